	.target	sm_90a

	.elftype	@"ET_EXEC"


//--------------------- .note.nv.tkinfo           --------------------------
	.section	.note.nv.tkinfo,"",@"SHT_NOTE"
	.sectionflags	@"SHF_NOTE_NV_TKINFO"
	.tkinfo
        /*0018*/ 	.word	0x00000002
        /*0030*/ 	.string	""
        /*0030*/ 	.string	"ptxas"
        /*0030*/ 	.string	"Cuda compilation tools, release 13.0, V13.0.88"
        /*0030*/ 	.string	"Build cuda_13.0.r13.0/compiler.36424714_0"
        /*0030*/ 	.string	"-arch sm_90a -m 64 "



//--------------------- .note.nv.cuinfo           --------------------------
	.section	.note.nv.cuinfo,"",@"SHT_NOTE"
	.sectionflags	@"SHF_NOTE_NV_CUINFO"
        /*0018*/ 	.short	0x0002
        /*001a*/ 	.short	0x005a
        /*001c*/ 	.short	0x0082
	.zero		2


//--------------------- .nv.info                  --------------------------
	.section	.nv.info,"",@"SHT_CUDA_INFO"
	.align	4


	//----- nvinfo : EIATTR_REGCOUNT
	.align		4
        /*0000*/ 	.byte	0x04, 0x2f
        /*0002*/ 	.short	(.L_27 - .L_26)
	.align		4
.L_26:
        /*0004*/ 	.word	index@(_ZN7cutlass13device_kernelIN5flash11enable_sm90INS1_16FlashAttnFwdSm90INS1_25CollectiveMainloopFwdSm90ILi2EN4cute5tupleIJNS5_1CILi1EEES8_S8_EEENS6_IJNS7_ILi128EEENS7_ILi160EEENS7_ILi192EEEEEELi128ENS_12float_e4m3_tEfNS_4arch4Sm90ELb1ELb0ELb1ELb1ELb1ELb1ELb0ELb1ELb1ELb1ELb1ELb0EEENS1_21CollectiveEpilogueFwdINS6_IJSA_SA_SB_EEES9_NS_10bfloat16_tESG_Li256ELb1ELb1ELb1ELb1EEENS1_36VarlenDynamicPersistentTileSchedulerILi128ELi160ELi256ELi128ELb1ELb1ELb1ELb1ELb1ELb1EEEEEEEEEvNT_6ParamsE)
        /*0008*/ 	.word	0x000000a8


	//----- nvinfo : EIATTR_FRAME_SIZE
	.align		4
.L_27:
        /*000c*/ 	.byte	0x04, 0x11
        /*000e*/ 	.short	(.L_29 - .L_28)
	.align		4
.L_28:
        /*0010*/ 	.word	index@(_ZN7cutlass13device_kernelIN5flash11enable_sm90INS1_16FlashAttnFwdSm90INS1_25CollectiveMainloopFwdSm90ILi2EN4cute5tupleIJNS5_1CILi1EEES8_S8_EEENS6_IJNS7_ILi128EEENS7_ILi160EEENS7_ILi192EEEEEELi128ENS_12float_e4m3_tEfNS_4arch4Sm90ELb1ELb0ELb1ELb1ELb1ELb1ELb0ELb1ELb1ELb1ELb1ELb0EEENS1_21CollectiveEpilogueFwdINS6_IJSA_SA_SB_EEES9_NS_10bfloat16_tESG_Li256ELb1ELb1ELb1ELb1EEENS1_36VarlenDynamicPersistentTileSchedulerILi128ELi160ELi256ELi128ELb1ELb1ELb1ELb1ELb1ELb1EEEEEEEEEvNT_6ParamsE)
        /*0014*/ 	.word	0x00000058


	//----- nvinfo : EIATTR_REGCOUNT
	.align		4
.L_29:
        /*0018*/ 	.byte	0x04, 0x2f
        /*001a*/ 	.short	(.L_31 - .L_30)
	.align		4
.L_30:
        /*001c*/ 	.word	index@(_ZN7cutlass13device_kernelIN5flash11enable_sm90INS1_16FlashAttnFwdSm90INS1_25CollectiveMainloopFwdSm90ILi2EN4cute5tupleIJNS5_1CILi1EEES8_S8_EEENS6_IJNS7_ILi128EEENS7_ILi160EEENS7_ILi192EEEEEELi128ENS_12float_e4m3_tEfNS_4arch4Sm90ELb1ELb0ELb1ELb1ELb1ELb0ELb0ELb1ELb1ELb1ELb1ELb0EEENS1_21CollectiveEpilogueFwdINS6_IJSA_SA_SB_EEES9_NS_10bfloat16_tESG_Li256ELb1ELb1ELb1ELb1EEENS1_36VarlenDynamicPersistentTileSchedulerILi128ELi160ELi256ELi128ELb1ELb1ELb1ELb1ELb1ELb1EEEEEEEEEvNT_6ParamsE)
        /*0020*/ 	.word	0x000000a8


	//----- nvinfo : EIATTR_FRAME_SIZE
	.align		4
.L_31:
        /*0024*/ 	.byte	0x04, 0x11
        /*0026*/ 	.short	(.L_33 - .L_32)
	.align		4
.L_32:
        /*0028*/ 	.word	index@(_ZN7cutlass13device_kernelIN5flash11enable_sm90INS1_16FlashAttnFwdSm90INS1_25CollectiveMainloopFwdSm90ILi2EN4cute5tupleIJNS5_1CILi1EEES8_S8_EEENS6_IJNS7_ILi128EEENS7_ILi160EEENS7_ILi192EEEEEELi128ENS_12float_e4m3_tEfNS_4arch4Sm90ELb1ELb0ELb1ELb1ELb1ELb0ELb0ELb1ELb1ELb1ELb1ELb0EEENS1_21CollectiveEpilogueFwdINS6_IJSA_SA_SB_EEES9_NS_10bfloat16_tESG_Li256ELb1ELb1ELb1ELb1EEENS1_36VarlenDynamicPersistentTileSchedulerILi128ELi160ELi256ELi128ELb1ELb1ELb1ELb1ELb1ELb1EEEEEEEEEvNT_6ParamsE)
        /*002c*/ 	.word	0x00000030


	//----- nvinfo : EIATTR_REGCOUNT
	.align		4
.L_33:
        /*0030*/ 	.byte	0x04, 0x2f
        /*0032*/ 	.short	(.L_35 - .L_34)
	.align		4
.L_34:
        /*0034*/ 	.word	index@(_ZN7cutlass13device_kernelIN5flash11enable_sm90INS1_16FlashAttnFwdSm90INS1_25CollectiveMainloopFwdSm90ILi2EN4cute5tupleIJNS5_1CILi1EEES8_S8_EEENS6_IJNS7_ILi128EEENS7_ILi160EEENS7_ILi192EEEEEELi128ENS_12float_e4m3_tEfNS_4arch4Sm90ELb1ELb0ELb1ELb0ELb1ELb0ELb0ELb1ELb1ELb1ELb1ELb0EEENS1_21CollectiveEpilogueFwdINS6_IJSA_SA_SB_EEES9_NS_10bfloat16_tESG_Li256ELb0ELb1ELb1ELb1EEENS1_19SingleTileSchedulerILb0ELb1ELb1ELi128EEEEEEEEEvNT_6ParamsE)
        /*0038*/ 	.word	0x000000a8


	//----- nvinfo : EIATTR_FRAME_SIZE
	.align		4
.L_35:
        /*003c*/ 	.byte	0x04, 0x11
        /*003e*/ 	.short	(.L_37 - .L_36)
	.align		4
.L_36:
        /*0040*/ 	.word	index@(_ZN7cutlass13device_kernelIN5flash11enable_sm90INS1_16FlashAttnFwdSm90INS1_25CollectiveMainloopFwdSm90ILi2EN4cute5tupleIJNS5_1CILi1EEES8_S8_EEENS6_IJNS7_ILi128EEENS7_ILi160EEENS7_ILi192EEEEEELi128ENS_12float_e4m3_tEfNS_4arch4Sm90ELb1ELb0ELb1ELb0ELb1ELb0ELb0ELb1ELb1ELb1ELb1ELb0EEENS1_21CollectiveEpilogueFwdINS6_IJSA_SA_SB_EEES9_NS_10bfloat16_tESG_Li256ELb0ELb1ELb1ELb1EEENS1_19SingleTileSchedulerILb0ELb1ELb1ELi128EEEEEEEEEvNT_6ParamsE)
        /*0044*/ 	.word	0x00000018


	//----- nvinfo : EIATTR_REGCOUNT
	.align		4
.L_37:
        /*0048*/ 	.byte	0x04, 0x2f
        /*004a*/ 	.short	(.L_39 - .L_38)
	.align		4
.L_38:
        /*004c*/ 	.word	index@(_ZN7cutlass13device_kernelIN5flash11enable_sm90INS1_16FlashAttnFwdSm90INS1_25CollectiveMainloopFwdSm90ILi2EN4cute5tupleIJNS5_1CILi1EEES8_S8_EEENS6_IJNS7_ILi128EEESA_NS7_ILi192EEEEEELi128ENS_12float_e4m3_tEfNS_4arch4Sm90ELb0ELb1ELb1ELb1ELb1ELb1ELb0ELb1ELb1ELb1ELb1ELb0EEENS1_21CollectiveEpilogueFwdINS6_IJSA_SA_SA_EEES9_NS_10bfloat16_tESF_Li256ELb1ELb1ELb1ELb1EEENS1_36VarlenDynamicPersistentTileSchedulerILi128ELi128ELi256ELi128ELb1ELb1ELb1ELb1ELb0ELb1EEEEEEEEEvNT_6ParamsE)
        /*0050*/ 	.word	0x000000a8


	//----- nvinfo : EIATTR_FRAME_SIZE
	.align		4
.L_39:
        /*0054*/ 	.byte	0x04, 0x11
        /*0056*/ 	.short	(.L_41 - .L_40)
	.align		4
.L_40:
        /*0058*/ 	.word	index@(_ZN7cutlass13device_kernelIN5flash11enable_sm90INS1_16FlashAttnFwdSm90INS1_25CollectiveMainloopFwdSm90ILi2EN4cute5tupleIJNS5_1CILi1EEES8_S8_EEENS6_IJNS7_ILi128EEESA_NS7_ILi192EEEEEELi128ENS_12float_e4m3_tEfNS_4arch4Sm90ELb0ELb1ELb1ELb1ELb1ELb1ELb0ELb1ELb1ELb1ELb1ELb0EEENS1_21CollectiveEpilogueFwdINS6_IJSA_SA_SA_EEES9_NS_10bfloat16_tESF_Li256ELb1ELb1ELb1ELb1EEENS1_36VarlenDynamicPersistentTileSchedulerILi128ELi128ELi256ELi128ELb1ELb1ELb1ELb1ELb0ELb1EEEEEEEEEvNT_6ParamsE)
        /*005c*/ 	.word	0x00000058


	//----- nvinfo : EIATTR_REGCOUNT
	.align		4
.L_41:
        /*0060*/ 	.byte	0x04, 0x2f
        /*0062*/ 	.short	(.L_43 - .L_42)
	.align		4
.L_42:
        /*0064*/ 	.word	index@(_ZN7cutlass13device_kernelIN5flash11enable_sm90INS1_16FlashAttnFwdSm90INS1_25CollectiveMainloopFwdSm90ILi2EN4cute5tupleIJNS5_1CILi1EEES8_S8_EEENS6_IJNS7_ILi128EEESA_NS7_ILi192EEEEEELi128ENS_12float_e4m3_tEfNS_4arch4Sm90ELb0ELb1ELb1ELb1ELb1ELb0ELb0ELb1ELb1ELb1ELb1ELb0EEENS1_21CollectiveEpilogueFwdINS6_IJSA_SA_SA_EEES9_NS_10bfloat16_tESF_Li256ELb1ELb1ELb1ELb1EEENS1_36VarlenDynamicPersistentTileSchedulerILi128ELi128ELi256ELi128ELb1ELb1ELb1ELb1ELb0ELb1EEEEEEEEEvNT_6ParamsE)
        /*0068*/ 	.word	0x000000a8


	//----- nvinfo : EIATTR_FRAME_SIZE
	.align		4
.L_43:
        /*006c*/ 	.byte	0x04, 0x11
        /*006e*/ 	.short	(.L_45 - .L_44)
	.align		4
.L_44:
        /*0070*/ 	.word	index@(_ZN7cutlass13device_kernelIN5flash11enable_sm90INS1_16FlashAttnFwdSm90INS1_25CollectiveMainloopFwdSm90ILi2EN4cute5tupleIJNS5_1CILi1EEES8_S8_EEENS6_IJNS7_ILi128EEESA_NS7_ILi192EEEEEELi128ENS_12float_e4m3_tEfNS_4arch4Sm90ELb0ELb1ELb1ELb1ELb1ELb0ELb0ELb1ELb1ELb1ELb1ELb0EEENS1_21CollectiveEpilogueFwdINS6_IJSA_SA_SA_EEES9_NS_10bfloat16_tESF_Li256ELb1ELb1ELb1ELb1EEENS1_36VarlenDynamicPersistentTileSchedulerILi128ELi128ELi256ELi128ELb1ELb1ELb1ELb1ELb0ELb1EEEEEEEEEvNT_6ParamsE)
        /*0074*/ 	.word	0x00000018


	//----- nvinfo : EIATTR_REGCOUNT
	.align		4
.L_45:
        /*0078*/ 	.byte	0x04, 0x2f
        /*007a*/ 	.short	(.L_47 - .L_46)
	.align		4
.L_46:
        /*007c*/ 	.word	index@(_ZN7cutlass13device_kernelIN5flash11enable_sm90INS1_16FlashAttnFwdSm90INS1_25CollectiveMainloopFwdSm90ILi2EN4cute5tupleIJNS5_1CILi1EEES8_S8_EEENS6_IJNS7_ILi128EEESA_NS7_ILi192EEEEEELi128ENS_12float_e4m3_tEfNS_4arch4Sm90ELb0ELb1ELb1ELb0ELb1ELb0ELb0ELb1ELb1ELb1ELb1ELb0EEENS1_21CollectiveEpilogueFwdINS6_IJSA_SA_SA_EEES9_NS_10bfloat16_tESF_Li256ELb0ELb1ELb1ELb1EEENS1_19SingleTileSchedulerILb0ELb1ELb1ELi128EEEEEEEEEvNT_6ParamsE)
        /*0080*/ 	.word	0x000000a8


	//----- nvinfo : EIATTR_FRAME_SIZE
	.align		4
.L_47:
        /*0084*/ 	.byte	0x04, 0x11
        /*0086*/ 	.short	(.L_49 - .L_48)
	.align		4
.L_48:
        /*0088*/ 	.word	index@(_ZN7cutlass13device_kernelIN5flash11enable_sm90INS1_16FlashAttnFwdSm90INS1_25CollectiveMainloopFwdSm90ILi2EN4cute5tupleIJNS5_1CILi1EEES8_S8_EEENS6_IJNS7_ILi128EEESA_NS7_ILi192EEEEEELi128ENS_12float_e4m3_tEfNS_4arch4Sm90ELb0ELb1ELb1ELb0ELb1ELb0ELb0ELb1ELb1ELb1ELb1ELb0EEENS1_21CollectiveEpilogueFwdINS6_IJSA_SA_SA_EEES9_NS_10bfloat16_tESF_Li256ELb0ELb1ELb1ELb1EEENS1_19SingleTileSchedulerILb0ELb1ELb1ELi128EEEEEEEEEvNT_6ParamsE)
        /*008c*/ 	.word	0x00000010


	//----- nvinfo : EIATTR_REGCOUNT
	.align		4
.L_49:
        /*0090*/ 	.byte	0x04, 0x2f
        /*0092*/ 	.short	(.L_51 - .L_50)
	.align		4
.L_50:
        /*0094*/ 	.word	index@(_ZN7cutlass13device_kernelIN5flash11enable_sm90INS1_16FlashAttnFwdSm90INS1_25CollectiveMainloopFwdSm90ILi2EN4cute5tupleIJNS5_1CILi1EEES8_S8_EEENS6_IJNS7_ILi128EEENS7_ILi160EEENS7_ILi192EEEEEELi128ENS_12float_e4m3_tEfNS_4arch4Sm90ELb0ELb0ELb1ELb1ELb1ELb1ELb0ELb1ELb1ELb1ELb1ELb0EEENS1_21CollectiveEpilogueFwdINS6_IJSA_SA_SB_EEES9_NS_10bfloat16_tESG_Li256ELb1ELb1ELb1ELb1EEENS1_36VarlenDynamicPersistentTileSchedulerILi128ELi160ELi256ELi128ELb1ELb1ELb1ELb0ELb1ELb1EEEEEEEEEvNT_6ParamsE)
        /*0098*/ 	.word	0x000000a8


	//----- nvinfo : EIATTR_FRAME_SIZE
	.align		4
.L_51:
        /*009c*/ 	.byte	0x04, 0x11
        /*009e*/ 	.short	(.L_53 - .L_52)
	.align		4
.L_52:
        /*00a0*/ 	.word	index@(_ZN7cutlass13device_kernelIN5flash11enable_sm90INS1_16FlashAttnFwdSm90INS1_25CollectiveMainloopFwdSm90ILi2EN4cute5tupleIJNS5_1CILi1EEES8_S8_EEENS6_IJNS7_ILi128EEENS7_ILi160EEENS7_ILi192EEEEEELi128ENS_12float_e4m3_tEfNS_4arch4Sm90ELb0ELb0ELb1ELb1ELb1ELb1ELb0ELb1ELb1ELb1ELb1ELb0EEENS1_21CollectiveEpilogueFwdINS6_IJSA_SA_SB_EEES9_NS_10bfloat16_tESG_Li256ELb1ELb1ELb1ELb1EEENS1_36VarlenDynamicPersistentTileSchedulerILi128ELi160ELi256ELi128ELb1ELb1ELb1ELb0ELb1ELb1EEEEEEEEEvNT_6ParamsE)
        /*00a4*/ 	.word	0x00000058


	//----- nvinfo : EIATTR_REGCOUNT
	.align		4
.L_53:
        /*00a8*/ 	.byte	0x04, 0x2f
        /*00aa*/ 	.short	(.L_55 - .L_54)
	.align		4
.L_54:
        /*00ac*/ 	.word	index@(_ZN7cutlass13device_kernelIN5flash11enable_sm90INS1_16FlashAttnFwdSm90INS1_25CollectiveMainloopFwdSm90ILi2EN4cute5tupleIJNS5_1CILi1EEES8_S8_EEENS6_IJNS7_ILi128EEENS7_ILi160EEENS7_ILi192EEEEEELi128ENS_12float_e4m3_tEfNS_4arch4Sm90ELb0ELb0ELb1ELb1ELb1ELb0ELb0ELb1ELb1ELb1ELb1ELb0EEENS1_21CollectiveEpilogueFwdINS6_IJSA_SA_SB_EEES9_NS_10bfloat16_tESG_Li256ELb1ELb1ELb1ELb1EEENS1_36VarlenDynamicPersistentTileSchedulerILi128ELi160ELi256ELi128ELb1ELb1ELb1ELb0ELb1ELb1EEEEEEEEEvNT_6ParamsE)
        /*00b0*/ 	.word	0x000000a8


	//----- nvinfo : EIATTR_FRAME_SIZE
	.align		4
.L_55:
        /*00b4*/ 	.byte	0x04, 0x11
        /*00b6*/ 	.short	(.L_57 - .L_56)
	.align		4
.L_56:
        /*00b8*/ 	.word	index@(_ZN7cutlass13device_kernelIN5flash11enable_sm90INS1_16FlashAttnFwdSm90INS1_25CollectiveMainloopFwdSm90ILi2EN4cute5tupleIJNS5_1CILi1EEES8_S8_EEENS6_IJNS7_ILi128EEENS7_ILi160EEENS7_ILi192EEEEEELi128ENS_12float_e4m3_tEfNS_4arch4Sm90ELb0ELb0ELb1ELb1ELb1ELb0ELb0ELb1ELb1ELb1ELb1ELb0EEENS1_21CollectiveEpilogueFwdINS6_IJSA_SA_SB_EEES9_NS_10bfloat16_tESG_Li256ELb1ELb1ELb1ELb1EEENS1_36VarlenDynamicPersistentTileSchedulerILi128ELi160ELi256ELi128ELb1ELb1ELb1ELb0ELb1ELb1EEEEEEEEEvNT_6ParamsE)
        /*00bc*/ 	.word	0x00000030


	//----- nvinfo : EIATTR_REGCOUNT
	.align		4
.L_57:
        /*00c0*/ 	.byte	0x04, 0x2f
        /*00c2*/ 	.short	(.L_59 - .L_58)
	.align		4
.L_58:
        /*00c4*/ 	.word	index@(_ZN7cutlass13device_kernelIN5flash11enable_sm90INS1_16FlashAttnFwdSm90INS1_25CollectiveMainloopFwdSm90ILi2EN4cute5tupleIJNS5_1CILi1EEES8_S8_EEENS6_IJNS7_ILi128EEENS7_ILi160EEENS7_ILi192EEEEEELi128ENS_12float_e4m3_tEfNS_4arch4Sm90ELb0ELb0ELb1ELb0ELb1ELb0ELb0ELb1ELb1ELb1ELb1ELb0EEENS1_21CollectiveEpilogueFwdINS6_IJSA_SA_SB_EEES9_NS_10bfloat16_tESG_Li256ELb0ELb1ELb1ELb1EEENS1_19SingleTileSchedulerILb0ELb1ELb1ELi128EEEEEEEEEvNT_6ParamsE)
        /*00c8*/ 	.word	0x000000a8


	//----- nvinfo : EIATTR_FRAME_SIZE
	.align		4
.L_59:
        /*00cc*/ 	.byte	0x04, 0x11
        /*00ce*/ 	.short	(.L_61 - .L_60)
	.align		4
.L_60:
        /*00d0*/ 	.word	index@(_ZN7cutlass13device_kernelIN5flash11enable_sm90INS1_16FlashAttnFwdSm90INS1_25CollectiveMainloopFwdSm90ILi2EN4cute5tupleIJNS5_1CILi1EEES8_S8_EEENS6_IJNS7_ILi128EEENS7_ILi160EEENS7_ILi192EEEEEELi128ENS_12float_e4m3_tEfNS_4arch4Sm90ELb0ELb0ELb1ELb0ELb1ELb0ELb0ELb1ELb1ELb1ELb1ELb0EEENS1_21CollectiveEpilogueFwdINS6_IJSA_SA_SB_EEES9_NS_10bfloat16_tESG_Li256ELb0ELb1ELb1ELb1EEENS1_19SingleTileSchedulerILb0ELb1ELb1ELi128EEEEEEEEEvNT_6ParamsE)
        /*00d4*/ 	.word	0x00000010


	//----- nvinfo : EIATTR_MIN_STACK_SIZE
	.align		4
.L_61:
        /*00d8*/ 	.byte	0x04, 0x12
        /*00da*/ 	.short	(.L_63 - .L_62)
	.align		4
.L_62:
        /*00dc*/ 	.word	index@(_ZN7cutlass13device_kernelIN5flash11enable_sm90INS1_16FlashAttnFwdSm90INS1_25CollectiveMainloopFwdSm90ILi2EN4cute5tupleIJNS5_1CILi1EEES8_S8_EEENS6_IJNS7_ILi128EEENS7_ILi160EEENS7_ILi192EEEEEELi128ENS_12float_e4m3_tEfNS_4arch4Sm90ELb0ELb0ELb1ELb0ELb1ELb0ELb0ELb1ELb1ELb1ELb1ELb0EEENS1_21CollectiveEpilogueFwdINS6_IJSA_SA_SB_EEES9_NS_10bfloat16_tESG_Li256ELb0ELb1ELb1ELb1EEENS1_19SingleTileSchedulerILb0ELb1ELb1ELi128EEEEEEEEEvNT_6ParamsE)
        /*00e0*/ 	.word	0x00000010


	//----- nvinfo : EIATTR_MIN_STACK_SIZE
	.align		4
.L_63:
        /*00e4*/ 	.byte	0x04, 0x12
        /*00e6*/ 	.short	(.L_65 - .L_64)
	.align		4
.L_64:
        /*00e8*/ 	.word	index@(_ZN7cutlass13device_kernelIN5flash11enable_sm90INS1_16FlashAttnFwdSm90INS1_25CollectiveMainloopFwdSm90ILi2EN4cute5tupleIJNS5_1CILi1EEES8_S8_EEENS6_IJNS7_ILi128EEENS7_ILi160EEENS7_ILi192EEEEEELi128ENS_12float_e4m3_tEfNS_4arch4Sm90ELb0ELb0ELb1ELb1ELb1ELb0ELb0ELb1ELb1ELb1ELb1ELb0EEENS1_21CollectiveEpilogueFwdINS6_IJSA_SA_SB_EEES9_NS_10bfloat16_tESG_Li256ELb1ELb1ELb1ELb1EEENS1_36VarlenDynamicPersistentTileSchedulerILi128ELi160ELi256ELi128ELb1ELb1ELb1ELb0ELb1ELb1EEEEEEEEEvNT_6ParamsE)
        /*00ec*/ 	.word	0x00000030


	//----- nvinfo : EIATTR_MIN_STACK_SIZE
	.align		4
.L_65:
        /*00f0*/ 	.byte	0x04, 0x12
        /*00f2*/ 	.short	(.L_67 - .L_66)
	.align		4
.L_66:
        /*00f4*/ 	.word	index@(_ZN7cutlass13device_kernelIN5flash11enable_sm90INS1_16FlashAttnFwdSm90INS1_25CollectiveMainloopFwdSm90ILi2EN4cute5tupleIJNS5_1CILi1EEES8_S8_EEENS6_IJNS7_ILi128EEENS7_ILi160EEENS7_ILi192EEEEEELi128ENS_12float_e4m3_tEfNS_4arch4Sm90ELb0ELb0ELb1ELb1ELb1ELb1ELb0ELb1ELb1ELb1ELb1ELb0EEENS1_21CollectiveEpilogueFwdINS6_IJSA_SA_SB_EEES9_NS_10bfloat16_tESG_Li256ELb1ELb1ELb1ELb1EEENS1_36VarlenDynamicPersistentTileSchedulerILi128ELi160ELi256ELi128ELb1ELb1ELb1ELb0ELb1ELb1EEEEEEEEEvNT_6ParamsE)
        /*00f8*/ 	.word	0x00000058


	//----- nvinfo : EIATTR_MIN_STACK_SIZE
	.align		4
.L_67:
        /*00fc*/ 	.byte	0x04, 0x12
        /*00fe*/ 	.short	(.L_69 - .L_68)
	.align		4
.L_68:
        /*0100*/ 	.word	index@(_ZN7cutlass13device_kernelIN5flash11enable_sm90INS1_16FlashAttnFwdSm90INS1_25CollectiveMainloopFwdSm90ILi2EN4cute5tupleIJNS5_1CILi1EEES8_S8_EEENS6_IJNS7_ILi128EEESA_NS7_ILi192EEEEEELi128ENS_12float_e4m3_tEfNS_4arch4Sm90ELb0ELb1ELb1ELb0ELb1ELb0ELb0ELb1ELb1ELb1ELb1ELb0EEENS1_21CollectiveEpilogueFwdINS6_IJSA_SA_SA_EEES9_NS_10bfloat16_tESF_Li256ELb0ELb1ELb1ELb1EEENS1_19SingleTileSchedulerILb0ELb1ELb1ELi128EEEEEEEEEvNT_6ParamsE)
        /*0104*/ 	.word	0x00000010


	//----- nvinfo : EIATTR_MIN_STACK_SIZE
	.align		4
.L_69:
        /*0108*/ 	.byte	0x04, 0x12
        /*010a*/ 	.short	(.L_71 - .L_70)
	.align		4
.L_70:
        /*010c*/ 	.word	index@(_ZN7cutlass13device_kernelIN5flash11enable_sm90INS1_16FlashAttnFwdSm90INS1_25CollectiveMainloopFwdSm90ILi2EN4cute5tupleIJNS5_1CILi1EEES8_S8_EEENS6_IJNS7_ILi128EEESA_NS7_ILi192EEEEEELi128ENS_12float_e4m3_tEfNS_4arch4Sm90ELb0ELb1ELb1ELb1ELb1ELb0ELb0ELb1ELb1ELb1ELb1ELb0EEENS1_21CollectiveEpilogueFwdINS6_IJSA_SA_SA_EEES9_NS_10bfloat16_tESF_Li256ELb1ELb1ELb1ELb1EEENS1_36VarlenDynamicPersistentTileSchedulerILi128ELi128ELi256ELi128ELb1ELb1ELb1ELb1ELb0ELb1EEEEEEEEEvNT_6ParamsE)
        /*0110*/ 	.word	0x00000018


	//----- nvinfo : EIATTR_MIN_STACK_SIZE
	.align		4
.L_71:
        /*0114*/ 	.byte	0x04, 0x12
        /*0116*/ 	.short	(.L_73 - .L_72)
	.align		4
.L_72:
        /*0118*/ 	.word	index@(_ZN7cutlass13device_kernelIN5flash11enable_sm90INS1_16FlashAttnFwdSm90INS1_25CollectiveMainloopFwdSm90ILi2EN4cute5tupleIJNS5_1CILi1EEES8_S8_EEENS6_IJNS7_ILi128EEESA_NS7_ILi192EEEEEELi128ENS_12float_e4m3_tEfNS_4arch4Sm90ELb0ELb1ELb1ELb1ELb1ELb1ELb0ELb1ELb1ELb1ELb1ELb0EEENS1_21CollectiveEpilogueFwdINS6_IJSA_SA_SA_EEES9_NS_10bfloat16_tESF_Li256ELb1ELb1ELb1ELb1EEENS1_36VarlenDynamicPersistentTileSchedulerILi128ELi128ELi256ELi128ELb1ELb1ELb1ELb1ELb0ELb1EEEEEEEEEvNT_6ParamsE)
        /*011c*/ 	.word	0x00000058


	//----- nvinfo : EIATTR_MIN_STACK_SIZE
	.align		4
.L_73:
        /*0120*/ 	.byte	0x04, 0x12
        /*0122*/ 	.short	(.L_75 - .L_74)
	.align		4
.L_74:
        /*0124*/ 	.word	index@(_ZN7cutlass13device_kernelIN5flash11enable_sm90INS1_16FlashAttnFwdSm90INS1_25CollectiveMainloopFwdSm90ILi2EN4cute5tupleIJNS5_1CILi1EEES8_S8_EEENS6_IJNS7_ILi128EEENS7_ILi160EEENS7_ILi192EEEEEELi128ENS_12float_e4m3_tEfNS_4arch4Sm90ELb1ELb0ELb1ELb0ELb1ELb0ELb0ELb1ELb1ELb1ELb1ELb0EEENS1_21CollectiveEpilogueFwdINS6_IJSA_SA_SB_EEES9_NS_10bfloat16_tESG_Li256ELb0ELb1ELb1ELb1EEENS1_19SingleTileSchedulerILb0ELb1ELb1ELi128EEEEEEEEEvNT_6ParamsE)
        /*0128*/ 	.word	0x00000018


	//----- nvinfo : EIATTR_MIN_STACK_SIZE
	.align		4
.L_75:
        /*012c*/ 	.byte	0x04, 0x12
        /*012e*/ 	.short	(.L_77 - .L_76)
	.align		4
.L_76:
        /*0130*/ 	.word	index@(_ZN7cutlass13device_kernelIN5flash11enable_sm90INS1_16FlashAttnFwdSm90INS1_25CollectiveMainloopFwdSm90ILi2EN4cute5tupleIJNS5_1CILi1EEES8_S8_EEENS6_IJNS7_ILi128EEENS7_ILi160EEENS7_ILi192EEEEEELi128ENS_12float_e4m3_tEfNS_4arch4Sm90ELb1ELb0ELb1ELb1ELb1ELb0ELb0ELb1ELb1ELb1ELb1ELb0EEENS1_21CollectiveEpilogueFwdINS6_IJSA_SA_SB_EEES9_NS_10bfloat16_tESG_Li256ELb1ELb1ELb1ELb1EEENS1_36VarlenDynamicPersistentTileSchedulerILi128ELi160ELi256ELi128ELb1ELb1ELb1ELb1ELb1ELb1EEEEEEEEEvNT_6ParamsE)
        /*0134*/ 	.word	0x00000030


	//----- nvinfo : EIATTR_MIN_STACK_SIZE
	.align		4
.L_77:
        /*0138*/ 	.byte	0x04, 0x12
        /*013a*/ 	.short	(.L_79 - .L_78)
	.align		4
.L_78:
        /*013c*/ 	.word	index@(_ZN7cutlass13device_kernelIN5flash11enable_sm90INS1_16FlashAttnFwdSm90INS1_25CollectiveMainloopFwdSm90ILi2EN4cute5tupleIJNS5_1CILi1EEES8_S8_EEENS6_IJNS7_ILi128EEENS7_ILi160EEENS7_ILi192EEEEEELi128ENS_12float_e4m3_tEfNS_4arch4Sm90ELb1ELb0ELb1ELb1ELb1ELb1ELb0ELb1ELb1ELb1ELb1ELb0EEENS1_21CollectiveEpilogueFwdINS6_IJSA_SA_SB_EEES9_NS_10bfloat16_tESG_Li256ELb1ELb1ELb1ELb1EEENS1_36VarlenDynamicPersistentTileSchedulerILi128ELi160ELi256ELi128ELb1ELb1ELb1ELb1ELb1ELb1EEEEEEEEEvNT_6ParamsE)
        /*0140*/ 	.word	0x00000058
.L_79:


//--------------------- .nv.compat                --------------------------
	.section	.nv.compat,"",@"SHT_CUDA_COMPAT_INFO"
	.align	4
        /*0000*/ 	.byte	0x02, 0x09, 0x01, 0x00, 0x02, 0x02, 0x04, 0x00, 0x02, 0x05, 0x05, 0x00, 0x03, 0x07, 0x01, 0x01
        /*0010*/ 	.byte	0x02, 0x03, 0x01, 0x00, 0x02, 0x06, 0x01, 0x00, 0x04, 0x0b, 0x08, 0x00, 0x00, 0x00, 0x00, 0x00
        /*0020*/ 	.byte	0x00, 0x00, 0x00, 0x00


//--------------------- .nv.info._ZN7cutlass13device_kernelIN5flash11enable_sm90INS1_16FlashAttnFwdSm90INS1_25CollectiveMainloopFwdSm90ILi2EN4cute5tupleIJNS5_1CILi1EEES8_S8_EEENS6_IJNS7_ILi128EEENS7_ILi160EEENS7_ILi192EEEEEELi128ENS_12float_e4m3_tEfNS_4arch4Sm90ELb0ELb0ELb1ELb0ELb1ELb0ELb0ELb1ELb1ELb1ELb1ELb0EEENS1_21CollectiveEpilogueFwdINS6_IJSA_SA_SB_EEES9_NS_10bfloat16_tESG_Li256ELb0ELb1ELb1ELb1EEENS1_19SingleTileSchedulerILb0ELb1ELb1ELi128EEEEEEEEEvNT_6ParamsE --------------------------
	.section	.nv.info._ZN7cutlass13device_kernelIN5flash11enable_sm90INS1_16FlashAttnFwdSm90INS1_25CollectiveMainloopFwdSm90ILi2EN4cute5tupleIJNS5_1CILi1EEES8_S8_EEENS6_IJNS7_ILi128EEENS7_ILi160EEENS7_ILi192EEEEEELi128ENS_12float_e4m3_tEfNS_4arch4Sm90ELb0ELb0ELb1ELb0ELb1ELb0ELb0ELb1ELb1ELb1ELb1ELb0EEENS1_21CollectiveEpilogueFwdINS6_IJSA_SA_SB_EEES9_NS_10bfloat16_tESG_Li256ELb0ELb1ELb1ELb1EEENS1_19SingleTileSchedulerILb0ELb1ELb1ELi128EEEEEEEEEvNT_6ParamsE,"",@"SHT_CUDA_INFO"
	.sectionflags	@""
	.align	4


	//----- nvinfo : EIATTR_CUDA_API_VERSION
	.align		4
        /*0000*/ 	.byte	0x04, 0x37
        /*0002*/ 	.short	(.L_81 - .L_80)
.L_80:
        /*0004*/ 	.word	0x00000082


	//----- nvinfo : EIATTR_KPARAM_INFO
	.align		4
.L_81:
        /*0008*/ 	.byte	0x04, 0x17
        /*000a*/ 	.short	(.L_83 - .L_82)
.L_82:
        /*000c*/ 	.word	0x00000000
        /*0010*/ 	.short	0x0000
        /*0012*/ 	.short	0x0070
        /*0014*/ 	.byte	0x00, 0xf0, 0x01, 0x28


	//----- nvinfo : EIATTR_SPARSE_MMA_MASK
	.align		4
.L_83:
        /*0018*/ 	.byte	0x03, 0x50
        /*001a*/ 	.short	0x0000


	//----- nvinfo : EIATTR_MAXREG_COUNT
	.align		4
        /*001c*/ 	.byte	0x03, 0x1b
        /*001e*/ 	.short	0x00a8


	//----- nvinfo : EIATTR_NUM_BARRIERS
	.align		4
        /*0020*/ 	.byte	0x02, 0x4c
        /*0022*/ 	.byte	0x10
	.zero		1


	//----- nvinfo : EIATTR_EXTERNS
	.align		4
        /*0024*/ 	.byte	0x04, 0x0f
        /*0026*/ 	.short	(.L_85 - .L_84)


	//   ....[0]....
	.align		4
.L_84:
        /*0028*/ 	.word	index@(__assertfail)


	//----- nvinfo : EIATTR_ANNOTATIONS
	.align		4
.L_85:
        /*002c*/ 	.byte	0x04, 0x55
        /*002e*/ 	.short	(.L_87 - .L_86)


	//   ....[0]....
.L_86:
        /*0030*/ 	.word	0x00000001
        /*0034*/ 	.byte	0x80, 0xc9, 0x00, 0x00, 0x01, 0x00, 0x00, 0x00, 0x10, 0xcc, 0x00, 0x00, 0x01, 0x00, 0x00, 0x00
        /*0044*/ 	.byte	0xc0, 0xcd, 0x00, 0x00, 0x01, 0x00, 0x00, 0x00, 0x30, 0xce, 0x00, 0x00, 0x01, 0x00, 0x00, 0x00
        /*0054*/ 	.byte	0xe0, 0xe6, 0x00, 0x00, 0x01, 0x00, 0x00, 0x00, 0x60, 0xf6, 0x00, 0x00, 0x01, 0x00, 0x00, 0x00
        /*0064*/ 	.byte	0x70, 0xf6, 0x00, 0x00, 0x01, 0x00, 0x00, 0x00, 0x80, 0xf6, 0x00, 0x00, 0x01, 0x00, 0x00, 0x00
        /*0074*/ 	.byte	0x50, 0xfd, 0x00, 0x00, 0x01, 0x00, 0x00, 0x00, 0x60, 0xfd, 0x00, 0x00, 0x01, 0x00, 0x00, 0x00
        /*0084*/ 	.byte	0xe0, 0xfd, 0x00, 0x00


	//----- nvinfo : EIATTR_MERCURY_ISA_VERSION
	.align		4
.L_87:
        /*0088*/ 	.byte	0x03, 0x5f
        /*008a*/ 	.short	0x0101


	//----- nvinfo : EIATTR_INT_WARP_WIDE_INSTR_OFFSETS
	.align		4
        /*008c*/ 	.byte	0x04, 0x31
        /*008e*/ 	.short	(.L_89 - .L_88)


	//   ....[0]....
.L_88:
        /*0090*/ 	.word	0x000000c0


	//   ....[1]....
        /*0094*/ 	.word	0x000000d0


	//   ....[2]....
        /*0098*/ 	.word	0x00000170


	//----- nvinfo : EIATTR_COOP_GROUP_MASK_REGIDS
	.align		4
.L_89:
        /*009c*/ 	.byte	0x04, 0x29
        /*009e*/ 	.short	(.L_91 - .L_90)


	//   ....[0]....
.L_90:
        /*00a0*/ 	.word	0xffffffff


	//   ....[1]....
        /*00a4*/ 	.word	0xffffffff


	//   ....[2]....
        /*00a8*/ 	.word	0xffffffff


	//   ....[3]....
        /*00ac*/ 	.word	0xffffffff


	//   ....[4]....
        /*00b0*/ 	.word	0xffffffff


	//   ....[5]....
        /*00b4*/ 	.word	0xffffffff


	//   ....[6]....
        /*00b8*/ 	.word	0xffffffff


	//   ....[7]....
        /*00bc*/ 	.word	0xffffffff


	//   ....[8]....
        /*00c0*/ 	.word	0xffffffff


	//   ....[9]....
        /*00c4*/ 	.word	0xffffffff


	//   ....[10]....
        /*00c8*/ 	.word	0xffffffff


	//   ....[11]....
        /*00cc*/ 	.word	0xffffffff


	//   ....[12]....
        /*00d0*/ 	.word	0xffffffff


	//   ....[13]....
        /*00d4*/ 	.word	0xffffffff


	//   ....[14]....
        /*00d8*/ 	.word	0xffffffff


	//   ....[15]....
        /*00dc*/ 	.word	0xffffffff


	//   ....[16]....
        /*00e0*/ 	.word	0xffffffff


	//   ....[17]....
        /*00e4*/ 	.word	0xffffffff


	//   ....[18]....
        /*00e8*/ 	.word	0xffffffff


	//   ....[19]....
        /*00ec*/ 	.word	0xffffffff


	//   ....[20]....
        /*00f0*/ 	.word	0xffffffff


	//   ....[21]....
        /*00f4*/ 	.word	0xffffffff


	//   ....[22]....
        /*00f8*/ 	.word	0xffffffff


	//   ....[23]....
        /*00fc*/ 	.word	0xffffffff


	//   ....[24]....
        /*0100*/ 	.word	0xffffffff


	//   ....[25]....
        /*0104*/ 	.word	0xffffffff


	//   ....[26]....
        /*0108*/ 	.word	0xffffffff


	//   ....[27]....
        /*010c*/ 	.word	0xffffffff


	//   ....[28]....
        /*0110*/ 	.word	0xffffffff


	//   ....[29]....
        /*0114*/ 	.word	0xffffffff


	//   ....[30]....
        /*0118*/ 	.word	0xffffffff


	//   ....[31]....
        /*011c*/ 	.word	0xffffffff


	//   ....[32]....
        /*0120*/ 	.word	0xffffffff


	//   ....[33]....
        /*0124*/ 	.word	0xffffffff


	//   ....[34]....
        /*0128*/ 	.word	0xffffffff


	//   ....[35]....
        /*012c*/ 	.word	0xffffffff


	//   ....[36]....
        /*0130*/ 	.word	0xffffffff


	//   ....[37]....
        /*0134*/ 	.word	0xffffffff


	//   ....[38]....
        /*0138*/ 	.word	0xffffffff


	//   ....[39]....
        /*013c*/ 	.word	0xffffffff


	//   ....[40]....
        /*0140*/ 	.word	0xffffffff


	//   ....[41]....
        /*0144*/ 	.word	0xffffffff


	//   ....[42]....
        /*0148*/ 	.word	0xffffffff


	//   ....[43]....
        /*014c*/ 	.word	0xffffffff


	//   ....[44]....
        /*0150*/ 	.word	0xffffffff


	//   ....[45]....
        /*0154*/ 	.word	0xffffffff


	//   ....[46]....
        /*0158*/ 	.word	0xffffffff


	//   ....[47]....
        /*015c*/ 	.word	0xffffffff


	//   ....[48]....
        /*0160*/ 	.word	0xffffffff


	//   ....[49]....
        /*0164*/ 	.word	0xffffffff


	//   ....[50]....
        /*0168*/ 	.word	0xffffffff


	//   ....[51]....
        /*016c*/ 	.word	0xffffffff


	//   ....[52]....
        /*0170*/ 	.word	0xffffffff


	//   ....[53]....
        /*0174*/ 	.word	0xffffffff


	//   ....[54]....
        /*0178*/ 	.word	0xffffffff


	//   ....[55]....
        /*017c*/ 	.word	0xffffffff


	//   ....[56]....
        /*0180*/ 	.word	0xffffffff


	//   ....[57]....
        /*0184*/ 	.word	0xffffffff


	//   ....[58]....
        /*0188*/ 	.word	0xffffffff


	//   ....[59]....
        /*018c*/ 	.word	0xffffffff


	//   ....[60]....
        /*0190*/ 	.word	0xffffffff


	//   ....[61]....
        /*0194*/ 	.word	0xffffffff


	//   ....[62]....
        /*0198*/ 	.word	0xffffffff


	//   ....[63]....
        /*019c*/ 	.word	0xffffffff


	//   ....[64]....
        /*01a0*/ 	.word	0xffffffff


	//   ....[65]....
        /*01a4*/ 	.word	0xffffffff


	//   ....[66]....
        /*01a8*/ 	.word	0xffffffff


	//   ....[67]....
        /*01ac*/ 	.word	0xffffffff


	//   ....[68]....
        /*01b0*/ 	.word	0xffffffff


	//   ....[69]....
        /*01b4*/ 	.word	0xffffffff


	//   ....[70]....
        /*01b8*/ 	.word	0xffffffff


	//   ....[71]....
        /*01bc*/ 	.word	0xffffffff


	//   ....[72]....
        /*01c0*/ 	.word	0xffffffff


	//   ....[73]....
        /*01c4*/ 	.word	0xffffffff


	//   ....[74]....
        /*01c8*/ 	.word	0xffffffff


	//   ....[75]....
        /*01cc*/ 	.word	0xffffffff


	//   ....[76]....
        /*01d0*/ 	.word	0xffffffff


	//   ....[77]....
        /*01d4*/ 	.word	0xffffffff


	//   ....[78]....
        /*01d8*/ 	.word	0xffffffff


	//   ....[79]....
        /*01dc*/ 	.word	0xffffffff


	//   ....[80]....
        /*01e0*/ 	.word	0xffffffff


	//   ....[81]....
        /*01e4*/ 	.word	0xffffffff


	//   ....[82]....
        /*01e8*/ 	.word	0xffffffff


	//   ....[83]....
        /*01ec*/ 	.word	0xffffffff


	//   ....[84]....
        /*01f0*/ 	.word	0xffffffff


	//   ....[85]....
        /*01f4*/ 	.word	0xffffffff


	//   ....[86]....
        /*01f8*/ 	.word	0xffffffff


	//   ....[87]....
        /*01fc*/ 	.word	0xffffffff


	//   ....[88]....
        /*0200*/ 	.word	0xffffffff


	//   ....[89]....
        /*0204*/ 	.word	0xffffffff


	//   ....[90]....
        /*0208*/ 	.word	0xffffffff


	//   ....[91]....
        /*020c*/ 	.word	0xffffffff


	//   ....[92]....
        /*0210*/ 	.word	0xffffffff


	//   ....[93]....
        /*0214*/ 	.word	0xffffffff


	//   ....[94]....
        /*0218*/ 	.word	0xffffffff


	//   ....[95]....
        /*021c*/ 	.word	0xffffffff


	//   ....[96]....
        /*0220*/ 	.word	0xffffffff


	//   ....[97]....
        /*0224*/ 	.word	0xffffffff


	//   ....[98]....
        /*0228*/ 	.word	0xffffffff


	//   ....[99]....
        /*022c*/ 	.word	0xffffffff


	//   ....[100]....
        /*0230*/ 	.word	0xffffffff


	//   ....[101]....
        /*0234*/ 	.word	0xffffffff


	//   ....[102]....
        /*0238*/ 	.word	0xffffffff


	//   ....[103]....
        /*023c*/ 	.word	0xffffffff


	//   ....[104]....
        /*0240*/ 	.word	0xffffffff


	//   ....[105]....
        /*0244*/ 	.word	0xffffffff


	//   ....[106]....
        /*0248*/ 	.word	0xffffffff


	//   ....[107]....
        /*024c*/ 	.word	0xffffffff


	//   ....[108]....
        /*0250*/ 	.word	0xffffffff


	//   ....[109]....
        /*0254*/ 	.word	0xffffffff


	//   ....[110]....
        /*0258*/ 	.word	0xffffffff


	//   ....[111]....
        /*025c*/ 	.word	0xffffffff


	//   ....[112]....
        /*0260*/ 	.word	0xffffffff


	//   ....[113]....
        /*0264*/ 	.word	0xffffffff


	//   ....[114]....
        /*0268*/ 	.word	0xffffffff


	//   ....[115]....
        /*026c*/ 	.word	0xffffffff


	//   ....[116]....
        /*0270*/ 	.word	0xffffffff


	//   ....[117]....
        /*0274*/ 	.word	0xffffffff


	//   ....[118]....
        /*0278*/ 	.word	0xffffffff


	//   ....[119]....
        /*027c*/ 	.word	0xffffffff


	//   ....[120]....
        /*0280*/ 	.word	0xffffffff


	//   ....[121]....
        /*0284*/ 	.word	0xffffffff


	//   ....[122]....
        /*0288*/ 	.word	0xffffffff


	//   ....[123]....
        /*028c*/ 	.word	0xffffffff


	//   ....[124]....
        /*0290*/ 	.word	0xffffffff


	//   ....[125]....
        /*0294*/ 	.word	0xffffffff


	//   ....[126]....
        /*0298*/ 	.word	0xffffffff


	//   ....[127]....
        /*029c*/ 	.word	0xffffffff


	//   ....[128]....
        /*02a0*/ 	.word	0xffffffff


	//   ....[129]....
        /*02a4*/ 	.word	0xffffffff


	//   ....[130]....
        /*02a8*/ 	.word	0xffffffff


	//   ....[131]....
        /*02ac*/ 	.word	0xffffffff


	//   ....[132]....
        /*02b0*/ 	.word	0xffffffff


	//   ....[133]....
        /*02b4*/ 	.word	0xffffffff


	//   ....[134]....
        /*02b8*/ 	.word	0xffffffff


	//   ....[135]....
        /*02bc*/ 	.word	0xffffffff


	//   ....[136]....
        /*02c0*/ 	.word	0xffffffff


	//   ....[137]....
        /*02c4*/ 	.word	0xffffffff


	//   ....[138]....
        /*02c8*/ 	.word	0xffffffff


	//   ....[139]....
        /*02cc*/ 	.word	0xffffffff


	//   ....[140]....
        /*02d0*/ 	.word	0xffffffff


	//   ....[141]....
        /*02d4*/ 	.word	0x0500000f


	//   ....[142]....
        /*02d8*/ 	.word	0x0500000f


	//   ....[143]....
        /*02dc*/ 	.word	0x0500000f


	//   ....[144]....
        /*02e0*/ 	.word	0x0500000f


	//   ....[145]....
        /*02e4*/ 	.word	0x0500000f


	//   ....[146]....
        /*02e8*/ 	.word	0x0500000f


	//   ....[147]....
        /*02ec*/ 	.word	0x0500000f


	//   ....[148]....
        /*02f0*/ 	.word	0x0500000f


	//   ....[149]....
        /*02f4*/ 	.word	0x0500000f


	//   ....[150]....
        /*02f8*/ 	.word	0x0500000f


	//   ....[151]....
        /*02fc*/ 	.word	0x0500000f


	//   ....[152]....
        /*0300*/ 	.word	0x0500000f


	//   ....[153]....
        /*0304*/ 	.word	0x0500000f


	//   ....[154]....
        /*0308*/ 	.word	0x0500000f


	//   ....[155]....
        /*030c*/ 	.word	0x0500000f


	//   ....[156]....
        /*0310*/ 	.word	0x0500000f


	//   ....[157]....
        /*0314*/ 	.word	0x0500000f


	//   ....[158]....
        /*0318*/ 	.word	0x0500000f


	//   ....[159]....
        /*031c*/ 	.word	0x0500000f


	//   ....[160]....
        /*0320*/ 	.word	0x0500000f


	//   ....[161]....
        /*0324*/ 	.word	0x0500000f


	//   ....[162]....
        /*0328*/ 	.word	0x0500000f


	//   ....[163]....
        /*032c*/ 	.word	0x0500000f


	//   ....[164]....
        /*0330*/ 	.word	0x0500000f


	//   ....[165]....
        /*0334*/ 	.word	0x0500000f


	//   ....[166]....
        /*0338*/ 	.word	0x0500000f


	//   ....[167]....
        /*033c*/ 	.word	0x0500000f


	//   ....[168]....
        /*0340*/ 	.word	0x0500000f


	//   ....[169]....
        /*0344*/ 	.word	0x0500000f


	//   ....[170]....
        /*0348*/ 	.word	0x0500000f


	//   ....[171]....
        /*034c*/ 	.word	0x0500000f


	//   ....[172]....
        /*0350*/ 	.word	0x0500000f


	//   ....[173]....
        /*0354*/ 	.word	0x0500000f


	//   ....[174]....
        /*0358*/ 	.word	0x0500000f


	//   ....[175]....
        /*035c*/ 	.word	0x0500000f


	//   ....[176]....
        /*0360*/ 	.word	0x0500000f


	//   ....[177]....
        /*0364*/ 	.word	0x0500000f


	//   ....[178]....
        /*0368*/ 	.word	0x0500000f


	//   ....[179]....
        /*036c*/ 	.word	0x0500000f


	//   ....[180]....
        /*0370*/ 	.word	0x0500000f


	//   ....[181]....
        /*0374*/ 	.word	0x0500000f


	//   ....[182]....
        /*0378*/ 	.word	0x0500000f


	//   ....[183]....
        /*037c*/ 	.word	0x0500000f


	//   ....[184]....
        /*0380*/ 	.word	0x0500000f


	//   ....[185]....
        /*0384*/ 	.word	0x0500000f


	//   ....[186]....
        /*0388*/ 	.word	0x0500000f


	//   ....[187]....
        /*038c*/ 	.word	0x0500000f


	//   ....[188]....
        /*0390*/ 	.word	0x0500000f


	//   ....[189]....
        /*0394*/ 	.word	0x0500000f


	//----- nvinfo : EIATTR_COOP_GROUP_INSTR_OFFSETS
	.align		4
.L_91:
        /*0398*/ 	.byte	0x04, 0x28
        /*039a*/ 	.short	(.L_93 - .L_92)


	//   ....[0]....
.L_92:
        /*039c*/ 	.word	0x00000070


	//   ....[1]....
        /*03a0*/ 	.word	0x000000b0


	//   ....[2]....
        /*03a4*/ 	.word	0x000002d0


	//   ....[3]....
        /*03a8*/ 	.word	0x00000430


	//   ....[4]....
        /*03ac*/ 	.word	0x00000550


	//   ....[5]....
        /*03b0*/ 	.word	0x000006b0


	//   ....[6]....
        /*03b4*/ 	.word	0x000010e0


	//   ....[7]....
        /*03b8*/ 	.word	0x00003990


	//   ....[8]....
        /*03bc*/ 	.word	0x00003a50


	//   ....[9]....
        /*03c0*/ 	.word	0x00003e40


	//   ....[10]....
        /*03c4*/ 	.word	0x00003f30


	//   ....[11]....
        /*03c8*/ 	.word	0x000073c0


	//   ....[12]....
        /*03cc*/ 	.word	0x000073f0


	//   ....[13]....
        /*03d0*/ 	.word	0x00007420


	//   ....[14]....
        /*03d4*/ 	.word	0x00007430


	//   ....[15]....
        /*03d8*/ 	.word	0x00008f30


	//   ....[16]....
        /*03dc*/ 	.word	0x00008f40


	//   ....[17]....
        /*03e0*/ 	.word	0x00008fc0


	//   ....[18]....
        /*03e4*/ 	.word	0x00008fd0


	//   ....[19]....
        /*03e8*/ 	.word	0x00009e60


	//   ....[20]....
        /*03ec*/ 	.word	0x00009e70


	//   ....[21]....
        /*03f0*/ 	.word	0x00009e80


	//   ....[22]....
        /*03f4*/ 	.word	0x00009ea0


	//   ....[23]....
        /*03f8*/ 	.word	0x00009eb0


	//   ....[24]....
        /*03fc*/ 	.word	0x00009ec0


	//   ....[25]....
        /*0400*/ 	.word	0x00009ed0


	//   ....[26]....
        /*0404*/ 	.word	0x00009ee0


	//   ....[27]....
        /*0408*/ 	.word	0x00009ef0


	//   ....[28]....
        /*040c*/ 	.word	0x00009f00


	//   ....[29]....
        /*0410*/ 	.word	0x00009f10


	//   ....[30]....
        /*0414*/ 	.word	0x00009f30


	//   ....[31]....
        /*0418*/ 	.word	0x00009f40


	//   ....[32]....
        /*041c*/ 	.word	0x00009f50


	//   ....[33]....
        /*0420*/ 	.word	0x00009f60


	//   ....[34]....
        /*0424*/ 	.word	0x00009f70


	//   ....[35]....
        /*0428*/ 	.word	0x00009f80


	//   ....[36]....
        /*042c*/ 	.word	0x00009f90


	//   ....[37]....
        /*0430*/ 	.word	0x00009fa0


	//   ....[38]....
        /*0434*/ 	.word	0x00009fb0


	//   ....[39]....
        /*0438*/ 	.word	0x00009fc0


	//   ....[40]....
        /*043c*/ 	.word	0x00009fd0


	//   ....[41]....
        /*0440*/ 	.word	0x00009fe0


	//   ....[42]....
        /*0444*/ 	.word	0x00009ff0


	//   ....[43]....
        /*0448*/ 	.word	0x0000a000


	//   ....[44]....
        /*044c*/ 	.word	0x0000a010


	//   ....[45]....
        /*0450*/ 	.word	0x0000a020


	//   ....[46]....
        /*0454*/ 	.word	0x0000a030


	//   ....[47]....
        /*0458*/ 	.word	0x0000a050


	//   ....[48]....
        /*045c*/ 	.word	0x0000a060


	//   ....[49]....
        /*0460*/ 	.word	0x0000a070


	//   ....[50]....
        /*0464*/ 	.word	0x0000a080


	//   ....[51]....
        /*0468*/ 	.word	0x0000a090


	//   ....[52]....
        /*046c*/ 	.word	0x0000a0a0


	//   ....[53]....
        /*0470*/ 	.word	0x0000a0b0


	//   ....[54]....
        /*0474*/ 	.word	0x0000a0c0


	//   ....[55]....
        /*0478*/ 	.word	0x0000a0d0


	//   ....[56]....
        /*047c*/ 	.word	0x0000a0f0


	//   ....[57]....
        /*0480*/ 	.word	0x0000a100


	//   ....[58]....
        /*0484*/ 	.word	0x0000a110


	//   ....[59]....
        /*0488*/ 	.word	0x0000a130


	//   ....[60]....
        /*048c*/ 	.word	0x0000a140


	//   ....[61]....
        /*0490*/ 	.word	0x0000a150


	//   ....[62]....
        /*0494*/ 	.word	0x0000a160


	//   ....[63]....
        /*0498*/ 	.word	0x0000a170


	//   ....[64]....
        /*049c*/ 	.word	0x0000a180


	//   ....[65]....
        /*04a0*/ 	.word	0x0000a1a0


	//   ....[66]....
        /*04a4*/ 	.word	0x0000a1b0


	//   ....[67]....
        /*04a8*/ 	.word	0x0000a1c0


	//   ....[68]....
        /*04ac*/ 	.word	0x0000a1d0


	//   ....[69]....
        /*04b0*/ 	.word	0x0000a1e0


	//   ....[70]....
        /*04b4*/ 	.word	0x0000a210


	//   ....[71]....
        /*04b8*/ 	.word	0x0000a240


	//   ....[72]....
        /*04bc*/ 	.word	0x0000a270


	//   ....[73]....
        /*04c0*/ 	.word	0x0000a2a0


	//   ....[74]....
        /*04c4*/ 	.word	0x0000a2e0


	//   ....[75]....
        /*04c8*/ 	.word	0x0000a310


	//   ....[76]....
        /*04cc*/ 	.word	0x0000a340


	//   ....[77]....
        /*04d0*/ 	.word	0x0000a370


	//   ....[78]....
        /*04d4*/ 	.word	0x0000a390


	//   ....[79]....
        /*04d8*/ 	.word	0x0000a3a0


	//   ....[80]....
        /*04dc*/ 	.word	0x0000a3c0


	//   ....[81]....
        /*04e0*/ 	.word	0x0000a3d0


	//   ....[82]....
        /*04e4*/ 	.word	0x0000a3e0


	//   ....[83]....
        /*04e8*/ 	.word	0x0000a850


	//   ....[84]....
        /*04ec*/ 	.word	0x0000a890


	//   ....[85]....
        /*04f0*/ 	.word	0x0000a8d0


	//   ....[86]....
        /*04f4*/ 	.word	0x0000a910


	//   ....[87]....
        /*04f8*/ 	.word	0x0000a940


	//   ....[88]....
        /*04fc*/ 	.word	0x0000a980


	//   ....[89]....
        /*0500*/ 	.word	0x0000b030


	//   ....[90]....
        /*0504*/ 	.word	0x0000b060


	//   ....[91]....
        /*0508*/ 	.word	0x0000bbb0


	//   ....[92]....
        /*050c*/ 	.word	0x0000d1c0


	//   ....[93]....
        /*0510*/ 	.word	0x0000d200


	//   ....[94]....
        /*0514*/ 	.word	0x0000d240


	//   ....[95]....
        /*0518*/ 	.word	0x0000d2d0


	//   ....[96]....
        /*051c*/ 	.word	0x0000d2e0


	//   ....[97]....
        /*0520*/ 	.word	0x0000d350


	//   ....[98]....
        /*0524*/ 	.word	0x0000d360


	//   ....[99]....
        /*0528*/ 	.word	0x0000d370


	//   ....[100]....
        /*052c*/ 	.word	0x0000d3e0


	//   ....[101]....
        /*0530*/ 	.word	0x0000d460


	//   ....[102]....
        /*0534*/ 	.word	0x0000d8f0


	//   ....[103]....
        /*0538*/ 	.word	0x0000d930


	//   ....[104]....
        /*053c*/ 	.word	0x0000d960


	//   ....[105]....
        /*0540*/ 	.word	0x0000d970


	//   ....[106]....
        /*0544*/ 	.word	0x0000d9c0


	//   ....[107]....
        /*0548*/ 	.word	0x0000da40


	//   ....[108]....
        /*054c*/ 	.word	0x0000da70


	//   ....[109]....
        /*0550*/ 	.word	0x0000dae0


	//   ....[110]....
        /*0554*/ 	.word	0x0000db00


	//   ....[111]....
        /*0558*/ 	.word	0x0000db80


	//   ....[112]....
        /*055c*/ 	.word	0x0000e1c0


	//   ....[113]....
        /*0560*/ 	.word	0x0000e1f0


	//   ....[114]....
        /*0564*/ 	.word	0x0000e220


	//   ....[115]....
        /*0568*/ 	.word	0x0000e280


	//   ....[116]....
        /*056c*/ 	.word	0x0000e310


	//   ....[117]....
        /*0570*/ 	.word	0x0000e330


	//   ....[118]....
        /*0574*/ 	.word	0x0000e3d0


	//   ....[119]....
        /*0578*/ 	.word	0x0000e3f0


	//   ....[120]....
        /*057c*/ 	.word	0x0000eca0


	//   ....[121]....
        /*0580*/ 	.word	0x0000ecc0


	//   ....[122]....
        /*0584*/ 	.word	0x0000ece0


	//   ....[123]....
        /*0588*/ 	.word	0x0000ecf0


	//   ....[124]....
        /*058c*/ 	.word	0x0000ed40


	//   ....[125]....
        /*0590*/ 	.word	0x0000ed50


	//   ....[126]....
        /*0594*/ 	.word	0x0000eda0


	//   ....[127]....
        /*0598*/ 	.word	0x0000edb0


	//   ....[128]....
        /*059c*/ 	.word	0x0000edc0


	//   ....[129]....
        /*05a0*/ 	.word	0x0000ee10


	//   ....[130]....
        /*05a4*/ 	.word	0x0000f210


	//   ....[131]....
        /*05a8*/ 	.word	0x0000f230


	//   ....[132]....
        /*05ac*/ 	.word	0x0000f240


	//   ....[133]....
        /*05b0*/ 	.word	0x0000f260


	//   ....[134]....
        /*05b4*/ 	.word	0x0000f280


	//   ....[135]....
        /*05b8*/ 	.word	0x0000f2d0


	//   ....[136]....
        /*05bc*/ 	.word	0x0000f2f0


	//   ....[137]....
        /*05c0*/ 	.word	0x0000f300


	//   ....[138]....
        /*05c4*/ 	.word	0x0000f350


	//   ....[139]....
        /*05c8*/ 	.word	0x0000f3b0


	//   ....[140]....
        /*05cc*/ 	.word	0x00010400


	//   ....[141]....
        /*05d0*/ 	.word	0x00010900


	//   ....[142]....
        /*05d4*/ 	.word	0x00010a10


	//   ....[143]....
        /*05d8*/ 	.word	0x00010ae0


	//   ....[144]....
        /*05dc*/ 	.word	0x00010b70


	//   ....[145]....
        /*05e0*/ 	.word	0x00010c50


	//   ....[146]....
        /*05e4*/ 	.word	0x00010cb0


	//   ....[147]....
        /*05e8*/ 	.word	0x00010d90


	//   ....[148]....
        /*05ec*/ 	.word	0x00010df0


	//   ....[149]....
        /*05f0*/ 	.word	0x00010ec0


	//   ....[150]....
        /*05f4*/ 	.word	0x00010f60


	//   ....[151]....
        /*05f8*/ 	.word	0x00011050


	//   ....[152]....
        /*05fc*/ 	.word	0x000111b0


	//   ....[153]....
        /*0600*/ 	.word	0x00011270


	//   ....[154]....
        /*0604*/ 	.word	0x00011370


	//   ....[155]....
        /*0608*/ 	.word	0x00011410


	//   ....[156]....
        /*060c*/ 	.word	0x00011500


	//   ....[157]....
        /*0610*/ 	.word	0x000115c0


	//   ....[158]....
        /*0614*/ 	.word	0x00011630


	//   ....[159]....
        /*0618*/ 	.word	0x00011700


	//   ....[160]....
        /*061c*/ 	.word	0x00011770


	//   ....[161]....
        /*0620*/ 	.word	0x00011850


	//   ....[162]....
        /*0624*/ 	.word	0x000118e0


	//   ....[163]....
        /*0628*/ 	.word	0x00011940


	//   ....[164]....
        /*062c*/ 	.word	0x00011a00


	//   ....[165]....
        /*0630*/ 	.word	0x00011ac0


	//   ....[166]....
        /*0634*/ 	.word	0x00011b40


	//   ....[167]....
        /*0638*/ 	.word	0x00011c30


	//   ....[168]....
        /*063c*/ 	.word	0x00011cb0


	//   ....[169]....
        /*0640*/ 	.word	0x00011d80


	//   ....[170]....
        /*0644*/ 	.word	0x00011ec0


	//   ....[171]....
        /*0648*/ 	.word	0x00011f60


	//   ....[172]....
        /*064c*/ 	.word	0x00011fd0


	//   ....[173]....
        /*0650*/ 	.word	0x00012090


	//   ....[174]....
        /*0654*/ 	.word	0x000120f0


	//   ....[175]....
        /*0658*/ 	.word	0x000121b0


	//   ....[176]....
        /*065c*/ 	.word	0x00012210


	//   ....[177]....
        /*0660*/ 	.word	0x000122d0


	//   ....[178]....
        /*0664*/ 	.word	0x00012330


	//   ....[179]....
        /*0668*/ 	.word	0x000123f0


	//   ....[180]....
        /*066c*/ 	.word	0x000124d0


	//   ....[181]....
        /*0670*/ 	.word	0x00012570


	//   ....[182]....
        /*0674*/ 	.word	0x000125d0


	//   ....[183]....
        /*0678*/ 	.word	0x00012690


	//   ....[184]....
        /*067c*/ 	.word	0x000126f0


	//   ....[185]....
        /*0680*/ 	.word	0x000127b0


	//   ....[186]....
        /*0684*/ 	.word	0x00012810


	//   ....[187]....
        /*0688*/ 	.word	0x000128d0


	//   ....[188]....
        /*068c*/ 	.word	0x00012930


	//   ....[189]....
        /*0690*/ 	.word	0x000129f0


	//----- nvinfo : EIATTR_REG_RECONFIG
	.align		4
.L_93:
        /*0694*/ 	.byte	0x01, 0x54
	.zero		2


	//----- nvinfo : EIATTR_SYSCALL_OFFSETS
	.align		4
        /*0698*/ 	.byte	0x04, 0x46
        /*069a*/ 	.short	(.L_95 - .L_94)


	//   ....[0]....
.L_94:
        /*069c*/ 	.word	0x000012a0


	//   ....[1]....
        /*06a0*/ 	.word	0x0000c300


	//   ....[2]....
        /*06a4*/ 	.word	0x0000c440


	//   ....[3]....
        /*06a8*/ 	.word	0x0000c580


	//   ....[4]....
        /*06ac*/ 	.word	0x0000c6a0


	//   ....[5]....
        /*06b0*/ 	.word	0x0000df40


	//----- nvinfo : EIATTR_MBARRIER_INSTR_OFFSETS
	.align		4
.L_95:
        /*06b4*/ 	.byte	0x04, 0x39
        /*06b6*/ 	.short	(.L_97 - .L_96)


	//   ....[0]....
.L_96:
        /*06b8*/ 	.word	0x00000180
        /*06bc*/ 	.word	0x000000ff
        /*06c0*/ 	.word	0x00029800
        /*06c4*/ 	.short	0x0100
        /*06c6*/ 	.byte	0x08
	.zero		1


	//   ....[1]....
        /*06c8*/ 	.word	0x00000190
        /*06cc*/ 	.word	0x000000ff
        /*06d0*/ 	.word	0x00029820
        /*06d4*/ 	.short	0x0100
        /*06d6*/ 	.byte	0x08
	.zero		1


	//   ....[2]....
        /*06d8*/ 	.word	0x00000280
        /*06dc*/ 	.word	0x000000ff
        /*06e0*/ 	.word	0x00029830
        /*06e4*/ 	.short	0x0100
        /*06e6*/ 	.byte	0x08
	.zero		1


	//   ....[3]....
        /*06e8*/ 	.word	0x00000290
        /*06ec*/ 	.word	0x000000ff
        /*06f0*/ 	.word	0x00029840
        /*06f4*/ 	.short	0x0100
        /*06f6*/ 	.byte	0x08
	.zero		1


	//   ....[4]....
        /*06f8*/ 	.word	0x000002a0
        /*06fc*/ 	.word	0x000000ff
        /*0700*/ 	.word	0x00029838
        /*0704*/ 	.short	0x0100
        /*0706*/ 	.byte	0x08
	.zero		1


	//   ....[5]....
        /*0708*/ 	.word	0x000002b0
        /*070c*/ 	.word	0x000000ff
        /*0710*/ 	.word	0x00029848
        /*0714*/ 	.short	0x0100
        /*0716*/ 	.byte	0x08
	.zero		1


	//   ....[6]....
        /*0718*/ 	.word	0x000003e0
        /*071c*/ 	.word	0x000000ff
        /*0720*/ 	.word	0x00029850
        /*0724*/ 	.short	0x0100
        /*0726*/ 	.byte	0x08
	.zero		1


	//   ....[7]....
        /*0728*/ 	.word	0x000003f0
        /*072c*/ 	.word	0x000000ff
        /*0730*/ 	.word	0x00029860
        /*0734*/ 	.short	0x0100
        /*0736*/ 	.byte	0x08
	.zero		1


	//   ....[8]....
        /*0738*/ 	.word	0x00000400
        /*073c*/ 	.word	0x000000ff
        /*0740*/ 	.word	0x00029858
        /*0744*/ 	.short	0x0100
        /*0746*/ 	.byte	0x08
	.zero		1


	//   ....[9]....
        /*0748*/ 	.word	0x00000410
        /*074c*/ 	.word	0x000000ff
        /*0750*/ 	.word	0x00029868
        /*0754*/ 	.short	0x0100
        /*0756*/ 	.byte	0x08
	.zero		1


	//   ....[10]....
        /*0758*/ 	.word	0x00000500
        /*075c*/ 	.word	0x000000ff
        /*0760*/ 	.word	0x00029870
        /*0764*/ 	.short	0x0100
        /*0766*/ 	.byte	0x06
	.zero		1


	//   ....[11]....
        /*0768*/ 	.word	0x00000510
        /*076c*/ 	.word	0x000000ff
        /*0770*/ 	.word	0x00029880
        /*0774*/ 	.short	0x0100
        /*0776*/ 	.byte	0x06
	.zero		1


	//   ....[12]....
        /*0778*/ 	.word	0x00000520
        /*077c*/ 	.word	0x000000ff
        /*0780*/ 	.word	0x00029878
        /*0784*/ 	.short	0x0100
        /*0786*/ 	.byte	0x06
	.zero		1


	//   ....[13]....
        /*0788*/ 	.word	0x00000530
        /*078c*/ 	.word	0x000000ff
        /*0790*/ 	.word	0x00029888
        /*0794*/ 	.short	0x0100
        /*0796*/ 	.byte	0x06
	.zero		1


	//   ....[14]....
        /*0798*/ 	.word	0x00000660
        /*079c*/ 	.word	0x000000ff
        /*07a0*/ 	.word	0x00029890
        /*07a4*/ 	.short	0x0100
        /*07a6*/ 	.byte	0x08
	.zero		1


	//   ....[15]....
        /*07a8*/ 	.word	0x00000670
        /*07ac*/ 	.word	0x000000ff
        /*07b0*/ 	.word	0x000298a0
        /*07b4*/ 	.short	0x0100
        /*07b6*/ 	.byte	0x08
	.zero		1


	//   ....[16]....
        /*07b8*/ 	.word	0x00000680
        /*07bc*/ 	.word	0x000000ff
        /*07c0*/ 	.word	0x00029898
        /*07c4*/ 	.short	0x0100
        /*07c6*/ 	.byte	0x08
	.zero		1


	//   ....[17]....
        /*07c8*/ 	.word	0x00000690
        /*07cc*/ 	.word	0x000000ff
        /*07d0*/ 	.word	0x000298a8
        /*07d4*/ 	.short	0x0100
        /*07d6*/ 	.byte	0x08
	.zero		1


	//   ....[18]....
        /*07d8*/ 	.word	0x000007d0
        /*07dc*/ 	.word	0x000000ff
        /*07e0*/ 	.word	0x000298b0
        /*07e4*/ 	.short	0x0100
        /*07e6*/ 	.byte	0x08
	.zero		1


	//   ....[19]....
        /*07e8*/ 	.word	0x000007e0
        /*07ec*/ 	.word	0x000000ff
        /*07f0*/ 	.word	0x000298c0
        /*07f4*/ 	.short	0x0100
        /*07f6*/ 	.byte	0x08
	.zero		1


	//   ....[20]....
        /*07f8*/ 	.word	0x000007f0
        /*07fc*/ 	.word	0x000000ff
        /*0800*/ 	.word	0x000298b8
        /*0804*/ 	.short	0x0100
        /*0806*/ 	.byte	0x08
	.zero		1


	//   ....[21]....
        /*0808*/ 	.word	0x00000800
        /*080c*/ 	.word	0x000000ff
        /*0810*/ 	.word	0x000298c8
        /*0814*/ 	.short	0x0100
        /*0816*/ 	.byte	0x08
	.zero		1


	//   ....[22]....
        /*0818*/ 	.word	0x00001570
        /*081c*/ 	.word	0x000000ff
        /*0820*/ 	.word	0x00029800
        /*0824*/ 	.short	0x010a
        /*0826*/ 	.byte	0x24
	.zero		1


	//   ....[23]....
        /*0828*/ 	.word	0x00001600
        /*082c*/ 	.word	0x000000ff
        /*0830*/ 	.word	0x00029830
        /*0834*/ 	.short	0x010a
        /*0836*/ 	.byte	0x24
	.zero		1


	//   ....[24]....
        /*0838*/ 	.word	0x00001660
        /*083c*/ 	.word	0x000000ff
        /*0840*/ 	.word	0x00029830
        /*0844*/ 	.short	0x010a
        /*0846*/ 	.byte	0x24
	.zero		1


	//   ....[25]....
        /*0848*/ 	.word	0x00002db0
        /*084c*/ 	.word	0x000000ff
        /*0850*/ 	.word	0x00000000
        /*0854*/ 	.short	0x0101
        /*0856*/ 	.byte	0x04
	.zero		1


	//   ....[26]....
        /*0858*/ 	.word	0x000054e0
        /*085c*/ 	.word	0x000000ff
        /*0860*/ 	.word	0x00029830
        /*0864*/ 	.short	0x010a
        /*0866*/ 	.byte	0x04
	.zero		1


	//   ....[27]....
        /*0868*/ 	.word	0x00005520
        /*086c*/ 	.word	0x000000ff
        /*0870*/ 	.word	0x00029830
        /*0874*/ 	.short	0x010a
        /*0876*/ 	.byte	0x04
	.zero		1


	//   ....[28]....
        /*0878*/ 	.word	0x000061f0
        /*087c*/ 	.word	0x000000ff
        /*0880*/ 	.word	0x00029850
        /*0884*/ 	.short	0x010a
        /*0886*/ 	.byte	0x04
	.zero		1


	//   ....[29]....
        /*0888*/ 	.word	0x00006230
        /*088c*/ 	.word	0x000000ff
        /*0890*/ 	.word	0x00029850
        /*0894*/ 	.short	0x010a
        /*0896*/ 	.byte	0x04
	.zero		1


	//   ....[30]....
        /*0898*/ 	.word	0x00006b00
        /*089c*/ 	.word	0x000000ff
        /*08a0*/ 	.word	0x00000000
        /*08a4*/ 	.short	0x0101
        /*08a6*/ 	.byte	0x04
	.zero		1


	//   ....[31]....
        /*08a8*/ 	.word	0x00008540
        /*08ac*/ 	.word	0x000000ff
        /*08b0*/ 	.word	0x00000000
        /*08b4*/ 	.short	0x0101
        /*08b6*/ 	.byte	0x04
	.zero		1


	//   ....[32]....
        /*08b8*/ 	.word	0x00008be0
        /*08bc*/ 	.word	0x000000ff
        /*08c0*/ 	.word	0x00029850
        /*08c4*/ 	.short	0x010a
        /*08c6*/ 	.byte	0x09
	.zero		1


	//   ....[33]....
        /*08c8*/ 	.word	0x00008c20
        /*08cc*/ 	.word	0x000000ff
        /*08d0*/ 	.word	0x00029850
        /*08d4*/ 	.short	0x010a
        /*08d6*/ 	.byte	0x09
	.zero		1


	//   ....[34]....
        /*08d8*/ 	.word	0x00009290
        /*08dc*/ 	.word	0x000000ff
        /*08e0*/ 	.word	0x00000000
        /*08e4*/ 	.short	0x0101
        /*08e6*/ 	.byte	0x04
	.zero		1


	//   ....[35]....
        /*08e8*/ 	.word	0x0000a970
        /*08ec*/ 	.word	0x000000ff
        /*08f0*/ 	.word	0x00000000
        /*08f4*/ 	.short	0x0101
        /*08f6*/ 	.byte	0x04
	.zero		1


	//   ....[36]....
        /*08f8*/ 	.word	0x0000ce90
        /*08fc*/ 	.word	0x000000ff
        /*0900*/ 	.word	0x00029880
        /*0904*/ 	.short	0x010a
        /*0906*/ 	.byte	0x2a
	.zero		1


	//   ....[37]....
        /*0908*/ 	.word	0x0000d520
        /*090c*/ 	.word	0x000000ff
        /*0910*/ 	.word	0x00029870
        /*0914*/ 	.short	0x0107
        /*0916*/ 	.byte	0x2a
	.zero		1


	//   ....[38]....
        /*0918*/ 	.word	0x0000d5b0
        /*091c*/ 	.word	0x000000ff
        /*0920*/ 	.word	0x00029870
        /*0924*/ 	.short	0x0101
        /*0926*/ 	.byte	0x2a
	.zero		1


	//   ....[39]....
        /*0928*/ 	.word	0x0000d600
        /*092c*/ 	.word	0x000000ff
        /*0930*/ 	.word	0x00029840
        /*0934*/ 	.short	0x010a
        /*0936*/ 	.byte	0x2a
	.zero		1


	//   ....[40]....
        /*0938*/ 	.word	0x0000dcd0
        /*093c*/ 	.word	0x000000ff
        /*0940*/ 	.word	0x00029830
        /*0944*/ 	.short	0x0107
        /*0946*/ 	.byte	0x2a
	.zero		1


	//   ....[41]....
        /*0948*/ 	.word	0x0000dd60
        /*094c*/ 	.word	0x000000ff
        /*0950*/ 	.word	0x00029830
        /*0954*/ 	.short	0x0101
        /*0956*/ 	.byte	0x2a
	.zero		1


	//   ....[42]....
        /*0958*/ 	.word	0x0000e510
        /*095c*/ 	.word	0x000000ff
        /*0960*/ 	.word	0x00029800
        /*0964*/ 	.short	0x0107
        /*0966*/ 	.byte	0x2a
	.zero		1


	//   ....[43]....
        /*0968*/ 	.word	0x0000e570
        /*096c*/ 	.word	0x000000ff
        /*0970*/ 	.word	0x00029800
        /*0974*/ 	.short	0x0101
        /*0976*/ 	.byte	0x2a
	.zero		1


	//   ....[44]....
        /*0978*/ 	.word	0x0000e580
        /*097c*/ 	.word	0x000000ff
        /*0980*/ 	.word	0x00029820
        /*0984*/ 	.short	0x010a
        /*0986*/ 	.byte	0x2a
	.zero		1


	//   ....[45]....
        /*0988*/ 	.word	0x0000e9d0
        /*098c*/ 	.word	0x0000000a
        /*0990*/ 	.word	0x00029880
        /*0994*/ 	.short	0x010a
        /*0996*/ 	.byte	0x3f
	.zero		1


	//   ....[46]....
        /*0998*/ 	.word	0x0000eee0
        /*099c*/ 	.word	0x0000000a
        /*09a0*/ 	.word	0x00029870
        /*09a4*/ 	.short	0x0107
        /*09a6*/ 	.byte	0x3f
	.zero		1


	//   ....[47]....
        /*09a8*/ 	.word	0x0000ef70
        /*09ac*/ 	.word	0x0000000a
        /*09b0*/ 	.word	0x00029870
        /*09b4*/ 	.short	0x0101
        /*09b6*/ 	.byte	0x3f
	.zero		1


	//   ....[48]....
        /*09b8*/ 	.word	0x0000efa0
        /*09bc*/ 	.word	0x0000000a
        /*09c0*/ 	.word	0x00029840
        /*09c4*/ 	.short	0x010a
        /*09c6*/ 	.byte	0x3f
	.zero		1


	//   ....[49]....
        /*09c8*/ 	.word	0x0000f490
        /*09cc*/ 	.word	0x0000000a
        /*09d0*/ 	.word	0x00029830
        /*09d4*/ 	.short	0x0107
        /*09d6*/ 	.byte	0x3f
	.zero		1


	//   ....[50]....
        /*09d8*/ 	.word	0x0000f530
        /*09dc*/ 	.word	0x0000000a
        /*09e0*/ 	.word	0x00029830
        /*09e4*/ 	.short	0x0101
        /*09e6*/ 	.byte	0x3f
	.zero		1


	//   ....[51]....
        /*09e8*/ 	.word	0x0000f5b0
        /*09ec*/ 	.word	0x00000013
        /*09f0*/ 	.word	0x00029870
        /*09f4*/ 	.short	0x010a
        /*09f6*/ 	.byte	0x3f
	.zero		1


	//   ....[52]....
        /*09f8*/ 	.word	0x0000f640
        /*09fc*/ 	.word	0x00000013
        /*0a00*/ 	.word	0x00029860
        /*0a04*/ 	.short	0x010a
        /*0a06*/ 	.byte	0x3f
	.zero		1


	//   ....[53]....
        /*0a08*/ 	.word	0x0000fb60
        /*0a0c*/ 	.word	0x00000013
        /*0a10*/ 	.word	0x00029850
        /*0a14*/ 	.short	0x0101
        /*0a16*/ 	.byte	0x3f
	.zero		1


	//   ....[54]....
        /*0a18*/ 	.word	0x0000fc00
        /*0a1c*/ 	.word	0x00000013
        /*0a20*/ 	.word	0x00000000
        /*0a24*/ 	.short	0x0101
        /*0a26*/ 	.byte	0x3f
	.zero		1


	//   ....[55]....
        /*0a28*/ 	.word	0x0000fcd0
        /*0a2c*/ 	.word	0x00000010
        /*0a30*/ 	.word	0x00029870
        /*0a34*/ 	.short	0x010a
        /*0a36*/ 	.byte	0x3f
	.zero		1


	//   ....[56]....
        /*0a38*/ 	.word	0x0000fd90
        /*0a3c*/ 	.word	0x00000010
        /*0a40*/ 	.word	0x00029860
        /*0a44*/ 	.short	0x010a
        /*0a46*/ 	.byte	0x3f
	.zero		1


	//   ....[57]....
        /*0a48*/ 	.word	0x00010290
        /*0a4c*/ 	.word	0x00000010
        /*0a50*/ 	.word	0x00029850
        /*0a54*/ 	.short	0x0101
        /*0a56*/ 	.byte	0x3f
	.zero		1


	//   ....[58]....
        /*0a58*/ 	.word	0x00010350
        /*0a5c*/ 	.word	0x00000010
        /*0a60*/ 	.word	0x00000000
        /*0a64*/ 	.short	0x0101
        /*0a66*/ 	.byte	0x3f
	.zero		1


	//   ....[59]....
        /*0a68*/ 	.word	0x000103b0
        /*0a6c*/ 	.word	0x00000006
        /*0a70*/ 	.word	0x00029820
        /*0a74*/ 	.short	0x010a
        /*0a76*/ 	.byte	0x3f
	.zero		1


	//   ....[60]....
        /*0a78*/ 	.word	0x000104d0
        /*0a7c*/ 	.word	0x00000005
        /*0a80*/ 	.word	0x00029840
        /*0a84*/ 	.short	0x010a
        /*0a86*/ 	.byte	0x3f
	.zero		1


	//   ....[61]....
        /*0a88*/ 	.word	0x00010570
        /*0a8c*/ 	.word	0x00000003
        /*0a90*/ 	.word	0x00029840
        /*0a94*/ 	.short	0x010a
        /*0a96*/ 	.byte	0x3f
	.zero		1


	//   ....[62]....
        /*0a98*/ 	.word	0x000105b0
        /*0a9c*/ 	.word	0x00000005
        /*0aa0*/ 	.word	0x00029860
        /*0aa4*/ 	.short	0x010a
        /*0aa6*/ 	.byte	0x3f
	.zero		1


	//   ....[63]....
        /*0aa8*/ 	.word	0x000105f0
        /*0aac*/ 	.word	0x00000003
        /*0ab0*/ 	.word	0x00029860
        /*0ab4*/ 	.short	0x010a
        /*0ab6*/ 	.byte	0x3f
	.zero		1


	//   ....[64]....
        /*0ab8*/ 	.word	0x00010630
        /*0abc*/ 	.word	0x00000005
        /*0ac0*/ 	.word	0x00029880
        /*0ac4*/ 	.short	0x010a
        /*0ac6*/ 	.byte	0x3f
	.zero		1


	//   ....[65]....
        /*0ac8*/ 	.word	0x00010670
        /*0acc*/ 	.word	0x00000003
        /*0ad0*/ 	.word	0x00029880
        /*0ad4*/ 	.short	0x010a
        /*0ad6*/ 	.byte	0x3f
	.zero		1


	//   ....[66]....
        /*0ad8*/ 	.word	0x000106e0
        /*0adc*/ 	.word	0x00000003
        /*0ae0*/ 	.word	0x00029800
        /*0ae4*/ 	.short	0x010a
        /*0ae6*/ 	.byte	0x3f
	.zero		1


	//   ....[67]....
        /*0ae8*/ 	.word	0x00010740
        /*0aec*/ 	.word	0x00000005
        /*0af0*/ 	.word	0x00029830
        /*0af4*/ 	.short	0x010a
        /*0af6*/ 	.byte	0x3f
	.zero		1


	//   ....[68]....
        /*0af8*/ 	.word	0x000107a0
        /*0afc*/ 	.word	0x00000008
        /*0b00*/ 	.word	0x00029830
        /*0b04*/ 	.short	0x010a
        /*0b06*/ 	.byte	0x3f
	.zero		1


	//   ....[69]....
        /*0b08*/ 	.word	0x00010800
        /*0b0c*/ 	.word	0x00000009
        /*0b10*/ 	.word	0x00029850
        /*0b14*/ 	.short	0x010a
        /*0b16*/ 	.byte	0x3f
	.zero		1


	//   ....[70]....
        /*0b18*/ 	.word	0x00010860
        /*0b1c*/ 	.word	0x00000005
        /*0b20*/ 	.word	0x00029850
        /*0b24*/ 	.short	0x010a
        /*0b26*/ 	.byte	0x3f
	.zero		1


	//   ....[71]....
        /*0b28*/ 	.word	0x00010960
        /*0b2c*/ 	.word	0x00000002
        /*0b30*/ 	.word	0x00029880
        /*0b34*/ 	.short	0x010a
        /*0b36*/ 	.byte	0x3f
	.zero		1


	//   ....[72]....
        /*0b38*/ 	.word	0x00011100
        /*0b3c*/ 	.word	0x00000002
        /*0b40*/ 	.word	0x00029840
        /*0b44*/ 	.short	0x010a
        /*0b46*/ 	.byte	0x3f
	.zero		1


	//   ....[73]....
        /*0b48*/ 	.word	0x00011dc0
        /*0b4c*/ 	.word	0x00000003
        /*0b50*/ 	.word	0x00029820
        /*0b54*/ 	.short	0x010a
        /*0b56*/ 	.byte	0x3f
	.zero		1


	//   ....[74]....
        /*0b58*/ 	.word	0x00011e10
        /*0b5c*/ 	.word	0x0000000a
        /*0b60*/ 	.word	0x00029880
        /*0b64*/ 	.short	0x010a
        /*0b66*/ 	.byte	0x3f
	.zero		1


	//   ....[75]....
        /*0b68*/ 	.word	0x00012420
        /*0b6c*/ 	.word	0x0000000a
        /*0b70*/ 	.word	0x00029840
        /*0b74*/ 	.short	0x010a
        /*0b76*/ 	.byte	0x3f
	.zero		1


	//   ....[76]....
        /*0b78*/ 	.word	0x00012a20
        /*0b7c*/ 	.word	0x00000013
        /*0b80*/ 	.word	0x00029870
        /*0b84*/ 	.short	0x010a
        /*0b86*/ 	.byte	0x3f
	.zero		1


	//   ....[77]....
        /*0b88*/ 	.word	0x00012a70
        /*0b8c*/ 	.word	0x00000013
        /*0b90*/ 	.word	0x00029860
        /*0b94*/ 	.short	0x010a
        /*0b96*/ 	.byte	0x3f
	.zero		1


	//   ....[78]....
        /*0b98*/ 	.word	0x00012ac0
        /*0b9c*/ 	.word	0x00000010
        /*0ba0*/ 	.word	0x00029870
        /*0ba4*/ 	.short	0x010a
        /*0ba6*/ 	.byte	0x3f
	.zero		1


	//   ....[79]....
        /*0ba8*/ 	.word	0x00012b10
        /*0bac*/ 	.word	0x00000010
        /*0bb0*/ 	.word	0x00029860
        /*0bb4*/ 	.short	0x010a
        /*0bb6*/ 	.byte	0x3f
	.zero		1


	//   ....[80]....
        /*0bb8*/ 	.word	0x00012b60
        /*0bbc*/ 	.word	0x00000006
        /*0bc0*/ 	.word	0x00029820
        /*0bc4*/ 	.short	0x010a
        /*0bc6*/ 	.byte	0x3f
	.zero		1


	//   ....[81]....
        /*0bc8*/ 	.word	0x00012bb0
        /*0bcc*/ 	.word	0x00000005
        /*0bd0*/ 	.word	0x00029840
        /*0bd4*/ 	.short	0x010a
        /*0bd6*/ 	.byte	0x3f
	.zero		1


	//   ....[82]....
        /*0bd8*/ 	.word	0x00012c00
        /*0bdc*/ 	.word	0x00000003
        /*0be0*/ 	.word	0x00029840
        /*0be4*/ 	.short	0x010a
        /*0be6*/ 	.byte	0x3f
	.zero		1


	//   ....[83]....
        /*0be8*/ 	.word	0x00012c50
        /*0bec*/ 	.word	0x00000005
        /*0bf0*/ 	.word	0x00029860
        /*0bf4*/ 	.short	0x010a
        /*0bf6*/ 	.byte	0x3f
	.zero		1


	//   ....[84]....
        /*0bf8*/ 	.word	0x00012ca0
        /*0bfc*/ 	.word	0x00000003
        /*0c00*/ 	.word	0x00029860
        /*0c04*/ 	.short	0x010a
        /*0c06*/ 	.byte	0x3f
	.zero		1


	//   ....[85]....
        /*0c08*/ 	.word	0x00012cf0
        /*0c0c*/ 	.word	0x00000005
        /*0c10*/ 	.word	0x00029880
        /*0c14*/ 	.short	0x010a
        /*0c16*/ 	.byte	0x3f
	.zero		1


	//----- nvinfo : EIATTR_NUM_MBARRIERS
	.align		4
.L_97:
        /*0c18*/ 	.byte	0x03, 0x38
        /*0c1a*/ 	.short	0x0016


	//----- nvinfo : EIATTR_EXIT_INSTR_OFFSETS
	.align		4
        /*0c1c*/ 	.byte	0x04, 0x1c
        /*0c1e*/ 	.short	(.L_99 - .L_98)


	//   ....[0]....
.L_98:
        /*0c20*/ 	.word	0x000106c0


	//----- nvinfo : EIATTR_MAX_THREADS
	.align		4
.L_99:
        /*0c24*/ 	.byte	0x04, 0x05
        /*0c26*/ 	.short	(.L_101 - .L_100)
.L_100:
        /*0c28*/ 	.word	0x00000180
        /*0c2c*/ 	.word	0x00000001
        /*0c30*/ 	.word	0x00000001


	//----- nvinfo : EIATTR_CRS_STACK_SIZE
	.align		4
.L_101:
        /*0c34*/ 	.byte	0x04, 0x1e
        /*0c36*/ 	.short	(.L_103 - .L_102)
.L_102:
        /*0c38*/ 	.word	0x00000000


	//----- nvinfo : EIATTR_CBANK_PARAM_SIZE
	.align		4
.L_103:
        /*0c3c*/ 	.byte	0x03, 0x19
        /*0c3e*/ 	.short	0x0a70


	//----- nvinfo : EIATTR_PARAM_CBANK
	.align		4
        /*0c40*/ 	.byte	0x04, 0x0a
        /*0c42*/ 	.short	(.L_105 - .L_104)
	.align		4
.L_104:
        /*0c44*/ 	.word	index@(.nv.constant0._ZN7cutlass13device_kernelIN5flash11enable_sm90INS1_16FlashAttnFwdSm90INS1_25CollectiveMainloopFwdSm90ILi2EN4cute5tupleIJNS5_1CILi1EEES8_S8_EEENS6_IJNS7_ILi128EEENS7_ILi160EEENS7_ILi192EEEEEELi128ENS_12float_e4m3_tEfNS_4arch4Sm90ELb0ELb0ELb1ELb0ELb1ELb0ELb0ELb1ELb1ELb1ELb1ELb0EEENS1_21CollectiveEpilogueFwdINS6_IJSA_SA_SB_EEES9_NS_10bfloat16_tESG_Li256ELb0ELb1ELb1ELb1EEENS1_19SingleTileSchedulerILb0ELb1ELb1ELi128EEEEEEEEEvNT_6ParamsE)
        /*0c48*/ 	.short	0x0210
        /*0c4a*/ 	.short	0x0a70


	//----- nvinfo : EIATTR_SW_WAR
	.align		4
.L_105:
        /*0c4c*/ 	.byte	0x04, 0x36
        /*0c4e*/ 	.short	(.L_107 - .L_106)
.L_106:
        /*0c50*/ 	.word	0x00000008
.L_107:


//--------------------- .nv.info._ZN7cutlass13device_kernelIN5flash11enable_sm90INS1_16FlashAttnFwdSm90INS1_25CollectiveMainloopFwdSm90ILi2EN4cute5tupleIJNS5_1CILi1EEES8_S8_EEENS6_IJNS7_ILi128EEENS7_ILi160EEENS7_ILi192EEEEEELi128ENS_12float_e4m3_tEfNS_4arch4Sm90ELb0ELb0ELb1ELb1ELb1ELb0ELb0ELb1ELb1ELb1ELb1ELb0EEENS1_21CollectiveEpilogueFwdINS6_IJSA_SA_SB_EEES9_NS_10bfloat16_tESG_Li256ELb1ELb1ELb1ELb1EEENS1_36VarlenDynamicPersistentTileSchedulerILi128ELi160ELi256ELi128ELb1ELb1ELb1ELb0ELb1ELb1EEEEEEEEEvNT_6ParamsE --------------------------
	.section	.nv.info._ZN7cutlass13device_kernelIN5flash11enable_sm90INS1_16FlashAttnFwdSm90INS1_25CollectiveMainloopFwdSm90ILi2EN4cute5tupleIJNS5_1CILi1EEES8_S8_EEENS6_IJNS7_ILi128EEENS7_ILi160EEENS7_ILi192EEEEEELi128ENS_12float_e4m3_tEfNS_4arch4Sm90ELb0ELb0ELb1ELb1ELb1ELb0ELb0ELb1ELb1ELb1ELb1ELb0EEENS1_21CollectiveEpilogueFwdINS6_IJSA_SA_SB_EEES9_NS_10bfloat16_tESG_Li256ELb1ELb1ELb1ELb1EEENS1_36VarlenDynamicPersistentTileSchedulerILi128ELi160ELi256ELi128ELb1ELb1ELb1ELb0ELb1ELb1EEEEEEEEEvNT_6ParamsE,"",@"SHT_CUDA_INFO"
	.sectionflags	@""
	.align	4


	//----- nvinfo : EIATTR_CUDA_API_VERSION
	.align		4
        /*0000*/ 	.byte	0x04, 0x37
        /*0002*/ 	.short	(.L_109 - .L_108)
.L_108:
        /*0004*/ 	.word	0x00000082


	//----- nvinfo : EIATTR_KPARAM_INFO
	.align		4
.L_109:
        /*0008*/ 	.byte	0x04, 0x17
        /*000a*/ 	.short	(.L_111 - .L_110)
.L_110:
        /*000c*/ 	.word	0x00000000
        /*0010*/ 	.short	0x0000
        /*0012*/ 	.short	0x0070
        /*0014*/ 	.byte	0x00, 0xf0, 0x01, 0x2a


	//----- nvinfo : EIATTR_SPARSE_MMA_MASK
	.align		4
.L_111:
        /*0018*/ 	.byte	0x03, 0x50
        /*001a*/ 	.short	0x0000


	//----- nvinfo : EIATTR_MAXREG_COUNT
	.align		4
        /*001c*/ 	.byte	0x03, 0x1b
        /*001e*/ 	.short	0x00a8


	//----- nvinfo : EIATTR_NUM_BARRIERS
	.align		4
        /*0020*/ 	.byte	0x02, 0x4c
        /*0022*/ 	.byte	0x10
	.zero		1


	//----- nvinfo : EIATTR_EXTERNS
	.align		4
        /*0024*/ 	.byte	0x04, 0x0f
        /*0026*/ 	.short	(.L_113 - .L_112)


	//   ....[0]....
	.align		4
.L_112:
        /*0028*/ 	.word	index@(__assertfail)


	//----- nvinfo : EIATTR_ANNOTATIONS
	.align		4
.L_113:
        /*002c*/ 	.byte	0x04, 0x55
        /*002e*/ 	.short	(.L_115 - .L_114)


	//   ....[0]....
.L_114:
        /*0030*/ 	.word	0x00000001
        /*0034*/ 	.byte	0x90, 0xd8, 0x00, 0x00, 0x01, 0x00, 0x00, 0x00, 0xb0, 0xd8, 0x00, 0x00, 0x01, 0x00, 0x00, 0x00
        /* <DEDUP_REMOVED lines=26> */
        /*01e4*/ 	.byte	0x60, 0x41, 0x01, 0x00


	//----- nvinfo : EIATTR_MERCURY_ISA_VERSION
	.align		4
.L_115:
        /*01e8*/ 	.byte	0x03, 0x5f
        /*01ea*/ 	.short	0x0101


	//----- nvinfo : EIATTR_UNUSED_LOAD_BYTE_OFFSET
	.align		4
        /*01ec*/ 	.byte	0x04, 0x44
        /*01ee*/ 	.short	(.L_117 - .L_116)


	//   ....[0]....
.L_116:
        /*01f0*/ 	.word	0x00000980
        /*01f4*/ 	.word	0x0000fff0


	//   ....[1]....
        /*01f8*/ 	.word	0x00009cb0
        /*01fc*/ 	.word	0x0000fff0


	//----- nvinfo : EIATTR_INT_WARP_WIDE_INSTR_OFFSETS
	.align		4
.L_117:
        /*0200*/ 	.byte	0x04, 0x31
        /*0202*/ 	.short	(.L_119 - .L_118)


	//   ....[0]....
.L_118:
        /*0204*/ 	.word	0x000000c0


	//   ....[1]....
        /*0208*/ 	.word	0x000000d0


	//   ....[2]....
        /*020c*/ 	.word	0x00000170


	//   ....[3]....
        /*0210*/ 	.word	0x0000f050


	//   ....[4]....
        /*0214*/ 	.word	0x0000f0e0


	//   ....[5]....
        /*0218*/ 	.word	0x00012d00


	//   ....[6]....
        /*021c*/ 	.word	0x00012d90


	//----- nvinfo : EIATTR_COOP_GROUP_MASK_REGIDS
	.align		4
.L_119:
        /*0220*/ 	.byte	0x04, 0x29
        /*0222*/ 	.short	(.L_121 - .L_120)


	//   ....[0]....
.L_120:
        /*0224*/ 	.word	0xffffffff


	//   ....[1]....
        /*0228*/ 	.word	0xffffffff


	//   ....[2]....
        /*022c*/ 	.word	0xffffffff


	//   ....[3]....
        /*0230*/ 	.word	0xffffffff


	//   ....[4]....
        /*0234*/ 	.word	0xffffffff


	//   ....[5]....
        /*0238*/ 	.word	0xffffffff


	//   ....[6]....
        /*023c*/ 	.word	0xffffffff


	//   ....[7]....
        /*0240*/ 	.word	0xffffffff


	//   ....[8]....
        /*0244*/ 	.word	0xffffffff


	//   ....[9]....
        /*0248*/ 	.word	0xffffffff


	//   ....[10]....
        /*024c*/ 	.word	0xffffffff


	//   ....[11]....
        /*0250*/ 	.word	0xffffffff


	//   ....[12]....
        /*0254*/ 	.word	0xffffffff


	//   ....[13]....
        /*0258*/ 	.word	0xffffffff


	//   ....[14]....
        /*025c*/ 	.word	0xffffffff


	//   ....[15]....
        /*0260*/ 	.word	0xffffffff


	//   ....[16]....
        /*0264*/ 	.word	0xffffffff


	//   ....[17]....
        /*0268*/ 	.word	0xffffffff


	//   ....[18]....
        /*026c*/ 	.word	0xffffffff


	//   ....[19]....
        /*0270*/ 	.word	0xffffffff


	//   ....[20]....
        /*0274*/ 	.word	0xffffffff


	//   ....[21]....
        /*0278*/ 	.word	0xffffffff


	//   ....[22]....
        /*027c*/ 	.word	0xffffffff


	//   ....[23]....
        /*0280*/ 	.word	0xffffffff


	//   ....[24]....
        /*0284*/ 	.word	0xffffffff


	//   ....[25]....
        /*0288*/ 	.word	0xffffffff


	//   ....[26]....
        /*028c*/ 	.word	0xffffffff


	//   ....[27]....
        /*0290*/ 	.word	0xffffffff


	//   ....[28]....
        /*0294*/ 	.word	0xffffffff


	//   ....[29]....
        /*0298*/ 	.word	0xffffffff


	//   ....[30]....
        /*029c*/ 	.word	0xffffffff


	//   ....[31]....
        /*02a0*/ 	.word	0xffffffff


	//   ....[32]....
        /*02a4*/ 	.word	0xffffffff


	//   ....[33]....
        /*02a8*/ 	.word	0xffffffff


	//   ....[34]....
        /*02ac*/ 	.word	0xffffffff


	//   ....[35]....
        /*02b0*/ 	.word	0xffffffff


	//   ....[36]....
        /*02b4*/ 	.word	0xffffffff


	//   ....[37]....
        /*02b8*/ 	.word	0xffffffff


	//   ....[38]....
        /*02bc*/ 	.word	0xffffffff


	//   ....[39]....
        /*02c0*/ 	.word	0xffffffff


	//   ....[40]....
        /*02c4*/ 	.word	0xffffffff


	//   ....[41]....
        /*02c8*/ 	.word	0xffffffff


	//   ....[42]....
        /*02cc*/ 	.word	0xffffffff


	//   ....[43]....
        /*02d0*/ 	.word	0xffffffff


	//   ....[44]....
        /*02d4*/ 	.word	0xffffffff


	//   ....[45]....
        /*02d8*/ 	.word	0xffffffff


	//   ....[46]....
        /*02dc*/ 	.word	0xffffffff


	//   ....[47]....
        /*02e0*/ 	.word	0xffffffff


	//   ....[48]....
        /*02e4*/ 	.word	0xffffffff


	//   ....[49]....
        /*02e8*/ 	.word	0xffffffff


	//   ....[50]....
        /*02ec*/ 	.word	0xffffffff


	//   ....[51]....
        /*02f0*/ 	.word	0xffffffff


	//   ....[52]....
        /*02f4*/ 	.word	0xffffffff


	//   ....[53]....
        /*02f8*/ 	.word	0xffffffff


	//   ....[54]....
        /*02fc*/ 	.word	0xffffffff


	//   ....[55]....
        /*0300*/ 	.word	0xffffffff


	//   ....[56]....
        /*0304*/ 	.word	0xffffffff


	//   ....[57]....
        /*0308*/ 	.word	0xffffffff


	//   ....[58]....
        /*030c*/ 	.word	0xffffffff


	//   ....[59]....
        /*0310*/ 	.word	0xffffffff


	//   ....[60]....
        /*0314*/ 	.word	0xffffffff


	//   ....[61]....
        /*0318*/ 	.word	0xffffffff


	//   ....[62]....
        /*031c*/ 	.word	0xffffffff


	//   ....[63]....
        /*0320*/ 	.word	0xffffffff


	//   ....[64]....
        /*0324*/ 	.word	0xffffffff


	//   ....[65]....
        /*0328*/ 	.word	0xffffffff


	//   ....[66]....
        /*032c*/ 	.word	0xffffffff


	//   ....[67]....
        /*0330*/ 	.word	0xffffffff


	//   ....[68]....
        /*0334*/ 	.word	0xffffffff


	//   ....[69]....
        /*0338*/ 	.word	0xffffffff


	//   ....[70]....
        /*033c*/ 	.word	0xffffffff


	//   ....[71]....
        /*0340*/ 	.word	0xffffffff


	//   ....[72]....
        /*0344*/ 	.word	0xffffffff


	//   ....[73]....
        /*0348*/ 	.word	0xffffffff


	//   ....[74]....
        /*034c*/ 	.word	0xffffffff


	//   ....[75]....
        /*0350*/ 	.word	0xffffffff


	//   ....[76]....
        /*0354*/ 	.word	0xffffffff


	//   ....[77]....
        /*0358*/ 	.word	0xffffffff


	//   ....[78]....
        /*035c*/ 	.word	0xffffffff


	//   ....[79]....
        /*0360*/ 	.word	0xffffffff


	//   ....[80]....
        /*0364*/ 	.word	0xffffffff


	//   ....[81]....
        /*0368*/ 	.word	0xffffffff


	//   ....[82]....
        /*036c*/ 	.word	0xffffffff


	//   ....[83]....
        /*0370*/ 	.word	0xffffffff


	//   ....[84]....
        /*0374*/ 	.word	0xffffffff


	//   ....[85]....
        /*0378*/ 	.word	0xffffffff


	//   ....[86]....
        /*037c*/ 	.word	0xffffffff


	//   ....[87]....
        /*0380*/ 	.word	0xffffffff


	//   ....[88]....
        /*0384*/ 	.word	0xffffffff


	//   ....[89]....
        /*0388*/ 	.word	0xffffffff


	//   ....[90]....
        /*038c*/ 	.word	0xffffffff


	//   ....[91]....
        /*0390*/ 	.word	0xffffffff


	//   ....[92]....
        /*0394*/ 	.word	0xffffffff


	//   ....[93]....
        /*0398*/ 	.word	0xffffffff


	//   ....[94]....
        /*039c*/ 	.word	0xffffffff


	//   ....[95]....
        /*03a0*/ 	.word	0xffffffff


	//   ....[96]....
        /*03a4*/ 	.word	0xffffffff


	//   ....[97]....
        /*03a8*/ 	.word	0xffffffff


	//   ....[98]....
        /*03ac*/ 	.word	0xffffffff


	//   ....[99]....
        /*03b0*/ 	.word	0xffffffff


	//   ....[100]....
        /*03b4*/ 	.word	0xffffffff


	//   ....[101]....
        /*03b8*/ 	.word	0xffffffff


	//   ....[102]....
        /*03bc*/ 	.word	0xffffffff


	//   ....[103]....
        /*03c0*/ 	.word	0xffffffff


	//   ....[104]....
        /*03c4*/ 	.word	0xffffffff


	//   ....[105]....
        /*03c8*/ 	.word	0xffffffff


	//   ....[106]....
        /*03cc*/ 	.word	0xffffffff


	//   ....[107]....
        /*03d0*/ 	.word	0xffffffff


	//   ....[108]....
        /*03d4*/ 	.word	0xffffffff


	//   ....[109]....
        /*03d8*/ 	.word	0xffffffff


	//   ....[110]....
        /*03dc*/ 	.word	0xffffffff


	//   ....[111]....
        /*03e0*/ 	.word	0xffffffff


	//   ....[112]....
        /*03e4*/ 	.word	0xffffffff


	//   ....[113]....
        /*03e8*/ 	.word	0xffffffff


	//   ....[114]....
        /*03ec*/ 	.word	0xffffffff


	//   ....[115]....
        /*03f0*/ 	.word	0xffffffff


	//   ....[116]....
        /*03f4*/ 	.word	0xffffffff


	//   ....[117]....
        /*03f8*/ 	.word	0xffffffff


	//   ....[118]....
        /*03fc*/ 	.word	0xffffffff


	//   ....[119]....
        /*0400*/ 	.word	0xffffffff


	//   ....[120]....
        /*0404*/ 	.word	0xffffffff


	//   ....[121]....
        /*0408*/ 	.word	0xffffffff


	//   ....[122]....
        /*040c*/ 	.word	0xffffffff


	//   ....[123]....
        /*0410*/ 	.word	0xffffffff


	//   ....[124]....
        /*0414*/ 	.word	0xffffffff


	//   ....[125]....
        /*0418*/ 	.word	0xffffffff


	//   ....[126]....
        /*041c*/ 	.word	0xffffffff


	//   ....[127]....
        /*0420*/ 	.word	0xffffffff


	//   ....[128]....
        /*0424*/ 	.word	0xffffffff


	//   ....[129]....
        /*0428*/ 	.word	0xffffffff


	//   ....[130]....
        /*042c*/ 	.word	0xffffffff


	//   ....[131]....
        /*0430*/ 	.word	0xffffffff


	//   ....[132]....
        /*0434*/ 	.word	0xffffffff


	//   ....[133]....
        /*0438*/ 	.word	0xffffffff


	//   ....[134]....
        /*043c*/ 	.word	0xffffffff


	//   ....[135]....
        /*0440*/ 	.word	0xffffffff


	//   ....[136]....
        /*0444*/ 	.word	0xffffffff


	//   ....[137]....
        /*0448*/ 	.word	0xffffffff


	//   ....[138]....
        /*044c*/ 	.word	0xffffffff


	//   ....[139]....
        /*0450*/ 	.word	0xffffffff


	//   ....[140]....
        /*0454*/ 	.word	0xffffffff


	//   ....[141]....
        /*0458*/ 	.word	0xffffffff


	//   ....[142]....
        /*045c*/ 	.word	0xffffffff


	//   ....[143]....
        /*0460*/ 	.word	0xffffffff


	//   ....[144]....
        /*0464*/ 	.word	0xffffffff


	//   ....[145]....
        /*0468*/ 	.word	0xffffffff


	//   ....[146]....
        /*046c*/ 	.word	0xffffffff


	//   ....[147]....
        /*0470*/ 	.word	0xffffffff


	//   ....[148]....
        /*0474*/ 	.word	0xffffffff


	//   ....[149]....
        /*0478*/ 	.word	0xffffffff


	//   ....[150]....
        /*047c*/ 	.word	0xffffffff


	//   ....[151]....
        /*0480*/ 	.word	0xffffffff


	//   ....[152]....
        /*0484*/ 	.word	0xffffffff


	//   ....[153]....
        /*0488*/ 	.word	0xffffffff


	//   ....[154]....
        /*048c*/ 	.word	0xffffffff


	//   ....[155]....
        /*0490*/ 	.word	0xffffffff


	//   ....[156]....
        /*0494*/ 	.word	0xffffffff


	//   ....[157]....
        /*0498*/ 	.word	0xffffffff


	//   ....[158]....
        /*049c*/ 	.word	0xffffffff


	//   ....[159]....
        /*04a0*/ 	.word	0xffffffff


	//   ....[160]....
        /*04a4*/ 	.word	0xffffffff


	//   ....[161]....
        /*04a8*/ 	.word	0xffffffff


	//   ....[162]....
        /*04ac*/ 	.word	0xffffffff


	//   ....[163]....
        /*04b0*/ 	.word	0xffffffff


	//   ....[164]....
        /*04b4*/ 	.word	0xffffffff


	//   ....[165]....
        /*04b8*/ 	.word	0xffffffff


	//   ....[166]....
        /*04bc*/ 	.word	0xffffffff


	//   ....[167]....
        /*04c0*/ 	.word	0xffffffff


	//   ....[168]....
        /*04c4*/ 	.word	0xffffffff


	//   ....[169]....
        /*04c8*/ 	.word	0xffffffff


	//   ....[170]....
        /*04cc*/ 	.word	0xffffffff


	//   ....[171]....
        /*04d0*/ 	.word	0xffffffff


	//   ....[172]....
        /*04d4*/ 	.word	0xffffffff


	//   ....[173]....
        /*04d8*/ 	.word	0xffffffff


	//   ....[174]....
        /*04dc*/ 	.word	0xffffffff


	//   ....[175]....
        /*04e0*/ 	.word	0xffffffff


	//   ....[176]....
        /*04e4*/ 	.word	0xffffffff


	//   ....[177]....
        /*04e8*/ 	.word	0xffffffff


	//   ....[178]....
        /*04ec*/ 	.word	0xffffffff


	//   ....[179]....
        /*04f0*/ 	.word	0xffffffff


	//   ....[180]....
        /*04f4*/ 	.word	0xffffffff


	//   ....[181]....
        /*04f8*/ 	.word	0xffffffff


	//   ....[182]....
        /*04fc*/ 	.word	0xffffffff


	//   ....[183]....
        /*0500*/ 	.word	0xffffffff


	//   ....[184]....
        /*0504*/ 	.word	0xffffffff


	//   ....[185]....
        /*0508*/ 	.word	0xffffffff


	//   ....[186]....
        /*050c*/ 	.word	0xffffffff


	//   ....[187]....
        /*0510*/ 	.word	0xffffffff


	//   ....[188]....
        /*0514*/ 	.word	0xffffffff


	//   ....[189]....
        /*0518*/ 	.word	0xffffffff


	//   ....[190]....
        /*051c*/ 	.word	0xffffffff


	//   ....[191]....
        /*0520*/ 	.word	0x0500000f


	//   ....[192]....
        /*0524*/ 	.word	0x0500000f


	//   ....[193]....
        /*0528*/ 	.word	0x0500000f


	//   ....[194]....
        /*052c*/ 	.word	0x0500000f


	//   ....[195]....
        /*0530*/ 	.word	0x0500000f


	//   ....[196]....
        /*0534*/ 	.word	0x0500000f


	//   ....[197]....
        /*0538*/ 	.word	0x0500000f


	//   ....[198]....
        /*053c*/ 	.word	0x0500000f


	//   ....[199]....
        /*0540*/ 	.word	0x0500000f


	//   ....[200]....
        /*0544*/ 	.word	0x0500000f


	//   ....[201]....
        /*0548*/ 	.word	0x0500000f


	//   ....[202]....
        /*054c*/ 	.word	0x0500000f


	//   ....[203]....
        /*0550*/ 	.word	0x0500000f


	//   ....[204]....
        /*0554*/ 	.word	0x0500000f


	//   ....[205]....
        /*0558*/ 	.word	0x0500000f


	//   ....[206]....
        /*055c*/ 	.word	0x0500000f


	//   ....[207]....
        /*0560*/ 	.word	0x0500000f


	//   ....[208]....
        /*0564*/ 	.word	0x0500000f


	//   ....[209]....
        /*0568*/ 	.word	0x0500000f


	//   ....[210]....
        /*056c*/ 	.word	0x0500000f


	//   ....[211]....
        /*0570*/ 	.word	0x0500000f


	//   ....[212]....
        /*0574*/ 	.word	0x0500000f


	//   ....[213]....
        /*0578*/ 	.word	0x0500000f


	//   ....[214]....
        /*057c*/ 	.word	0x0500000f


	//   ....[215]....
        /*0580*/ 	.word	0x0500000f


	//   ....[216]....
        /*0584*/ 	.word	0x0500000f


	//   ....[217]....
        /*0588*/ 	.word	0x0500000f


	//   ....[218]....
        /*058c*/ 	.word	0x0500000f


	//   ....[219]....
        /*0590*/ 	.word	0x0500000f


	//   ....[220]....
        /*0594*/ 	.word	0x0500000f


	//   ....[221]....
        /*0598*/ 	.word	0x0500000f


	//   ....[222]....
        /*059c*/ 	.word	0x0500000f


	//   ....[223]....
        /*05a0*/ 	.word	0x0500000f


	//   ....[224]....
        /*05a4*/ 	.word	0x0500000f


	//   ....[225]....
        /*05a8*/ 	.word	0x0500000f


	//   ....[226]....
        /*05ac*/ 	.word	0x0500000f


	//   ....[227]....
        /*05b0*/ 	.word	0x0500000f


	//   ....[228]....
        /*05b4*/ 	.word	0x0500000f


	//   ....[229]....
        /*05b8*/ 	.word	0x0500000f


	//   ....[230]....
        /*05bc*/ 	.word	0x0500000f


	//   ....[231]....
        /*05c0*/ 	.word	0x0500000f


	//   ....[232]....
        /*05c4*/ 	.word	0x0500000f


	//   ....[233]....
        /*05c8*/ 	.word	0x0500000f


	//   ....[234]....
        /*05cc*/ 	.word	0x0500000f


	//   ....[235]....
        /*05d0*/ 	.word	0x0500000f


	//   ....[236]....
        /*05d4*/ 	.word	0x0500000f


	//   ....[237]....
        /*05d8*/ 	.word	0x0500000f


	//   ....[238]....
        /*05dc*/ 	.word	0x0500000f


	//   ....[239]....
        /*05e0*/ 	.word	0x0500000f


	//   ....[240]....
        /*05e4*/ 	.word	0x0500000f


	//----- nvinfo : EIATTR_COOP_GROUP_INSTR_OFFSETS
	.align		4
.L_121:
        /*05e8*/ 	.byte	0x04, 0x28
        /*05ea*/ 	.short	(.L_123 - .L_122)


	//   ....[0]....
.L_122:
        /*05ec*/ 	.word	0x00000080


	//   ....[1]....
        /*05f0*/ 	.word	0x00000090


	//   ....[2]....
        /*05f4*/ 	.word	0x000002d0


	//   ....[3]....
        /*05f8*/ 	.word	0x00000430


	//   ....[4]....
        /*05fc*/ 	.word	0x00000550


	//   ....[5]....
        /*0600*/ 	.word	0x000006b0


	//   ....[6]....
        /*0604*/ 	.word	0x00001850


	//   ....[7]....
        /*0608*/ 	.word	0x00003ea0


	//   ....[8]....
        /*060c*/ 	.word	0x00003ef0


	//   ....[9]....
        /*0610*/ 	.word	0x000045e0


	//   ....[10]....
        /*0614*/ 	.word	0x00004680


	//   ....[11]....
        /*0618*/ 	.word	0x00007a20


	//   ....[12]....
        /*061c*/ 	.word	0x00007a50


	//   ....[13]....
        /*0620*/ 	.word	0x00007a70


	//   ....[14]....
        /*0624*/ 	.word	0x00007a90


	//   ....[15]....
        /*0628*/ 	.word	0x000094f0


	//   ....[16]....
        /*062c*/ 	.word	0x00009500


	//   ....[17]....
        /*0630*/ 	.word	0x00009580


	//   ....[18]....
        /*0634*/ 	.word	0x00009590


	//   ....[19]....
        /*0638*/ 	.word	0x0000a520


	//   ....[20]....
        /*063c*/ 	.word	0x0000a530


	//   ....[21]....
        /*0640*/ 	.word	0x0000a540


	//   ....[22]....
        /*0644*/ 	.word	0x0000a550


	//   ....[23]....
        /*0648*/ 	.word	0x0000a560


	//   ....[24]....
        /*064c*/ 	.word	0x0000a570


	//   ....[25]....
        /*0650*/ 	.word	0x0000a580


	//   ....[26]....
        /*0654*/ 	.word	0x0000a590


	//   ....[27]....
        /*0658*/ 	.word	0x0000a5a0


	//   ....[28]....
        /*065c*/ 	.word	0x0000a5b0


	//   ....[29]....
        /*0660*/ 	.word	0x0000a5c0


	//   ....[30]....
        /*0664*/ 	.word	0x0000a5d0


	//   ....[31]....
        /*0668*/ 	.word	0x0000a5e0


	//   ....[32]....
        /*066c*/ 	.word	0x0000a5f0


	//   ....[33]....
        /*0670*/ 	.word	0x0000a600


	//   ....[34]....
        /*0674*/ 	.word	0x0000a610


	//   ....[35]....
        /*0678*/ 	.word	0x0000a620


	//   ....[36]....
        /*067c*/ 	.word	0x0000a630


	//   ....[37]....
        /*0680*/ 	.word	0x0000a640


	//   ....[38]....
        /*0684*/ 	.word	0x0000a650


	//   ....[39]....
        /*0688*/ 	.word	0x0000a660


	//   ....[40]....
        /*068c*/ 	.word	0x0000a670


	//   ....[41]....
        /*0690*/ 	.word	0x0000a680


	//   ....[42]....
        /*0694*/ 	.word	0x0000a690


	//   ....[43]....
        /*0698*/ 	.word	0x0000a6a0


	//   ....[44]....
        /*069c*/ 	.word	0x0000a6b0


	//   ....[45]....
        /*06a0*/ 	.word	0x0000a6c0


	//   ....[46]....
        /*06a4*/ 	.word	0x0000a6d0


	//   ....[47]....
        /*06a8*/ 	.word	0x0000a6e0


	//   ....[48]....
        /*06ac*/ 	.word	0x0000a6f0


	//   ....[49]....
        /*06b0*/ 	.word	0x0000a700


	//   ....[50]....
        /*06b4*/ 	.word	0x0000a710


	//   ....[51]....
        /*06b8*/ 	.word	0x0000a720


	//   ....[52]....
        /*06bc*/ 	.word	0x0000a730


	//   ....[53]....
        /*06c0*/ 	.word	0x0000a740


	//   ....[54]....
        /*06c4*/ 	.word	0x0000a750


	//   ....[55]....
        /*06c8*/ 	.word	0x0000a760


	//   ....[56]....
        /*06cc*/ 	.word	0x0000a770


	//   ....[57]....
        /*06d0*/ 	.word	0x0000a780


	//   ....[58]....
        /*06d4*/ 	.word	0x0000a7b0


	//   ....[59]....
        /*06d8*/ 	.word	0x0000a7c0


	//   ....[60]....
        /*06dc*/ 	.word	0x0000a7d0


	//   ....[61]....
        /*06e0*/ 	.word	0x0000a7e0


	//   ....[62]....
        /*06e4*/ 	.word	0x0000a7f0


	//   ....[63]....
        /*06e8*/ 	.word	0x0000a810


	//   ....[64]....
        /*06ec*/ 	.word	0x0000a820


	//   ....[65]....
        /*06f0*/ 	.word	0x0000a830


	//   ....[66]....
        /*06f4*/ 	.word	0x0000a840


	//   ....[67]....
        /*06f8*/ 	.word	0x0000a850


	//   ....[68]....
        /*06fc*/ 	.word	0x0000a860


	//   ....[69]....
        /*0700*/ 	.word	0x0000a870


	//   ....[70]....
        /*0704*/ 	.word	0x0000a8a0


	//   ....[71]....
        /*0708*/ 	.word	0x0000a8c0


	//   ....[72]....
        /*070c*/ 	.word	0x0000a8f0


	//   ....[73]....
        /*0710*/ 	.word	0x0000a920


	//   ....[74]....
        /*0714*/ 	.word	0x0000a950


	//   ....[75]....
        /*0718*/ 	.word	0x0000a980


	//   ....[76]....
        /*071c*/ 	.word	0x0000a9b0


	//   ....[77]....
        /*0720*/ 	.word	0x0000a9e0


	//   ....[78]....
        /*0724*/ 	.word	0x0000aa00


	//   ....[79]....
        /*0728*/ 	.word	0x0000aa30


	//   ....[80]....
        /*072c*/ 	.word	0x0000aa60


	//   ....[81]....
        /*0730*/ 	.word	0x0000aa90


	//   ....[82]....
        /*0734*/ 	.word	0x0000aac0


	//   ....[83]....
        /*0738*/ 	.word	0x0000b470


	//   ....[84]....
        /*073c*/ 	.word	0x0000b4b0


	//   ....[85]....
        /*0740*/ 	.word	0x0000b4e0


	//   ....[86]....
        /*0744*/ 	.word	0x0000b500


	//   ....[87]....
        /*0748*/ 	.word	0x0000bbf0


	//   ....[88]....
        /*074c*/ 	.word	0x0000bc30


	//   ....[89]....
        /*0750*/ 	.word	0x0000bcf0


	//   ....[90]....
        /*0754*/ 	.word	0x0000bd10


	//   ....[91]....
        /*0758*/ 	.word	0x0000bdd0


	//   ....[92]....
        /*075c*/ 	.word	0x0000bdf0


	//   ....[93]....
        /*0760*/ 	.word	0x0000bec0


	//   ....[94]....
        /*0764*/ 	.word	0x0000bee0


	//   ....[95]....
        /*0768*/ 	.word	0x0000c2a0


	//   ....[96]....
        /*076c*/ 	.word	0x0000c2b0


	//   ....[97]....
        /*0770*/ 	.word	0x0000c6e0


	//   ....[98]....
        /*0774*/ 	.word	0x0000c6f0


	//   ....[99]....
        /*0778*/ 	.word	0x0000d3f0


	//   ....[100]....
        /*077c*/ 	.word	0x0000d420


	//   ....[101]....
        /*0780*/ 	.word	0x0000d4f0


	//   ....[102]....
        /*0784*/ 	.word	0x0000d510


	//   ....[103]....
        /*0788*/ 	.word	0x0000d5d0


	//   ....[104]....
        /*078c*/ 	.word	0x0000d5f0


	//   ....[105]....
        /*0790*/ 	.word	0x0000d6c0


	//   ....[106]....
        /*0794*/ 	.word	0x0000d6e0


	//   ....[107]....
        /*0798*/ 	.word	0x0000d820


	//   ....[108]....
        /*079c*/ 	.word	0x0000da40


	//   ....[109]....
        /*07a0*/ 	.word	0x0000da70


	//   ....[110]....
        /*07a4*/ 	.word	0x0000daa0


	//   ....[111]....
        /*07a8*/ 	.word	0x0000dad0


	//   ....[112]....
        /*07ac*/ 	.word	0x0000db00


	//   ....[113]....
        /*07b0*/ 	.word	0x0000db40


	//   ....[114]....
        /*07b4*/ 	.word	0x0000dcc0


	//   ....[115]....
        /*07b8*/ 	.word	0x0000dcf0


	//   ....[116]....
        /*07bc*/ 	.word	0x0000dd20


	//   ....[117]....
        /*07c0*/ 	.word	0x0000dd50


	//   ....[118]....
        /*07c4*/ 	.word	0x0000dd80


	//   ....[119]....
        /*07c8*/ 	.word	0x0000ddb0


	//   ....[120]....
        /*07cc*/ 	.word	0x0000de40


	//   ....[121]....
        /*07d0*/ 	.word	0x0000de90


	//   ....[122]....
        /*07d4*/ 	.word	0x0000dea0


	//   ....[123]....
        /*07d8*/ 	.word	0x0000df40


	//   ....[124]....
        /*07dc*/ 	.word	0x00010000


	//   ....[125]....
        /*07e0*/ 	.word	0x00010030


	//   ....[126]....
        /*07e4*/ 	.word	0x00010060


	//   ....[127]....
        /*07e8*/ 	.word	0x00010080


	//   ....[128]....
        /*07ec*/ 	.word	0x00010110


	//   ....[129]....
        /*07f0*/ 	.word	0x00010150


	//   ....[130]....
        /*07f4*/ 	.word	0x00010190


	//   ....[131]....
        /*07f8*/ 	.word	0x000101a0


	//   ....[132]....
        /*07fc*/ 	.word	0x00010280


	//   ....[133]....
        /*0800*/ 	.word	0x000102a0


	//   ....[134]....
        /*0804*/ 	.word	0x00010690


	//   ....[135]....
        /*0808*/ 	.word	0x000106d0


	//   ....[136]....
        /*080c*/ 	.word	0x000106f0


	//   ....[137]....
        /*0810*/ 	.word	0x00010700


	//   ....[138]....
        /*0814*/ 	.word	0x000107b0


	//   ....[139]....
        /*0818*/ 	.word	0x000107d0


	//   ....[140]....
        /*081c*/ 	.word	0x00010860


	//   ....[141]....
        /*0820*/ 	.word	0x00010880


	//   ....[142]....
        /*0824*/ 	.word	0x00010890


	//   ....[143]....
        /*0828*/ 	.word	0x00010920


	//   ....[144]....
        /*082c*/ 	.word	0x000110e0


	//   ....[145]....
        /*0830*/ 	.word	0x00011110


	//   ....[146]....
        /*0834*/ 	.word	0x00011140


	//   ....[147]....
        /*0838*/ 	.word	0x000111c0


	//   ....[148]....
        /*083c*/ 	.word	0x000111e0


	//   ....[149]....
        /*0840*/ 	.word	0x00011270


	//   ....[150]....
        /*0844*/ 	.word	0x00011290


	//   ....[151]....
        /*0848*/ 	.word	0x000112a0


	//   ....[152]....
        /*084c*/ 	.word	0x00011cb0


	//   ....[153]....
        /*0850*/ 	.word	0x00011cd0


	//   ....[154]....
        /*0854*/ 	.word	0x00011cf0


	//   ....[155]....
        /*0858*/ 	.word	0x00011d40


	//   ....[156]....
        /*085c*/ 	.word	0x00011d50


	//   ....[157]....
        /*0860*/ 	.word	0x00011da0


	//   ....[158]....
        /*0864*/ 	.word	0x00011db0


	//   ....[159]....
        /*0868*/ 	.word	0x00011dc0


	//   ....[160]....
        /*086c*/ 	.word	0x00011e10


	//   ....[161]....
        /*0870*/ 	.word	0x00011e60


	//   ....[162]....
        /*0874*/ 	.word	0x00012260


	//   ....[163]....
        /*0878*/ 	.word	0x00012280


	//   ....[164]....
        /*087c*/ 	.word	0x00012290


	//   ....[165]....
        /*0880*/ 	.word	0x000122a0


	//   ....[166]....
        /*0884*/ 	.word	0x00012300


	//   ....[167]....
        /*0888*/ 	.word	0x00012310


	//   ....[168]....
        /*088c*/ 	.word	0x00012370


	//   ....[169]....
        /*0890*/ 	.word	0x000123a0


	//   ....[170]....
        /*0894*/ 	.word	0x000123e0


	//   ....[171]....
        /*0898*/ 	.word	0x00012440


	//   ....[172]....
        /*089c*/ 	.word	0x000136d0


	//   ....[173]....
        /*08a0*/ 	.word	0x00013720


	//   ....[174]....
        /*08a4*/ 	.word	0x00013750


	//   ....[175]....
        /*08a8*/ 	.word	0x00013780


	//   ....[176]....
        /*08ac*/ 	.word	0x000137b0


	//   ....[177]....
        /*08b0*/ 	.word	0x000137c0


	//   ....[178]....
        /*08b4*/ 	.word	0x000137f0


	//   ....[179]....
        /*08b8*/ 	.word	0x00013840


	//   ....[180]....
        /*08bc*/ 	.word	0x000139a0


	//   ....[181]....
        /*08c0*/ 	.word	0x000139d0


	//   ....[182]....
        /*08c4*/ 	.word	0x00013a00


	//   ....[183]....
        /*08c8*/ 	.word	0x00013a30


	//   ....[184]....
        /*08cc*/ 	.word	0x00013a60


	//   ....[185]....
        /*08d0*/ 	.word	0x00013aa0


	//   ....[186]....
        /*08d4*/ 	.word	0x00013b20


	//   ....[187]....
        /*08d8*/ 	.word	0x00013b70


	//   ....[188]....
        /*08dc*/ 	.word	0x00013b80


	//   ....[189]....
        /*08e0*/ 	.word	0x00013c10


	//   ....[190]....
        /*08e4*/ 	.word	0x00014280


	//   ....[191]....
        /*08e8*/ 	.word	0x000147d0


	//   ....[192]....
        /*08ec*/ 	.word	0x000148b0


	//   ....[193]....
        /*08f0*/ 	.word	0x00014980


	//   ....[194]....
        /*08f4*/ 	.word	0x00014a10


	//   ....[195]....
        /*08f8*/ 	.word	0x00014ae0


	//   ....[196]....
        /*08fc*/ 	.word	0x00014b70


	//   ....[197]....
        /*0900*/ 	.word	0x00014c20


	//   ....[198]....
        /*0904*/ 	.word	0x00014cb0


	//   ....[199]....
        /*0908*/ 	.word	0x00014d60


	//   ....[200]....
        /*090c*/ 	.word	0x00014dc0


	//   ....[201]....
        /*0910*/ 	.word	0x00014ec0


	//   ....[202]....
        /*0914*/ 	.word	0x00014fc0


	//   ....[203]....
        /*0918*/ 	.word	0x00015070


	//   ....[204]....
        /*091c*/ 	.word	0x000151a0


	//   ....[205]....
        /*0920*/ 	.word	0x00015250


	//   ....[206]....
        /*0924*/ 	.word	0x00015350


	//   ....[207]....
        /*0928*/ 	.word	0x00015410


	//   ....[208]....
        /*092c*/ 	.word	0x00015470


	//   ....[209]....
        /*0930*/ 	.word	0x00015510


	//   ....[210]....
        /*0934*/ 	.word	0x000155d0


	//   ....[211]....
        /*0938*/ 	.word	0x000156a0


	//   ....[212]....
        /*093c*/ 	.word	0x00015740


	//   ....[213]....
        /*0940*/ 	.word	0x000157b0


	//   ....[214]....
        /*0944*/ 	.word	0x00015810


	//   ....[215]....
        /*0948*/ 	.word	0x00015900


	//   ....[216]....
        /*094c*/ 	.word	0x00015960


	//   ....[217]....
        /*0950*/ 	.word	0x00015a60


	//   ....[218]....
        /*0954*/ 	.word	0x00015ac0


	//   ....[219]....
        /*0958*/ 	.word	0x00015ba0


	//   ....[220]....
        /*095c*/ 	.word	0x00015cd0


	//   ....[221]....
        /*0960*/ 	.word	0x00015d80


	//   ....[222]....
        /*0964*/ 	.word	0x00015de0


	//   ....[223]....
        /*0968*/ 	.word	0x00015ea0


	//   ....[224]....
        /*096c*/ 	.word	0x00015f00


	//   ....[225]....
        /*0970*/ 	.word	0x00015fc0


	//   ....[226]....
        /*0974*/ 	.word	0x00016020


	//   ....[227]....
        /*0978*/ 	.word	0x000160e0


	//   ....[228]....
        /*097c*/ 	.word	0x00016140


	//   ....[229]....
        /*0980*/ 	.word	0x00016200


	//   ....[230]....
        /*0984*/ 	.word	0x000162f0


	//   ....[231]....
        /*0988*/ 	.word	0x00016390


	//   ....[232]....
        /*098c*/ 	.word	0x000163f0


	//   ....[233]....
        /*0990*/ 	.word	0x000164c0


	//   ....[234]....
        /*0994*/ 	.word	0x00016520


	//   ....[235]....
        /*0998*/ 	.word	0x000165f0


	//   ....[236]....
        /*099c*/ 	.word	0x00016650


	//   ....[237]....
        /*09a0*/ 	.word	0x00016720


	//   ....[238]....
        /*09a4*/ 	.word	0x00016780


	//   ....[239]....
        /*09a8*/ 	.word	0x00016850


	//   ....[240]....
        /*09ac*/ 	.word	0x00016ab0


	//----- nvinfo : EIATTR_REG_RECONFIG
	.align		4
.L_123:
        /*09b0*/ 	.byte	0x01, 0x54
	.zero		2


	//----- nvinfo : EIATTR_SYSCALL_OFFSETS
	.align		4
        /*09b4*/ 	.byte	0x04, 0x46
        /*09b6*/ 	.short	(.L_125 - .L_124)


	//   ....[0]....
.L_124:
        /*09b8*/ 	.word	0x00001a30


	//   ....[1]....
        /*09bc*/ 	.word	0x0000f250


	//   ....[2]....
        /*09c0*/ 	.word	0x0000f3c0


	//   ....[3]....
        /*09c4*/ 	.word	0x0000f510


	//   ....[4]....
        /*09c8*/ 	.word	0x0000f650


	//   ....[5]....
        /*09cc*/ 	.word	0x00010d40


	//----- nvinfo : EIATTR_MBARRIER_INSTR_OFFSETS
	.align		4
.L_125:
        /*09d0*/ 	.byte	0x04, 0x39
        /*09d2*/ 	.short	(.L_127 - .L_126)


	//   ....[0]....
.L_126:
        /*09d4*/ 	.word	0x00000180
        /*09d8*/ 	.word	0x000000ff
        /*09dc*/ 	.word	0x00029800
        /*09e0*/ 	.short	0x0100
        /*09e2*/ 	.byte	0x08
	.zero		1


	//   ....[1]....
        /*09e4*/ 	.word	0x00000190
        /*09e8*/ 	.word	0x000000ff
        /*09ec*/ 	.word	0x00029820
        /*09f0*/ 	.short	0x0100
        /*09f2*/ 	.byte	0x08
	.zero		1


	//   ....[2]....
        /*09f4*/ 	.word	0x00000280
        /*09f8*/ 	.word	0x000000ff
        /*09fc*/ 	.word	0x00029830
        /*0a00*/ 	.short	0x0100
        /*0a02*/ 	.byte	0x08
	.zero		1


	//   ....[3]....
        /*0a04*/ 	.word	0x00000290
        /*0a08*/ 	.word	0x000000ff
        /*0a0c*/ 	.word	0x00029840
        /*0a10*/ 	.short	0x0100
        /*0a12*/ 	.byte	0x08
	.zero		1


	//   ....[4]....
        /*0a14*/ 	.word	0x000002a0
        /*0a18*/ 	.word	0x000000ff
        /*0a1c*/ 	.word	0x00029838
        /*0a20*/ 	.short	0x0100
        /*0a22*/ 	.byte	0x08
	.zero		1


	//   ....[5]....
        /*0a24*/ 	.word	0x000002b0
        /*0a28*/ 	.word	0x000000ff
        /*0a2c*/ 	.word	0x00029848
        /*0a30*/ 	.short	0x0100
        /*0a32*/ 	.byte	0x08
	.zero		1


	//   ....[6]....
        /*0a34*/ 	.word	0x000003e0
        /*0a38*/ 	.word	0x000000ff
        /*0a3c*/ 	.word	0x00029850
        /*0a40*/ 	.short	0x0100
        /*0a42*/ 	.byte	0x08
	.zero		1


	//   ....[7]....
        /*0a44*/ 	.word	0x000003f0
        /*0a48*/ 	.word	0x000000ff
        /*0a4c*/ 	.word	0x00029860
        /*0a50*/ 	.short	0x0100
        /*0a52*/ 	.byte	0x08
	.zero		1


	//   ....[8]....
        /*0a54*/ 	.word	0x00000400
        /*0a58*/ 	.word	0x000000ff
        /*0a5c*/ 	.word	0x00029858
        /*0a60*/ 	.short	0x0100
        /*0a62*/ 	.byte	0x08
	.zero		1


	//   ....[9]....
        /*0a64*/ 	.word	0x00000410
        /*0a68*/ 	.word	0x000000ff
        /*0a6c*/ 	.word	0x00029868
        /*0a70*/ 	.short	0x0100
        /*0a72*/ 	.byte	0x08
	.zero		1


	//   ....[10]....
        /*0a74*/ 	.word	0x00000500
        /*0a78*/ 	.word	0x000000ff
        /*0a7c*/ 	.word	0x00029870
        /*0a80*/ 	.short	0x0100
        /*0a82*/ 	.byte	0x06
	.zero		1


	//   ....[11]....
        /*0a84*/ 	.word	0x00000510
        /*0a88*/ 	.word	0x000000ff
        /*0a8c*/ 	.word	0x00029880
        /*0a90*/ 	.short	0x0100
        /*0a92*/ 	.byte	0x06
	.zero		1


	//   ....[12]....
        /*0a94*/ 	.word	0x00000520
        /*0a98*/ 	.word	0x000000ff
        /*0a9c*/ 	.word	0x00029878
        /*0aa0*/ 	.short	0x0100
        /*0aa2*/ 	.byte	0x06
	.zero		1


	//   ....[13]....
        /*0aa4*/ 	.word	0x00000530
        /*0aa8*/ 	.word	0x000000ff
        /*0aac*/ 	.word	0x00029888
        /*0ab0*/ 	.short	0x0100
        /*0ab2*/ 	.byte	0x06
	.zero		1


	//   ....[14]....
        /*0ab4*/ 	.word	0x00000660
        /*0ab8*/ 	.word	0x000000ff
        /*0abc*/ 	.word	0x00029890
        /*0ac0*/ 	.short	0x0100
        /*0ac2*/ 	.byte	0x08
	.zero		1


	//   ....[15]....
        /*0ac4*/ 	.word	0x00000670
        /*0ac8*/ 	.word	0x000000ff
        /*0acc*/ 	.word	0x000298a0
        /*0ad0*/ 	.short	0x0100
        /*0ad2*/ 	.byte	0x08
	.zero		1


	//   ....[16]....
        /*0ad4*/ 	.word	0x00000680
        /*0ad8*/ 	.word	0x000000ff
        /*0adc*/ 	.word	0x00029898
        /*0ae0*/ 	.short	0x0100
        /*0ae2*/ 	.byte	0x08
	.zero		1


	//   ....[17]....
        /*0ae4*/ 	.word	0x00000690
        /*0ae8*/ 	.word	0x000000ff
        /*0aec*/ 	.word	0x000298a8
        /*0af0*/ 	.short	0x0100
        /*0af2*/ 	.byte	0x08
	.zero		1


	//   ....[18]....
        /*0af4*/ 	.word	0x000007e0
        /*0af8*/ 	.word	0x000000ff
        /*0afc*/ 	.word	0x000298b0
        /*0b00*/ 	.short	0x0100
        /*0b02*/ 	.byte	0x08
	.zero		1


	//   ....[19]....
        /*0b04*/ 	.word	0x000007f0
        /*0b08*/ 	.word	0x000000ff
        /*0b0c*/ 	.word	0x000298c0
        /*0b10*/ 	.short	0x0100
        /*0b12*/ 	.byte	0x08
	.zero		1


	//   ....[20]....
        /*0b14*/ 	.word	0x00000800
        /*0b18*/ 	.word	0x000000ff
        /*0b1c*/ 	.word	0x000298b8
        /*0b20*/ 	.short	0x0100
        /*0b22*/ 	.byte	0x08
	.zero		1


	//   ....[21]....
        /*0b24*/ 	.word	0x00000810
        /*0b28*/ 	.word	0x000000ff
        /*0b2c*/ 	.word	0x000298c8
        /*0b30*/ 	.short	0x0100
        /*0b32*/ 	.byte	0x08
	.zero		1


	//   ....[22]....
        /*0b34*/ 	.word	0x00001c80
        /*0b38*/ 	.word	0x000000ff
        /*0b3c*/ 	.word	0x00029800
        /*0b40*/ 	.short	0x010a
        /*0b42*/ 	.byte	0x31
	.zero		1


	//   ....[23]....
        /*0b44*/ 	.word	0x00001d40
        /*0b48*/ 	.word	0x00000003
        /*0b4c*/ 	.word	0x00029830
        /*0b50*/ 	.short	0x010a
        /*0b52*/ 	.byte	0x3f
	.zero		1


	//   ....[24]....
        /*0b54*/ 	.word	0x00001d90
        /*0b58*/ 	.word	0x00000003
        /*0b5c*/ 	.word	0x00029830
        /*0b60*/ 	.short	0x010a
        /*0b62*/ 	.byte	0x3f
	.zero		1


	//   ....[25]....
        /*0b64*/ 	.word	0x000033c0
        /*0b68*/ 	.word	0x000000ff
        /*0b6c*/ 	.word	0x00000000
        /*0b70*/ 	.short	0x0101
        /*0b72*/ 	.byte	0x07
	.zero		1


	//   ....[26]....
        /*0b74*/ 	.word	0x00005b60
        /*0b78*/ 	.word	0x000000ff
        /*0b7c*/ 	.word	0x00029830
        /*0b80*/ 	.short	0x010a
        /*0b82*/ 	.byte	0x06
	.zero		1


	//   ....[27]....
        /*0b84*/ 	.word	0x00005ba0
        /*0b88*/ 	.word	0x000000ff
        /*0b8c*/ 	.word	0x00029830
        /*0b90*/ 	.short	0x010a
        /*0b92*/ 	.byte	0x06
	.zero		1


	//   ....[28]....
        /*0b94*/ 	.word	0x00006810
        /*0b98*/ 	.word	0x000000ff
        /*0b9c*/ 	.word	0x00029850
        /*0ba0*/ 	.short	0x010a
        /*0ba2*/ 	.byte	0x06
	.zero		1


	//   ....[29]....
        /*0ba4*/ 	.word	0x00006850
        /*0ba8*/ 	.word	0x000000ff
        /*0bac*/ 	.word	0x00029850
        /*0bb0*/ 	.short	0x010a
        /*0bb2*/ 	.byte	0x06
	.zero		1


	//   ....[30]....
        /*0bb4*/ 	.word	0x000071e0
        /*0bb8*/ 	.word	0x000000ff
        /*0bbc*/ 	.word	0x00000000
        /*0bc0*/ 	.short	0x0101
        /*0bc2*/ 	.byte	0x07
	.zero		1


	//   ....[31]....
        /*0bc4*/ 	.word	0x00008bb0
        /*0bc8*/ 	.word	0x000000ff
        /*0bcc*/ 	.word	0x00000000
        /*0bd0*/ 	.short	0x0101
        /*0bd2*/ 	.byte	0x07
	.zero		1


	//   ....[32]....
        /*0bd4*/ 	.word	0x00009240
        /*0bd8*/ 	.word	0x000000ff
        /*0bdc*/ 	.word	0x00029850
        /*0be0*/ 	.short	0x010a
        /*0be2*/ 	.byte	0x05
	.zero		1


	//   ....[33]....
        /*0be4*/ 	.word	0x00009280
        /*0be8*/ 	.word	0x000000ff
        /*0bec*/ 	.word	0x00029850
        /*0bf0*/ 	.short	0x010a
        /*0bf2*/ 	.byte	0x05
	.zero		1


	//   ....[34]....
        /*0bf4*/ 	.word	0x00009880
        /*0bf8*/ 	.word	0x000000ff
        /*0bfc*/ 	.word	0x00000000
        /*0c00*/ 	.short	0x0101
        /*0c02*/ 	.byte	0x04
	.zero		1


	//   ....[35]....
        /*0c04*/ 	.word	0x0000bc20
        /*0c08*/ 	.word	0x00000024
        /*0c0c*/ 	.word	0x00000000
        /*0c10*/ 	.short	0x0101
        /*0c12*/ 	.byte	0x3f
	.zero		1


	//   ....[36]....
        /*0c14*/ 	.word	0x0000c090
        /*0c18*/ 	.word	0x00000024
        /*0c1c*/ 	.word	0x00000000
        /*0c20*/ 	.short	0x0101
        /*0c22*/ 	.byte	0x3f
	.zero		1


	//   ....[37]....
        /*0c24*/ 	.word	0x0000fd20
        /*0c28*/ 	.word	0x00000000
        /*0c2c*/ 	.word	0x00029880
        /*0c30*/ 	.short	0x010a
        /*0c32*/ 	.byte	0x3f
	.zero		1


	//   ....[38]....
        /*0c34*/ 	.word	0x00010360
        /*0c38*/ 	.word	0x00000000
        /*0c3c*/ 	.word	0x00029870
        /*0c40*/ 	.short	0x0107
        /*0c42*/ 	.byte	0x3f
	.zero		1


	//   ....[39]....
        /*0c44*/ 	.word	0x00010420
        /*0c48*/ 	.word	0x00000000
        /*0c4c*/ 	.word	0x00029870
        /*0c50*/ 	.short	0x0101
        /*0c52*/ 	.byte	0x3f
	.zero		1


	//   ....[40]....
        /*0c54*/ 	.word	0x00010450
        /*0c58*/ 	.word	0x00000000
        /*0c5c*/ 	.word	0x00029840
        /*0c60*/ 	.short	0x010a
        /*0c62*/ 	.byte	0x3f
	.zero		1


	//   ....[41]....
        /*0c64*/ 	.word	0x00010a80
        /*0c68*/ 	.word	0x00000000
        /*0c6c*/ 	.word	0x00029830
        /*0c70*/ 	.short	0x0107
        /*0c72*/ 	.byte	0x3f
	.zero		1


	//   ....[42]....
        /*0c74*/ 	.word	0x00010b50
        /*0c78*/ 	.word	0x00000000
        /*0c7c*/ 	.word	0x00029830
        /*0c80*/ 	.short	0x0101
        /*0c82*/ 	.byte	0x3f
	.zero		1


	//   ....[43]....
        /*0c84*/ 	.word	0x000113e0
        /*0c88*/ 	.word	0x00000010
        /*0c8c*/ 	.word	0x00029800
        /*0c90*/ 	.short	0x0107
        /*0c92*/ 	.byte	0x3f
	.zero		1


	//   ....[44]....
        /*0c94*/ 	.word	0x000114e0
        /*0c98*/ 	.word	0x00000010
        /*0c9c*/ 	.word	0x00029800
        /*0ca0*/ 	.short	0x0101
        /*0ca2*/ 	.byte	0x3f
	.zero		1


	//   ....[45]....
        /*0ca4*/ 	.word	0x00011500
        /*0ca8*/ 	.word	0x00000010
        /*0cac*/ 	.word	0x00029820
        /*0cb0*/ 	.short	0x010a
        /*0cb2*/ 	.byte	0x3f
	.zero		1


	//   ....[46]....
        /*0cb4*/ 	.word	0x00011a10
        /*0cb8*/ 	.word	0x00000000
        /*0cbc*/ 	.word	0x00029880
        /*0cc0*/ 	.short	0x010a
        /*0cc2*/ 	.byte	0x3f
	.zero		1


	//   ....[47]....
        /*0cc4*/ 	.word	0x00011ef0
        /*0cc8*/ 	.word	0x00000000
        /*0ccc*/ 	.word	0x00029870
        /*0cd0*/ 	.short	0x0107
        /*0cd2*/ 	.byte	0x3f
	.zero		1


	//   ....[48]....
        /*0cd4*/ 	.word	0x00011fb0
        /*0cd8*/ 	.word	0x00000000
        /*0cdc*/ 	.word	0x00029870
        /*0ce0*/ 	.short	0x0101
        /*0ce2*/ 	.byte	0x3f
	.zero		1


	//   ....[49]....
        /*0ce4*/ 	.word	0x00011fe0
        /*0ce8*/ 	.word	0x00000000
        /*0cec*/ 	.word	0x00029840
        /*0cf0*/ 	.short	0x010a
        /*0cf2*/ 	.byte	0x3f
	.zero		1


	//   ....[50]....
        /*0cf4*/ 	.word	0x000124e0
        /*0cf8*/ 	.word	0x00000000
        /*0cfc*/ 	.word	0x00029830
        /*0d00*/ 	.short	0x0107
        /*0d02*/ 	.byte	0x3f
	.zero		1


	//   ....[51]....
        /*0d04*/ 	.word	0x000125a0
        /*0d08*/ 	.word	0x00000000
        /*0d0c*/ 	.word	0x00029830
        /*0d10*/ 	.short	0x0101
        /*0d12*/ 	.byte	0x3f
	.zero		1


	//   ....[52]....
        /*0d14*/ 	.word	0x00012630
        /*0d18*/ 	.word	0x00000000
        /*0d1c*/ 	.word	0x00029870
        /*0d20*/ 	.short	0x010a
        /*0d22*/ 	.byte	0x3f
	.zero		1


	//   ....[53]....
        /*0d24*/ 	.word	0x000126c0
        /*0d28*/ 	.word	0x00000000
        /*0d2c*/ 	.word	0x00029860
        /*0d30*/ 	.short	0x010a
        /*0d32*/ 	.byte	0x3f
	.zero		1


	//   ....[54]....
        /*0d34*/ 	.word	0x00012bd0
        /*0d38*/ 	.word	0x00000000
        /*0d3c*/ 	.word	0x00029850
        /*0d40*/ 	.short	0x0101
        /*0d42*/ 	.byte	0x3f
	.zero		1


	//   ....[55]....
        /*0d44*/ 	.word	0x00012c60
        /*0d48*/ 	.word	0x00000000
        /*0d4c*/ 	.word	0x00000000
        /*0d50*/ 	.short	0x0101
        /*0d52*/ 	.byte	0x3f
	.zero		1


	//   ....[56]....
        /*0d54*/ 	.word	0x00012e30
        /*0d58*/ 	.word	0x00000012
        /*0d5c*/ 	.word	0x00029870
        /*0d60*/ 	.short	0x010a
        /*0d62*/ 	.byte	0x3f
	.zero		1


	//   ....[57]....
        /*0d64*/ 	.word	0x00012eb0
        /*0d68*/ 	.word	0x00000012
        /*0d6c*/ 	.word	0x00029860
        /*0d70*/ 	.short	0x010a
        /*0d72*/ 	.byte	0x3f
	.zero		1


	//   ....[58]....
        /*0d74*/ 	.word	0x000133d0
        /*0d78*/ 	.word	0x00000012
        /*0d7c*/ 	.word	0x00029850
        /*0d80*/ 	.short	0x0101
        /*0d82*/ 	.byte	0x3f
	.zero		1


	//   ....[59]....
        /*0d84*/ 	.word	0x00013490
        /*0d88*/ 	.word	0x00000012
        /*0d8c*/ 	.word	0x00000000
        /*0d90*/ 	.short	0x0101
        /*0d92*/ 	.byte	0x3f
	.zero		1


	//   ....[60]....
        /*0d94*/ 	.word	0x00014200
        /*0d98*/ 	.word	0x00000004
        /*0d9c*/ 	.word	0x00029820
        /*0da0*/ 	.short	0x010a
        /*0da2*/ 	.byte	0x3f
	.zero		1


	//   ....[61]....
        /*0da4*/ 	.word	0x00014380
        /*0da8*/ 	.word	0x00000005
        /*0dac*/ 	.word	0x00029840
        /*0db0*/ 	.short	0x010a
        /*0db2*/ 	.byte	0x3f
	.zero		1


	//   ....[62]....
        /*0db4*/ 	.word	0x00014420
        /*0db8*/ 	.word	0x00000013
        /*0dbc*/ 	.word	0x00029840
        /*0dc0*/ 	.short	0x010a
        /*0dc2*/ 	.byte	0x3f
	.zero		1


	//   ....[63]....
        /*0dc4*/ 	.word	0x00014460
        /*0dc8*/ 	.word	0x00000005
        /*0dcc*/ 	.word	0x00029860
        /*0dd0*/ 	.short	0x010a
        /*0dd2*/ 	.byte	0x3f
	.zero		1


	//   ....[64]....
        /*0dd4*/ 	.word	0x000144a0
        /*0dd8*/ 	.word	0x00000013
        /*0ddc*/ 	.word	0x00029860
        /*0de0*/ 	.short	0x010a
        /*0de2*/ 	.byte	0x3f
	.zero		1


	//   ....[65]....
        /*0de4*/ 	.word	0x000144e0
        /*0de8*/ 	.word	0x00000005
        /*0dec*/ 	.word	0x00029880
        /*0df0*/ 	.short	0x010a
        /*0df2*/ 	.byte	0x3f
	.zero		1


	//   ....[66]....
        /*0df4*/ 	.word	0x00014520
        /*0df8*/ 	.word	0x00000013
        /*0dfc*/ 	.word	0x00029880
        /*0e00*/ 	.short	0x010a
        /*0e02*/ 	.byte	0x3f
	.zero		1


	//   ....[67]....
        /*0e04*/ 	.word	0x00014590
        /*0e08*/ 	.word	0x00000003
        /*0e0c*/ 	.word	0x00029800
        /*0e10*/ 	.short	0x010a
        /*0e12*/ 	.byte	0x3f
	.zero		1


	//   ....[68]....
        /*0e14*/ 	.word	0x000145e0
        /*0e18*/ 	.word	0x00000003
        /*0e1c*/ 	.word	0x00029830
        /*0e20*/ 	.short	0x010a
        /*0e22*/ 	.byte	0x3f
	.zero		1


	//   ....[69]....
        /*0e24*/ 	.word	0x00014640
        /*0e28*/ 	.word	0x00000008
        /*0e2c*/ 	.word	0x00029830
        /*0e30*/ 	.short	0x010a
        /*0e32*/ 	.byte	0x3f
	.zero		1


	//   ....[70]....
        /*0e34*/ 	.word	0x000146a0
        /*0e38*/ 	.word	0x00000008
        /*0e3c*/ 	.word	0x00029850
        /*0e40*/ 	.short	0x010a
        /*0e42*/ 	.byte	0x3f
	.zero		1


	//   ....[71]....
        /*0e44*/ 	.word	0x00014700
        /*0e48*/ 	.word	0x00000003
        /*0e4c*/ 	.word	0x00029850
        /*0e50*/ 	.short	0x010a
        /*0e52*/ 	.byte	0x3f
	.zero		1


	//   ....[72]....
        /*0e54*/ 	.word	0x00014800
        /*0e58*/ 	.word	0x00000000
        /*0e5c*/ 	.word	0x00029880
        /*0e60*/ 	.short	0x010a
        /*0e62*/ 	.byte	0x3f
	.zero		1


	//   ....[73]....
        /*0e64*/ 	.word	0x00014f10
        /*0e68*/ 	.word	0x00000000
        /*0e6c*/ 	.word	0x00029840
        /*0e70*/ 	.short	0x010a
        /*0e72*/ 	.byte	0x3f
	.zero		1


	//   ....[74]....
        /*0e74*/ 	.word	0x00015bd0
        /*0e78*/ 	.word	0x00000010
        /*0e7c*/ 	.word	0x00029820
        /*0e80*/ 	.short	0x010a
        /*0e82*/ 	.byte	0x3f
	.zero		1


	//   ....[75]....
        /*0e84*/ 	.word	0x00015c20
        /*0e88*/ 	.word	0x00000000
        /*0e8c*/ 	.word	0x00029880
        /*0e90*/ 	.short	0x010a
        /*0e92*/ 	.byte	0x3f
	.zero		1


	//   ....[76]....
        /*0e94*/ 	.word	0x00016240
        /*0e98*/ 	.word	0x00000000
        /*0e9c*/ 	.word	0x00029840
        /*0ea0*/ 	.short	0x010a
        /*0ea2*/ 	.byte	0x3f
	.zero		1


	//   ....[77]....
        /*0ea4*/ 	.word	0x00016890
        /*0ea8*/ 	.word	0x00000000
        /*0eac*/ 	.word	0x00029870
        /*0eb0*/ 	.short	0x010a
        /*0eb2*/ 	.byte	0x3f
	.zero		1


	//   ....[78]....
        /*0eb4*/ 	.word	0x000168e0
        /*0eb8*/ 	.word	0x00000000
        /*0ebc*/ 	.word	0x00029860
        /*0ec0*/ 	.short	0x010a
        /*0ec2*/ 	.byte	0x3f
	.zero		1


	//   ....[79]....
        /*0ec4*/ 	.word	0x00016930
        /*0ec8*/ 	.word	0x00000012
        /*0ecc*/ 	.word	0x00029870
        /*0ed0*/ 	.short	0x010a
        /*0ed2*/ 	.byte	0x3f
	.zero		1


	//   ....[80]....
        /*0ed4*/ 	.word	0x00016980
        /*0ed8*/ 	.word	0x00000012
        /*0edc*/ 	.word	0x00029860
        /*0ee0*/ 	.short	0x010a
        /*0ee2*/ 	.byte	0x3f
	.zero		1


	//   ....[81]....
        /*0ee4*/ 	.word	0x000169d0
        /*0ee8*/ 	.word	0x00000004
        /*0eec*/ 	.word	0x00029820
        /*0ef0*/ 	.short	0x010a
        /*0ef2*/ 	.byte	0x3f
	.zero		1


	//   ....[82]....
        /*0ef4*/ 	.word	0x00016b70
        /*0ef8*/ 	.word	0x00000005
        /*0efc*/ 	.word	0x00029840
        /*0f00*/ 	.short	0x010a
        /*0f02*/ 	.byte	0x3f
	.zero		1


	//   ....[83]....
        /*0f04*/ 	.word	0x00016bc0
        /*0f08*/ 	.word	0x00000013
        /*0f0c*/ 	.word	0x00029840
        /*0f10*/ 	.short	0x010a
        /*0f12*/ 	.byte	0x3f
	.zero		1


	//   ....[84]....
        /*0f14*/ 	.word	0x00016c10
        /*0f18*/ 	.word	0x00000005
        /*0f1c*/ 	.word	0x00029860
        /*0f20*/ 	.short	0x010a
        /*0f22*/ 	.byte	0x3f
	.zero		1


	//   ....[85]....
        /*0f24*/ 	.word	0x00016c60
        /*0f28*/ 	.word	0x00000013
        /*0f2c*/ 	.word	0x00029860
        /*0f30*/ 	.short	0x010a
        /*0f32*/ 	.byte	0x3f
	.zero		1


	//   ....[86]....
        /*0f34*/ 	.word	0x00016cb0
        /*0f38*/ 	.word	0x00000005
        /*0f3c*/ 	.word	0x00029880
        /*0f40*/ 	.short	0x010a
        /*0f42*/ 	.byte	0x3f
	.zero		1


	//----- nvinfo : EIATTR_NUM_MBARRIERS
	.align		4
.L_127:
        /*0f44*/ 	.byte	0x03, 0x38
        /*0f46*/ 	.short	0x0016


	//----- nvinfo : EIATTR_EXIT_INSTR_OFFSETS
	.align		4
        /*0f48*/ 	.byte	0x04, 0x1c
        /*0f4a*/ 	.short	(.L_129 - .L_128)


	//   ....[0]....
.L_128:
        /*0f4c*/ 	.word	0x000009c0


	//   ....[1]....
        /*0f50*/ 	.word	0x0000d7d0


	//   ....[2]....
        /*0f54*/ 	.word	0x00014570


	//----- nvinfo : EIATTR_MAX_THREADS
	.align		4
.L_129:
        /*0f58*/ 	.byte	0x04, 0x05
        /*0f5a*/ 	.short	(.L_131 - .L_130)
.L_130:
        /*0f5c*/ 	.word	0x00000180
        /*0f60*/ 	.word	0x00000001
        /*0f64*/ 	.word	0x00000001


	//----- nvinfo : EIATTR_CRS_STACK_SIZE
	.align		4
.L_131:
        /*0f68*/ 	.byte	0x04, 0x1e
        /*0f6a*/ 	.short	(.L_133 - .L_132)
.L_132:
        /*0f6c*/ 	.word	0x00000000


	//----- nvinfo : EIATTR_CBANK_PARAM_SIZE
	.align		4
.L_133:
        /*0f70*/ 	.byte	0x03, 0x19
        /*0f72*/ 	.short	0x0af0


	//----- nvinfo : EIATTR_PARAM_CBANK
	.align		4
        /*0f74*/ 	.byte	0x04, 0x0a
        /*0f76*/ 	.short	(.L_135 - .L_134)
	.align		4
.L_134:
        /*0f78*/ 	.word	index@(.nv.constant0._ZN7cutlass13device_kernelIN5flash11enable_sm90INS1_16FlashAttnFwdSm90INS1_25CollectiveMainloopFwdSm90ILi2EN4cute5tupleIJNS5_1CILi1EEES8_S8_EEENS6_IJNS7_ILi128EEENS7_ILi160EEENS7_ILi192EEEEEELi128ENS_12float_e4m3_tEfNS_4arch4Sm90ELb0ELb0ELb1ELb1ELb1ELb0ELb0ELb1ELb1ELb1ELb1ELb0EEENS1_21CollectiveEpilogueFwdINS6_IJSA_SA_SB_EEES9_NS_10bfloat16_tESG_Li256ELb1ELb1ELb1ELb1EEENS1_36VarlenDynamicPersistentTileSchedulerILi128ELi160ELi256ELi128ELb1ELb1ELb1ELb0ELb1ELb1EEEEEEEEEvNT_6ParamsE)
        /*0f7c*/ 	.short	0x0210
        /*0f7e*/ 	.short	0x0af0


	//----- nvinfo : EIATTR_SW_WAR
	.align		4
.L_135:
        /*0f80*/ 	.byte	0x04, 0x36
        /*0f82*/ 	.short	(.L_137 - .L_136)
.L_136:
        /*0f84*/ 	.word	0x00000008
.L_137:


//--------------------- .nv.info._ZN7cutlass13device_kernelIN5flash11enable_sm90INS1_16FlashAttnFwdSm90INS1_25CollectiveMainloopFwdSm90ILi2EN4cute5tupleIJNS5_1CILi1EEES8_S8_EEENS6_IJNS7_ILi128EEENS7_ILi160EEENS7_ILi192EEEEEELi128ENS_12float_e4m3_tEfNS_4arch4Sm90ELb0ELb0ELb1ELb1ELb1ELb1ELb0ELb1ELb1ELb1ELb1ELb0EEENS1_21CollectiveEpilogueFwdINS6_IJSA_SA_SB_EEES9_NS_10bfloat16_tESG_Li256ELb1ELb1ELb1ELb1EEENS1_36VarlenDynamicPersistentTileSchedulerILi128ELi160ELi256ELi128ELb1ELb1ELb1ELb0ELb1ELb1EEEEEEEEEvNT_6ParamsE --------------------------
	.section	.nv.info._ZN7cutlass13device_kernelIN5flash11enable_sm90INS1_16FlashAttnFwdSm90INS1_25CollectiveMainloopFwdSm90ILi2EN4cute5tupleIJNS5_1CILi1EEES8_S8_EEENS6_IJNS7_ILi128EEENS7_ILi160EEENS7_ILi192EEEEEELi128ENS_12float_e4m3_tEfNS_4arch4Sm90ELb0ELb0ELb1ELb1ELb1ELb1ELb0ELb1ELb1ELb1ELb1ELb0EEENS1_21CollectiveEpilogueFwdINS6_IJSA_SA_SB_EEES9_NS_10bfloat16_tESG_Li256ELb1ELb1ELb1ELb1EEENS1_36VarlenDynamicPersistentTileSchedulerILi128ELi160ELi256ELi128ELb1ELb1ELb1ELb0ELb1ELb1EEEEEEEEEvNT_6ParamsE,"",@"SHT_CUDA_INFO"
	.sectionflags	@""
	.align	4


	//----- nvinfo : EIATTR_CUDA_API_VERSION
	.align		4
        /*0000*/ 	.byte	0x04, 0x37
        /*0002*/ 	.short	(.L_139 - .L_138)
.L_138:
        /*0004*/ 	.word	0x00000082


	//----- nvinfo : EIATTR_KPARAM_INFO
	.align		4
.L_139:
        /*0008*/ 	.byte	0x04, 0x17
        /*000a*/ 	.short	(.L_141 - .L_140)
.L_140:
        /*000c*/ 	.word	0x00000000
        /*0010*/ 	.short	0x0000
        /*0012*/ 	.short	0x0070
        /*0014*/ 	.byte	0x00, 0xf0, 0x01, 0x2a


	//----- nvinfo : EIATTR_SPARSE_MMA_MASK
	.align		4
.L_141:
        /*0018*/ 	.byte	0x03, 0x50
        /*001a*/ 	.short	0x0000


	//----- nvinfo : EIATTR_MAXREG_COUNT
	.align		4
        /*001c*/ 	.byte	0x03, 0x1b
        /*001e*/ 	.short	0x00a8


	//----- nvinfo : EIATTR_NUM_BARRIERS
	.align		4
        /*0020*/ 	.byte	0x02, 0x4c
        /*0022*/ 	.byte	0x10
	.zero		1


	//----- nvinfo : EIATTR_EXTERNS
	.align		4
        /*0024*/ 	.byte	0x04, 0x0f
        /*0026*/ 	.short	(.L_143 - .L_142)


	//   ....[0]....
	.align		4
.L_142:
        /*0028*/ 	.word	index@(__assertfail)


	//----- nvinfo : EIATTR_ANNOTATIONS
	.align		4
.L_143:
        /*002c*/ 	.byte	0x04, 0x55
        /*002e*/ 	.short	(.L_145 - .L_144)


	//   ....[0]....
.L_144:
        /* <DEDUP_REMOVED lines=45> */
        /*02f4*/ 	.byte	0x60, 0x0c, 0x03, 0x00, 0x01, 0x00, 0x00, 0x00, 0x80, 0x0c, 0x03, 0x00


	//----- nvinfo : EIATTR_MERCURY_ISA_VERSION
	.align		4
.L_145:
        /*0300*/ 	.byte	0x03, 0x5f
        /*0302*/ 	.short	0x0101


	//----- nvinfo : EIATTR_UNUSED_LOAD_BYTE_OFFSET
	.align		4
        /*0304*/ 	.byte	0x04, 0x44
        /*0306*/ 	.short	(.L_147 - .L_146)


	//   ....[0]....
.L_146:
        /*0308*/ 	.word	0x00000a90
        /*030c*/ 	.word	0x0000fff0


	//   ....[1]....
        /*0310*/ 	.word	0x000204d0
        /*0314*/ 	.word	0x0000fff0


	//----- nvinfo : EIATTR_INT_WARP_WIDE_INSTR_OFFSETS
	.align		4
.L_147:
        /*0318*/ 	.byte	0x04, 0x31
        /*031a*/ 	.short	(.L_149 - .L_148)


	//   ....[0]....
.L_148:
        /*031c*/ 	.word	0x00000130


	//   ....[1]....
        /*0320*/ 	.word	0x00000170


	//   ....[2]....
        /*0324*/ 	.word	0x000001e0


	//   ....[3]....
        /*0328*/ 	.word	0x00027240


	//   ....[4]....
        /*032c*/ 	.word	0x000272d0


	//   ....[5]....
        /*0330*/ 	.word	0x0002b1b0


	//   ....[6]....
        /*0334*/ 	.word	0x0002b240


	//----- nvinfo : EIATTR_COOP_GROUP_MASK_REGIDS
	.align		4
.L_149:
        /*0338*/ 	.byte	0x04, 0x29
        /*033a*/ 	.short	(.L_151 - .L_150)


	//   ....[0]....
.L_150:
        /*033c*/ 	.word	0xffffffff


	//   ....[1]....
        /*0340*/ 	.word	0xffffffff


	//   ....[2]....
        /*0344*/ 	.word	0xffffffff


	//   ....[3]....
        /*0348*/ 	.word	0xffffffff


	//   ....[4]....
        /*034c*/ 	.word	0xffffffff


	//   ....[5]....
        /*0350*/ 	.word	0xffffffff


	//   ....[6]....
        /*0354*/ 	.word	0xffffffff


	//   ....[7]....
        /*0358*/ 	.word	0xffffffff


	//   ....[8]....
        /*035c*/ 	.word	0xffffffff


	//   ....[9]....
        /*0360*/ 	.word	0xffffffff


	//   ....[10]....
        /*0364*/ 	.word	0xffffffff


	//   ....[11]....
        /*0368*/ 	.word	0xffffffff


	//   ....[12]....
        /*036c*/ 	.word	0xffffffff


	//   ....[13]....
        /*0370*/ 	.word	0xffffffff


	//   ....[14]....
        /*0374*/ 	.word	0xffffffff


	//   ....[15]....
        /*0378*/ 	.word	0xffffffff


	//   ....[16]....
        /*037c*/ 	.word	0xffffffff


	//   ....[17]....
        /*0380*/ 	.word	0xffffffff


	//   ....[18]....
        /*0384*/ 	.word	0xffffffff


	//   ....[19]....
        /*0388*/ 	.word	0xffffffff


	//   ....[20]....
        /*038c*/ 	.word	0xffffffff


	//   ....[21]....
        /*0390*/ 	.word	0xffffffff


	//   ....[22]....
        /*0394*/ 	.word	0xffffffff


	//   ....[23]....
        /*0398*/ 	.word	0xffffffff


	//   ....[24]....
        /*039c*/ 	.word	0xffffffff


	//   ....[25]....
        /*03a0*/ 	.word	0xffffffff


	//   ....[26]....
        /*03a4*/ 	.word	0xffffffff


	//   ....[27]....
        /*03a8*/ 	.word	0xffffffff


	//   ....[28]....
        /*03ac*/ 	.word	0xffffffff


	//   ....[29]....
        /*03b0*/ 	.word	0xffffffff


	//   ....[30]....
        /*03b4*/ 	.word	0xffffffff


	//   ....[31]....
        /*03b8*/ 	.word	0xffffffff


	//   ....[32]....
        /*03bc*/ 	.word	0xffffffff


	//   ....[33]....
        /*03c0*/ 	.word	0xffffffff


	//   ....[34]....
        /*03c4*/ 	.word	0xffffffff


	//   ....[35]....
        /*03c8*/ 	.word	0xffffffff


	//   ....[36]....
        /*03cc*/ 	.word	0xffffffff


	//   ....[37]....
        /*03d0*/ 	.word	0xffffffff


	//   ....[38]....
        /*03d4*/ 	.word	0xffffffff


	//   ....[39]....
        /*03d8*/ 	.word	0xffffffff


	//   ....[40]....
        /*03dc*/ 	.word	0xffffffff


	//   ....[41]....
        /*03e0*/ 	.word	0xffffffff


	//   ....[42]....
        /*03e4*/ 	.word	0xffffffff


	//   ....[43]....
        /*03e8*/ 	.word	0xffffffff


	//   ....[44]....
        /*03ec*/ 	.word	0xffffffff


	//   ....[45]....
        /*03f0*/ 	.word	0xffffffff


	//   ....[46]....
        /*03f4*/ 	.word	0xffffffff


	//   ....[47]....
        /*03f8*/ 	.word	0xffffffff


	//   ....[48]....
        /*03fc*/ 	.word	0xffffffff


	//   ....[49]....
        /*0400*/ 	.word	0xffffffff


	//   ....[50]....
        /*0404*/ 	.word	0xffffffff


	//   ....[51]....
        /*0408*/ 	.word	0xffffffff


	//   ....[52]....
        /*040c*/ 	.word	0xffffffff


	//   ....[53]....
        /*0410*/ 	.word	0xffffffff


	//   ....[54]....
        /*0414*/ 	.word	0xffffffff


	//   ....[55]....
        /*0418*/ 	.word	0xffffffff


	//   ....[56]....
        /*041c*/ 	.word	0xffffffff


	//   ....[57]....
        /*0420*/ 	.word	0xffffffff


	//   ....[58]....
        /*0424*/ 	.word	0xffffffff


	//   ....[59]....
        /*0428*/ 	.word	0xffffffff


	//   ....[60]....
        /*042c*/ 	.word	0xffffffff


	//   ....[61]....
        /*0430*/ 	.word	0xffffffff


	//   ....[62]....
        /*0434*/ 	.word	0xffffffff


	//   ....[63]....
        /*0438*/ 	.word	0xffffffff


	//   ....[64]....
        /*043c*/ 	.word	0xffffffff


	//   ....[65]....
        /*0440*/ 	.word	0xffffffff


	//   ....[66]....
        /*0444*/ 	.word	0xffffffff


	//   ....[67]....
        /*0448*/ 	.word	0xffffffff


	//   ....[68]....
        /*044c*/ 	.word	0xffffffff


	//   ....[69]....
        /*0450*/ 	.word	0xffffffff


	//   ....[70]....
        /*0454*/ 	.word	0xffffffff


	//   ....[71]....
        /*0458*/ 	.word	0xffffffff


	//   ....[72]....
        /*045c*/ 	.word	0xffffffff


	//   ....[73]....
        /*0460*/ 	.word	0xffffffff


	//   ....[74]....
        /*0464*/ 	.word	0xffffffff


	//   ....[75]....
        /*0468*/ 	.word	0xffffffff


	//   ....[76]....
        /*046c*/ 	.word	0xffffffff


	//   ....[77]....
        /*0470*/ 	.word	0xffffffff


	//   ....[78]....
        /*0474*/ 	.word	0xffffffff


	//   ....[79]....
        /*0478*/ 	.word	0xffffffff


	//   ....[80]....
        /*047c*/ 	.word	0xffffffff


	//   ....[81]....
        /*0480*/ 	.word	0xffffffff


	//   ....[82]....
        /*0484*/ 	.word	0xffffffff


	//   ....[83]....
        /*0488*/ 	.word	0xffffffff


	//   ....[84]....
        /*048c*/ 	.word	0xffffffff


	//   ....[85]....
        /*0490*/ 	.word	0xffffffff


	//   ....[86]....
        /*0494*/ 	.word	0xffffffff


	//   ....[87]....
        /*0498*/ 	.word	0xffffffff


	//   ....[88]....
        /*049c*/ 	.word	0xffffffff


	//   ....[89]....
        /*04a0*/ 	.word	0xffffffff


	//   ....[90]....
        /*04a4*/ 	.word	0xffffffff


	//   ....[91]....
        /*04a8*/ 	.word	0xffffffff


	//   ....[92]....
        /*04ac*/ 	.word	0xffffffff


	//   ....[93]....
        /*04b0*/ 	.word	0xffffffff


	//   ....[94]....
        /*04b4*/ 	.word	0xffffffff


	//   ....[95]....
        /*04b8*/ 	.word	0xffffffff


	//   ....[96]....
        /*04bc*/ 	.word	0xffffffff


	//   ....[97]....
        /*04c0*/ 	.word	0xffffffff


	//   ....[98]....
        /*04c4*/ 	.word	0xffffffff


	//   ....[99]....
        /*04c8*/ 	.word	0xffffffff


	//   ....[100]....
        /*04cc*/ 	.word	0xffffffff


	//   ....[101]....
        /*04d0*/ 	.word	0xffffffff


	//   ....[102]....
        /*04d4*/ 	.word	0xffffffff


	//   ....[103]....
        /*04d8*/ 	.word	0xffffffff


	//   ....[104]....
        /*04dc*/ 	.word	0xffffffff


	//   ....[105]....
        /*04e0*/ 	.word	0xffffffff


	//   ....[106]....
        /*04e4*/ 	.word	0xffffffff


	//   ....[107]....
        /*04e8*/ 	.word	0xffffffff


	//   ....[108]....
        /*04ec*/ 	.word	0xffffffff


	//   ....[109]....
        /*04f0*/ 	.word	0xffffffff


	//   ....[110]....
        /*04f4*/ 	.word	0xffffffff


	//   ....[111]....
        /*04f8*/ 	.word	0xffffffff


	//   ....[112]....
        /*04fc*/ 	.word	0xffffffff


	//   ....[113]....
        /*0500*/ 	.word	0xffffffff


	//   ....[114]....
        /*0504*/ 	.word	0xffffffff


	//   ....[115]....
        /*0508*/ 	.word	0xffffffff


	//   ....[116]....
        /*050c*/ 	.word	0xffffffff


	//   ....[117]....
        /*0510*/ 	.word	0xffffffff


	//   ....[118]....
        /*0514*/ 	.word	0xffffffff


	//   ....[119]....
        /*0518*/ 	.word	0xffffffff


	//   ....[120]....
        /*051c*/ 	.word	0xffffffff


	//   ....[121]....
        /*0520*/ 	.word	0xffffffff


	//   ....[122]....
        /*0524*/ 	.word	0xffffffff


	//   ....[123]....
        /*0528*/ 	.word	0xffffffff


	//   ....[124]....
        /*052c*/ 	.word	0xffffffff


	//   ....[125]....
        /*0530*/ 	.word	0xffffffff


	//   ....[126]....
        /*0534*/ 	.word	0xffffffff


	//   ....[127]....
        /*0538*/ 	.word	0xffffffff


	//   ....[128]....
        /*053c*/ 	.word	0xffffffff


	//   ....[129]....
        /*0540*/ 	.word	0xffffffff


	//   ....[130]....
        /*0544*/ 	.word	0xffffffff


	//   ....[131]....
        /*0548*/ 	.word	0xffffffff


	//   ....[132]....
        /*054c*/ 	.word	0xffffffff


	//   ....[133]....
        /*0550*/ 	.word	0xffffffff


	//   ....[134]....
        /*0554*/ 	.word	0xffffffff


	//   ....[135]....
        /*0558*/ 	.word	0xffffffff


	//   ....[136]....
        /*055c*/ 	.word	0xffffffff


	//   ....[137]....
        /*0560*/ 	.word	0xffffffff


	//   ....[138]....
        /*0564*/ 	.word	0xffffffff


	//   ....[139]....
        /*0568*/ 	.word	0xffffffff


	//   ....[140]....
        /*056c*/ 	.word	0xffffffff


	//   ....[141]....
        /*0570*/ 	.word	0xffffffff


	//   ....[142]....
        /*0574*/ 	.word	0xffffffff


	//   ....[143]....
        /*0578*/ 	.word	0xffffffff


	//   ....[144]....
        /*057c*/ 	.word	0xffffffff


	//   ....[145]....
        /*0580*/ 	.word	0xffffffff


	//   ....[146]....
        /*0584*/ 	.word	0xffffffff


	//   ....[147]....
        /*0588*/ 	.word	0xffffffff


	//   ....[148]....
        /*058c*/ 	.word	0xffffffff


	//   ....[149]....
        /*0590*/ 	.word	0xffffffff


	//   ....[150]....
        /*0594*/ 	.word	0xffffffff


	//   ....[151]....
        /*0598*/ 	.word	0xffffffff


	//   ....[152]....
        /*059c*/ 	.word	0xffffffff


	//   ....[153]....
        /*05a0*/ 	.word	0xffffffff


	//   ....[154]....
        /*05a4*/ 	.word	0xffffffff


	//   ....[155]....
        /*05a8*/ 	.word	0xffffffff


	//   ....[156]....
        /*05ac*/ 	.word	0xffffffff


	//   ....[157]....
        /*05b0*/ 	.word	0xffffffff


	//   ....[158]....
        /*05b4*/ 	.word	0xffffffff


	//   ....[159]....
        /*05b8*/ 	.word	0xffffffff


	//   ....[160]....
        /*05bc*/ 	.word	0xffffffff


	//   ....[161]....
        /*05c0*/ 	.word	0xffffffff


	//   ....[162]....
        /*05c4*/ 	.word	0xffffffff


	//   ....[163]....
        /*05c8*/ 	.word	0xffffffff


	//   ....[164]....
        /*05cc*/ 	.word	0xffffffff


	//   ....[165]....
        /*05d0*/ 	.word	0xffffffff


	//   ....[166]....
        /*05d4*/ 	.word	0xffffffff


	//   ....[167]....
        /*05d8*/ 	.word	0xffffffff


	//   ....[168]....
        /*05dc*/ 	.word	0xffffffff


	//   ....[169]....
        /*05e0*/ 	.word	0xffffffff


	//   ....[170]....
        /*05e4*/ 	.word	0xffffffff


	//   ....[171]....
        /*05e8*/ 	.word	0xffffffff


	//   ....[172]....
        /*05ec*/ 	.word	0xffffffff


	//   ....[173]....
        /*05f0*/ 	.word	0xffffffff


	//   ....[174]....
        /*05f4*/ 	.word	0xffffffff


	//   ....[175]....
        /*05f8*/ 	.word	0xffffffff


	//   ....[176]....
        /*05fc*/ 	.word	0xffffffff


	//   ....[177]....
        /*0600*/ 	.word	0xffffffff


	//   ....[178]....
        /*0604*/ 	.word	0xffffffff


	//   ....[179]....
        /*0608*/ 	.word	0xffffffff


	//   ....[180]....
        /*060c*/ 	.word	0xffffffff


	//   ....[181]....
        /*0610*/ 	.word	0xffffffff


	//   ....[182]....
        /*0614*/ 	.word	0xffffffff


	//   ....[183]....
        /*0618*/ 	.word	0xffffffff


	//   ....[184]....
        /*061c*/ 	.word	0xffffffff


	//   ....[185]....
        /*0620*/ 	.word	0xffffffff


	//   ....[186]....
        /*0624*/ 	.word	0xffffffff


	//   ....[187]....
        /*0628*/ 	.word	0xffffffff


	//   ....[188]....
        /*062c*/ 	.word	0xffffffff


	//   ....[189]....
        /*0630*/ 	.word	0xffffffff


	//   ....[190]....
        /*0634*/ 	.word	0xffffffff


	//   ....[191]....
        /*0638*/ 	.word	0xffffffff


	//   ....[192]....
        /*063c*/ 	.word	0xffffffff


	//   ....[193]....
        /*0640*/ 	.word	0xffffffff


	//   ....[194]....
        /*0644*/ 	.word	0xffffffff


	//   ....[195]....
        /*0648*/ 	.word	0xffffffff


	//   ....[196]....
        /*064c*/ 	.word	0xffffffff


	//   ....[197]....
        /*0650*/ 	.word	0xffffffff


	//   ....[198]....
        /*0654*/ 	.word	0xffffffff


	//   ....[199]....
        /*0658*/ 	.word	0xffffffff


	//   ....[200]....
        /*065c*/ 	.word	0xffffffff


	//   ....[201]....
        /*0660*/ 	.word	0xffffffff


	//   ....[202]....
        /*0664*/ 	.word	0xffffffff


	//   ....[203]....
        /*0668*/ 	.word	0xffffffff


	//   ....[204]....
        /*066c*/ 	.word	0xffffffff


	//   ....[205]....
        /*0670*/ 	.word	0xffffffff


	//   ....[206]....
        /*0674*/ 	.word	0xffffffff


	//   ....[207]....
        /*0678*/ 	.word	0xffffffff


	//   ....[208]....
        /*067c*/ 	.word	0xffffffff


	//   ....[209]....
        /*0680*/ 	.word	0xffffffff


	//   ....[210]....
        /*0684*/ 	.word	0xffffffff


	//   ....[211]....
        /*0688*/ 	.word	0xffffffff


	//   ....[212]....
        /*068c*/ 	.word	0xffffffff


	//   ....[213]....
        /*0690*/ 	.word	0xffffffff


	//   ....[214]....
        /*0694*/ 	.word	0xffffffff


	//   ....[215]....
        /*0698*/ 	.word	0xffffffff


	//   ....[216]....
        /*069c*/ 	.word	0xffffffff


	//   ....[217]....
        /*06a0*/ 	.word	0x0500000f


	//   ....[218]....
        /*06a4*/ 	.word	0x0500000f


	//   ....[219]....
        /*06a8*/ 	.word	0x0500000f


	//   ....[220]....
        /*06ac*/ 	.word	0x0500000f


	//   ....[221]....
        /*06b0*/ 	.word	0x0500000f


	//   ....[222]....
        /*06b4*/ 	.word	0x0500000f


	//   ....[223]....
        /*06b8*/ 	.word	0x0500000f


	//   ....[224]....
        /*06bc*/ 	.word	0x0500000f


	//   ....[225]....
        /*06c0*/ 	.word	0x0500000f


	//   ....[226]....
        /*06c4*/ 	.word	0x0500000f


	//   ....[227]....
        /*06c8*/ 	.word	0x0500000f


	//   ....[228]....
        /*06cc*/ 	.word	0x0500000f


	//   ....[229]....
        /*06d0*/ 	.word	0x0500000f


	//   ....[230]....
        /*06d4*/ 	.word	0x0500000f


	//   ....[231]....
        /*06d8*/ 	.word	0x0500000f


	//   ....[232]....
        /*06dc*/ 	.word	0x0500000f


	//   ....[233]....
        /*06e0*/ 	.word	0x0500000f


	//   ....[234]....
        /*06e4*/ 	.word	0x0500000f


	//   ....[235]....
        /*06e8*/ 	.word	0x0500000f


	//   ....[236]....
        /*06ec*/ 	.word	0x0500000f


	//   ....[237]....
        /*06f0*/ 	.word	0x0500000f


	//   ....[238]....
        /*06f4*/ 	.word	0x0500000f


	//   ....[239]....
        /*06f8*/ 	.word	0x0500000f


	//   ....[240]....
        /*06fc*/ 	.word	0x0500000f


	//   ....[241]....
        /*0700*/ 	.word	0x0500000f


	//   ....[242]....
        /*0704*/ 	.word	0x0500000f


	//   ....[243]....
        /*0708*/ 	.word	0x0500000f


	//   ....[244]....
        /*070c*/ 	.word	0x0500000f


	//   ....[245]....
        /*0710*/ 	.word	0x0500000f


	//   ....[246]....
        /*0714*/ 	.word	0x0500000f


	//   ....[247]....
        /*0718*/ 	.word	0x0500000f


	//   ....[248]....
        /*071c*/ 	.word	0x0500000f


	//   ....[249]....
        /*0720*/ 	.word	0x0500000f


	//   ....[250]....
        /*0724*/ 	.word	0x0500000f


	//   ....[251]....
        /*0728*/ 	.word	0x0500000f


	//   ....[252]....
        /*072c*/ 	.word	0x0500000f


	//   ....[253]....
        /*0730*/ 	.word	0x0500000f


	//   ....[254]....
        /*0734*/ 	.word	0x0500000f


	//   ....[255]....
        /*0738*/ 	.word	0x0500000f


	//   ....[0]....
        /*073c*/ 	.word	0x0500000f


	//   ....[1]....
        /*0740*/ 	.word	0x0500000f


	//   ....[2]....
        /*0744*/ 	.word	0x0500000f


	//   ....[3]....
        /*0748*/ 	.word	0x0500000f


	//   ....[4]....
        /*074c*/ 	.word	0x0500000f


	//   ....[5]....
        /*0750*/ 	.word	0x0500000f


	//   ....[6]....
        /*0754*/ 	.word	0x0500000f


	//   ....[7]....
        /*0758*/ 	.word	0x0500000f


	//   ....[8]....
        /*075c*/ 	.word	0x0500000f


	//   ....[9]....
        /*0760*/ 	.word	0x0500000f


	//   ....[10]....
        /*0764*/ 	.word	0x0500000f


	//   ....[11]....
        /*0768*/ 	.word	0x0500000f


	//   ....[12]....
        /*076c*/ 	.word	0x0500000f


	//   ....[13]....
        /*0770*/ 	.word	0x0500000f


	//   ....[14]....
        /*0774*/ 	.word	0x0500000f


	//   ....[15]....
        /*0778*/ 	.word	0x0500000f


	//   ....[16]....
        /*077c*/ 	.word	0x0500000f


	//   ....[17]....
        /*0780*/ 	.word	0x0500000f


	//   ....[18]....
        /*0784*/ 	.word	0x0500000f


	//   ....[19]....
        /*0788*/ 	.word	0x0500000f


	//   ....[20]....
        /*078c*/ 	.word	0x0500000f


	//   ....[21]....
        /*0790*/ 	.word	0x0500000f


	//   ....[22]....
        /*0794*/ 	.word	0x0500000f


	//   ....[23]....
        /*0798*/ 	.word	0x0500000f


	//   ....[24]....
        /*079c*/ 	.word	0x0500000f


	//   ....[25]....
        /*07a0*/ 	.word	0x0500000f


	//   ....[26]....
        /*07a4*/ 	.word	0x0500000f


	//   ....[27]....
        /*07a8*/ 	.word	0x0500000f


	//   ....[28]....
        /*07ac*/ 	.word	0x0500000f


	//   ....[29]....
        /*07b0*/ 	.word	0x0500000f


	//   ....[30]....
        /*07b4*/ 	.word	0x0500000f


	//   ....[31]....
        /*07b8*/ 	.word	0x0500000f


	//   ....[32]....
        /*07bc*/ 	.word	0x0500000f


	//   ....[33]....
        /*07c0*/ 	.word	0x0500000f


	//   ....[34]....
        /*07c4*/ 	.word	0x0500000f


	//   ....[35]....
        /*07c8*/ 	.word	0x0500000f


	//   ....[36]....
        /*07cc*/ 	.word	0x0500000f


	//   ....[37]....
        /*07d0*/ 	.word	0x0500000f


	//   ....[38]....
        /*07d4*/ 	.word	0x0500000f


	//   ....[39]....
        /*07d8*/ 	.word	0x0500000f


	//   ....[40]....
        /*07dc*/ 	.word	0x0500000f


	//   ....[41]....
        /*07e0*/ 	.word	0x0500000f


	//   ....[42]....
        /*07e4*/ 	.word	0x0500000f


	//   ....[43]....
        /*07e8*/ 	.word	0x0500000f


	//   ....[44]....
        /*07ec*/ 	.word	0x0500000f


	//   ....[45]....
        /*07f0*/ 	.word	0x0500000f


	//   ....[46]....
        /*07f4*/ 	.word	0x0500000f


	//   ....[47]....
        /*07f8*/ 	.word	0x0500000f


	//   ....[48]....
        /*07fc*/ 	.word	0x0500000f


	//   ....[49]....
        /*0800*/ 	.word	0x0500000f


	//   ....[50]....
        /*0804*/ 	.word	0x0500000f


	//   ....[51]....
        /*0808*/ 	.word	0x0500000f


	//   ....[52]....
        /*080c*/ 	.word	0x0500000f


	//   ....[53]....
        /*0810*/ 	.word	0x0500000f


	//   ....[54]....
        /*0814*/ 	.word	0x0500000f


	//   ....[55]....
        /*0818*/ 	.word	0x0500000f


	//   ....[56]....
        /*081c*/ 	.word	0x0500000f


	//   ....[57]....
        /*0820*/ 	.word	0x0500000f


	//   ....[58]....
        /*0824*/ 	.word	0x0500000f


	//   ....[59]....
        /*0828*/ 	.word	0x0500000f


	//   ....[60]....
        /*082c*/ 	.word	0x0500000f


	//   ....[61]....
        /*0830*/ 	.word	0x0500000f


	//   ....[62]....
        /*0834*/ 	.word	0x0500000f


	//   ....[63]....
        /*0838*/ 	.word	0x0500000f


	//   ....[64]....
        /*083c*/ 	.word	0x0500000f


	//   ....[65]....
        /*0840*/ 	.word	0x0500000f


	//   ....[66]....
        /*0844*/ 	.word	0x0500000f


	//   ....[67]....
        /*0848*/ 	.word	0x0500000f


	//   ....[68]....
        /*084c*/ 	.word	0x0500000f


	//   ....[69]....
        /*0850*/ 	.word	0x0500000f


	//   ....[70]....
        /*0854*/ 	.word	0x0500000f


	//   ....[71]....
        /*0858*/ 	.word	0x0500000f


	//   ....[72]....
        /*085c*/ 	.word	0x0500000f


	//   ....[73]....
        /*0860*/ 	.word	0x0500000f


	//   ....[74]....
        /*0864*/ 	.word	0x0500000f


	//   ....[75]....
        /*0868*/ 	.word	0x0500000f


	//   ....[76]....
        /*086c*/ 	.word	0x0500000f


	//   ....[77]....
        /*0870*/ 	.word	0x0500000f


	//   ....[78]....
        /*0874*/ 	.word	0x0500000f


	//   ....[79]....
        /*0878*/ 	.word	0x0500000f


	//   ....[80]....
        /*087c*/ 	.word	0x0500000f


	//   ....[81]....
        /*0880*/ 	.word	0x0500000f


	//   ....[82]....
        /*0884*/ 	.word	0x0500000f


	//   ....[83]....
        /*0888*/ 	.word	0x0500000f


	//   ....[84]....
        /*088c*/ 	.word	0x0500000f


	//   ....[85]....
        /*0890*/ 	.word	0x0500000f


	//   ....[86]....
        /*0894*/ 	.word	0x0500000f


	//   ....[87]....
        /*0898*/ 	.word	0x0500000f


	//   ....[88]....
        /*089c*/ 	.word	0x0500000f


	//   ....[89]....
        /*08a0*/ 	.word	0x0500000f


	//   ....[90]....
        /*08a4*/ 	.word	0x0500000f


	//   ....[91]....
        /*08a8*/ 	.word	0x0500000f


	//   ....[92]....
        /*08ac*/ 	.word	0x0500000f


	//   ....[93]....
        /*08b0*/ 	.word	0x0500000f


	//   ....[94]....
        /*08b4*/ 	.word	0x0500000f


	//   ....[95]....
        /*08b8*/ 	.word	0x0500000f


	//   ....[96]....
        /*08bc*/ 	.word	0x0500000f


	//   ....[97]....
        /*08c0*/ 	.word	0x0500000f


	//   ....[98]....
        /*08c4*/ 	.word	0x0500000f


	//   ....[99]....
        /*08c8*/ 	.word	0x0500000f


	//   ....[100]....
        /*08cc*/ 	.word	0x0500000f


	//   ....[101]....
        /*08d0*/ 	.word	0x0500000f


	//   ....[102]....
        /*08d4*/ 	.word	0x0500000f


	//   ....[103]....
        /*08d8*/ 	.word	0x0500000f


	//   ....[104]....
        /*08dc*/ 	.word	0x0500000f


	//   ....[105]....
        /*08e0*/ 	.word	0x0500000f


	//   ....[106]....
        /*08e4*/ 	.word	0x0500000f


	//   ....[107]....
        /*08e8*/ 	.word	0x0500000f


	//   ....[108]....
        /*08ec*/ 	.word	0x0500000f


	//   ....[109]....
        /*08f0*/ 	.word	0x0500000f


	//   ....[110]....
        /*08f4*/ 	.word	0x0500000f


	//   ....[111]....
        /*08f8*/ 	.word	0x0500000f


	//   ....[112]....
        /*08fc*/ 	.word	0x0500000f


	//   ....[113]....
        /*0900*/ 	.word	0x0500000f


	//   ....[114]....
        /*0904*/ 	.word	0x0500000f


	//   ....[115]....
        /*0908*/ 	.word	0x0500000f


	//   ....[116]....
        /*090c*/ 	.word	0x0500000f


	//   ....[117]....
        /*0910*/ 	.word	0x0500000f


	//   ....[118]....
        /*0914*/ 	.word	0x0500000f


	//   ....[119]....
        /*0918*/ 	.word	0x0500000f


	//   ....[120]....
        /*091c*/ 	.word	0x0500000f


	//   ....[121]....
        /*0920*/ 	.word	0x0500000f


	//   ....[122]....
        /*0924*/ 	.word	0x0500000f


	//   ....[123]....
        /*0928*/ 	.word	0x0500000f


	//   ....[124]....
        /*092c*/ 	.word	0x0500000f


	//   ....[125]....
        /*0930*/ 	.word	0x0500000f


	//   ....[126]....
        /*0934*/ 	.word	0x0500000f


	//   ....[127]....
        /*0938*/ 	.word	0x0500000f


	//   ....[128]....
        /*093c*/ 	.word	0x0500000f


	//   ....[129]....
        /*0940*/ 	.word	0x0500000f


	//   ....[130]....
        /*0944*/ 	.word	0x0500000f


	//   ....[131]....
        /*0948*/ 	.word	0x0500000f


	//   ....[132]....
        /*094c*/ 	.word	0x0500000f


	//   ....[133]....
        /*0950*/ 	.word	0x0500000f


	//   ....[134]....
        /*0954*/ 	.word	0x0500000f


	//----- nvinfo : EIATTR_COOP_GROUP_INSTR_OFFSETS
	.align		4
.L_151:
        /*0958*/ 	.byte	0x04, 0x28
        /*095a*/ 	.short	(.L_153 - .L_152)


	//   ....[0]....
.L_152:
        /*095c*/ 	.word	0x00000070


	//   ....[1]....
        /*0960*/ 	.word	0x00000140


	//   ....[2]....
        /*0964*/ 	.word	0x00000190


	//   ....[3]....
        /*0968*/ 	.word	0x000003c0


	//   ....[4]....
        /*096c*/ 	.word	0x00000520


	//   ....[5]....
        /*0970*/ 	.word	0x00000640


	//   ....[6]....
        /*0974*/ 	.word	0x000007a0


	//   ....[7]....
        /*0978*/ 	.word	0x00003940


	//   ....[8]....
        /*097c*/ 	.word	0x00003950


	//   ....[9]....
        /*0980*/ 	.word	0x00006580


	//   ....[10]....
        /*0984*/ 	.word	0x00006590


	//   ....[11]....
        /*0988*/ 	.word	0x00009930


	//   ....[12]....
        /*098c*/ 	.word	0x00009940


	//   ....[13]....
        /*0990*/ 	.word	0x0000c730


	//   ....[14]....
        /*0994*/ 	.word	0x0000c740


	//   ....[15]....
        /*0998*/ 	.word	0x0000f790


	//   ....[16]....
        /*099c*/ 	.word	0x0000f7a0


	//   ....[17]....
        /*09a0*/ 	.word	0x0000fa10


	//   ....[18]....
        /*09a4*/ 	.word	0x0000fa20


	//   ....[19]....
        /*09a8*/ 	.word	0x0000ff00


	//   ....[20]....
        /*09ac*/ 	.word	0x0000ff50


	//   ....[21]....
        /*09b0*/ 	.word	0x000100f0


	//   ....[22]....
        /*09b4*/ 	.word	0x00010110


	//   ....[23]....
        /*09b8*/ 	.word	0x00010a00


	//   ....[24]....
        /*09bc*/ 	.word	0x00011150


	//   ....[25]....
        /*09c0*/ 	.word	0x00011160


	//   ....[26]....
        /*09c4*/ 	.word	0x00011170


	//   ....[27]....
        /*09c8*/ 	.word	0x00011180


	//   ....[28]....
        /*09cc*/ 	.word	0x00014630


	//   ....[29]....
        /*09d0*/ 	.word	0x00014640


	//   ....[30]....
        /*09d4*/ 	.word	0x00014650


	//   ....[31]....
        /*09d8*/ 	.word	0x00014660


	//   ....[32]....
        /*09dc*/ 	.word	0x0001a150


	//   ....[33]....
        /*09e0*/ 	.word	0x0001a1d0


	//   ....[34]....
        /*09e4*/ 	.word	0x0001a860


	//   ....[35]....
        /*09e8*/ 	.word	0x0001a900


	//   ....[36]....
        /*09ec*/ 	.word	0x0001dcf0


	//   ....[37]....
        /*09f0*/ 	.word	0x0001dd50


	//   ....[38]....
        /*09f4*/ 	.word	0x0001e240


	//   ....[39]....
        /*09f8*/ 	.word	0x0001e260


	//   ....[40]....
        /*09fc*/ 	.word	0x0001fce0


	//   ....[41]....
        /*0a00*/ 	.word	0x0001fcf0


	//   ....[42]....
        /*0a04*/ 	.word	0x0001fd70


	//   ....[43]....
        /*0a08*/ 	.word	0x0001fd80


	//   ....[44]....
        /*0a0c*/ 	.word	0x00020930


	//   ....[45]....
        /*0a10*/ 	.word	0x00020960


	//   ....[46]....
        /*0a14*/ 	.word	0x00020990


	//   ....[47]....
        /*0a18*/ 	.word	0x000209c0


	//   ....[48]....
        /*0a1c*/ 	.word	0x000209f0


	//   ....[49]....
        /*0a20*/ 	.word	0x00020a20


	//   ....[50]....
        /*0a24*/ 	.word	0x00020a50


	//   ....[51]....
        /*0a28*/ 	.word	0x00020a80


	//   ....[52]....
        /*0a2c*/ 	.word	0x00020ab0


	//   ....[53]....
        /*0a30*/ 	.word	0x00020ae0


	//   ....[54]....
        /*0a34*/ 	.word	0x00020b10


	//   ....[55]....
        /*0a38*/ 	.word	0x00020b40


	//   ....[56]....
        /*0a3c*/ 	.word	0x00020b70


	//   ....[57]....
        /*0a40*/ 	.word	0x00020ba0


	//   ....[58]....
        /*0a44*/ 	.word	0x00020bd0


	//   ....[59]....
        /*0a48*/ 	.word	0x00020c00


	//   ....[60]....
        /*0a4c*/ 	.word	0x00020c30


	//   ....[61]....
        /*0a50*/ 	.word	0x00020c60


	//   ....[62]....
        /*0a54*/ 	.word	0x00020c90


	//   ....[63]....
        /*0a58*/ 	.word	0x00020cc0


	//   ....[64]....
        /*0a5c*/ 	.word	0x00020cf0


	//   ....[65]....
        /*0a60*/ 	.word	0x00020d20


	//   ....[66]....
        /*0a64*/ 	.word	0x00020d50


	//   ....[67]....
        /*0a68*/ 	.word	0x00020d80


	//   ....[68]....
        /*0a6c*/ 	.word	0x00020db0


	//   ....[69]....
        /*0a70*/ 	.word	0x00020de0


	//   ....[70]....
        /*0a74*/ 	.word	0x00020e10


	//   ....[71]....
        /*0a78*/ 	.word	0x00020e40


	//   ....[72]....
        /*0a7c*/ 	.word	0x00020e70


	//   ....[73]....
        /*0a80*/ 	.word	0x00020ea0


	//   ....[74]....
        /*0a84*/ 	.word	0x00020ed0


	//   ....[75]....
        /*0a88*/ 	.word	0x00020f00


	//   ....[76]....
        /*0a8c*/ 	.word	0x00020f30


	//   ....[77]....
        /*0a90*/ 	.word	0x00020f60


	//   ....[78]....
        /*0a94*/ 	.word	0x00020f90


	//   ....[79]....
        /*0a98*/ 	.word	0x00020fc0


	//   ....[80]....
        /*0a9c*/ 	.word	0x00020fd0


	//   ....[81]....
        /*0aa0*/ 	.word	0x00020fe0


	//   ....[82]....
        /*0aa4*/ 	.word	0x00021010


	//   ....[83]....
        /*0aa8*/ 	.word	0x00021040


	//   ....[84]....
        /*0aac*/ 	.word	0x00021070


	//   ....[85]....
        /*0ab0*/ 	.word	0x000210a0


	//   ....[86]....
        /*0ab4*/ 	.word	0x000210d0


	//   ....[87]....
        /*0ab8*/ 	.word	0x00021100


	//   ....[88]....
        /*0abc*/ 	.word	0x00021130


	//   ....[89]....
        /*0ac0*/ 	.word	0x00021160


	//   ....[90]....
        /*0ac4*/ 	.word	0x000211a0


	//   ....[91]....
        /*0ac8*/ 	.word	0x000211b0


	//   ....[92]....
        /*0acc*/ 	.word	0x000211c0


	//   ....[93]....
        /*0ad0*/ 	.word	0x000211d0


	//   ....[94]....
        /*0ad4*/ 	.word	0x000211e0


	//   ....[95]....
        /*0ad8*/ 	.word	0x00021210


	//   ....[96]....
        /*0adc*/ 	.word	0x00021240


	//   ....[97]....
        /*0ae0*/ 	.word	0x00021270


	//   ....[98]....
        /*0ae4*/ 	.word	0x000212a0


	//   ....[99]....
        /*0ae8*/ 	.word	0x000212d0


	//   ....[100]....
        /*0aec*/ 	.word	0x00021300


	//   ....[101]....
        /*0af0*/ 	.word	0x00021330


	//   ....[102]....
        /*0af4*/ 	.word	0x00021360


	//   ....[103]....
        /*0af8*/ 	.word	0x00021370


	//   ....[104]....
        /*0afc*/ 	.word	0x000213a0


	//   ....[105]....
        /*0b00*/ 	.word	0x000213d0


	//   ....[106]....
        /*0b04*/ 	.word	0x00021400


	//   ....[107]....
        /*0b08*/ 	.word	0x00021430


	//   ....[108]....
        /*0b0c*/ 	.word	0x00021c70


	//   ....[109]....
        /*0b10*/ 	.word	0x00021c90


	//   ....[110]....
        /*0b14*/ 	.word	0x00021ca0


	//   ....[111]....
        /*0b18*/ 	.word	0x00021cb0


	//   ....[112]....
        /*0b1c*/ 	.word	0x000223d0


	//   ....[113]....
        /*0b20*/ 	.word	0x000223e0


	//   ....[114]....
        /*0b24*/ 	.word	0x000224f0


	//   ....[115]....
        /*0b28*/ 	.word	0x00022500


	//   ....[116]....
        /*0b2c*/ 	.word	0x00022610


	//   ....[117]....
        /*0b30*/ 	.word	0x00022620


	//   ....[118]....
        /*0b34*/ 	.word	0x00022730


	//   ....[119]....
        /*0b38*/ 	.word	0x00022740


	//   ....[120]....
        /*0b3c*/ 	.word	0x00022af0


	//   ....[121]....
        /*0b40*/ 	.word	0x00022b30


	//   ....[122]....
        /*0b44*/ 	.word	0x00023330


	//   ....[123]....
        /*0b48*/ 	.word	0x00023340


	//   ....[124]....
        /*0b4c*/ 	.word	0x00024270


	//   ....[125]....
        /*0b50*/ 	.word	0x00024280


	//   ....[126]....
        /*0b54*/ 	.word	0x000243a0


	//   ....[127]....
        /*0b58*/ 	.word	0x000243b0


	//   ....[128]....
        /*0b5c*/ 	.word	0x000244c0


	//   ....[129]....
        /*0b60*/ 	.word	0x000244d0


	//   ....[130]....
        /*0b64*/ 	.word	0x000245e0


	//   ....[131]....
        /*0b68*/ 	.word	0x000245f0


	//   ....[132]....
        /*0b6c*/ 	.word	0x00024750


	//   ....[133]....
        /*0b70*/ 	.word	0x00024960


	//   ....[134]....
        /*0b74*/ 	.word	0x00024990


	//   ....[135]....
        /*0b78*/ 	.word	0x000249c0


	//   ....[136]....
        /*0b7c*/ 	.word	0x000249f0


	//   ....[137]....
        /*0b80*/ 	.word	0x00024a20


	//   ....[138]....
        /*0b84*/ 	.word	0x00024a50


	//   ....[139]....
        /*0b88*/ 	.word	0x00024be0


	//   ....[140]....
        /*0b8c*/ 	.word	0x00024c10


	//   ....[141]....
        /*0b90*/ 	.word	0x00024c40


	//   ....[142]....
        /*0b94*/ 	.word	0x00024c70


	//   ....[143]....
        /*0b98*/ 	.word	0x00024ca0


	//   ....[144]....
        /*0b9c*/ 	.word	0x00024cd0


	//   ....[145]....
        /*0ba0*/ 	.word	0x00024d60


	//   ....[146]....
        /*0ba4*/ 	.word	0x00024d90


	//   ....[147]....
        /*0ba8*/ 	.word	0x00024da0


	//   ....[148]....
        /*0bac*/ 	.word	0x00024e30


	//   ....[149]....
        /*0bb0*/ 	.word	0x00025fb0


	//   ....[150]....
        /*0bb4*/ 	.word	0x000282a0


	//   ....[151]....
        /*0bb8*/ 	.word	0x000282c0


	//   ....[152]....
        /*0bbc*/ 	.word	0x00028320


	//   ....[153]....
        /*0bc0*/ 	.word	0x000283b0


	//   ....[154]....
        /*0bc4*/ 	.word	0x00028410


	//   ....[155]....
        /*0bc8*/ 	.word	0x00028430


	//   ....[156]....
        /*0bcc*/ 	.word	0x00028440


	//   ....[157]....
        /*0bd0*/ 	.word	0x00028450


	//   ....[158]....
        /*0bd4*/ 	.word	0x00028550


	//   ....[159]....
        /*0bd8*/ 	.word	0x00028560


	//   ....[160]....
        /*0bdc*/ 	.word	0x00028a10


	//   ....[161]....
        /*0be0*/ 	.word	0x00028a30


	//   ....[162]....
        /*0be4*/ 	.word	0x00028a50


	//   ....[163]....
        /*0be8*/ 	.word	0x00028b10


	//   ....[164]....
        /*0bec*/ 	.word	0x00028b30


	//   ....[165]....
        /*0bf0*/ 	.word	0x00028bc0


	//   ....[166]....
        /*0bf4*/ 	.word	0x00028be0


	//   ....[167]....
        /*0bf8*/ 	.word	0x00028bf0


	//   ....[168]....
        /*0bfc*/ 	.word	0x00028c80


	//   ....[169]....
        /*0c00*/ 	.word	0x00028ce0


	//   ....[170]....
        /*0c04*/ 	.word	0x000294c0


	//   ....[171]....
        /*0c08*/ 	.word	0x000294f0


	//   ....[172]....
        /*0c0c*/ 	.word	0x000295b0


	//   ....[173]....
        /*0c10*/ 	.word	0x000295d0


	//   ....[174]....
        /*0c14*/ 	.word	0x00029670


	//   ....[175]....
        /*0c18*/ 	.word	0x00029690


	//   ....[176]....
        /*0c1c*/ 	.word	0x000296a0


	//   ....[177]....
        /*0c20*/ 	.word	0x000296b0


	//   ....[178]....
        /*0c24*/ 	.word	0x0002a0f0


	//   ....[179]....
        /*0c28*/ 	.word	0x0002a110


	//   ....[180]....
        /*0c2c*/ 	.word	0x0002a130


	//   ....[181]....
        /*0c30*/ 	.word	0x0002a190


	//   ....[182]....
        /*0c34*/ 	.word	0x0002a1a0


	//   ....[183]....
        /*0c38*/ 	.word	0x0002a1f0


	//   ....[184]....
        /*0c3c*/ 	.word	0x0002a200


	//   ....[185]....
        /*0c40*/ 	.word	0x0002a210


	//   ....[186]....
        /*0c44*/ 	.word	0x0002a260


	//   ....[187]....
        /*0c48*/ 	.word	0x0002a2b0


	//   ....[188]....
        /*0c4c*/ 	.word	0x0002a710


	//   ....[189]....
        /*0c50*/ 	.word	0x0002a730


	//   ....[190]....
        /*0c54*/ 	.word	0x0002a740


	//   ....[191]....
        /*0c58*/ 	.word	0x0002a750


	//   ....[192]....
        /*0c5c*/ 	.word	0x0002a7b0


	//   ....[193]....
        /*0c60*/ 	.word	0x0002a7c0


	//   ....[194]....
        /*0c64*/ 	.word	0x0002a820


	//   ....[195]....
        /*0c68*/ 	.word	0x0002a850


	//   ....[196]....
        /*0c6c*/ 	.word	0x0002a890


	//   ....[197]....
        /*0c70*/ 	.word	0x0002a8f0


	//   ....[198]....
        /*0c74*/ 	.word	0x0002bb20


	//   ....[199]....
        /*0c78*/ 	.word	0x0002bb50


	//   ....[200]....
        /*0c7c*/ 	.word	0x0002bbc0


	//   ....[201]....
        /*0c80*/ 	.word	0x0002bbf0


	//   ....[202]....
        /*0c84*/ 	.word	0x0002bc20


	//   ....[203]....
        /*0c88*/ 	.word	0x0002bc50


	//   ....[204]....
        /*0c8c*/ 	.word	0x0002bc80


	//   ....[205]....
        /*0c90*/ 	.word	0x0002bcb0


	//   ....[206]....
        /*0c94*/ 	.word	0x0002be50


	//   ....[207]....
        /*0c98*/ 	.word	0x0002be80


	//   ....[208]....
        /*0c9c*/ 	.word	0x0002beb0


	//   ....[209]....
        /*0ca0*/ 	.word	0x0002bee0


	//   ....[210]....
        /*0ca4*/ 	.word	0x0002bf10


	//   ....[211]....
        /*0ca8*/ 	.word	0x0002bf40


	//   ....[212]....
        /*0cac*/ 	.word	0x0002c000


	//   ....[213]....
        /*0cb0*/ 	.word	0x0002c020


	//   ....[214]....
        /*0cb4*/ 	.word	0x0002c030


	//   ....[215]....
        /*0cb8*/ 	.word	0x0002c090


	//   ....[216]....
        /*0cbc*/ 	.word	0x0002c6d0


	//   ....[217]....
        /*0cc0*/ 	.word	0x0002ca70


	//   ....[218]....
        /*0cc4*/ 	.word	0x0002cb00


	//   ....[219]....
        /*0cc8*/ 	.word	0x0002cba0


	//   ....[220]....
        /*0ccc*/ 	.word	0x0002cc30


	//   ....[221]....
        /*0cd0*/ 	.word	0x0002cd20


	//   ....[222]....
        /*0cd4*/ 	.word	0x0002cdb0


	//   ....[223]....
        /*0cd8*/ 	.word	0x0002ce50


	//   ....[224]....
        /*0cdc*/ 	.word	0x0002cee0


	//   ....[225]....
        /*0ce0*/ 	.word	0x0002cfd0


	//   ....[226]....
        /*0ce4*/ 	.word	0x0002d060


	//   ....[227]....
        /*0ce8*/ 	.word	0x0002d100


	//   ....[228]....
        /*0cec*/ 	.word	0x0002d190


	//   ....[229]....
        /*0cf0*/ 	.word	0x0002d2d0


	//   ....[230]....
        /*0cf4*/ 	.word	0x0002d380


	//   ....[231]....
        /*0cf8*/ 	.word	0x0002d410


	//   ....[232]....
        /*0cfc*/ 	.word	0x0002d460


	//   ....[233]....
        /*0d00*/ 	.word	0x0002d4b0


	//   ....[234]....
        /*0d04*/ 	.word	0x0002d590


	//   ....[235]....
        /*0d08*/ 	.word	0x0002d620


	//   ....[236]....
        /*0d0c*/ 	.word	0x0002d670


	//   ....[237]....
        /*0d10*/ 	.word	0x0002d6c0


	//   ....[238]....
        /*0d14*/ 	.word	0x0002d910


	//   ....[239]....
        /*0d18*/ 	.word	0x0002da30


	//   ....[240]....
        /*0d1c*/ 	.word	0x0002db50


	//   ....[241]....
        /*0d20*/ 	.word	0x0002dc70


	//   ....[242]....
        /*0d24*/ 	.word	0x0002dd90


	//   ....[243]....
        /*0d28*/ 	.word	0x0002de90


	//   ....[244]....
        /*0d2c*/ 	.word	0x0002def0


	//   ....[245]....
        /*0d30*/ 	.word	0x0002df40


	//   ....[246]....
        /*0d34*/ 	.word	0x0002dfc0


	//   ....[247]....
        /*0d38*/ 	.word	0x0002e030


	//   ....[248]....
        /*0d3c*/ 	.word	0x0002e090


	//   ....[249]....
        /*0d40*/ 	.word	0x0002e0e0


	//   ....[250]....
        /*0d44*/ 	.word	0x0002e160


	//   ....[251]....
        /*0d48*/ 	.word	0x0002e1d0


	//   ....[252]....
        /*0d4c*/ 	.word	0x0002e230


	//   ....[253]....
        /*0d50*/ 	.word	0x0002e280


	//   ....[254]....
        /*0d54*/ 	.word	0x0002e300


	//   ....[255]....
        /*0d58*/ 	.word	0x0002e370


	//   ....[0]....
        /*0d5c*/ 	.word	0x0002e3d0


	//   ....[1]....
        /*0d60*/ 	.word	0x0002e420


	//   ....[2]....
        /*0d64*/ 	.word	0x0002e480


	//   ....[3]....
        /*0d68*/ 	.word	0x0002e4d0


	//   ....[4]....
        /*0d6c*/ 	.word	0x0002e530


	//   ....[5]....
        /*0d70*/ 	.word	0x0002e580


	//   ....[6]....
        /*0d74*/ 	.word	0x0002e5e0


	//   ....[7]....
        /*0d78*/ 	.word	0x0002e670


	//   ....[8]....
        /*0d7c*/ 	.word	0x0002e6d0


	//   ....[9]....
        /*0d80*/ 	.word	0x0002e720


	//   ....[10]....
        /*0d84*/ 	.word	0x0002e7a0


	//   ....[11]....
        /*0d88*/ 	.word	0x0002e830


	//   ....[12]....
        /*0d8c*/ 	.word	0x0002e890


	//   ....[13]....
        /*0d90*/ 	.word	0x0002e8e0


	//   ....[14]....
        /*0d94*/ 	.word	0x0002e980


	//   ....[15]....
        /*0d98*/ 	.word	0x0002e9f0


	//   ....[16]....
        /*0d9c*/ 	.word	0x0002ea50


	//   ....[17]....
        /*0da0*/ 	.word	0x0002eaa0


	//   ....[18]....
        /*0da4*/ 	.word	0x0002eb20


	//   ....[19]....
        /*0da8*/ 	.word	0x0002eb70


	//   ....[20]....
        /*0dac*/ 	.word	0x0002ebd0


	//   ....[21]....
        /*0db0*/ 	.word	0x0002ec20


	//   ....[22]....
        /*0db4*/ 	.word	0x0002ec80


	//   ....[23]....
        /*0db8*/ 	.word	0x0002ecd0


	//   ....[24]....
        /*0dbc*/ 	.word	0x0002ed50


	//   ....[25]....
        /*0dc0*/ 	.word	0x0002edc0


	//   ....[26]....
        /*0dc4*/ 	.word	0x0002ee20


	//   ....[27]....
        /*0dc8*/ 	.word	0x0002ee70


	//   ....[28]....
        /*0dcc*/ 	.word	0x0002eed0


	//   ....[29]....
        /*0dd0*/ 	.word	0x0002ef20


	//   ....[30]....
        /*0dd4*/ 	.word	0x0002efa0


	//   ....[31]....
        /*0dd8*/ 	.word	0x0002f010


	//   ....[32]....
        /*0ddc*/ 	.word	0x0002f070


	//   ....[33]....
        /*0de0*/ 	.word	0x0002f0c0


	//   ....[34]....
        /*0de4*/ 	.word	0x0002f140


	//   ....[35]....
        /*0de8*/ 	.word	0x0002f1b0


	//   ....[36]....
        /*0dec*/ 	.word	0x0002f260


	//   ....[37]....
        /*0df0*/ 	.word	0x0002f2b0


	//   ....[38]....
        /*0df4*/ 	.word	0x0002f330


	//   ....[39]....
        /*0df8*/ 	.word	0x0002f3a0


	//   ....[40]....
        /*0dfc*/ 	.word	0x0002f420


	//   ....[41]....
        /*0e00*/ 	.word	0x0002f470


	//   ....[42]....
        /*0e04*/ 	.word	0x0002f4f0


	//   ....[43]....
        /*0e08*/ 	.word	0x0002f560


	//   ....[44]....
        /*0e0c*/ 	.word	0x0002f5c0


	//   ....[45]....
        /*0e10*/ 	.word	0x0002f610


	//   ....[46]....
        /*0e14*/ 	.word	0x0002f690


	//   ....[47]....
        /*0e18*/ 	.word	0x0002f6e0


	//   ....[48]....
        /*0e1c*/ 	.word	0x0002f770


	//   ....[49]....
        /*0e20*/ 	.word	0x0002f800


	//   ....[50]....
        /*0e24*/ 	.word	0x0002f890


	//   ....[51]....
        /*0e28*/ 	.word	0x0002f920


	//   ....[52]....
        /*0e2c*/ 	.word	0x0002f9b0


	//   ....[53]....
        /*0e30*/ 	.word	0x0002fa40


	//   ....[54]....
        /*0e34*/ 	.word	0x0002faf0


	//   ....[55]....
        /*0e38*/ 	.word	0x0002fb60


	//   ....[56]....
        /*0e3c*/ 	.word	0x0002fbf0


	//   ....[57]....
        /*0e40*/ 	.word	0x0002fc80


	//   ....[58]....
        /*0e44*/ 	.word	0x0002fd00


	//   ....[59]....
        /*0e48*/ 	.word	0x0002fd50


	//   ....[60]....
        /*0e4c*/ 	.word	0x0002fde0


	//   ....[61]....
        /*0e50*/ 	.word	0x0002fe70


	//   ....[62]....
        /*0e54*/ 	.word	0x0002ff00


	//   ....[63]....
        /*0e58*/ 	.word	0x0002ff90


	//   ....[64]....
        /*0e5c*/ 	.word	0x00030020


	//   ....[65]....
        /*0e60*/ 	.word	0x000300b0


	//   ....[66]....
        /*0e64*/ 	.word	0x00030170


	//   ....[67]....
        /*0e68*/ 	.word	0x00030440


	//   ....[68]....
        /*0e6c*/ 	.word	0x00030540


	//   ....[69]....
        /*0e70*/ 	.word	0x000305f0


	//   ....[70]....
        /*0e74*/ 	.word	0x000306a0


	//   ....[71]....
        /*0e78*/ 	.word	0x00030780


	//   ....[72]....
        /*0e7c*/ 	.word	0x00030830


	//   ....[73]....
        /*0e80*/ 	.word	0x000308f0


	//   ....[74]....
        /*0e84*/ 	.word	0x00030a40


	//   ....[75]....
        /*0e88*/ 	.word	0x00030a90


	//   ....[76]....
        /*0e8c*/ 	.word	0x00030b10


	//   ....[77]....
        /*0e90*/ 	.word	0x00030c10


	//   ....[78]....
        /*0e94*/ 	.word	0x00030d40


	//   ....[79]....
        /*0e98*/ 	.word	0x00030e00


	//   ....[80]....
        /*0e9c*/ 	.word	0x00030f50


	//   ....[81]....
        /*0ea0*/ 	.word	0x00031000


	//   ....[82]....
        /*0ea4*/ 	.word	0x00031100


	//   ....[83]....
        /*0ea8*/ 	.word	0x000311c0


	//   ....[84]....
        /*0eac*/ 	.word	0x00031220


	//   ....[85]....
        /*0eb0*/ 	.word	0x000312c0


	//   ....[86]....
        /*0eb4*/ 	.word	0x00031380


	//   ....[87]....
        /*0eb8*/ 	.word	0x00031450


	//   ....[88]....
        /*0ebc*/ 	.word	0x00031500


	//   ....[89]....
        /*0ec0*/ 	.word	0x00031570


	//   ....[90]....
        /*0ec4*/ 	.word	0x000315d0


	//   ....[91]....
        /*0ec8*/ 	.word	0x000316e0


	//   ....[92]....
        /*0ecc*/ 	.word	0x00031740


	//   ....[93]....
        /*0ed0*/ 	.word	0x00031860


	//   ....[94]....
        /*0ed4*/ 	.word	0x000318c0


	//   ....[95]....
        /*0ed8*/ 	.word	0x00031960


	//   ....[96]....
        /*0edc*/ 	.word	0x00031b00


	//   ....[97]....
        /*0ee0*/ 	.word	0x00031bb0


	//   ....[98]....
        /*0ee4*/ 	.word	0x00031c30


	//   ....[99]....
        /*0ee8*/ 	.word	0x00031d10


	//   ....[100]....
        /*0eec*/ 	.word	0x00031dc0


	//   ....[101]....
        /*0ef0*/ 	.word	0x00031e70


	//   ....[102]....
        /*0ef4*/ 	.word	0x00031f20


	//   ....[103]....
        /*0ef8*/ 	.word	0x00031fd0


	//   ....[104]....
        /*0efc*/ 	.word	0x00032030


	//   ....[105]....
        /*0f00*/ 	.word	0x00032110


	//   ....[106]....
        /*0f04*/ 	.word	0x00032200


	//   ....[107]....
        /*0f08*/ 	.word	0x000322a0


	//   ....[108]....
        /*0f0c*/ 	.word	0x00032300


	//   ....[109]....
        /*0f10*/ 	.word	0x000323d0


	//   ....[110]....
        /*0f14*/ 	.word	0x00032430


	//   ....[111]....
        /*0f18*/ 	.word	0x00032500


	//   ....[112]....
        /*0f1c*/ 	.word	0x00032560


	//   ....[113]....
        /*0f20*/ 	.word	0x00032630


	//   ....[114]....
        /*0f24*/ 	.word	0x00032690


	//   ....[115]....
        /*0f28*/ 	.word	0x00032760


	//   ....[116]....
        /*0f2c*/ 	.word	0x00032940


	//   ....[117]....
        /*0f30*/ 	.word	0x000329e0


	//   ....[118]....
        /*0f34*/ 	.word	0x00032b60


	//   ....[119]....
        /*0f38*/ 	.word	0x00032bd0


	//   ....[120]....
        /*0f3c*/ 	.word	0x00032c40


	//   ....[121]....
        /*0f40*/ 	.word	0x00032cb0


	//   ....[122]....
        /*0f44*/ 	.word	0x00032d20


	//   ....[123]....
        /*0f48*/ 	.word	0x00032da0


	//   ....[124]....
        /*0f4c*/ 	.word	0x00032e20


	//   ....[125]....
        /*0f50*/ 	.word	0x00032eb0


	//   ....[126]....
        /*0f54*/ 	.word	0x00032f20


	//   ....[127]....
        /*0f58*/ 	.word	0x00032f90


	//   ....[128]....
        /*0f5c*/ 	.word	0x00033000


	//   ....[129]....
        /*0f60*/ 	.word	0x00033080


	//   ....[130]....
        /*0f64*/ 	.word	0x000330f0


	//   ....[131]....
        /*0f68*/ 	.word	0x00033190


	//   ....[132]....
        /*0f6c*/ 	.word	0x000331e0


	//   ....[133]....
        /*0f70*/ 	.word	0x00033270


	//   ....[134]....
        /*0f74*/ 	.word	0x000333a0


	//----- nvinfo : EIATTR_REG_RECONFIG
	.align		4
.L_153:
        /*0f78*/ 	.byte	0x01, 0x54
	.zero		2


	//----- nvinfo : EIATTR_SYSCALL_OFFSETS
	.align		4
        /*0f7c*/ 	.byte	0x04, 0x46
        /*0f7e*/ 	.short	(.L_155 - .L_154)


	//   ....[0]....
.L_154:
        /*0f80*/ 	.word	0x00001fb0


	//   ....[1]....
        /*0f84*/ 	.word	0x00002100


	//   ....[2]....
        /*0f88*/ 	.word	0x00010b90


	//   ....[3]....
        /*0f8c*/ 	.word	0x000110d0


	//   ....[4]....
        /*0f90*/ 	.word	0x00027430


	//   ....[5]....
        /*0f94*/ 	.word	0x000275c0


	//   ....[6]....
        /*0f98*/ 	.word	0x00027710


	//   ....[7]....
        /*0f9c*/ 	.word	0x00027850


	//   ....[8]....
        /*0fa0*/ 	.word	0x00029110


	//----- nvinfo : EIATTR_MBARRIER_INSTR_OFFSETS
	.align		4
.L_155:
        /*0fa4*/ 	.byte	0x04, 0x39
        /*0fa6*/ 	.short	(.L_157 - .L_156)


	//   ....[0]....
.L_156:
        /*0fa8*/ 	.word	0x00000270
        /*0fac*/ 	.word	0x000000ff
        /*0fb0*/ 	.word	0x00029800
        /*0fb4*/ 	.short	0x0100
        /*0fb6*/ 	.byte	0x08
	.zero		1


	//   ....[1]....
        /*0fb8*/ 	.word	0x00000280
        /*0fbc*/ 	.word	0x000000ff
        /*0fc0*/ 	.word	0x00029820
        /*0fc4*/ 	.short	0x0100
        /*0fc6*/ 	.byte	0x08
	.zero		1


	//   ....[2]....
        /*0fc8*/ 	.word	0x00000370
        /*0fcc*/ 	.word	0x000000ff
        /*0fd0*/ 	.word	0x00029830
        /*0fd4*/ 	.short	0x0100
        /*0fd6*/ 	.byte	0x08
	.zero		1


	//   ....[3]....
        /*0fd8*/ 	.word	0x00000380
        /*0fdc*/ 	.word	0x000000ff
        /*0fe0*/ 	.word	0x00029840
        /*0fe4*/ 	.short	0x0100
        /*0fe6*/ 	.byte	0x08
	.zero		1


	//   ....[4]....
        /*0fe8*/ 	.word	0x00000390
        /*0fec*/ 	.word	0x000000ff
        /*0ff0*/ 	.word	0x00029838
        /*0ff4*/ 	.short	0x0100
        /*0ff6*/ 	.byte	0x08
	.zero		1


	//   ....[5]....
        /*0ff8*/ 	.word	0x000003a0
        /*0ffc*/ 	.word	0x000000ff
        /*1000*/ 	.word	0x00029848
        /*1004*/ 	.short	0x0100
        /*1006*/ 	.byte	0x08
	.zero		1


	//   ....[6]....
        /*1008*/ 	.word	0x000004d0
        /*100c*/ 	.word	0x000000ff
        /*1010*/ 	.word	0x00029850
        /*1014*/ 	.short	0x0100
        /*1016*/ 	.byte	0x08
	.zero		1


	//   ....[7]....
        /*1018*/ 	.word	0x000004e0
        /*101c*/ 	.word	0x000000ff
        /*1020*/ 	.word	0x00029860
        /*1024*/ 	.short	0x0100
        /*1026*/ 	.byte	0x08
	.zero		1


	//   ....[8]....
        /*1028*/ 	.word	0x000004f0
        /*102c*/ 	.word	0x000000ff
        /*1030*/ 	.word	0x00029858
        /*1034*/ 	.short	0x0100
        /*1036*/ 	.byte	0x08
	.zero		1


	//   ....[9]....
        /*1038*/ 	.word	0x00000500
        /*103c*/ 	.word	0x000000ff
        /*1040*/ 	.word	0x00029868
        /*1044*/ 	.short	0x0100
        /*1046*/ 	.byte	0x08
	.zero		1


	//   ....[10]....
        /*1048*/ 	.word	0x000005f0
        /*104c*/ 	.word	0x000000ff
        /*1050*/ 	.word	0x00029870
        /*1054*/ 	.short	0x0100
        /*1056*/ 	.byte	0x06
	.zero		1


	//   ....[11]....
        /*1058*/ 	.word	0x00000600
        /*105c*/ 	.word	0x000000ff
        /*1060*/ 	.word	0x00029880
        /*1064*/ 	.short	0x0100
        /*1066*/ 	.byte	0x06
	.zero		1


	//   ....[12]....
        /*1068*/ 	.word	0x00000610
        /*106c*/ 	.word	0x000000ff
        /*1070*/ 	.word	0x00029878
        /*1074*/ 	.short	0x0100
        /*1076*/ 	.byte	0x06
	.zero		1


	//   ....[13]....
        /*1078*/ 	.word	0x00000620
        /*107c*/ 	.word	0x000000ff
        /*1080*/ 	.word	0x00029888
        /*1084*/ 	.short	0x0100
        /*1086*/ 	.byte	0x06
	.zero		1


	//   ....[14]....
        /*1088*/ 	.word	0x00000750
        /*108c*/ 	.word	0x000000ff
        /*1090*/ 	.word	0x00029890
        /*1094*/ 	.short	0x0100
        /*1096*/ 	.byte	0x08
	.zero		1


	//   ....[15]....
        /*1098*/ 	.word	0x00000760
        /*109c*/ 	.word	0x000000ff
        /*10a0*/ 	.word	0x000298a0
        /*10a4*/ 	.short	0x0100
        /*10a6*/ 	.byte	0x08
	.zero		1


	//   ....[16]....
        /*10a8*/ 	.word	0x00000770
        /*10ac*/ 	.word	0x000000ff
        /*10b0*/ 	.word	0x00029898
        /*10b4*/ 	.short	0x0100
        /*10b6*/ 	.byte	0x08
	.zero		1


	//   ....[17]....
        /*10b8*/ 	.word	0x00000780
        /*10bc*/ 	.word	0x000000ff
        /*10c0*/ 	.word	0x000298a8
        /*10c4*/ 	.short	0x0100
        /*10c6*/ 	.byte	0x08
	.zero		1


	//   ....[18]....
        /*10c8*/ 	.word	0x000008c0
        /*10cc*/ 	.word	0x000000ff
        /*10d0*/ 	.word	0x000298b0
        /*10d4*/ 	.short	0x0100
        /*10d6*/ 	.byte	0x08
	.zero		1


	//   ....[19]....
        /*10d8*/ 	.word	0x000008d0
        /*10dc*/ 	.word	0x000000ff
        /*10e0*/ 	.word	0x000298c0
        /*10e4*/ 	.short	0x0100
        /*10e6*/ 	.byte	0x08
	.zero		1


	//   ....[20]....
        /*10e8*/ 	.word	0x000008e0
        /*10ec*/ 	.word	0x000000ff
        /*10f0*/ 	.word	0x000298b8
        /*10f4*/ 	.short	0x0100
        /*10f6*/ 	.byte	0x08
	.zero		1


	//   ....[21]....
        /*10f8*/ 	.word	0x000008f0
        /*10fc*/ 	.word	0x000000ff
        /*1100*/ 	.word	0x000298c8
        /*1104*/ 	.short	0x0100
        /*1106*/ 	.byte	0x08
	.zero		1


	//   ....[22]....
        /*1108*/ 	.word	0x000038f0
        /*110c*/ 	.word	0x0000005b
        /*1110*/ 	.word	0x00029890
        /*1114*/ 	.short	0x010a
        /*1116*/ 	.byte	0x3f
	.zero		1


	//   ....[23]....
        /*1118*/ 	.word	0x000098d0
        /*111c*/ 	.word	0x0000005b
        /*1120*/ 	.word	0x00029890
        /*1124*/ 	.short	0x010a
        /*1126*/ 	.byte	0x3f
	.zero		1


	//   ....[24]....
        /*1128*/ 	.word	0x0000f5f0
        /*112c*/ 	.word	0x0000005b
        /*1130*/ 	.word	0x00029890
        /*1134*/ 	.short	0x010a
        /*1136*/ 	.byte	0x3f
	.zero		1


	//   ....[25]....
        /*1138*/ 	.word	0x0000fd40
        /*113c*/ 	.word	0x0000000b
        /*1140*/ 	.word	0x00000000
        /*1144*/ 	.short	0x0101
        /*1146*/ 	.byte	0x3f
	.zero		1


	//   ....[26]....
        /*1148*/ 	.word	0x0000fd80
        /*114c*/ 	.word	0x0000005b
        /*1150*/ 	.word	0x000298b0
        /*1154*/ 	.short	0x010a
        /*1156*/ 	.byte	0x3f
	.zero		1


	//   ....[27]....
        /*1158*/ 	.word	0x00010370
        /*115c*/ 	.word	0x0000005b
        /*1160*/ 	.word	0x00000000
        /*1164*/ 	.short	0x0101
        /*1166*/ 	.byte	0x3f
	.zero		1


	//   ....[28]....
        /*1168*/ 	.word	0x00010e30
        /*116c*/ 	.word	0x00000012
        /*1170*/ 	.word	0x00029800
        /*1174*/ 	.short	0x010a
        /*1176*/ 	.byte	0x3f
	.zero		1


	//   ....[29]....
        /*1178*/ 	.word	0x00010e80
        /*117c*/ 	.word	0x00000012
        /*1180*/ 	.word	0x00029800
        /*1184*/ 	.short	0x010a
        /*1186*/ 	.byte	0x3f
	.zero		1


	//   ....[30]....
        /*1188*/ 	.word	0x00011710
        /*118c*/ 	.word	0x00000012
        /*1190*/ 	.word	0x00029800
        /*1194*/ 	.short	0x010a
        /*1196*/ 	.byte	0x3f
	.zero		1


	//   ....[31]....
        /*1198*/ 	.word	0x00014aa0
        /*119c*/ 	.word	0x00000012
        /*11a0*/ 	.word	0x00029800
        /*11a4*/ 	.short	0x010a
        /*11a6*/ 	.byte	0x3f
	.zero		1


	//   ....[32]....
        /*11a8*/ 	.word	0x00017bc0
        /*11ac*/ 	.word	0x00000000
        /*11b0*/ 	.word	0x00029830
        /*11b4*/ 	.short	0x010a
        /*11b6*/ 	.byte	0x3f
	.zero		1


	//   ....[33]....
        /*11b8*/ 	.word	0x00017c10
        /*11bc*/ 	.word	0x00000000
        /*11c0*/ 	.word	0x00029830
        /*11c4*/ 	.short	0x010a
        /*11c6*/ 	.byte	0x3f
	.zero		1


	//   ....[34]....
        /*11c8*/ 	.word	0x0001ac50
        /*11cc*/ 	.word	0x0000004a
        /*11d0*/ 	.word	0x00000000
        /*11d4*/ 	.short	0x0101
        /*11d6*/ 	.byte	0x3f
	.zero		1


	//   ....[35]....
        /*11d8*/ 	.word	0x0001bde0
        /*11dc*/ 	.word	0x0000000b
        /*11e0*/ 	.word	0x00029830
        /*11e4*/ 	.short	0x010a
        /*11e6*/ 	.byte	0x3f
	.zero		1


	//   ....[36]....
        /*11e8*/ 	.word	0x0001be30
        /*11ec*/ 	.word	0x0000000b
        /*11f0*/ 	.word	0x00029830
        /*11f4*/ 	.short	0x010a
        /*11f6*/ 	.byte	0x3f
	.zero		1


	//   ....[37]....
        /*11f8*/ 	.word	0x0001cf30
        /*11fc*/ 	.word	0x0000000a
        /*1200*/ 	.word	0x00029850
        /*1204*/ 	.short	0x010a
        /*1206*/ 	.byte	0x3f
	.zero		1


	//   ....[38]....
        /*1208*/ 	.word	0x0001cf70
        /*120c*/ 	.word	0x0000000a
        /*1210*/ 	.word	0x00029850
        /*1214*/ 	.short	0x010a
        /*1216*/ 	.byte	0x3f
	.zero		1


	//   ....[39]....
        /*1218*/ 	.word	0x0001d3a0
        /*121c*/ 	.word	0x0000009f
        /*1220*/ 	.word	0x00000000
        /*1224*/ 	.short	0x0101
        /*1226*/ 	.byte	0x3f
	.zero		1


	//   ....[40]....
        /*1228*/ 	.word	0x0001f2e0
        /*122c*/ 	.word	0x00000008
        /*1230*/ 	.word	0x00000000
        /*1234*/ 	.short	0x0101
        /*1236*/ 	.byte	0x3f
	.zero		1


	//   ....[41]....
        /*1238*/ 	.word	0x0001f9a0
        /*123c*/ 	.word	0x0000000b
        /*1240*/ 	.word	0x00029850
        /*1244*/ 	.short	0x010a
        /*1246*/ 	.byte	0x3f
	.zero		1


	//   ....[42]....
        /*1248*/ 	.word	0x0001fa20
        /*124c*/ 	.word	0x0000000b
        /*1250*/ 	.word	0x00029850
        /*1254*/ 	.short	0x010a
        /*1256*/ 	.byte	0x3f
	.zero		1


	//   ....[43]....
        /*1258*/ 	.word	0x00020020
        /*125c*/ 	.word	0x00000002
        /*1260*/ 	.word	0x00000000
        /*1264*/ 	.short	0x0101
        /*1266*/ 	.byte	0x3f
	.zero		1


	//   ....[44]....
        /*1268*/ 	.word	0x00022380
        /*126c*/ 	.word	0x00000000
        /*1270*/ 	.word	0x00000000
        /*1274*/ 	.short	0x0101
        /*1276*/ 	.byte	0x3f
	.zero		1


	//   ....[45]....
        /*1278*/ 	.word	0x00022a10
        /*127c*/ 	.word	0x00000008
        /*1280*/ 	.word	0x00000000
        /*1284*/ 	.short	0x0101
        /*1286*/ 	.byte	0x3f
	.zero		1


	//   ....[46]....
        /*1288*/ 	.word	0x00026090
        /*128c*/ 	.word	0x00000016
        /*1290*/ 	.word	0x00029820
        /*1294*/ 	.short	0x010a
        /*1296*/ 	.byte	0x3f
	.zero		1


	//   ....[47]....
        /*1298*/ 	.word	0x00026120
        /*129c*/ 	.word	0x0000000a
        /*12a0*/ 	.word	0x000298a0
        /*12a4*/ 	.short	0x010a
        /*12a6*/ 	.byte	0x3f
	.zero		1


	//   ....[48]....
        /*12a8*/ 	.word	0x00026550
        /*12ac*/ 	.word	0x0000000a
        /*12b0*/ 	.word	0x000298c0
        /*12b4*/ 	.short	0x010a
        /*12b6*/ 	.byte	0x3f
	.zero		1


	//   ....[49]....
        /*12b8*/ 	.word	0x00026890
        /*12bc*/ 	.word	0x0000000a
        /*12c0*/ 	.word	0x000298a0
        /*12c4*/ 	.short	0x010a
        /*12c6*/ 	.byte	0x3f
	.zero		1


	//   ....[50]....
        /*12c8*/ 	.word	0x00026cb0
        /*12cc*/ 	.word	0x0000000a
        /*12d0*/ 	.word	0x000298c0
        /*12d4*/ 	.short	0x010a
        /*12d6*/ 	.byte	0x3f
	.zero		1


	//   ....[51]....
        /*12d8*/ 	.word	0x00027f60
        /*12dc*/ 	.word	0x00000000
        /*12e0*/ 	.word	0x00029880
        /*12e4*/ 	.short	0x010a
        /*12e6*/ 	.byte	0x3f
	.zero		1


	//   ....[52]....
        /*12e8*/ 	.word	0x00028670
        /*12ec*/ 	.word	0x00000000
        /*12f0*/ 	.word	0x00029870
        /*12f4*/ 	.short	0x0107
        /*12f6*/ 	.byte	0x3f
	.zero		1


	//   ....[53]....
        /*12f8*/ 	.word	0x00028730
        /*12fc*/ 	.word	0x00000000
        /*1300*/ 	.word	0x00029870
        /*1304*/ 	.short	0x0101
        /*1306*/ 	.byte	0x3f
	.zero		1


	//   ....[54]....
        /*1308*/ 	.word	0x00028780
        /*130c*/ 	.word	0x00000000
        /*1310*/ 	.word	0x00029840
        /*1314*/ 	.short	0x010a
        /*1316*/ 	.byte	0x3f
	.zero		1


	//   ....[55]....
        /*1318*/ 	.word	0x00028e20
        /*131c*/ 	.word	0x00000000
        /*1320*/ 	.word	0x00029830
        /*1324*/ 	.short	0x0107
        /*1326*/ 	.byte	0x3f
	.zero		1


	//   ....[56]....
        /*1328*/ 	.word	0x00028f00
        /*132c*/ 	.word	0x00000000
        /*1330*/ 	.word	0x00029830
        /*1334*/ 	.short	0x0101
        /*1336*/ 	.byte	0x3f
	.zero		1


	//   ....[57]....
        /*1338*/ 	.word	0x00029810
        /*133c*/ 	.word	0x00000016
        /*1340*/ 	.word	0x00029800
        /*1344*/ 	.short	0x0107
        /*1346*/ 	.byte	0x3f
	.zero		1


	//   ....[58]....
        /*1348*/ 	.word	0x00029920
        /*134c*/ 	.word	0x00000016
        /*1350*/ 	.word	0x00029800
        /*1354*/ 	.short	0x0101
        /*1356*/ 	.byte	0x3f
	.zero		1


	//   ....[59]....
        /*1358*/ 	.word	0x00029940
        /*135c*/ 	.word	0x00000016
        /*1360*/ 	.word	0x00029820
        /*1364*/ 	.short	0x010a
        /*1366*/ 	.byte	0x3f
	.zero		1


	//   ....[60]....
        /*1368*/ 	.word	0x00029e20
        /*136c*/ 	.word	0x00000000
        /*1370*/ 	.word	0x00029880
        /*1374*/ 	.short	0x010a
        /*1376*/ 	.byte	0x3f
	.zero		1


	//   ....[61]....
        /*1378*/ 	.word	0x0002a370
        /*137c*/ 	.word	0x00000000
        /*1380*/ 	.word	0x00029870
        /*1384*/ 	.short	0x0107
        /*1386*/ 	.byte	0x3f
	.zero		1


	//   ....[62]....
        /*1388*/ 	.word	0x0002a430
        /*138c*/ 	.word	0x00000000
        /*1390*/ 	.word	0x00029870
        /*1394*/ 	.short	0x0101
        /*1396*/ 	.byte	0x3f
	.zero		1


	//   ....[63]....
        /*1398*/ 	.word	0x0002a460
        /*139c*/ 	.word	0x00000000
        /*13a0*/ 	.word	0x00029840
        /*13a4*/ 	.short	0x010a
        /*13a6*/ 	.byte	0x3f
	.zero		1


	//   ....[64]....
        /*13a8*/ 	.word	0x0002a990
        /*13ac*/ 	.word	0x00000000
        /*13b0*/ 	.word	0x00029830
        /*13b4*/ 	.short	0x0107
        /*13b6*/ 	.byte	0x3f
	.zero		1


	//   ....[65]....
        /*13b8*/ 	.word	0x0002aa50
        /*13bc*/ 	.word	0x00000000
        /*13c0*/ 	.word	0x00029830
        /*13c4*/ 	.short	0x0101
        /*13c6*/ 	.byte	0x3f
	.zero		1


	//   ....[66]....
        /*13c8*/ 	.word	0x0002aae0
        /*13cc*/ 	.word	0x00000003
        /*13d0*/ 	.word	0x00029870
        /*13d4*/ 	.short	0x010a
        /*13d6*/ 	.byte	0x3f
	.zero		1


	//   ....[67]....
        /*13d8*/ 	.word	0x0002ab70
        /*13dc*/ 	.word	0x00000003
        /*13e0*/ 	.word	0x00029860
        /*13e4*/ 	.short	0x010a
        /*13e6*/ 	.byte	0x3f
	.zero		1


	//   ....[68]....
        /*13e8*/ 	.word	0x0002b080
        /*13ec*/ 	.word	0x00000003
        /*13f0*/ 	.word	0x00029850
        /*13f4*/ 	.short	0x0101
        /*13f6*/ 	.byte	0x3f
	.zero		1


	//   ....[69]....
        /*13f8*/ 	.word	0x0002b110
        /*13fc*/ 	.word	0x00000003
        /*1400*/ 	.word	0x00000000
        /*1404*/ 	.short	0x0101
        /*1406*/ 	.byte	0x3f
	.zero		1


	//   ....[70]....
        /*1408*/ 	.word	0x0002b2d0
        /*140c*/ 	.word	0x00000011
        /*1410*/ 	.word	0x00029870
        /*1414*/ 	.short	0x010a
        /*1416*/ 	.byte	0x3f
	.zero		1


	//   ....[71]....
        /*1418*/ 	.word	0x0002b350
        /*141c*/ 	.word	0x00000011
        /*1420*/ 	.word	0x00029860
        /*1424*/ 	.short	0x010a
        /*1426*/ 	.byte	0x3f
	.zero		1


	//   ....[72]....
        /*1428*/ 	.word	0x0002b870
        /*142c*/ 	.word	0x00000011
        /*1430*/ 	.word	0x00029850
        /*1434*/ 	.short	0x0101
        /*1436*/ 	.byte	0x3f
	.zero		1


	//   ....[73]....
        /*1438*/ 	.word	0x0002b930
        /*143c*/ 	.word	0x00000011
        /*1440*/ 	.word	0x00000000
        /*1444*/ 	.short	0x0101
        /*1446*/ 	.byte	0x3f
	.zero		1


	//   ....[74]....
        /*1448*/ 	.word	0x0002c650
        /*144c*/ 	.word	0x00000004
        /*1450*/ 	.word	0x00029820
        /*1454*/ 	.short	0x010a
        /*1456*/ 	.byte	0x3f
	.zero		1


	//   ....[75]....
        /*1458*/ 	.word	0x0002c7c0
        /*145c*/ 	.word	0x00000005
        /*1460*/ 	.word	0x00029840
        /*1464*/ 	.short	0x010a
        /*1466*/ 	.byte	0x3f
	.zero		1


	//   ....[76]....
        /*1468*/ 	.word	0x0002c860
        /*146c*/ 	.word	0x00000017
        /*1470*/ 	.word	0x00029840
        /*1474*/ 	.short	0x010a
        /*1476*/ 	.byte	0x3f
	.zero		1


	//   ....[77]....
        /*1478*/ 	.word	0x0002c8a0
        /*147c*/ 	.word	0x00000005
        /*1480*/ 	.word	0x00029860
        /*1484*/ 	.short	0x010a
        /*1486*/ 	.byte	0x3f
	.zero		1


	//   ....[78]....
        /*1488*/ 	.word	0x0002c8e0
        /*148c*/ 	.word	0x00000017
        /*1490*/ 	.word	0x00029860
        /*1494*/ 	.short	0x010a
        /*1496*/ 	.byte	0x3f
	.zero		1


	//   ....[79]....
        /*1498*/ 	.word	0x0002c920
        /*149c*/ 	.word	0x00000005
        /*14a0*/ 	.word	0x00029880
        /*14a4*/ 	.short	0x010a
        /*14a6*/ 	.byte	0x3f
	.zero		1


	//   ....[80]....
        /*14a8*/ 	.word	0x0002c960
        /*14ac*/ 	.word	0x00000017
        /*14b0*/ 	.word	0x00029880
        /*14b4*/ 	.short	0x010a
        /*14b6*/ 	.byte	0x3f
	.zero		1


	//   ....[81]....
        /*14b8*/ 	.word	0x0002c9c0
        /*14bc*/ 	.word	0x0000005b
        /*14c0*/ 	.word	0x00029890
        /*14c4*/ 	.short	0x010a
        /*14c6*/ 	.byte	0x3f
	.zero		1


	//   ....[82]....
        /*14c8*/ 	.word	0x0002cc70
        /*14cc*/ 	.word	0x0000005b
        /*14d0*/ 	.word	0x00029890
        /*14d4*/ 	.short	0x010a
        /*14d6*/ 	.byte	0x3f
	.zero		1


	//   ....[83]....
        /*14d8*/ 	.word	0x0002cf20
        /*14dc*/ 	.word	0x0000005b
        /*14e0*/ 	.word	0x00029890
        /*14e4*/ 	.short	0x010a
        /*14e6*/ 	.byte	0x3f
	.zero		1


	//   ....[84]....
        /*14e8*/ 	.word	0x0002d1d0
        /*14ec*/ 	.word	0x0000005b
        /*14f0*/ 	.word	0x000298b0
        /*14f4*/ 	.short	0x010a
        /*14f6*/ 	.byte	0x3f
	.zero		1


	//   ....[85]....
        /*14f8*/ 	.word	0x0002d4e0
        /*14fc*/ 	.word	0x00000012
        /*1500*/ 	.word	0x00029800
        /*1504*/ 	.short	0x010a
        /*1506*/ 	.byte	0x3f
	.zero		1


	//   ....[86]....
        /*1508*/ 	.word	0x0002d700
        /*150c*/ 	.word	0x00000012
        /*1510*/ 	.word	0x00029800
        /*1514*/ 	.short	0x010a
        /*1516*/ 	.byte	0x3f
	.zero		1


	//   ....[87]....
        /*1518*/ 	.word	0x0002d750
        /*151c*/ 	.word	0x00000000
        /*1520*/ 	.word	0x00029830
        /*1524*/ 	.short	0x010a
        /*1526*/ 	.byte	0x3f
	.zero		1


	//   ....[88]....
        /*1528*/ 	.word	0x0002d7a0
        /*152c*/ 	.word	0x0000000b
        /*1530*/ 	.word	0x00029830
        /*1534*/ 	.short	0x010a
        /*1536*/ 	.byte	0x3f
	.zero		1


	//   ....[89]....
        /*1538*/ 	.word	0x0002d7f0
        /*153c*/ 	.word	0x0000000a
        /*1540*/ 	.word	0x00029850
        /*1544*/ 	.short	0x010a
        /*1546*/ 	.byte	0x3f
	.zero		1


	//   ....[90]....
        /*1548*/ 	.word	0x0002d840
        /*154c*/ 	.word	0x0000000b
        /*1550*/ 	.word	0x00029850
        /*1554*/ 	.short	0x010a
        /*1556*/ 	.byte	0x3f
	.zero		1


	//   ....[91]....
        /*1558*/ 	.word	0x00030230
        /*155c*/ 	.word	0x00000016
        /*1560*/ 	.word	0x00029820
        /*1564*/ 	.short	0x010a
        /*1566*/ 	.byte	0x3f
	.zero		1


	//   ....[92]....
        /*1568*/ 	.word	0x00030280
        /*156c*/ 	.word	0x0000000a
        /*1570*/ 	.word	0x000298a0
        /*1574*/ 	.short	0x010a
        /*1576*/ 	.byte	0x3f
	.zero		1


	//   ....[93]....
        /*1578*/ 	.word	0x000302d0
        /*157c*/ 	.word	0x0000000a
        /*1580*/ 	.word	0x000298c0
        /*1584*/ 	.short	0x010a
        /*1586*/ 	.byte	0x3f
	.zero		1


	//   ....[94]....
        /*1588*/ 	.word	0x00030320
        /*158c*/ 	.word	0x0000000a
        /*1590*/ 	.word	0x000298a0
        /*1594*/ 	.short	0x010a
        /*1596*/ 	.byte	0x3f
	.zero		1


	//   ....[95]....
        /*1598*/ 	.word	0x00030370
        /*159c*/ 	.word	0x0000000a
        /*15a0*/ 	.word	0x000298c0
        /*15a4*/ 	.short	0x010a
        /*15a6*/ 	.byte	0x3f
	.zero		1


	//   ....[96]....
        /*15a8*/ 	.word	0x00030490
        /*15ac*/ 	.word	0x00000000
        /*15b0*/ 	.word	0x00029880
        /*15b4*/ 	.short	0x010a
        /*15b6*/ 	.byte	0x3f
	.zero		1


	//   ....[97]....
        /*15b8*/ 	.word	0x00030c90
        /*15bc*/ 	.word	0x00000000
        /*15c0*/ 	.word	0x00029840
        /*15c4*/ 	.short	0x010a
        /*15c6*/ 	.byte	0x3f
	.zero		1


	//   ....[98]....
        /*15c8*/ 	.word	0x00031a00
        /*15cc*/ 	.word	0x00000016
        /*15d0*/ 	.word	0x00029820
        /*15d4*/ 	.short	0x010a
        /*15d6*/ 	.byte	0x3f
	.zero		1


	//   ....[99]....
        /*15d8*/ 	.word	0x00031a50
        /*15dc*/ 	.word	0x00000000
        /*15e0*/ 	.word	0x00029880
        /*15e4*/ 	.short	0x010a
        /*15e6*/ 	.byte	0x3f
	.zero		1


	//   ....[100]....
        /*15e8*/ 	.word	0x00032150
        /*15ec*/ 	.word	0x00000000
        /*15f0*/ 	.word	0x00029840
        /*15f4*/ 	.short	0x010a
        /*15f6*/ 	.byte	0x3f
	.zero		1


	//   ....[101]....
        /*15f8*/ 	.word	0x000327a0
        /*15fc*/ 	.word	0x00000003
        /*1600*/ 	.word	0x00029870
        /*1604*/ 	.short	0x010a
        /*1606*/ 	.byte	0x3f
	.zero		1


	//   ....[102]....
        /*1608*/ 	.word	0x000327f0
        /*160c*/ 	.word	0x00000003
        /*1610*/ 	.word	0x00029860
        /*1614*/ 	.short	0x010a
        /*1616*/ 	.byte	0x3f
	.zero		1


	//   ....[103]....
        /*1618*/ 	.word	0x00032840
        /*161c*/ 	.word	0x00000011
        /*1620*/ 	.word	0x00029870
        /*1624*/ 	.short	0x010a
        /*1626*/ 	.byte	0x3f
	.zero		1


	//   ....[104]....
        /*1628*/ 	.word	0x00032890
        /*162c*/ 	.word	0x00000011
        /*1630*/ 	.word	0x00029860
        /*1634*/ 	.short	0x010a
        /*1636*/ 	.byte	0x3f
	.zero		1


	//   ....[105]....
        /*1638*/ 	.word	0x000332c0
        /*163c*/ 	.word	0x00000004
        /*1640*/ 	.word	0x00029820
        /*1644*/ 	.short	0x010a
        /*1646*/ 	.byte	0x3f
	.zero		1


	//   ....[106]....
        /*1648*/ 	.word	0x00033460
        /*164c*/ 	.word	0x00000005
        /*1650*/ 	.word	0x00029840
        /*1654*/ 	.short	0x010a
        /*1656*/ 	.byte	0x3f
	.zero		1


	//   ....[107]....
        /*1658*/ 	.word	0x000334b0
        /*165c*/ 	.word	0x00000017
        /*1660*/ 	.word	0x00029840
        /*1664*/ 	.short	0x010a
        /*1666*/ 	.byte	0x3f
	.zero		1


	//   ....[108]....
        /*1668*/ 	.word	0x00033500
        /*166c*/ 	.word	0x00000005
        /*1670*/ 	.word	0x00029860
        /*1674*/ 	.short	0x010a
        /*1676*/ 	.byte	0x3f
	.zero		1


	//   ....[109]....
        /*1678*/ 	.word	0x00033550
        /*167c*/ 	.word	0x00000017
        /*1680*/ 	.word	0x00029860
        /*1684*/ 	.short	0x010a
        /*1686*/ 	.byte	0x3f
	.zero		1


	//   ....[110]....
        /*1688*/ 	.word	0x000335a0
        /*168c*/ 	.word	0x00000005
        /*1690*/ 	.word	0x00029880
        /*1694*/ 	.short	0x010a
        /*1696*/ 	.byte	0x3f
	.zero		1


	//----- nvinfo : EIATTR_NUM_MBARRIERS
	.align		4
.L_157:
        /*1698*/ 	.byte	0x03, 0x38
        /*169a*/ 	.short	0x0016


	//----- nvinfo : EIATTR_EXIT_INSTR_OFFSETS
	.align		4
        /*169c*/ 	.byte	0x04, 0x1c
        /*169e*/ 	.short	(.L_159 - .L_158)


	//   ....[0]....
.L_158:
        /*16a0*/ 	.word	0x0002c9b0


	//----- nvinfo : EIATTR_MAX_THREADS
	.align		4
.L_159:
        /*16a4*/ 	.byte	0x04, 0x05
        /*16a6*/ 	.short	(.L_161 - .L_160)
.L_160:
        /*16a8*/ 	.word	0x00000180
        /*16ac*/ 	.word	0x00000001
        /*16b0*/ 	.word	0x00000001


	//----- nvinfo : EIATTR_CRS_STACK_SIZE
	.align		4
.L_161:
        /*16b4*/ 	.byte	0x04, 0x1e
        /*16b6*/ 	.short	(.L_163 - .L_162)
.L_162:
        /*16b8*/ 	.word	0x00000000


	//----- nvinfo : EIATTR_CBANK_PARAM_SIZE
	.align		4
.L_163:
        /*16bc*/ 	.byte	0x03, 0x19
        /*16be*/ 	.short	0x0af0


	//----- nvinfo : EIATTR_PARAM_CBANK
	.align		4
        /*16c0*/ 	.byte	0x04, 0x0a
        /*16c2*/ 	.short	(.L_165 - .L_164)
	.align		4
.L_164:
        /*16c4*/ 	.word	index@(.nv.constant0._ZN7cutlass13device_kernelIN5flash11enable_sm90INS1_16FlashAttnFwdSm90INS1_25CollectiveMainloopFwdSm90ILi2EN4cute5tupleIJNS5_1CILi1EEES8_S8_EEENS6_IJNS7_ILi128EEENS7_ILi160EEENS7_ILi192EEEEEELi128ENS_12float_e4m3_tEfNS_4arch4Sm90ELb0ELb0ELb1ELb1ELb1ELb1ELb0ELb1ELb1ELb1ELb1ELb0EEENS1_21CollectiveEpilogueFwdINS6_IJSA_SA_SB_EEES9_NS_10bfloat16_tESG_Li256ELb1ELb1ELb1ELb1EEENS1_36VarlenDynamicPersistentTileSchedulerILi128ELi160ELi256ELi128ELb1ELb1ELb1ELb0ELb1ELb1EEEEEEEEEvNT_6ParamsE)
        /*16c8*/ 	.short	0x0210
        /*16ca*/ 	.short	0x0af0


	//----- nvinfo : EIATTR_SW_WAR
	.align		4
.L_165:
        /*16cc*/ 	.byte	0x04, 0x36
        /*16ce*/ 	.short	(.L_167 - .L_166)
.L_166:
        /*16d0*/ 	.word	0x00000008
.L_167:


//--------------------- .nv.info._ZN7cutlass13device_kernelIN5flash11enable_sm90INS1_16FlashAttnFwdSm90INS1_25CollectiveMainloopFwdSm90ILi2EN4cute5tupleIJNS5_1CILi1EEES8_S8_EEENS6_IJNS7_ILi128EEESA_NS7_ILi192EEEEEELi128ENS_12float_e4m3_tEfNS_4arch4Sm90ELb0ELb1ELb1ELb0ELb1ELb0ELb0ELb1ELb1ELb1ELb1ELb0EEENS1_21CollectiveEpilogueFwdINS6_IJSA_SA_SA_EEES9_NS_10bfloat16_tESF_Li256ELb0ELb1ELb1ELb1EEENS1_19SingleTileSchedulerILb0ELb1ELb1ELi128EEEEEEEEEvNT_6ParamsE --------------------------
	.section	.nv.info._ZN7cutlass13device_kernelIN5flash11enable_sm90INS1_16FlashAttnFwdSm90INS1_25CollectiveMainloopFwdSm90ILi2EN4cute5tupleIJNS5_1CILi1EEES8_S8_EEENS6_IJNS7_ILi128EEESA_NS7_ILi192EEEEEELi128ENS_12float_e4m3_tEfNS_4arch4Sm90ELb0ELb1ELb1ELb0ELb1ELb0ELb0ELb1ELb1ELb1ELb1ELb0EEENS1_21CollectiveEpilogueFwdINS6_IJSA_SA_SA_EEES9_NS_10bfloat16_tESF_Li256ELb0ELb1ELb1ELb1EEENS1_19SingleTileSchedulerILb0ELb1ELb1ELi128EEEEEEEEEvNT_6ParamsE,"",@"SHT_CUDA_INFO"
	.sectionflags	@""
	.align	4


	//----- nvinfo : EIATTR_CUDA_API_VERSION
	.align		4
        /*0000*/ 	.byte	0x04, 0x37
        /*0002*/ 	.short	(.L_169 - .L_168)
.L_168:
        /*0004*/ 	.word	0x00000082


	//----- nvinfo : EIATTR_KPARAM_INFO
	.align		4
.L_169:
        /*0008*/ 	.byte	0x04, 0x17
        /*000a*/ 	.short	(.L_171 - .L_170)
.L_170:
        /*000c*/ 	.word	0x00000000
        /*0010*/ 	.short	0x0000
        /*0012*/ 	.short	0x0070
        /*0014*/ 	.byte	0x00, 0xf0, 0x01, 0x28


	//----- nvinfo : EIATTR_SPARSE_MMA_MASK
	.align		4
.L_171:
        /*0018*/ 	.byte	0x03, 0x50
        /*001a*/ 	.short	0x0000


	//----- nvinfo : EIATTR_MAXREG_COUNT
	.align		4
        /*001c*/ 	.byte	0x03, 0x1b
        /*001e*/ 	.short	0x00a8


	//----- nvinfo : EIATTR_NUM_BARRIERS
	.align		4
        /*0020*/ 	.byte	0x02, 0x4c
        /*0022*/ 	.byte	0x10
	.zero		1


	//----- nvinfo : EIATTR_EXTERNS
	.align		4
        /*0024*/ 	.byte	0x04, 0x0f
        /*0026*/ 	.short	(.L_173 - .L_172)


	//   ....[0]....
	.align		4
.L_172:
        /*0028*/ 	.word	index@(__assertfail)


	//----- nvinfo : EIATTR_ANNOTATIONS
	.align		4
.L_173:
        /*002c*/ 	.byte	0x04, 0x55
        /*002e*/ 	.short	(.L_175 - .L_174)


	//   ....[0]....
.L_174:
        /* <DEDUP_REMOVED lines=12> */


	//----- nvinfo : EIATTR_MERCURY_ISA_VERSION
	.align		4
.L_175:
        /*00d8*/ 	.byte	0x03, 0x5f
        /*00da*/ 	.short	0x0101


	//----- nvinfo : EIATTR_INT_WARP_WIDE_INSTR_OFFSETS
	.align		4
        /*00dc*/ 	.byte	0x04, 0x31
        /*00de*/ 	.short	(.L_177 - .L_176)


	//   ....[0]....
.L_176:
        /*00e0*/ 	.word	0x000000c0


	//   ....[1]....
        /*00e4*/ 	.word	0x000000d0


	//   ....[2]....
        /*00e8*/ 	.word	0x00000170


	//----- nvinfo : EIATTR_COOP_GROUP_MASK_REGIDS
	.align		4
.L_177:
        /*00ec*/ 	.byte	0x04, 0x29
        /*00ee*/ 	.short	(.L_179 - .L_178)


	//   ....[0]....
.L_178:
        /*00f0*/ 	.word	0xffffffff


	//   ....[1]....
        /*00f4*/ 	.word	0xffffffff


	//   ....[2]....
        /*00f8*/ 	.word	0xffffffff


	//   ....[3]....
        /*00fc*/ 	.word	0xffffffff


	//   ....[4]....
        /*0100*/ 	.word	0xffffffff


	//   ....[5]....
        /*0104*/ 	.word	0xffffffff


	//   ....[6]....
        /*0108*/ 	.word	0xffffffff


	//   ....[7]....
        /*010c*/ 	.word	0xffffffff


	//   ....[8]....
        /*0110*/ 	.word	0xffffffff


	//   ....[9]....
        /*0114*/ 	.word	0xffffffff


	//   ....[10]....
        /*0118*/ 	.word	0xffffffff


	//   ....[11]....
        /*011c*/ 	.word	0xffffffff


	//   ....[12]....
        /*0120*/ 	.word	0xffffffff


	//   ....[13]....
        /*0124*/ 	.word	0xffffffff


	//   ....[14]....
        /*0128*/ 	.word	0xffffffff


	//   ....[15]....
        /*012c*/ 	.word	0xffffffff


	//   ....[16]....
        /*0130*/ 	.word	0xffffffff


	//   ....[17]....
        /*0134*/ 	.word	0xffffffff


	//   ....[18]....
        /*0138*/ 	.word	0xffffffff


	//   ....[19]....
        /*013c*/ 	.word	0xffffffff


	//   ....[20]....
        /*0140*/ 	.word	0xffffffff


	//   ....[21]....
        /*0144*/ 	.word	0xffffffff


	//   ....[22]....
        /*0148*/ 	.word	0xffffffff


	//   ....[23]....
        /*014c*/ 	.word	0xffffffff


	//   ....[24]....
        /*0150*/ 	.word	0xffffffff


	//   ....[25]....
        /*0154*/ 	.word	0xffffffff


	//   ....[26]....
        /*0158*/ 	.word	0xffffffff


	//   ....[27]....
        /*015c*/ 	.word	0xffffffff


	//   ....[28]....
        /*0160*/ 	.word	0xffffffff


	//   ....[29]....
        /*0164*/ 	.word	0xffffffff


	//   ....[30]....
        /*0168*/ 	.word	0xffffffff


	//   ....[31]....
        /*016c*/ 	.word	0xffffffff


	//   ....[32]....
        /*0170*/ 	.word	0xffffffff


	//   ....[33]....
        /*0174*/ 	.word	0xffffffff


	//   ....[34]....
        /*0178*/ 	.word	0xffffffff


	//   ....[35]....
        /*017c*/ 	.word	0xffffffff


	//   ....[36]....
        /*0180*/ 	.word	0xffffffff


	//   ....[37]....
        /*0184*/ 	.word	0xffffffff


	//   ....[38]....
        /*0188*/ 	.word	0xffffffff


	//   ....[39]....
        /*018c*/ 	.word	0xffffffff


	//   ....[40]....
        /*0190*/ 	.word	0xffffffff


	//   ....[41]....
        /*0194*/ 	.word	0xffffffff


	//   ....[42]....
        /*0198*/ 	.word	0xffffffff


	//   ....[43]....
        /*019c*/ 	.word	0xffffffff


	//   ....[44]....
        /*01a0*/ 	.word	0xffffffff


	//   ....[45]....
        /*01a4*/ 	.word	0xffffffff


	//   ....[46]....
        /*01a8*/ 	.word	0xffffffff


	//   ....[47]....
        /*01ac*/ 	.word	0xffffffff


	//   ....[48]....
        /*01b0*/ 	.word	0xffffffff


	//   ....[49]....
        /*01b4*/ 	.word	0xffffffff


	//   ....[50]....
        /*01b8*/ 	.word	0xffffffff


	//   ....[51]....
        /*01bc*/ 	.word	0xffffffff


	//   ....[52]....
        /*01c0*/ 	.word	0xffffffff


	//   ....[53]....
        /*01c4*/ 	.word	0xffffffff


	//   ....[54]....
        /*01c8*/ 	.word	0xffffffff


	//   ....[55]....
        /*01cc*/ 	.word	0xffffffff


	//   ....[56]....
        /*01d0*/ 	.word	0xffffffff


	//   ....[57]....
        /*01d4*/ 	.word	0xffffffff


	//   ....[58]....
        /*01d8*/ 	.word	0xffffffff


	//   ....[59]....
        /*01dc*/ 	.word	0xffffffff


	//   ....[60]....
        /*01e0*/ 	.word	0xffffffff


	//   ....[61]....
        /*01e4*/ 	.word	0xffffffff


	//   ....[62]....
        /*01e8*/ 	.word	0xffffffff


	//   ....[63]....
        /*01ec*/ 	.word	0xffffffff


	//   ....[64]....
        /*01f0*/ 	.word	0xffffffff


	//   ....[65]....
        /*01f4*/ 	.word	0xffffffff


	//   ....[66]....
        /*01f8*/ 	.word	0xffffffff


	//   ....[67]....
        /*01fc*/ 	.word	0xffffffff


	//   ....[68]....
        /*0200*/ 	.word	0xffffffff


	//   ....[69]....
        /*0204*/ 	.word	0xffffffff


	//   ....[70]....
        /*0208*/ 	.word	0xffffffff


	//   ....[71]....
        /*020c*/ 	.word	0xffffffff


	//   ....[72]....
        /*0210*/ 	.word	0xffffffff


	//   ....[73]....
        /*0214*/ 	.word	0xffffffff


	//   ....[74]....
        /*0218*/ 	.word	0xffffffff


	//   ....[75]....
        /*021c*/ 	.word	0xffffffff


	//   ....[76]....
        /*0220*/ 	.word	0xffffffff


	//   ....[77]....
        /*0224*/ 	.word	0xffffffff


	//   ....[78]....
        /*0228*/ 	.word	0xffffffff


	//   ....[79]....
        /*022c*/ 	.word	0xffffffff


	//   ....[80]....
        /*0230*/ 	.word	0xffffffff


	//   ....[81]....
        /*0234*/ 	.word	0xffffffff


	//   ....[82]....
        /*0238*/ 	.word	0xffffffff


	//   ....[83]....
        /*023c*/ 	.word	0xffffffff


	//   ....[84]....
        /*0240*/ 	.word	0xffffffff


	//   ....[85]....
        /*0244*/ 	.word	0xffffffff


	//   ....[86]....
        /*0248*/ 	.word	0xffffffff


	//   ....[87]....
        /*024c*/ 	.word	0xffffffff


	//   ....[88]....
        /*0250*/ 	.word	0xffffffff


	//   ....[89]....
        /*0254*/ 	.word	0xffffffff


	//   ....[90]....
        /*0258*/ 	.word	0xffffffff


	//   ....[91]....
        /*025c*/ 	.word	0xffffffff


	//   ....[92]....
        /*0260*/ 	.word	0xffffffff


	//   ....[93]....
        /*0264*/ 	.word	0xffffffff


	//   ....[94]....
        /*0268*/ 	.word	0xffffffff


	//   ....[95]....
        /*026c*/ 	.word	0xffffffff


	//   ....[96]....
        /*0270*/ 	.word	0xffffffff


	//   ....[97]....
        /*0274*/ 	.word	0xffffffff


	//   ....[98]....
        /*0278*/ 	.word	0xffffffff


	//   ....[99]....
        /*027c*/ 	.word	0xffffffff


	//   ....[100]....
        /*0280*/ 	.word	0xffffffff


	//   ....[101]....
        /*0284*/ 	.word	0xffffffff


	//   ....[102]....
        /*0288*/ 	.word	0xffffffff


	//   ....[103]....
        /*028c*/ 	.word	0xffffffff


	//   ....[104]....
        /*0290*/ 	.word	0xffffffff


	//   ....[105]....
        /*0294*/ 	.word	0xffffffff


	//   ....[106]....
        /*0298*/ 	.word	0xffffffff


	//   ....[107]....
        /*029c*/ 	.word	0xffffffff


	//   ....[108]....
        /*02a0*/ 	.word	0xffffffff


	//   ....[109]....
        /*02a4*/ 	.word	0xffffffff


	//   ....[110]....
        /*02a8*/ 	.word	0xffffffff


	//   ....[111]....
        /*02ac*/ 	.word	0xffffffff


	//   ....[112]....
        /*02b0*/ 	.word	0xffffffff


	//   ....[113]....
        /*02b4*/ 	.word	0xffffffff


	//   ....[114]....
        /*02b8*/ 	.word	0xffffffff


	//   ....[115]....
        /*02bc*/ 	.word	0xffffffff


	//   ....[116]....
        /*02c0*/ 	.word	0xffffffff


	//   ....[117]....
        /*02c4*/ 	.word	0xffffffff


	//   ....[118]....
        /*02c8*/ 	.word	0xffffffff


	//   ....[119]....
        /*02cc*/ 	.word	0xffffffff


	//   ....[120]....
        /*02d0*/ 	.word	0xffffffff


	//   ....[121]....
        /*02d4*/ 	.word	0xffffffff


	//   ....[122]....
        /*02d8*/ 	.word	0xffffffff


	//   ....[123]....
        /*02dc*/ 	.word	0xffffffff


	//   ....[124]....
        /*02e0*/ 	.word	0xffffffff


	//   ....[125]....
        /*02e4*/ 	.word	0xffffffff


	//   ....[126]....
        /*02e8*/ 	.word	0xffffffff


	//   ....[127]....
        /*02ec*/ 	.word	0xffffffff


	//   ....[128]....
        /*02f0*/ 	.word	0xffffffff


	//   ....[129]....
        /*02f4*/ 	.word	0xffffffff


	//   ....[130]....
        /*02f8*/ 	.word	0xffffffff


	//   ....[131]....
        /*02fc*/ 	.word	0xffffffff


	//   ....[132]....
        /*0300*/ 	.word	0xffffffff


	//   ....[133]....
        /*0304*/ 	.word	0xffffffff


	//   ....[134]....
        /*0308*/ 	.word	0xffffffff


	//   ....[135]....
        /*030c*/ 	.word	0xffffffff


	//   ....[136]....
        /*0310*/ 	.word	0xffffffff


	//   ....[137]....
        /*0314*/ 	.word	0xffffffff


	//   ....[138]....
        /*0318*/ 	.word	0xffffffff


	//   ....[139]....
        /*031c*/ 	.word	0xffffffff


	//   ....[140]....
        /*0320*/ 	.word	0xffffffff


	//   ....[141]....
        /*0324*/ 	.word	0xffffffff


	//   ....[142]....
        /*0328*/ 	.word	0xffffffff


	//   ....[143]....
        /*032c*/ 	.word	0xffffffff


	//   ....[144]....
        /*0330*/ 	.word	0xffffffff


	//   ....[145]....
        /*0334*/ 	.word	0xffffffff


	//   ....[146]....
        /*0338*/ 	.word	0xffffffff


	//   ....[147]....
        /*033c*/ 	.word	0x0500000f


	//   ....[148]....
        /*0340*/ 	.word	0x0500000f


	//   ....[149]....
        /*0344*/ 	.word	0x0500000f


	//   ....[150]....
        /*0348*/ 	.word	0x0500000f


	//   ....[151]....
        /*034c*/ 	.word	0x0500000f


	//   ....[152]....
        /*0350*/ 	.word	0x0500000f


	//   ....[153]....
        /*0354*/ 	.word	0x0500000f


	//   ....[154]....
        /*0358*/ 	.word	0x0500000f


	//   ....[155]....
        /*035c*/ 	.word	0x0500000f


	//   ....[156]....
        /*0360*/ 	.word	0x0500000f


	//   ....[157]....
        /*0364*/ 	.word	0x0500000f


	//   ....[158]....
        /*0368*/ 	.word	0x0500000f


	//   ....[159]....
        /*036c*/ 	.word	0x0500000f


	//   ....[160]....
        /*0370*/ 	.word	0x0500000f


	//   ....[161]....
        /*0374*/ 	.word	0x0500000f


	//   ....[162]....
        /*0378*/ 	.word	0x0500000f


	//   ....[163]....
        /*037c*/ 	.word	0x0500000f


	//   ....[164]....
        /*0380*/ 	.word	0x0500000f


	//   ....[165]....
        /*0384*/ 	.word	0x0500000f


	//   ....[166]....
        /*0388*/ 	.word	0x0500000f


	//   ....[167]....
        /*038c*/ 	.word	0x0500000f


	//   ....[168]....
        /*0390*/ 	.word	0x0500000f


	//   ....[169]....
        /*0394*/ 	.word	0x0500000f


	//   ....[170]....
        /*0398*/ 	.word	0x0500000f


	//   ....[171]....
        /*039c*/ 	.word	0x0500000f


	//   ....[172]....
        /*03a0*/ 	.word	0x0500000f


	//   ....[173]....
        /*03a4*/ 	.word	0x0500000f


	//   ....[174]....
        /*03a8*/ 	.word	0x0500000f


	//   ....[175]....
        /*03ac*/ 	.word	0x0500000f


	//   ....[176]....
        /*03b0*/ 	.word	0x0500000f


	//   ....[177]....
        /*03b4*/ 	.word	0x0500000f


	//   ....[178]....
        /*03b8*/ 	.word	0x0500000f


	//   ....[179]....
        /*03bc*/ 	.word	0x0500000f


	//   ....[180]....
        /*03c0*/ 	.word	0x0500000f


	//   ....[181]....
        /*03c4*/ 	.word	0x0500000f


	//   ....[182]....
        /*03c8*/ 	.word	0x0500000f


	//   ....[183]....
        /*03cc*/ 	.word	0x0500000f


	//   ....[184]....
        /*03d0*/ 	.word	0x0500000f


	//   ....[185]....
        /*03d4*/ 	.word	0x0500000f


	//   ....[186]....
        /*03d8*/ 	.word	0x0500000f


	//   ....[187]....
        /*03dc*/ 	.word	0x0500000f


	//----- nvinfo : EIATTR_COOP_GROUP_INSTR_OFFSETS
	.align		4
.L_179:
        /*03e0*/ 	.byte	0x04, 0x28
        /*03e2*/ 	.short	(.L_181 - .L_180)


	//   ....[0]....
.L_180:
        /*03e4*/ 	.word	0x00000080


	//   ....[1]....
        /*03e8*/ 	.word	0x00000090


	//   ....[2]....
        /*03ec*/ 	.word	0x000002d0


	//   ....[3]....
        /*03f0*/ 	.word	0x00000430


	//   ....[4]....
        /*03f4*/ 	.word	0x00000550


	//   ....[5]....
        /*03f8*/ 	.word	0x000006b0


	//   ....[6]....
        /*03fc*/ 	.word	0x00001460


	//   ....[7]....
        /*0400*/ 	.word	0x000020b0


	//   ....[8]....
        /*0404*/ 	.word	0x00003360


	//   ....[9]....
        /*0408*/ 	.word	0x00003b50


	//   ....[10]....
        /*040c*/ 	.word	0x00003c50


	//   ....[11]....
        /*0410*/ 	.word	0x00004490


	//   ....[12]....
        /*0414*/ 	.word	0x00004500


	//   ....[13]....
        /*0418*/ 	.word	0x00006370


	//   ....[14]....
        /*041c*/ 	.word	0x00006810


	//   ....[15]....
        /*0420*/ 	.word	0x000072b0


	//   ....[16]....
        /*0424*/ 	.word	0x000072e0


	//   ....[17]....
        /*0428*/ 	.word	0x00007d40


	//   ....[18]....
        /*042c*/ 	.word	0x00007de0


	//   ....[19]....
        /*0430*/ 	.word	0x0000a270


	//   ....[20]....
        /*0434*/ 	.word	0x0000a290


	//   ....[21]....
        /*0438*/ 	.word	0x0000a2b0


	//   ....[22]....
        /*043c*/ 	.word	0x0000a2d0


	//   ....[23]....
        /*0440*/ 	.word	0x0000bfe0


	//   ....[24]....
        /*0444*/ 	.word	0x0000c830


	//   ....[25]....
        /*0448*/ 	.word	0x0000d2b0


	//   ....[26]....
        /*044c*/ 	.word	0x0000d2e0


	//   ....[27]....
        /*0450*/ 	.word	0x0000dd50


	//   ....[28]....
        /*0454*/ 	.word	0x0000ddf0


	//   ....[29]....
        /*0458*/ 	.word	0x0000f090


	//   ....[30]....
        /*045c*/ 	.word	0x0000f0a0


	//   ....[31]....
        /*0460*/ 	.word	0x0000f120


	//   ....[32]....
        /*0464*/ 	.word	0x0000f130


	//   ....[33]....
        /*0468*/ 	.word	0x0000ffc0


	//   ....[34]....
        /*046c*/ 	.word	0x0000ffd0


	//   ....[35]....
        /*0470*/ 	.word	0x0000ffe0


	//   ....[36]....
        /*0474*/ 	.word	0x00010000


	//   ....[37]....
        /*0478*/ 	.word	0x00010010


	//   ....[38]....
        /*047c*/ 	.word	0x00010020


	//   ....[39]....
        /*0480*/ 	.word	0x00010030


	//   ....[40]....
        /*0484*/ 	.word	0x00010040


	//   ....[41]....
        /*0488*/ 	.word	0x00010050


	//   ....[42]....
        /*048c*/ 	.word	0x00010060


	//   ....[43]....
        /*0490*/ 	.word	0x00010070


	//   ....[44]....
        /*0494*/ 	.word	0x00010080


	//   ....[45]....
        /*0498*/ 	.word	0x00010090


	//   ....[46]....
        /*049c*/ 	.word	0x000100a0


	//   ....[47]....
        /*04a0*/ 	.word	0x000100b0


	//   ....[48]....
        /*04a4*/ 	.word	0x000100c0


	//   ....[49]....
        /*04a8*/ 	.word	0x000100d0


	//   ....[50]....
        /*04ac*/ 	.word	0x000100e0


	//   ....[51]....
        /*04b0*/ 	.word	0x000100f0


	//   ....[52]....
        /*04b4*/ 	.word	0x00010100


	//   ....[53]....
        /*04b8*/ 	.word	0x00010120


	//   ....[54]....
        /*04bc*/ 	.word	0x00010130


	//   ....[55]....
        /*04c0*/ 	.word	0x00010140


	//   ....[56]....
        /*04c4*/ 	.word	0x00010150


	//   ....[57]....
        /*04c8*/ 	.word	0x00010160


	//   ....[58]....
        /*04cc*/ 	.word	0x00010170


	//   ....[59]....
        /*04d0*/ 	.word	0x00010180


	//   ....[60]....
        /*04d4*/ 	.word	0x00010190


	//   ....[61]....
        /*04d8*/ 	.word	0x000101a0


	//   ....[62]....
        /*04dc*/ 	.word	0x000101b0


	//   ....[63]....
        /*04e0*/ 	.word	0x000101c0


	//   ....[64]....
        /*04e4*/ 	.word	0x000101d0


	//   ....[65]....
        /*04e8*/ 	.word	0x000101e0


	//   ....[66]....
        /*04ec*/ 	.word	0x000101f0


	//   ....[67]....
        /*04f0*/ 	.word	0x00010220


	//   ....[68]....
        /*04f4*/ 	.word	0x00010250


	//   ....[69]....
        /*04f8*/ 	.word	0x00010270


	//   ....[70]....
        /*04fc*/ 	.word	0x00010280


	//   ....[71]....
        /*0500*/ 	.word	0x00010290


	//   ....[72]....
        /*0504*/ 	.word	0x000102a0


	//   ....[73]....
        /*0508*/ 	.word	0x000102b0


	//   ....[74]....
        /*050c*/ 	.word	0x000102c0


	//   ....[75]....
        /*0510*/ 	.word	0x000102d0


	//   ....[76]....
        /*0514*/ 	.word	0x000102e0


	//   ....[77]....
        /*0518*/ 	.word	0x000102f0


	//   ....[78]....
        /*051c*/ 	.word	0x00010300


	//   ....[79]....
        /*0520*/ 	.word	0x00010310


	//   ....[80]....
        /*0524*/ 	.word	0x00010330


	//   ....[81]....
        /*0528*/ 	.word	0x00010360


	//   ....[82]....
        /*052c*/ 	.word	0x00010390


	//   ....[83]....
        /*0530*/ 	.word	0x000103c0


	//   ....[84]....
        /*0534*/ 	.word	0x000103f0


	//   ....[85]....
        /*0538*/ 	.word	0x00010420


	//   ....[86]....
        /*053c*/ 	.word	0x00010450


	//   ....[87]....
        /*0540*/ 	.word	0x00010490


	//   ....[88]....
        /*0544*/ 	.word	0x000104c0


	//   ....[89]....
        /*0548*/ 	.word	0x000104d0


	//   ....[90]....
        /*054c*/ 	.word	0x000104e0


	//   ....[91]....
        /*0550*/ 	.word	0x000104f0


	//   ....[92]....
        /*0554*/ 	.word	0x00010500


	//   ....[93]....
        /*0558*/ 	.word	0x00010510


	//   ....[94]....
        /*055c*/ 	.word	0x00010520


	//   ....[95]....
        /*0560*/ 	.word	0x00010530


	//   ....[96]....
        /*0564*/ 	.word	0x00010540


	//   ....[97]....
        /*0568*/ 	.word	0x00010940


	//   ....[98]....
        /*056c*/ 	.word	0x00010980


	//   ....[99]....
        /*0570*/ 	.word	0x000109c0


	//   ....[100]....
        /*0574*/ 	.word	0x000109f0


	//   ....[101]....
        /*0578*/ 	.word	0x00010a40


	//   ....[102]....
        /*057c*/ 	.word	0x00010a70


	//   ....[103]....
        /*0580*/ 	.word	0x00011130


	//   ....[104]....
        /*0584*/ 	.word	0x00011160


	//   ....[105]....
        /*0588*/ 	.word	0x00011c80


	//   ....[106]....
        /*058c*/ 	.word	0x00013490


	//   ....[107]....
        /*0590*/ 	.word	0x000134d0


	//   ....[108]....
        /*0594*/ 	.word	0x00013530


	//   ....[109]....
        /*0598*/ 	.word	0x00013590


	//   ....[110]....
        /*059c*/ 	.word	0x000135b0


	//   ....[111]....
        /*05a0*/ 	.word	0x00013610


	//   ....[112]....
        /*05a4*/ 	.word	0x00013630


	//   ....[113]....
        /*05a8*/ 	.word	0x00013640


	//   ....[114]....
        /*05ac*/ 	.word	0x00013a60


	//   ....[115]....
        /*05b0*/ 	.word	0x00013a90


	//   ....[116]....
        /*05b4*/ 	.word	0x00013ab0


	//   ....[117]....
        /*05b8*/ 	.word	0x00013ac0


	//   ....[118]....
        /*05bc*/ 	.word	0x00013b10


	//   ....[119]....
        /*05c0*/ 	.word	0x00013b90


	//   ....[120]....
        /*05c4*/ 	.word	0x00013bc0


	//   ....[121]....
        /*05c8*/ 	.word	0x00013c40


	//   ....[122]....
        /*05cc*/ 	.word	0x00014230


	//   ....[123]....
        /*05d0*/ 	.word	0x00014260


	//   ....[124]....
        /*05d4*/ 	.word	0x00014280


	//   ....[125]....
        /*05d8*/ 	.word	0x000142f0


	//   ....[126]....
        /*05dc*/ 	.word	0x00014390


	//   ....[127]....
        /*05e0*/ 	.word	0x000143b0


	//   ....[128]....
        /*05e4*/ 	.word	0x00014400


	//   ....[129]....
        /*05e8*/ 	.word	0x00014460


	//   ....[130]....
        /*05ec*/ 	.word	0x00014b60


	//   ....[131]....
        /*05f0*/ 	.word	0x00014b80


	//   ....[132]....
        /*05f4*/ 	.word	0x00014ba0


	//   ....[133]....
        /*05f8*/ 	.word	0x00014bc0


	//   ....[134]....
        /*05fc*/ 	.word	0x00014c10


	//   ....[135]....
        /*0600*/ 	.word	0x00014c20


	//   ....[136]....
        /*0604*/ 	.word	0x00014c40


	//   ....[137]....
        /*0608*/ 	.word	0x00014c80


	//   ....[138]....
        /*060c*/ 	.word	0x00015000


	//   ....[139]....
        /*0610*/ 	.word	0x00015020


	//   ....[140]....
        /*0614*/ 	.word	0x00015040


	//   ....[141]....
        /*0618*/ 	.word	0x00015060


	//   ....[142]....
        /*061c*/ 	.word	0x000150b0


	//   ....[143]....
        /*0620*/ 	.word	0x000150d0


	//   ....[144]....
        /*0624*/ 	.word	0x00015110


	//   ....[145]....
        /*0628*/ 	.word	0x00015130


	//   ....[146]....
        /*062c*/ 	.word	0x00016020


	//   ....[147]....
        /*0630*/ 	.word	0x000166a0


	//   ....[148]....
        /*0634*/ 	.word	0x00016790


	//   ....[149]....
        /*0638*/ 	.word	0x00016860


	//   ....[150]....
        /*063c*/ 	.word	0x000168e0


	//   ....[151]....
        /*0640*/ 	.word	0x000169b0


	//   ....[152]....
        /*0644*/ 	.word	0x00016a10


	//   ....[153]....
        /*0648*/ 	.word	0x00016ae0


	//   ....[154]....
        /*064c*/ 	.word	0x00016b40


	//   ....[155]....
        /*0650*/ 	.word	0x00016c10


	//   ....[156]....
        /*0654*/ 	.word	0x00016d40


	//   ....[157]....
        /*0658*/ 	.word	0x00016e00


	//   ....[158]....
        /*065c*/ 	.word	0x00016ee0


	//   ....[159]....
        /*0660*/ 	.word	0x00016f90


	//   ....[160]....
        /*0664*/ 	.word	0x00017000


	//   ....[161]....
        /*0668*/ 	.word	0x000170e0


	//   ....[162]....
        /*066c*/ 	.word	0x00017150


	//   ....[163]....
        /*0670*/ 	.word	0x00017230


	//   ....[164]....
        /*0674*/ 	.word	0x000172b0


	//   ....[165]....
        /*0678*/ 	.word	0x00017300


	//   ....[166]....
        /*067c*/ 	.word	0x000173e0


	//   ....[167]....
        /*0680*/ 	.word	0x000174a0


	//   ....[168]....
        /*0684*/ 	.word	0x00017520


	//   ....[169]....
        /*0688*/ 	.word	0x00017610


	//   ....[170]....
        /*068c*/ 	.word	0x00017690


	//   ....[171]....
        /*0690*/ 	.word	0x00017760


	//   ....[172]....
        /*0694*/ 	.word	0x000178a0


	//   ....[173]....
        /*0698*/ 	.word	0x00017940


	//   ....[174]....
        /*069c*/ 	.word	0x000179b0


	//   ....[175]....
        /*06a0*/ 	.word	0x00017a60


	//   ....[176]....
        /*06a4*/ 	.word	0x00017ac0


	//   ....[177]....
        /*06a8*/ 	.word	0x00017b70


	//   ....[178]....
        /*06ac*/ 	.word	0x00017bd0


	//   ....[179]....
        /*06b0*/ 	.word	0x00017c80


	//   ....[180]....
        /*06b4*/ 	.word	0x00017d60


	//   ....[181]....
        /*06b8*/ 	.word	0x00017e00


	//   ....[182]....
        /*06bc*/ 	.word	0x00017e60


	//   ....[183]....
        /*06c0*/ 	.word	0x00017f20


	//   ....[184]....
        /*06c4*/ 	.word	0x00017f80


	//   ....[185]....
        /*06c8*/ 	.word	0x00018040


	//   ....[186]....
        /*06cc*/ 	.word	0x000180a0


	//   ....[187]....
        /*06d0*/ 	.word	0x00018160


	//----- nvinfo : EIATTR_REG_RECONFIG
	.align		4
.L_181:
        /*06d4*/ 	.byte	0x01, 0x54
	.zero		2


	//----- nvinfo : EIATTR_SYSCALL_OFFSETS
	.align		4
        /*06d8*/ 	.byte	0x04, 0x46
        /*06da*/ 	.short	(.L_183 - .L_182)


	//   ....[0]....
.L_182:
        /*06dc*/ 	.word	0x00001620


	//   ....[1]....
        /*06e0*/ 	.word	0x00012850


	//   ....[2]....
        /*06e4*/ 	.word	0x00012990


	//   ....[3]....
        /*06e8*/ 	.word	0x00012ad0


	//   ....[4]....
        /*06ec*/ 	.word	0x00012bf0


	//   ....[5]....
        /*06f0*/ 	.word	0x00013f90


	//----- nvinfo : EIATTR_MBARRIER_INSTR_OFFSETS
	.align		4
.L_183:
        /*06f4*/ 	.byte	0x04, 0x39
        /*06f6*/ 	.short	(.L_185 - .L_184)


	//   ....[0]....
.L_184:
        /*06f8*/ 	.word	0x00000180
        /*06fc*/ 	.word	0x000000ff
        /*0700*/ 	.word	0x00022800
        /*0704*/ 	.short	0x0100
        /*0706*/ 	.byte	0x08
	.zero		1


	//   ....[1]....
        /*0708*/ 	.word	0x00000190
        /*070c*/ 	.word	0x000000ff
        /*0710*/ 	.word	0x00022820
        /*0714*/ 	.short	0x0100
        /*0716*/ 	.byte	0x08
	.zero		1


	//   ....[2]....
        /*0718*/ 	.word	0x00000280
        /*071c*/ 	.word	0x000000ff
        /*0720*/ 	.word	0x00022830
        /*0724*/ 	.short	0x0100
        /*0726*/ 	.byte	0x08
	.zero		1


	//   ....[3]....
        /*0728*/ 	.word	0x00000290
        /*072c*/ 	.word	0x000000ff
        /*0730*/ 	.word	0x00022840
        /*0734*/ 	.short	0x0100
        /*0736*/ 	.byte	0x08
	.zero		1


	//   ....[4]....
        /*0738*/ 	.word	0x000002a0
        /*073c*/ 	.word	0x000000ff
        /*0740*/ 	.word	0x00022838
        /*0744*/ 	.short	0x0100
        /*0746*/ 	.byte	0x08
	.zero		1


	//   ....[5]....
        /*0748*/ 	.word	0x000002b0
        /*074c*/ 	.word	0x000000ff
        /*0750*/ 	.word	0x00022848
        /*0754*/ 	.short	0x0100
        /*0756*/ 	.byte	0x08
	.zero		1


	//   ....[6]....
        /*0758*/ 	.word	0x000003e0
        /*075c*/ 	.word	0x000000ff
        /*0760*/ 	.word	0x00022850
        /*0764*/ 	.short	0x0100
        /*0766*/ 	.byte	0x08
	.zero		1


	//   ....[7]....
        /*0768*/ 	.word	0x000003f0
        /*076c*/ 	.word	0x000000ff
        /*0770*/ 	.word	0x00022860
        /*0774*/ 	.short	0x0100
        /*0776*/ 	.byte	0x08
	.zero		1


	//   ....[8]....
        /*0778*/ 	.word	0x00000400
        /*077c*/ 	.word	0x000000ff
        /*0780*/ 	.word	0x00022858
        /*0784*/ 	.short	0x0100
        /*0786*/ 	.byte	0x08
	.zero		1


	//   ....[9]....
        /*0788*/ 	.word	0x00000410
        /*078c*/ 	.word	0x000000ff
        /*0790*/ 	.word	0x00022868
        /*0794*/ 	.short	0x0100
        /*0796*/ 	.byte	0x08
	.zero		1


	//   ....[10]....
        /*0798*/ 	.word	0x00000500
        /*079c*/ 	.word	0x000000ff
        /*07a0*/ 	.word	0x00022870
        /*07a4*/ 	.short	0x0100
        /*07a6*/ 	.byte	0x06
	.zero		1


	//   ....[11]....
        /*07a8*/ 	.word	0x00000510
        /*07ac*/ 	.word	0x000000ff
        /*07b0*/ 	.word	0x00022880
        /*07b4*/ 	.short	0x0100
        /*07b6*/ 	.byte	0x06
	.zero		1


	//   ....[12]....
        /*07b8*/ 	.word	0x00000520
        /*07bc*/ 	.word	0x000000ff
        /*07c0*/ 	.word	0x00022878
        /*07c4*/ 	.short	0x0100
        /*07c6*/ 	.byte	0x06
	.zero		1


	//   ....[13]....
        /*07c8*/ 	.word	0x00000530
        /*07cc*/ 	.word	0x000000ff
        /*07d0*/ 	.word	0x00022888
        /*07d4*/ 	.short	0x0100
        /*07d6*/ 	.byte	0x06
	.zero		1


	//   ....[14]....
        /*07d8*/ 	.word	0x00000660
        /*07dc*/ 	.word	0x000000ff
        /*07e0*/ 	.word	0x00022890
        /*07e4*/ 	.short	0x0100
        /*07e6*/ 	.byte	0x08
	.zero		1


	//   ....[15]....
        /*07e8*/ 	.word	0x00000670
        /*07ec*/ 	.word	0x000000ff
        /*07f0*/ 	.word	0x000228a0
        /*07f4*/ 	.short	0x0100
        /*07f6*/ 	.byte	0x08
	.zero		1


	//   ....[16]....
        /*07f8*/ 	.word	0x00000680
        /*07fc*/ 	.word	0x000000ff
        /*0800*/ 	.word	0x00022898
        /*0804*/ 	.short	0x0100
        /*0806*/ 	.byte	0x08
	.zero		1


	//   ....[17]....
        /*0808*/ 	.word	0x00000690
        /*080c*/ 	.word	0x000000ff
        /*0810*/ 	.word	0x000228a8
        /*0814*/ 	.short	0x0100
        /*0816*/ 	.byte	0x08
	.zero		1


	//   ....[18]....
        /*0818*/ 	.word	0x000007d0
        /*081c*/ 	.word	0x000000ff
        /*0820*/ 	.word	0x000228b0
        /*0824*/ 	.short	0x0100
        /*0826*/ 	.byte	0x08
	.zero		1


	//   ....[19]....
        /*0828*/ 	.word	0x000007e0
        /*082c*/ 	.word	0x000000ff
        /*0830*/ 	.word	0x000228c0
        /*0834*/ 	.short	0x0100
        /*0836*/ 	.byte	0x08
	.zero		1


	//   ....[20]....
        /*0838*/ 	.word	0x000007f0
        /*083c*/ 	.word	0x000000ff
        /*0840*/ 	.word	0x000228b8
        /*0844*/ 	.short	0x0100
        /*0846*/ 	.byte	0x08
	.zero		1


	//   ....[21]....
        /*0848*/ 	.word	0x00000800
        /*084c*/ 	.word	0x000000ff
        /*0850*/ 	.word	0x000228c8
        /*0854*/ 	.short	0x0100
        /*0856*/ 	.byte	0x08
	.zero		1


	//   ....[22]....
        /*0858*/ 	.word	0x00001890
        /*085c*/ 	.word	0x000000ff
        /*0860*/ 	.word	0x00022800
        /*0864*/ 	.short	0x010a
        /*0866*/ 	.byte	0x24
	.zero		1


	//   ....[23]....
        /*0868*/ 	.word	0x00001920
        /*086c*/ 	.word	0x000000ff
        /*0870*/ 	.word	0x00022830
        /*0874*/ 	.short	0x010a
        /*0876*/ 	.byte	0x24
	.zero		1


	//   ....[24]....
        /*0878*/ 	.word	0x00001980
        /*087c*/ 	.word	0x000000ff
        /*0880*/ 	.word	0x00022830
        /*0884*/ 	.short	0x010a
        /*0886*/ 	.byte	0x24
	.zero		1


	//   ....[25]....
        /*0888*/ 	.word	0x00002340
        /*088c*/ 	.word	0x000000ff
        /*0890*/ 	.word	0x00000000
        /*0894*/ 	.short	0x0101
        /*0896*/ 	.byte	0x04
	.zero		1


	//   ....[26]....
        /*0898*/ 	.word	0x00005770
        /*089c*/ 	.word	0x000000ff
        /*08a0*/ 	.word	0x00022830
        /*08a4*/ 	.short	0x010a
        /*08a6*/ 	.byte	0x04
	.zero		1


	//   ....[27]....
        /*08a8*/ 	.word	0x000057b0
        /*08ac*/ 	.word	0x000000ff
        /*08b0*/ 	.word	0x00022830
        /*08b4*/ 	.short	0x010a
        /*08b6*/ 	.byte	0x04
	.zero		1


	//   ....[28]....
        /*08b8*/ 	.word	0x00005a70
        /*08bc*/ 	.word	0x000000ff
        /*08c0*/ 	.word	0x00022850
        /*08c4*/ 	.short	0x010a
        /*08c6*/ 	.byte	0x0a
	.zero		1


	//   ....[29]....
        /*08c8*/ 	.word	0x00005ab0
        /*08cc*/ 	.word	0x000000ff
        /*08d0*/ 	.word	0x00022850
        /*08d4*/ 	.short	0x010a
        /*08d6*/ 	.byte	0x0a
	.zero		1


	//   ....[30]....
        /*08d8*/ 	.word	0x000060e0
        /*08dc*/ 	.word	0x000000ff
        /*08e0*/ 	.word	0x00000000
        /*08e4*/ 	.short	0x0101
        /*08e6*/ 	.byte	0x0a
	.zero		1


	//   ....[31]....
        /*08e8*/ 	.word	0x00008800
        /*08ec*/ 	.word	0x000000ff
        /*08f0*/ 	.word	0x00000000
        /*08f4*/ 	.short	0x0101
        /*08f6*/ 	.byte	0x0a
	.zero		1


	//   ....[32]....
        /*08f8*/ 	.word	0x00009110
        /*08fc*/ 	.word	0x000000ff
        /*0900*/ 	.word	0x00022830
        /*0904*/ 	.short	0x010a
        /*0906*/ 	.byte	0x04
	.zero		1


	//   ....[33]....
        /*0908*/ 	.word	0x00009150
        /*090c*/ 	.word	0x000000ff
        /*0910*/ 	.word	0x00022830
        /*0914*/ 	.short	0x010a
        /*0916*/ 	.byte	0x04
	.zero		1


	//   ....[34]....
        /*0918*/ 	.word	0x00009410
        /*091c*/ 	.word	0x000000ff
        /*0920*/ 	.word	0x00022850
        /*0924*/ 	.short	0x010a
        /*0926*/ 	.byte	0x0a
	.zero		1


	//   ....[35]....
        /*0928*/ 	.word	0x00009450
        /*092c*/ 	.word	0x000000ff
        /*0930*/ 	.word	0x00022850
        /*0934*/ 	.short	0x010a
        /*0936*/ 	.byte	0x0a
	.zero		1


	//   ....[36]....
        /*0938*/ 	.word	0x00009bc0
        /*093c*/ 	.word	0x000000ff
        /*0940*/ 	.word	0x00000000
        /*0944*/ 	.short	0x0101
        /*0946*/ 	.byte	0x0a
	.zero		1


	//   ....[37]....
        /*0948*/ 	.word	0x0000b0c0
        /*094c*/ 	.word	0x000000ff
        /*0950*/ 	.word	0x00000000
        /*0954*/ 	.short	0x0101
        /*0956*/ 	.byte	0x0a
	.zero		1


	//   ....[38]....
        /*0958*/ 	.word	0x0000b7d0
        /*095c*/ 	.word	0x000000ff
        /*0960*/ 	.word	0x00022830
        /*0964*/ 	.short	0x010a
        /*0966*/ 	.byte	0x0a
	.zero		1


	//   ....[39]....
        /*0968*/ 	.word	0x0000b810
        /*096c*/ 	.word	0x000000ff
        /*0970*/ 	.word	0x00022830
        /*0974*/ 	.short	0x010a
        /*0976*/ 	.byte	0x0a
	.zero		1


	//   ....[40]....
        /*0978*/ 	.word	0x0000ba90
        /*097c*/ 	.word	0x000000ff
        /*0980*/ 	.word	0x00022850
        /*0984*/ 	.short	0x010a
        /*0986*/ 	.byte	0x0a
	.zero		1


	//   ....[41]....
        /*0988*/ 	.word	0x0000bad0
        /*098c*/ 	.word	0x000000ff
        /*0990*/ 	.word	0x00022850
        /*0994*/ 	.short	0x010a
        /*0996*/ 	.byte	0x0a
	.zero		1


	//   ....[42]....
        /*0998*/ 	.word	0x0000c190
        /*099c*/ 	.word	0x000000ff
        /*09a0*/ 	.word	0x00000000
        /*09a4*/ 	.short	0x0101
        /*09a6*/ 	.byte	0x0a
	.zero		1


	//   ....[43]....
        /*09a8*/ 	.word	0x0000e800
        /*09ac*/ 	.word	0x000000ff
        /*09b0*/ 	.word	0x00000000
        /*09b4*/ 	.short	0x0101
        /*09b6*/ 	.byte	0x0a
	.zero		1


	//   ....[44]....
        /*09b8*/ 	.word	0x0000ede0
        /*09bc*/ 	.word	0x000000ff
        /*09c0*/ 	.word	0x00022850
        /*09c4*/ 	.short	0x010a
        /*09c6*/ 	.byte	0x05
	.zero		1


	//   ....[45]....
        /*09c8*/ 	.word	0x0000ee20
        /*09cc*/ 	.word	0x000000ff
        /*09d0*/ 	.word	0x00022850
        /*09d4*/ 	.short	0x010a
        /*09d6*/ 	.byte	0x05
	.zero		1


	//   ....[46]....
        /*09d8*/ 	.word	0x0000f3f0
        /*09dc*/ 	.word	0x000000ff
        /*09e0*/ 	.word	0x00000000
        /*09e4*/ 	.short	0x0101
        /*09e6*/ 	.byte	0x04
	.zero		1


	//   ....[47]....
        /*09e8*/ 	.word	0x00010a30
        /*09ec*/ 	.word	0x000000ff
        /*09f0*/ 	.word	0x00000000
        /*09f4*/ 	.short	0x0101
        /*09f6*/ 	.byte	0x04
	.zero		1


	//   ....[48]....
        /*09f8*/ 	.word	0x00013230
        /*09fc*/ 	.word	0x000000ff
        /*0a00*/ 	.word	0x00022880
        /*0a04*/ 	.short	0x010a
        /*0a06*/ 	.byte	0x30
	.zero		1


	//   ....[49]....
        /*0a08*/ 	.word	0x00013740
        /*0a0c*/ 	.word	0x000000ff
        /*0a10*/ 	.word	0x00022870
        /*0a14*/ 	.short	0x0107
        /*0a16*/ 	.byte	0x30
	.zero		1


	//   ....[50]....
        /*0a18*/ 	.word	0x000137d0
        /*0a1c*/ 	.word	0x000000ff
        /*0a20*/ 	.word	0x00022870
        /*0a24*/ 	.short	0x0101
        /*0a26*/ 	.byte	0x30
	.zero		1


	//   ....[51]....
        /*0a28*/ 	.word	0x00013800
        /*0a2c*/ 	.word	0x000000ff
        /*0a30*/ 	.word	0x00022840
        /*0a34*/ 	.short	0x010a
        /*0a36*/ 	.byte	0x30
	.zero		1


	//   ....[52]....
        /*0a38*/ 	.word	0x00013d30
        /*0a3c*/ 	.word	0x000000ff
        /*0a40*/ 	.word	0x00022830
        /*0a44*/ 	.short	0x0107
        /*0a46*/ 	.byte	0x30
	.zero		1


	//   ....[53]....
        /*0a48*/ 	.word	0x00013dc0
        /*0a4c*/ 	.word	0x000000ff
        /*0a50*/ 	.word	0x00022830
        /*0a54*/ 	.short	0x0101
        /*0a56*/ 	.byte	0x30
	.zero		1


	//   ....[54]....
        /*0a58*/ 	.word	0x00014580
        /*0a5c*/ 	.word	0x000000ff
        /*0a60*/ 	.word	0x00022800
        /*0a64*/ 	.short	0x0107
        /*0a66*/ 	.byte	0x30
	.zero		1


	//   ....[55]....
        /*0a68*/ 	.word	0x00014600
        /*0a6c*/ 	.word	0x000000ff
        /*0a70*/ 	.word	0x00022800
        /*0a74*/ 	.short	0x0101
        /*0a76*/ 	.byte	0x30
	.zero		1


	//   ....[56]....
        /*0a78*/ 	.word	0x00014610
        /*0a7c*/ 	.word	0x000000ff
        /*0a80*/ 	.word	0x00022820
        /*0a84*/ 	.short	0x010a
        /*0a86*/ 	.byte	0x30
	.zero		1


	//   ....[57]....
        /*0a88*/ 	.word	0x00014940
        /*0a8c*/ 	.word	0x00000008
        /*0a90*/ 	.word	0x00022880
        /*0a94*/ 	.short	0x010a
        /*0a96*/ 	.byte	0x3f
	.zero		1


	//   ....[58]....
        /*0a98*/ 	.word	0x00014d40
        /*0a9c*/ 	.word	0x00000008
        /*0aa0*/ 	.word	0x00022870
        /*0aa4*/ 	.short	0x0107
        /*0aa6*/ 	.byte	0x3f
	.zero		1


	//   ....[59]....
        /*0aa8*/ 	.word	0x00014dd0
        /*0aac*/ 	.word	0x00000008
        /*0ab0*/ 	.word	0x00022870
        /*0ab4*/ 	.short	0x0101
        /*0ab6*/ 	.byte	0x3f
	.zero		1


	//   ....[60]....
        /*0ab8*/ 	.word	0x00014e00
        /*0abc*/ 	.word	0x00000008
        /*0ac0*/ 	.word	0x00022840
        /*0ac4*/ 	.short	0x010a
        /*0ac6*/ 	.byte	0x3f
	.zero		1


	//   ....[61]....
        /*0ac8*/ 	.word	0x00015210
        /*0acc*/ 	.word	0x00000008
        /*0ad0*/ 	.word	0x00022830
        /*0ad4*/ 	.short	0x0107
        /*0ad6*/ 	.byte	0x3f
	.zero		1


	//   ....[62]....
        /*0ad8*/ 	.word	0x000152b0
        /*0adc*/ 	.word	0x00000008
        /*0ae0*/ 	.word	0x00022830
        /*0ae4*/ 	.short	0x0101
        /*0ae6*/ 	.byte	0x3f
	.zero		1


	//   ....[63]....
        /*0ae8*/ 	.word	0x00015330
        /*0aec*/ 	.word	0x00000002
        /*0af0*/ 	.word	0x00022870
        /*0af4*/ 	.short	0x010a
        /*0af6*/ 	.byte	0x3f
	.zero		1


	//   ....[64]....
        /*0af8*/ 	.word	0x000153c0
        /*0afc*/ 	.word	0x00000002
        /*0b00*/ 	.word	0x00022860
        /*0b04*/ 	.short	0x010a
        /*0b06*/ 	.byte	0x3f
	.zero		1


	//   ....[65]....
        /*0b08*/ 	.word	0x00015830
        /*0b0c*/ 	.word	0x00000002
        /*0b10*/ 	.word	0x00022850
        /*0b14*/ 	.short	0x0101
        /*0b16*/ 	.byte	0x3f
	.zero		1


	//   ....[66]....
        /*0b18*/ 	.word	0x000158d0
        /*0b1c*/ 	.word	0x00000002
        /*0b20*/ 	.word	0x00000000
        /*0b24*/ 	.short	0x0101
        /*0b26*/ 	.byte	0x3f
	.zero		1


	//   ....[67]....
        /*0b28*/ 	.word	0x000159a0
        /*0b2c*/ 	.word	0x00000011
        /*0b30*/ 	.word	0x00022870
        /*0b34*/ 	.short	0x010a
        /*0b36*/ 	.byte	0x3f
	.zero		1


	//   ....[68]....
        /*0b38*/ 	.word	0x00015a50
        /*0b3c*/ 	.word	0x00000011
        /*0b40*/ 	.word	0x00022860
        /*0b44*/ 	.short	0x010a
        /*0b46*/ 	.byte	0x3f
	.zero		1


	//   ....[69]....
        /*0b48*/ 	.word	0x00015eb0
        /*0b4c*/ 	.word	0x00000011
        /*0b50*/ 	.word	0x00022850
        /*0b54*/ 	.short	0x0101
        /*0b56*/ 	.byte	0x3f
	.zero		1


	//   ....[70]....
        /*0b58*/ 	.word	0x00015f80
        /*0b5c*/ 	.word	0x00000011
        /*0b60*/ 	.word	0x00000000
        /*0b64*/ 	.short	0x0101
        /*0b66*/ 	.byte	0x3f
	.zero		1


	//   ....[71]....
        /*0b68*/ 	.word	0x00015fd0
        /*0b6c*/ 	.word	0x00000005
        /*0b70*/ 	.word	0x00022820
        /*0b74*/ 	.short	0x010a
        /*0b76*/ 	.byte	0x3f
	.zero		1


	//   ....[72]....
        /*0b78*/ 	.word	0x000160f0
        /*0b7c*/ 	.word	0x00000004
        /*0b80*/ 	.word	0x00022840
        /*0b84*/ 	.short	0x010a
        /*0b86*/ 	.byte	0x3f
	.zero		1


	//   ....[73]....
        /*0b88*/ 	.word	0x00016190
        /*0b8c*/ 	.word	0x00000005
        /*0b90*/ 	.word	0x00022840
        /*0b94*/ 	.short	0x010a
        /*0b96*/ 	.byte	0x3f
	.zero		1


	//   ....[74]....
        /*0b98*/ 	.word	0x000161d0
        /*0b9c*/ 	.word	0x00000004
        /*0ba0*/ 	.word	0x00022860
        /*0ba4*/ 	.short	0x010a
        /*0ba6*/ 	.byte	0x3f
	.zero		1


	//   ....[75]....
        /*0ba8*/ 	.word	0x00016210
        /*0bac*/ 	.word	0x00000005
        /*0bb0*/ 	.word	0x00022860
        /*0bb4*/ 	.short	0x010a
        /*0bb6*/ 	.byte	0x3f
	.zero		1


	//   ....[76]....
        /*0bb8*/ 	.word	0x00016250
        /*0bbc*/ 	.word	0x00000004
        /*0bc0*/ 	.word	0x00022880
        /*0bc4*/ 	.short	0x010a
        /*0bc6*/ 	.byte	0x3f
	.zero		1


	//   ....[77]....
        /*0bc8*/ 	.word	0x00016290
        /*0bcc*/ 	.word	0x00000005
        /*0bd0*/ 	.word	0x00022880
        /*0bd4*/ 	.short	0x010a
        /*0bd6*/ 	.byte	0x3f
	.zero		1


	//   ....[78]....
        /*0bd8*/ 	.word	0x00016300
        /*0bdc*/ 	.word	0x00000003
        /*0be0*/ 	.word	0x00022800
        /*0be4*/ 	.short	0x010a
        /*0be6*/ 	.byte	0x3f
	.zero		1


	//   ....[79]....
        /*0be8*/ 	.word	0x00016360
        /*0bec*/ 	.word	0x00000003
        /*0bf0*/ 	.word	0x00022830
        /*0bf4*/ 	.short	0x010a
        /*0bf6*/ 	.byte	0x3f
	.zero		1


	//   ....[80]....
        /*0bf8*/ 	.word	0x000163c0
        /*0bfc*/ 	.word	0x0000000a
        /*0c00*/ 	.word	0x00022830
        /*0c04*/ 	.short	0x010a
        /*0c06*/ 	.byte	0x3f
	.zero		1


	//   ....[81]....
        /*0c08*/ 	.word	0x00016420
        /*0c0c*/ 	.word	0x0000000a
        /*0c10*/ 	.word	0x00022850
        /*0c14*/ 	.short	0x010a
        /*0c16*/ 	.byte	0x3f
	.zero		1


	//   ....[82]....
        /*0c18*/ 	.word	0x00016480
        /*0c1c*/ 	.word	0x0000000a
        /*0c20*/ 	.word	0x00022830
        /*0c24*/ 	.short	0x010a
        /*0c26*/ 	.byte	0x3f
	.zero		1


	//   ....[83]....
        /*0c28*/ 	.word	0x000164e0
        /*0c2c*/ 	.word	0x0000000a
        /*0c30*/ 	.word	0x00022850
        /*0c34*/ 	.short	0x010a
        /*0c36*/ 	.byte	0x3f
	.zero		1


	//   ....[84]....
        /*0c38*/ 	.word	0x00016540
        /*0c3c*/ 	.word	0x0000000a
        /*0c40*/ 	.word	0x00022830
        /*0c44*/ 	.short	0x010a
        /*0c46*/ 	.byte	0x3f
	.zero		1


	//   ....[85]....
        /*0c48*/ 	.word	0x000165a0
        /*0c4c*/ 	.word	0x0000000a
        /*0c50*/ 	.word	0x00022850
        /*0c54*/ 	.short	0x010a
        /*0c56*/ 	.byte	0x3f
	.zero		1


	//   ....[86]....
        /*0c58*/ 	.word	0x00016600
        /*0c5c*/ 	.word	0x00000003
        /*0c60*/ 	.word	0x00022850
        /*0c64*/ 	.short	0x010a
        /*0c66*/ 	.byte	0x3f
	.zero		1


	//   ....[87]....
        /*0c68*/ 	.word	0x000166e0
        /*0c6c*/ 	.word	0x00000002
        /*0c70*/ 	.word	0x00022880
        /*0c74*/ 	.short	0x010a
        /*0c76*/ 	.byte	0x3f
	.zero		1


	//   ....[88]....
        /*0c78*/ 	.word	0x00016c90
        /*0c7c*/ 	.word	0x00000002
        /*0c80*/ 	.word	0x00022840
        /*0c84*/ 	.short	0x010a
        /*0c86*/ 	.byte	0x3f
	.zero		1


	//   ....[89]....
        /*0c88*/ 	.word	0x000177a0
        /*0c8c*/ 	.word	0x00000003
        /*0c90*/ 	.word	0x00022820
        /*0c94*/ 	.short	0x010a
        /*0c96*/ 	.byte	0x3f
	.zero		1


	//   ....[90]....
        /*0c98*/ 	.word	0x000177f0
        /*0c9c*/ 	.word	0x00000008
        /*0ca0*/ 	.word	0x00022880
        /*0ca4*/ 	.short	0x010a
        /*0ca6*/ 	.byte	0x3f
	.zero		1


	//   ....[91]....
        /*0ca8*/ 	.word	0x00017cb0
        /*0cac*/ 	.word	0x00000008
        /*0cb0*/ 	.word	0x00022840
        /*0cb4*/ 	.short	0x010a
        /*0cb6*/ 	.byte	0x3f
	.zero		1


	//   ....[92]....
        /*0cb8*/ 	.word	0x00018190
        /*0cbc*/ 	.word	0x00000002
        /*0cc0*/ 	.word	0x00022870
        /*0cc4*/ 	.short	0x010a
        /*0cc6*/ 	.byte	0x3f
	.zero		1


	//   ....[93]....
        /*0cc8*/ 	.word	0x000181e0
        /*0ccc*/ 	.word	0x00000002
        /*0cd0*/ 	.word	0x00022860
        /*0cd4*/ 	.short	0x010a
        /*0cd6*/ 	.byte	0x3f
	.zero		1


	//   ....[94]....
        /*0cd8*/ 	.word	0x00018230
        /*0cdc*/ 	.word	0x00000011
        /*0ce0*/ 	.word	0x00022870
        /*0ce4*/ 	.short	0x010a
        /*0ce6*/ 	.byte	0x3f
	.zero		1


	//   ....[95]....
        /*0ce8*/ 	.word	0x00018280
        /*0cec*/ 	.word	0x00000011
        /*0cf0*/ 	.word	0x00022860
        /*0cf4*/ 	.short	0x010a
        /*0cf6*/ 	.byte	0x3f
	.zero		1


	//   ....[96]....
        /*0cf8*/ 	.word	0x000182d0
        /*0cfc*/ 	.word	0x00000005
        /*0d00*/ 	.word	0x00022820
        /*0d04*/ 	.short	0x010a
        /*0d06*/ 	.byte	0x3f
	.zero		1


	//   ....[97]....
        /*0d08*/ 	.word	0x00018320
        /*0d0c*/ 	.word	0x00000004
        /*0d10*/ 	.word	0x00022840
        /*0d14*/ 	.short	0x010a
        /*0d16*/ 	.byte	0x3f
	.zero		1


	//   ....[98]....
        /*0d18*/ 	.word	0x00018370
        /*0d1c*/ 	.word	0x00000005
        /*0d20*/ 	.word	0x00022840
        /*0d24*/ 	.short	0x010a
        /*0d26*/ 	.byte	0x3f
	.zero		1


	//   ....[99]....
        /*0d28*/ 	.word	0x000183c0
        /*0d2c*/ 	.word	0x00000004
        /*0d30*/ 	.word	0x00022860
        /*0d34*/ 	.short	0x010a
        /*0d36*/ 	.byte	0x3f
	.zero		1


	//   ....[100]....
        /*0d38*/ 	.word	0x00018410
        /*0d3c*/ 	.word	0x00000005
        /*0d40*/ 	.word	0x00022860
        /*0d44*/ 	.short	0x010a
        /*0d46*/ 	.byte	0x3f
	.zero		1


	//   ....[101]....
        /*0d48*/ 	.word	0x00018460
        /*0d4c*/ 	.word	0x00000004
        /*0d50*/ 	.word	0x00022880
        /*0d54*/ 	.short	0x010a
        /*0d56*/ 	.byte	0x3f
	.zero		1


	//----- nvinfo : EIATTR_NUM_MBARRIERS
	.align		4
.L_185:
        /*0d58*/ 	.byte	0x03, 0x38
        /*0d5a*/ 	.short	0x0016


	//----- nvinfo : EIATTR_EXIT_INSTR_OFFSETS
	.align		4
        /*0d5c*/ 	.byte	0x04, 0x1c
        /*0d5e*/ 	.short	(.L_187 - .L_186)


	//   ....[0]....
.L_186:
        /*0d60*/ 	.word	0x000162e0


	//----- nvinfo : EIATTR_MAX_THREADS
	.align		4
.L_187:
        /*0d64*/ 	.byte	0x04, 0x05
        /*0d66*/ 	.short	(.L_189 - .L_188)
.L_188:
        /*0d68*/ 	.word	0x00000180
        /*0d6c*/ 	.word	0x00000001
        /*0d70*/ 	.word	0x00000001


	//----- nvinfo : EIATTR_CRS_STACK_SIZE
	.align		4
.L_189:
        /*0d74*/ 	.byte	0x04, 0x1e
        /*0d76*/ 	.short	(.L_191 - .L_190)
.L_190:
        /*0d78*/ 	.word	0x00000000


	//----- nvinfo : EIATTR_CBANK_PARAM_SIZE
	.align		4
.L_191:
        /*0d7c*/ 	.byte	0x03, 0x19
        /*0d7e*/ 	.short	0x0a70


	//----- nvinfo : EIATTR_PARAM_CBANK
	.align		4
        /*0d80*/ 	.byte	0x04, 0x0a
        /*0d82*/ 	.short	(.L_193 - .L_192)
	.align		4
.L_192:
        /*0d84*/ 	.word	index@(.nv.constant0._ZN7cutlass13device_kernelIN5flash11enable_sm90INS1_16FlashAttnFwdSm90INS1_25CollectiveMainloopFwdSm90ILi2EN4cute5tupleIJNS5_1CILi1EEES8_S8_EEENS6_IJNS7_ILi128EEESA_NS7_ILi192EEEEEELi128ENS_12float_e4m3_tEfNS_4arch4Sm90ELb0ELb1ELb1ELb0ELb1ELb0ELb0ELb1ELb1ELb1ELb1ELb0EEENS1_21CollectiveEpilogueFwdINS6_IJSA_SA_SA_EEES9_NS_10bfloat16_tESF_Li256ELb0ELb1ELb1ELb1EEENS1_19SingleTileSchedulerILb0ELb1ELb1ELi128EEEEEEEEEvNT_6ParamsE)
        /*0d88*/ 	.short	0x0210
        /*0d8a*/ 	.short	0x0a70


	//----- nvinfo : EIATTR_SW_WAR
	.align		4
.L_193:
        /*0d8c*/ 	.byte	0x04, 0x36
        /*0d8e*/ 	.short	(.L_195 - .L_194)
.L_194:
        /*0d90*/ 	.word	0x00000008
.L_195:


//--------------------- .nv.info._ZN7cutlass13device_kernelIN5flash11enable_sm90INS1_16FlashAttnFwdSm90INS1_25CollectiveMainloopFwdSm90ILi2EN4cute5tupleIJNS5_1CILi1EEES8_S8_EEENS6_IJNS7_ILi128EEESA_NS7_ILi192EEEEEELi128ENS_12float_e4m3_tEfNS_4arch4Sm90ELb0ELb1ELb1ELb1ELb1ELb0ELb0ELb1ELb1ELb1ELb1ELb0EEENS1_21CollectiveEpilogueFwdINS6_IJSA_SA_SA_EEES9_NS_10bfloat16_tESF_Li256ELb1ELb1ELb1ELb1EEENS1_36VarlenDynamicPersistentTileSchedulerILi128ELi128ELi256ELi128ELb1ELb1ELb1ELb1ELb0ELb1EEEEEEEEEvNT_6ParamsE --------------------------
	.section	.nv.info._ZN7cutlass13device_kernelIN5flash11enable_sm90INS1_16FlashAttnFwdSm90INS1_25CollectiveMainloopFwdSm90ILi2EN4cute5tupleIJNS5_1CILi1EEES8_S8_EEENS6_IJNS7_ILi128EEESA_NS7_ILi192EEEEEELi128ENS_12float_e4m3_tEfNS_4arch4Sm90ELb0ELb1ELb1ELb1ELb1ELb0ELb0ELb1ELb1ELb1ELb1ELb0EEENS1_21CollectiveEpilogueFwdINS6_IJSA_SA_SA_EEES9_NS_10bfloat16_tESF_Li256ELb1ELb1ELb1ELb1EEENS1_36VarlenDynamicPersistentTileSchedulerILi128ELi128ELi256ELi128ELb1ELb1ELb1ELb1ELb0ELb1EEEEEEEEEvNT_6ParamsE,"",@"SHT_CUDA_INFO"
	.sectionflags	@""
	.align	4


	//----- nvinfo : EIATTR_CUDA_API_VERSION
	.align		4
        /*0000*/ 	.byte	0x04, 0x37
        /*0002*/ 	.short	(.L_197 - .L_196)
.L_196:
        /*0004*/ 	.word	0x00000082


	//----- nvinfo : EIATTR_KPARAM_INFO
	.align		4
.L_197:
        /*0008*/ 	.byte	0x04, 0x17
        /*000a*/ 	.short	(.L_199 - .L_198)
.L_198:
        /*000c*/ 	.word	0x00000000
        /*0010*/ 	.short	0x0000
        /*0012*/ 	.short	0x0070
        /*0014*/ 	.byte	0x00, 0xf0, 0x01, 0x2a


	//----- nvinfo : EIATTR_SPARSE_MMA_MASK
	.align		4
.L_199:
        /*0018*/ 	.byte	0x03, 0x50
        /*001a*/ 	.short	0x0000


	//----- nvinfo : EIATTR_MAXREG_COUNT
	.align		4
        /*001c*/ 	.byte	0x03, 0x1b
        /*001e*/ 	.short	0x00a8


	//----- nvinfo : EIATTR_NUM_BARRIERS
	.align		4
        /*0020*/ 	.byte	0x02, 0x4c
        /*0022*/ 	.byte	0x10
	.zero		1


	//----- nvinfo : EIATTR_EXTERNS
	.align		4
        /*0024*/ 	.byte	0x04, 0x0f
        /*0026*/ 	.short	(.L_201 - .L_200)


	//   ....[0]....
	.align		4
.L_200:
        /*0028*/ 	.word	index@(__assertfail)


	//----- nvinfo : EIATTR_ANNOTATIONS
	.align		4
.L_201:
        /*002c*/ 	.byte	0x04, 0x55
        /*002e*/ 	.short	(.L_203 - .L_202)


	//   ....[0]....
.L_202:
        /* <DEDUP_REMOVED lines=9> */


	//----- nvinfo : EIATTR_MERCURY_ISA_VERSION
	.align		4
.L_203:
        /*00b0*/ 	.byte	0x03, 0x5f
        /*00b2*/ 	.short	0x0101


	//----- nvinfo : EIATTR_UNUSED_LOAD_BYTE_OFFSET
	.align		4
        /*00b4*/ 	.byte	0x04, 0x44
        /*00b6*/ 	.short	(.L_205 - .L_204)


	//   ....[0]....
.L_204:
        /*00b8*/ 	.word	0x00000980
        /*00bc*/ 	.word	0x0000fff0


	//   ....[1]....
        /*00c0*/ 	.word	0x00010310
        /*00c4*/ 	.word	0x0000fff0


	//----- nvinfo : EIATTR_INT_WARP_WIDE_INSTR_OFFSETS
	.align		4
.L_205:
        /*00c8*/ 	.byte	0x04, 0x31
        /*00ca*/ 	.short	(.L_207 - .L_206)


	//   ....[0]....
.L_206:
        /*00cc*/ 	.word	0x000000c0


	//   ....[1]....
        /*00d0*/ 	.word	0x000000d0


	//   ....[2]....
        /*00d4*/ 	.word	0x00000170


	//   ....[3]....
        /*00d8*/ 	.word	0x00015ea0


	//   ....[4]....
        /*00dc*/ 	.word	0x00015f30


	//   ....[5]....
        /*00e0*/ 	.word	0x00019180


	//   ....[6]....
        /*00e4*/ 	.word	0x00019210


	//----- nvinfo : EIATTR_COOP_GROUP_MASK_REGIDS
	.align		4
.L_207:
        /*00e8*/ 	.byte	0x04, 0x29
        /*00ea*/ 	.short	(.L_209 - .L_208)


	//   ....[0]....
.L_208:
        /*00ec*/ 	.word	0xffffffff


	//   ....[1]....
        /*00f0*/ 	.word	0xffffffff


	//   ....[2]....
        /*00f4*/ 	.word	0xffffffff


	//   ....[3]....
        /*00f8*/ 	.word	0xffffffff


	//   ....[4]....
        /*00fc*/ 	.word	0xffffffff


	//   ....[5]....
        /*0100*/ 	.word	0xffffffff


	//   ....[6]....
        /*0104*/ 	.word	0xffffffff


	//   ....[7]....
        /*0108*/ 	.word	0xffffffff


	//   ....[8]....
        /*010c*/ 	.word	0xffffffff


	//   ....[9]....
        /*0110*/ 	.word	0xffffffff


	//   ....[10]....
        /*0114*/ 	.word	0xffffffff


	//   ....[11]....
        /*0118*/ 	.word	0xffffffff


	//   ....[12]....
        /*011c*/ 	.word	0xffffffff


	//   ....[13]....
        /*0120*/ 	.word	0xffffffff


	//   ....[14]....
        /*0124*/ 	.word	0xffffffff


	//   ....[15]....
        /*0128*/ 	.word	0xffffffff


	//   ....[16]....
        /*012c*/ 	.word	0xffffffff


	//   ....[17]....
        /*0130*/ 	.word	0xffffffff


	//   ....[18]....
        /*0134*/ 	.word	0xffffffff


	//   ....[19]....
        /*0138*/ 	.word	0xffffffff


	//   ....[20]....
        /*013c*/ 	.word	0xffffffff


	//   ....[21]....
        /*0140*/ 	.word	0xffffffff


	//   ....[22]....
        /*0144*/ 	.word	0xffffffff


	//   ....[23]....
        /*0148*/ 	.word	0xffffffff


	//   ....[24]....
        /*014c*/ 	.word	0xffffffff


	//   ....[25]....
        /*0150*/ 	.word	0xffffffff


	//   ....[26]....
        /*0154*/ 	.word	0xffffffff


	//   ....[27]....
        /*0158*/ 	.word	0xffffffff


	//   ....[28]....
        /*015c*/ 	.word	0xffffffff


	//   ....[29]....
        /*0160*/ 	.word	0xffffffff


	//   ....[30]....
        /*0164*/ 	.word	0xffffffff


	//   ....[31]....
        /*0168*/ 	.word	0xffffffff


	//   ....[32]....
        /*016c*/ 	.word	0xffffffff


	//   ....[33]....
        /*0170*/ 	.word	0xffffffff


	//   ....[34]....
        /*0174*/ 	.word	0xffffffff


	//   ....[35]....
        /*0178*/ 	.word	0xffffffff


	//   ....[36]....
        /*017c*/ 	.word	0xffffffff


	//   ....[37]....
        /*0180*/ 	.word	0xffffffff


	//   ....[38]....
        /*0184*/ 	.word	0xffffffff


	//   ....[39]....
        /*0188*/ 	.word	0xffffffff


	//   ....[40]....
        /*018c*/ 	.word	0xffffffff


	//   ....[41]....
        /*0190*/ 	.word	0xffffffff


	//   ....[42]....
        /*0194*/ 	.word	0xffffffff


	//   ....[43]....
        /*0198*/ 	.word	0xffffffff


	//   ....[44]....
        /*019c*/ 	.word	0xffffffff


	//   ....[45]....
        /*01a0*/ 	.word	0xffffffff


	//   ....[46]....
        /*01a4*/ 	.word	0xffffffff


	//   ....[47]....
        /*01a8*/ 	.word	0xffffffff


	//   ....[48]....
        /*01ac*/ 	.word	0xffffffff


	//   ....[49]....
        /*01b0*/ 	.word	0xffffffff


	//   ....[50]....
        /*01b4*/ 	.word	0xffffffff


	//   ....[51]....
        /*01b8*/ 	.word	0xffffffff


	//   ....[52]....
        /*01bc*/ 	.word	0xffffffff


	//   ....[53]....
        /*01c0*/ 	.word	0xffffffff


	//   ....[54]....
        /*01c4*/ 	.word	0xffffffff


	//   ....[55]....
        /*01c8*/ 	.word	0xffffffff


	//   ....[56]....
        /*01cc*/ 	.word	0xffffffff


	//   ....[57]....
        /*01d0*/ 	.word	0xffffffff


	//   ....[58]....
        /*01d4*/ 	.word	0xffffffff


	//   ....[59]....
        /*01d8*/ 	.word	0xffffffff


	//   ....[60]....
        /*01dc*/ 	.word	0xffffffff


	//   ....[61]....
        /*01e0*/ 	.word	0xffffffff


	//   ....[62]....
        /*01e4*/ 	.word	0xffffffff


	//   ....[63]....
        /*01e8*/ 	.word	0xffffffff


	//   ....[64]....
        /*01ec*/ 	.word	0xffffffff


	//   ....[65]....
        /*01f0*/ 	.word	0xffffffff


	//   ....[66]....
        /*01f4*/ 	.word	0xffffffff


	//   ....[67]....
        /*01f8*/ 	.word	0xffffffff


	//   ....[68]....
        /*01fc*/ 	.word	0xffffffff


	//   ....[69]....
        /*0200*/ 	.word	0xffffffff


	//   ....[70]....
        /*0204*/ 	.word	0xffffffff


	//   ....[71]....
        /*0208*/ 	.word	0xffffffff


	//   ....[72]....
        /*020c*/ 	.word	0xffffffff


	//   ....[73]....
        /*0210*/ 	.word	0xffffffff


	//   ....[74]....
        /*0214*/ 	.word	0xffffffff


	//   ....[75]....
        /*0218*/ 	.word	0xffffffff


	//   ....[76]....
        /*021c*/ 	.word	0xffffffff


	//   ....[77]....
        /*0220*/ 	.word	0xffffffff


	//   ....[78]....
        /*0224*/ 	.word	0xffffffff


	//   ....[79]....
        /*0228*/ 	.word	0xffffffff


	//   ....[80]....
        /*022c*/ 	.word	0xffffffff


	//   ....[81]....
        /*0230*/ 	.word	0xffffffff


	//   ....[82]....
        /*0234*/ 	.word	0xffffffff


	//   ....[83]....
        /*0238*/ 	.word	0xffffffff


	//   ....[84]....
        /*023c*/ 	.word	0xffffffff


	//   ....[85]....
        /*0240*/ 	.word	0xffffffff


	//   ....[86]....
        /*0244*/ 	.word	0xffffffff


	//   ....[87]....
        /*0248*/ 	.word	0xffffffff


	//   ....[88]....
        /*024c*/ 	.word	0xffffffff


	//   ....[89]....
        /*0250*/ 	.word	0xffffffff


	//   ....[90]....
        /*0254*/ 	.word	0xffffffff


	//   ....[91]....
        /*0258*/ 	.word	0xffffffff


	//   ....[92]....
        /*025c*/ 	.word	0xffffffff


	//   ....[93]....
        /*0260*/ 	.word	0xffffffff


	//   ....[94]....
        /*0264*/ 	.word	0xffffffff


	//   ....[95]....
        /*0268*/ 	.word	0xffffffff


	//   ....[96]....
        /*026c*/ 	.word	0xffffffff


	//   ....[97]....
        /*0270*/ 	.word	0xffffffff


	//   ....[98]....
        /*0274*/ 	.word	0xffffffff


	//   ....[99]....
        /*0278*/ 	.word	0xffffffff


	//   ....[100]....
        /*027c*/ 	.word	0xffffffff


	//   ....[101]....
        /*0280*/ 	.word	0xffffffff


	//   ....[102]....
        /*0284*/ 	.word	0xffffffff


	//   ....[103]....
        /*0288*/ 	.word	0xffffffff


	//   ....[104]....
        /*028c*/ 	.word	0xffffffff


	//   ....[105]....
        /*0290*/ 	.word	0xffffffff


	//   ....[106]....
        /*0294*/ 	.word	0xffffffff


	//   ....[107]....
        /*0298*/ 	.word	0xffffffff


	//   ....[108]....
        /*029c*/ 	.word	0xffffffff


	//   ....[109]....
        /*02a0*/ 	.word	0xffffffff


	//   ....[110]....
        /*02a4*/ 	.word	0xffffffff


	//   ....[111]....
        /*02a8*/ 	.word	0xffffffff


	//   ....[112]....
        /*02ac*/ 	.word	0xffffffff


	//   ....[113]....
        /*02b0*/ 	.word	0xffffffff


	//   ....[114]....
        /*02b4*/ 	.word	0xffffffff


	//   ....[115]....
        /*02b8*/ 	.word	0xffffffff


	//   ....[116]....
        /*02bc*/ 	.word	0xffffffff


	//   ....[117]....
        /*02c0*/ 	.word	0xffffffff


	//   ....[118]....
        /*02c4*/ 	.word	0xffffffff


	//   ....[119]....
        /*02c8*/ 	.word	0xffffffff


	//   ....[120]....
        /*02cc*/ 	.word	0xffffffff


	//   ....[121]....
        /*02d0*/ 	.word	0xffffffff


	//   ....[122]....
        /*02d4*/ 	.word	0xffffffff


	//   ....[123]....
        /*02d8*/ 	.word	0xffffffff


	//   ....[124]....
        /*02dc*/ 	.word	0xffffffff


	//   ....[125]....
        /*02e0*/ 	.word	0xffffffff


	//   ....[126]....
        /*02e4*/ 	.word	0xffffffff


	//   ....[127]....
        /*02e8*/ 	.word	0xffffffff


	//   ....[128]....
        /*02ec*/ 	.word	0xffffffff


	//   ....[129]....
        /*02f0*/ 	.word	0xffffffff


	//   ....[130]....
        /*02f4*/ 	.word	0xffffffff


	//   ....[131]....
        /*02f8*/ 	.word	0xffffffff


	//   ....[132]....
        /*02fc*/ 	.word	0xffffffff


	//   ....[133]....
        /*0300*/ 	.word	0xffffffff


	//   ....[134]....
        /*0304*/ 	.word	0xffffffff


	//   ....[135]....
        /*0308*/ 	.word	0xffffffff


	//   ....[136]....
        /*030c*/ 	.word	0xffffffff


	//   ....[137]....
        /*0310*/ 	.word	0xffffffff


	//   ....[138]....
        /*0314*/ 	.word	0xffffffff


	//   ....[139]....
        /*0318*/ 	.word	0xffffffff


	//   ....[140]....
        /*031c*/ 	.word	0xffffffff


	//   ....[141]....
        /*0320*/ 	.word	0xffffffff


	//   ....[142]....
        /*0324*/ 	.word	0xffffffff


	//   ....[143]....
        /*0328*/ 	.word	0xffffffff


	//   ....[144]....
        /*032c*/ 	.word	0xffffffff


	//   ....[145]....
        /*0330*/ 	.word	0xffffffff


	//   ....[146]....
        /*0334*/ 	.word	0xffffffff


	//   ....[147]....
        /*0338*/ 	.word	0xffffffff


	//   ....[148]....
        /*033c*/ 	.word	0xffffffff


	//   ....[149]....
        /*0340*/ 	.word	0xffffffff


	//   ....[150]....
        /*0344*/ 	.word	0xffffffff


	//   ....[151]....
        /*0348*/ 	.word	0xffffffff


	//   ....[152]....
        /*034c*/ 	.word	0xffffffff


	//   ....[153]....
        /*0350*/ 	.word	0xffffffff


	//   ....[154]....
        /*0354*/ 	.word	0xffffffff


	//   ....[155]....
        /*0358*/ 	.word	0xffffffff


	//   ....[156]....
        /*035c*/ 	.word	0xffffffff


	//   ....[157]....
        /*0360*/ 	.word	0xffffffff


	//   ....[158]....
        /*0364*/ 	.word	0xffffffff


	//   ....[159]....
        /*0368*/ 	.word	0xffffffff


	//   ....[160]....
        /*036c*/ 	.word	0xffffffff


	//   ....[161]....
        /*0370*/ 	.word	0xffffffff


	//   ....[162]....
        /*0374*/ 	.word	0xffffffff


	//   ....[163]....
        /*0378*/ 	.word	0xffffffff


	//   ....[164]....
        /*037c*/ 	.word	0xffffffff


	//   ....[165]....
        /*0380*/ 	.word	0xffffffff


	//   ....[166]....
        /*0384*/ 	.word	0xffffffff


	//   ....[167]....
        /*0388*/ 	.word	0xffffffff


	//   ....[168]....
        /*038c*/ 	.word	0xffffffff


	//   ....[169]....
        /*0390*/ 	.word	0xffffffff


	//   ....[170]....
        /*0394*/ 	.word	0xffffffff


	//   ....[171]....
        /*0398*/ 	.word	0xffffffff


	//   ....[172]....
        /*039c*/ 	.word	0xffffffff


	//   ....[173]....
        /*03a0*/ 	.word	0xffffffff


	//   ....[174]....
        /*03a4*/ 	.word	0xffffffff


	//   ....[175]....
        /*03a8*/ 	.word	0xffffffff


	//   ....[176]....
        /*03ac*/ 	.word	0xffffffff


	//   ....[177]....
        /*03b0*/ 	.word	0xffffffff


	//   ....[178]....
        /*03b4*/ 	.word	0xffffffff


	//   ....[179]....
        /*03b8*/ 	.word	0xffffffff


	//   ....[180]....
        /*03bc*/ 	.word	0xffffffff


	//   ....[181]....
        /*03c0*/ 	.word	0xffffffff


	//   ....[182]....
        /*03c4*/ 	.word	0xffffffff


	//   ....[183]....
        /*03c8*/ 	.word	0xffffffff


	//   ....[184]....
        /*03cc*/ 	.word	0xffffffff


	//   ....[185]....
        /*03d0*/ 	.word	0xffffffff


	//   ....[186]....
        /*03d4*/ 	.word	0xffffffff


	//   ....[187]....
        /*03d8*/ 	.word	0xffffffff


	//   ....[188]....
        /*03dc*/ 	.word	0xffffffff


	//   ....[189]....
        /*03e0*/ 	.word	0xffffffff


	//   ....[190]....
        /*03e4*/ 	.word	0xffffffff


	//   ....[191]....
        /*03e8*/ 	.word	0xffffffff


	//   ....[192]....
        /*03ec*/ 	.word	0xffffffff


	//   ....[193]....
        /*03f0*/ 	.word	0xffffffff


	//   ....[194]....
        /*03f4*/ 	.word	0xffffffff


	//   ....[195]....
        /*03f8*/ 	.word	0xffffffff


	//   ....[196]....
        /*03fc*/ 	.word	0xffffffff


	//   ....[197]....
        /*0400*/ 	.word	0x0500000f


	//   ....[198]....
        /*0404*/ 	.word	0x0500000f


	//   ....[199]....
        /*0408*/ 	.word	0x0500000f


	//   ....[200]....
        /*040c*/ 	.word	0x0500000f


	//   ....[201]....
        /*0410*/ 	.word	0x0500000f


	//   ....[202]....
        /*0414*/ 	.word	0x0500000f


	//   ....[203]....
        /*0418*/ 	.word	0x0500000f


	//   ....[204]....
        /*041c*/ 	.word	0x0500000f


	//   ....[205]....
        /*0420*/ 	.word	0x0500000f


	//   ....[206]....
        /*0424*/ 	.word	0x0500000f


	//   ....[207]....
        /*0428*/ 	.word	0x0500000f


	//   ....[208]....
        /*042c*/ 	.word	0x0500000f


	//   ....[209]....
        /*0430*/ 	.word	0x0500000f


	//   ....[210]....
        /*0434*/ 	.word	0x0500000f


	//   ....[211]....
        /*0438*/ 	.word	0x0500000f


	//   ....[212]....
        /*043c*/ 	.word	0x0500000f


	//   ....[213]....
        /*0440*/ 	.word	0x0500000f


	//   ....[214]....
        /*0444*/ 	.word	0x0500000f


	//   ....[215]....
        /*0448*/ 	.word	0x0500000f


	//   ....[216]....
        /*044c*/ 	.word	0x0500000f


	//   ....[217]....
        /*0450*/ 	.word	0x0500000f


	//   ....[218]....
        /*0454*/ 	.word	0x0500000f


	//   ....[219]....
        /*0458*/ 	.word	0x0500000f


	//   ....[220]....
        /*045c*/ 	.word	0x0500000f


	//   ....[221]....
        /*0460*/ 	.word	0x0500000f


	//   ....[222]....
        /*0464*/ 	.word	0x0500000f


	//   ....[223]....
        /*0468*/ 	.word	0x0500000f


	//   ....[224]....
        /*046c*/ 	.word	0x0500000f


	//   ....[225]....
        /*0470*/ 	.word	0x0500000f


	//   ....[226]....
        /*0474*/ 	.word	0x0500000f


	//   ....[227]....
        /*0478*/ 	.word	0x0500000f


	//   ....[228]....
        /*047c*/ 	.word	0x0500000f


	//   ....[229]....
        /*0480*/ 	.word	0x0500000f


	//   ....[230]....
        /*0484*/ 	.word	0x0500000f


	//   ....[231]....
        /*0488*/ 	.word	0x0500000f


	//   ....[232]....
        /*048c*/ 	.word	0x0500000f


	//   ....[233]....
        /*0490*/ 	.word	0x0500000f


	//   ....[234]....
        /*0494*/ 	.word	0x0500000f


	//   ....[235]....
        /*0498*/ 	.word	0x0500000f


	//   ....[236]....
        /*049c*/ 	.word	0x0500000f


	//   ....[237]....
        /*04a0*/ 	.word	0x0500000f


	//   ....[238]....
        /*04a4*/ 	.word	0x0500000f


	//----- nvinfo : EIATTR_COOP_GROUP_INSTR_OFFSETS
	.align		4
.L_209:
        /*04a8*/ 	.byte	0x04, 0x28
        /*04aa*/ 	.short	(.L_211 - .L_210)


	//   ....[0]....
.L_210:
        /*04ac*/ 	.word	0x00000080


	//   ....[1]....
        /*04b0*/ 	.word	0x00000090


	//   ....[2]....
        /*04b4*/ 	.word	0x000002d0


	//   ....[3]....
        /*04b8*/ 	.word	0x00000430


	//   ....[4]....
        /*04bc*/ 	.word	0x00000550


	//   ....[5]....
        /*04c0*/ 	.word	0x000006b0


	//   ....[6]....
        /*04c4*/ 	.word	0x00001eb0


	//   ....[7]....
        /*04c8*/ 	.word	0x00002960


	//   ....[8]....
        /*04cc*/ 	.word	0x00003390


	//   ....[9]....
        /*04d0*/ 	.word	0x00004520


	//   ....[10]....
        /*04d4*/ 	.word	0x00004630


	//   ....[11]....
        /*04d8*/ 	.word	0x00004e50


	//   ....[12]....
        /*04dc*/ 	.word	0x00004eb0


	//   ....[13]....
        /*04e0*/ 	.word	0x00006800


	//   ....[14]....
        /*04e4*/ 	.word	0x00007140


	//   ....[15]....
        /*04e8*/ 	.word	0x00007d30


	//   ....[16]....
        /*04ec*/ 	.word	0x00007e30


	//   ....[17]....
        /*04f0*/ 	.word	0x00008670


	//   ....[18]....
        /*04f4*/ 	.word	0x000086e0


	//   ....[19]....
        /*04f8*/ 	.word	0x0000acc0


	//   ....[20]....
        /*04fc*/ 	.word	0x0000acd0


	//   ....[21]....
        /*0500*/ 	.word	0x0000ad00


	//   ....[22]....
        /*0504*/ 	.word	0x0000ad10


	//   ....[23]....
        /*0508*/ 	.word	0x0000c8f0


	//   ....[24]....
        /*050c*/ 	.word	0x0000d230


	//   ....[25]....
        /*0510*/ 	.word	0x0000de20


	//   ....[26]....
        /*0514*/ 	.word	0x0000df20


	//   ....[27]....
        /*0518*/ 	.word	0x0000e760


	//   ....[28]....
        /*051c*/ 	.word	0x0000e7d0


	//   ....[29]....
        /*0520*/ 	.word	0x0000fb50


	//   ....[30]....
        /*0524*/ 	.word	0x0000fb60


	//   ....[31]....
        /*0528*/ 	.word	0x0000fbe0


	//   ....[32]....
        /*052c*/ 	.word	0x0000fbf0


	//   ....[33]....
        /*0530*/ 	.word	0x00010b70


	//   ....[34]....
        /*0534*/ 	.word	0x00010b80


	//   ....[35]....
        /*0538*/ 	.word	0x00010b90


	//   ....[36]....
        /*053c*/ 	.word	0x00010ba0


	//   ....[37]....
        /*0540*/ 	.word	0x00010bb0


	//   ....[38]....
        /*0544*/ 	.word	0x00010bc0


	//   ....[39]....
        /*0548*/ 	.word	0x00010bd0


	//   ....[40]....
        /*054c*/ 	.word	0x00010be0


	//   ....[41]....
        /*0550*/ 	.word	0x00010bf0


	//   ....[42]....
        /*0554*/ 	.word	0x00010c00


	//   ....[43]....
        /*0558*/ 	.word	0x00010c10


	//   ....[44]....
        /*055c*/ 	.word	0x00010c20


	//   ....[45]....
        /*0560*/ 	.word	0x00010c30


	//   ....[46]....
        /*0564*/ 	.word	0x00010c40


	//   ....[47]....
        /*0568*/ 	.word	0x00010c50


	//   ....[48]....
        /*056c*/ 	.word	0x00010c60


	//   ....[49]....
        /*0570*/ 	.word	0x00010c70


	//   ....[50]....
        /*0574*/ 	.word	0x00010c80


	//   ....[51]....
        /*0578*/ 	.word	0x00010c90


	//   ....[52]....
        /*057c*/ 	.word	0x00010cb0


	//   ....[53]....
        /*0580*/ 	.word	0x00010cc0


	//   ....[54]....
        /*0584*/ 	.word	0x00010cd0


	//   ....[55]....
        /*0588*/ 	.word	0x00010ce0


	//   ....[56]....
        /*058c*/ 	.word	0x00010cf0


	//   ....[57]....
        /*0590*/ 	.word	0x00010d00


	//   ....[58]....
        /*0594*/ 	.word	0x00010d10


	//   ....[59]....
        /*0598*/ 	.word	0x00010d40


	//   ....[60]....
        /*059c*/ 	.word	0x00010d50


	//   ....[61]....
        /*05a0*/ 	.word	0x00010d60


	//   ....[62]....
        /*05a4*/ 	.word	0x00010d70


	//   ....[63]....
        /*05a8*/ 	.word	0x00010d90


	//   ....[64]....
        /*05ac*/ 	.word	0x00010db0


	//   ....[65]....
        /*05b0*/ 	.word	0x00010dc0


	//   ....[66]....
        /*05b4*/ 	.word	0x00010dd0


	//   ....[67]....
        /*05b8*/ 	.word	0x00010de0


	//   ....[68]....
        /*05bc*/ 	.word	0x00010df0


	//   ....[69]....
        /*05c0*/ 	.word	0x00010e00


	//   ....[70]....
        /*05c4*/ 	.word	0x00010e10


	//   ....[71]....
        /*05c8*/ 	.word	0x00010e20


	//   ....[72]....
        /*05cc*/ 	.word	0x00010e40


	//   ....[73]....
        /*05d0*/ 	.word	0x00010e50


	//   ....[74]....
        /*05d4*/ 	.word	0x00010e80


	//   ....[75]....
        /*05d8*/ 	.word	0x00010e90


	//   ....[76]....
        /*05dc*/ 	.word	0x00010ea0


	//   ....[77]....
        /*05e0*/ 	.word	0x00010eb0


	//   ....[78]....
        /*05e4*/ 	.word	0x00010ec0


	//   ....[79]....
        /*05e8*/ 	.word	0x00010ed0


	//   ....[80]....
        /*05ec*/ 	.word	0x00010ef0


	//   ....[81]....
        /*05f0*/ 	.word	0x00010f00


	//   ....[82]....
        /*05f4*/ 	.word	0x00010f20


	//   ....[83]....
        /*05f8*/ 	.word	0x00010f30


	//   ....[84]....
        /*05fc*/ 	.word	0x00010f40


	//   ....[85]....
        /*0600*/ 	.word	0x00010f70


	//   ....[86]....
        /*0604*/ 	.word	0x00010f80


	//   ....[87]....
        /*0608*/ 	.word	0x00010fa0


	//   ....[88]....
        /*060c*/ 	.word	0x00010fd0


	//   ....[89]....
        /*0610*/ 	.word	0x00011000


	//   ....[90]....
        /*0614*/ 	.word	0x00011030


	//   ....[91]....
        /*0618*/ 	.word	0x00011060


	//   ....[92]....
        /*061c*/ 	.word	0x00011080


	//   ....[93]....
        /*0620*/ 	.word	0x000110b0


	//   ....[94]....
        /*0624*/ 	.word	0x000110e0


	//   ....[95]....
        /*0628*/ 	.word	0x00011110


	//   ....[96]....
        /*062c*/ 	.word	0x00011140


	//   ....[97]....
        /*0630*/ 	.word	0x00011ab0


	//   ....[98]....
        /*0634*/ 	.word	0x00011af0


	//   ....[99]....
        /*0638*/ 	.word	0x00011b20


	//   ....[100]....
        /*063c*/ 	.word	0x00011b50


	//   ....[101]....
        /*0640*/ 	.word	0x00012220


	//   ....[102]....
        /*0644*/ 	.word	0x00012240


	//   ....[103]....
        /*0648*/ 	.word	0x00012310


	//   ....[104]....
        /*064c*/ 	.word	0x00012330


	//   ....[105]....
        /*0650*/ 	.word	0x000123f0


	//   ....[106]....
        /*0654*/ 	.word	0x00012410


	//   ....[107]....
        /*0658*/ 	.word	0x000124e0


	//   ....[108]....
        /*065c*/ 	.word	0x00012500


	//   ....[109]....
        /*0660*/ 	.word	0x00012890


	//   ....[110]....
        /*0664*/ 	.word	0x000128c0


	//   ....[111]....
        /*0668*/ 	.word	0x00012d00


	//   ....[112]....
        /*066c*/ 	.word	0x00012d10


	//   ....[113]....
        /*0670*/ 	.word	0x00013a20


	//   ....[114]....
        /*0674*/ 	.word	0x00013a40


	//   ....[115]....
        /*0678*/ 	.word	0x00013b00


	//   ....[116]....
        /*067c*/ 	.word	0x00013b20


	//   ....[117]....
        /*0680*/ 	.word	0x00013be0


	//   ....[118]....
        /*0684*/ 	.word	0x00013c00


	//   ....[119]....
        /*0688*/ 	.word	0x00013cd0


	//   ....[120]....
        /*068c*/ 	.word	0x00013cf0


	//   ....[121]....
        /*0690*/ 	.word	0x00013e40


	//   ....[122]....
        /*0694*/ 	.word	0x00014020


	//   ....[123]....
        /*0698*/ 	.word	0x00014050


	//   ....[124]....
        /*069c*/ 	.word	0x00014080


	//   ....[125]....
        /*06a0*/ 	.word	0x000140b0


	//   ....[126]....
        /*06a4*/ 	.word	0x000140e0


	//   ....[127]....
        /*06a8*/ 	.word	0x00014130


	//   ....[128]....
        /*06ac*/ 	.word	0x000142b0


	//   ....[129]....
        /*06b0*/ 	.word	0x000142e0


	//   ....[130]....
        /*06b4*/ 	.word	0x00014310


	//   ....[131]....
        /*06b8*/ 	.word	0x00014340


	//   ....[132]....
        /*06bc*/ 	.word	0x00014370


	//   ....[133]....
        /*06c0*/ 	.word	0x000143a0


	//   ....[134]....
        /*06c4*/ 	.word	0x00014450


	//   ....[135]....
        /*06c8*/ 	.word	0x000144b0


	//   ....[136]....
        /*06cc*/ 	.word	0x000144c0


	//   ....[137]....
        /*06d0*/ 	.word	0x00014510


	//   ....[138]....
        /*06d4*/ 	.word	0x00016b60


	//   ....[139]....
        /*06d8*/ 	.word	0x00016b90


	//   ....[140]....
        /*06dc*/ 	.word	0x00016c50


	//   ....[141]....
        /*06e0*/ 	.word	0x00016c60


	//   ....[142]....
        /*06e4*/ 	.word	0x00016cd0


	//   ....[143]....
        /*06e8*/ 	.word	0x00016ce0


	//   ....[144]....
        /*06ec*/ 	.word	0x00016cf0


	//   ....[145]....
        /*06f0*/ 	.word	0x00016d60


	//   ....[146]....
        /*06f4*/ 	.word	0x000170a0


	//   ....[147]....
        /*06f8*/ 	.word	0x000170d0


	//   ....[148]....
        /*06fc*/ 	.word	0x000170f0


	//   ....[149]....
        /*0700*/ 	.word	0x000171a0


	//   ....[150]....
        /*0704*/ 	.word	0x000171c0


	//   ....[151]....
        /*0708*/ 	.word	0x00017250


	//   ....[152]....
        /*070c*/ 	.word	0x00017260


	//   ....[153]....
        /*0710*/ 	.word	0x00017270


	//   ....[154]....
        /*0714*/ 	.word	0x00017a50


	//   ....[155]....
        /*0718*/ 	.word	0x00017a80


	//   ....[156]....
        /*071c*/ 	.word	0x00017ab0


	//   ....[157]....
        /*0720*/ 	.word	0x00017b30


	//   ....[158]....
        /*0724*/ 	.word	0x00017b50


	//   ....[159]....
        /*0728*/ 	.word	0x00017be0


	//   ....[160]....
        /*072c*/ 	.word	0x00017c00


	//   ....[161]....
        /*0730*/ 	.word	0x00017c10


	//   ....[162]....
        /*0734*/ 	.word	0x00018380


	//   ....[163]....
        /*0738*/ 	.word	0x000183a0


	//   ....[164]....
        /*073c*/ 	.word	0x00018410


	//   ....[165]....
        /*0740*/ 	.word	0x00018420


	//   ....[166]....
        /*0744*/ 	.word	0x00018470


	//   ....[167]....
        /*0748*/ 	.word	0x00018480


	//   ....[168]....
        /*074c*/ 	.word	0x00018490


	//   ....[169]....
        /*0750*/ 	.word	0x000184e0


	//   ....[170]....
        /*0754*/ 	.word	0x00018810


	//   ....[171]....
        /*0758*/ 	.word	0x00018830


	//   ....[172]....
        /*075c*/ 	.word	0x00018840


	//   ....[173]....
        /*0760*/ 	.word	0x000188a0


	//   ....[174]....
        /*0764*/ 	.word	0x000188b0


	//   ....[175]....
        /*0768*/ 	.word	0x00018910


	//   ....[176]....
        /*076c*/ 	.word	0x00018940


	//   ....[177]....
        /*0770*/ 	.word	0x00018980


	//   ....[178]....
        /*0774*/ 	.word	0x00019a70


	//   ....[179]....
        /*0778*/ 	.word	0x00019aa0


	//   ....[180]....
        /*077c*/ 	.word	0x00019ad0


	//   ....[181]....
        /*0780*/ 	.word	0x00019af0


	//   ....[182]....
        /*0784*/ 	.word	0x00019b10


	//   ....[183]....
        /*0788*/ 	.word	0x00019b40


	//   ....[184]....
        /*078c*/ 	.word	0x00019b70


	//   ....[185]....
        /*0790*/ 	.word	0x00019b80


	//   ....[186]....
        /*0794*/ 	.word	0x00019cf0


	//   ....[187]....
        /*0798*/ 	.word	0x00019d20


	//   ....[188]....
        /*079c*/ 	.word	0x00019d50


	//   ....[189]....
        /*07a0*/ 	.word	0x00019d90


	//   ....[190]....
        /*07a4*/ 	.word	0x00019dc0


	//   ....[191]....
        /*07a8*/ 	.word	0x00019df0


	//   ....[192]....
        /*07ac*/ 	.word	0x00019e70


	//   ....[193]....
        /*07b0*/ 	.word	0x00019ec0


	//   ....[194]....
        /*07b4*/ 	.word	0x00019ed0


	//   ....[195]....
        /*07b8*/ 	.word	0x00019f10


	//   ....[196]....
        /*07bc*/ 	.word	0x0001a930


	//   ....[197]....
        /*07c0*/ 	.word	0x0001b000


	//   ....[198]....
        /*07c4*/ 	.word	0x0001b0e0


	//   ....[199]....
        /*07c8*/ 	.word	0x0001b1c0


	//   ....[200]....
        /*07cc*/ 	.word	0x0001b220


	//   ....[201]....
        /*07d0*/ 	.word	0x0001b300


	//   ....[202]....
        /*07d4*/ 	.word	0x0001b360


	//   ....[203]....
        /*07d8*/ 	.word	0x0001b440


	//   ....[204]....
        /*07dc*/ 	.word	0x0001b4a0


	//   ....[205]....
        /*07e0*/ 	.word	0x0001b580


	//   ....[206]....
        /*07e4*/ 	.word	0x0001b6b0


	//   ....[207]....
        /*07e8*/ 	.word	0x0001b780


	//   ....[208]....
        /*07ec*/ 	.word	0x0001b890


	//   ....[209]....
        /*07f0*/ 	.word	0x0001b950


	//   ....[210]....
        /*07f4*/ 	.word	0x0001b9b0


	//   ....[211]....
        /*07f8*/ 	.word	0x0001bab0


	//   ....[212]....
        /*07fc*/ 	.word	0x0001bb10


	//   ....[213]....
        /*0800*/ 	.word	0x0001bc20


	//   ....[214]....
        /*0804*/ 	.word	0x0001bcc0


	//   ....[215]....
        /*0808*/ 	.word	0x0001bd30


	//   ....[216]....
        /*080c*/ 	.word	0x0001bd90


	//   ....[217]....
        /*0810*/ 	.word	0x0001be80


	//   ....[218]....
        /*0814*/ 	.word	0x0001bee0


	//   ....[219]....
        /*0818*/ 	.word	0x0001bfe0


	//   ....[220]....
        /*081c*/ 	.word	0x0001c040


	//   ....[221]....
        /*0820*/ 	.word	0x0001c120


	//   ....[222]....
        /*0824*/ 	.word	0x0001c250


	//   ....[223]....
        /*0828*/ 	.word	0x0001c300


	//   ....[224]....
        /*082c*/ 	.word	0x0001c360


	//   ....[225]....
        /*0830*/ 	.word	0x0001c420


	//   ....[226]....
        /*0834*/ 	.word	0x0001c480


	//   ....[227]....
        /*0838*/ 	.word	0x0001c540


	//   ....[228]....
        /*083c*/ 	.word	0x0001c5a0


	//   ....[229]....
        /*0840*/ 	.word	0x0001c660


	//   ....[230]....
        /*0844*/ 	.word	0x0001c750


	//   ....[231]....
        /*0848*/ 	.word	0x0001c7f0


	//   ....[232]....
        /*084c*/ 	.word	0x0001c850


	//   ....[233]....
        /*0850*/ 	.word	0x0001c920


	//   ....[234]....
        /*0854*/ 	.word	0x0001c980


	//   ....[235]....
        /*0858*/ 	.word	0x0001ca50


	//   ....[236]....
        /*085c*/ 	.word	0x0001cab0


	//   ....[237]....
        /*0860*/ 	.word	0x0001cb80


	//   ....[238]....
        /*0864*/ 	.word	0x0001cde0


	//----- nvinfo : EIATTR_REG_RECONFIG
	.align		4
.L_211:
        /*0868*/ 	.byte	0x01, 0x54
	.zero		2


	//----- nvinfo : EIATTR_SYSCALL_OFFSETS
	.align		4
        /*086c*/ 	.byte	0x04, 0x46
        /*086e*/ 	.short	(.L_213 - .L_212)


	//   ....[0]....
.L_212:
        /*0870*/ 	.word	0x00002090


	//   ....[1]....
        /*0874*/ 	.word	0x00016090


	//   ....[2]....
        /*0878*/ 	.word	0x00016200


	//   ....[3]....
        /*087c*/ 	.word	0x00016350


	//   ....[4]....
        /*0880*/ 	.word	0x00016490


	//   ....[5]....
        /*0884*/ 	.word	0x00017640


	//----- nvinfo : EIATTR_MBARRIER_INSTR_OFFSETS
	.align		4
.L_213:
        /*0888*/ 	.byte	0x04, 0x39
        /*088a*/ 	.short	(.L_215 - .L_214)


	//   ....[0]....
.L_214:
        /*088c*/ 	.word	0x00000180
        /*0890*/ 	.word	0x000000ff
        /*0894*/ 	.word	0x00022800
        /*0898*/ 	.short	0x0100
        /*089a*/ 	.byte	0x08
	.zero		1


	//   ....[1]....
        /*089c*/ 	.word	0x00000190
        /*08a0*/ 	.word	0x000000ff
        /*08a4*/ 	.word	0x00022820
        /*08a8*/ 	.short	0x0100
        /*08aa*/ 	.byte	0x08
	.zero		1


	//   ....[2]....
        /*08ac*/ 	.word	0x00000280
        /*08b0*/ 	.word	0x000000ff
        /*08b4*/ 	.word	0x00022830
        /*08b8*/ 	.short	0x0100
        /*08ba*/ 	.byte	0x08
	.zero		1


	//   ....[3]....
        /*08bc*/ 	.word	0x00000290
        /*08c0*/ 	.word	0x000000ff
        /*08c4*/ 	.word	0x00022840
        /*08c8*/ 	.short	0x0100
        /*08ca*/ 	.byte	0x08
	.zero		1


	//   ....[4]....
        /*08cc*/ 	.word	0x000002a0
        /*08d0*/ 	.word	0x000000ff
        /*08d4*/ 	.word	0x00022838
        /*08d8*/ 	.short	0x0100
        /*08da*/ 	.byte	0x08
	.zero		1


	//   ....[5]....
        /*08dc*/ 	.word	0x000002b0
        /*08e0*/ 	.word	0x000000ff
        /*08e4*/ 	.word	0x00022848
        /*08e8*/ 	.short	0x0100
        /*08ea*/ 	.byte	0x08
	.zero		1


	//   ....[6]....
        /*08ec*/ 	.word	0x000003e0
        /*08f0*/ 	.word	0x000000ff
        /*08f4*/ 	.word	0x00022850
        /*08f8*/ 	.short	0x0100
        /*08fa*/ 	.byte	0x08
	.zero		1


	//   ....[7]....
        /*08fc*/ 	.word	0x000003f0
        /*0900*/ 	.word	0x000000ff
        /*0904*/ 	.word	0x00022860
        /*0908*/ 	.short	0x0100
        /*090a*/ 	.byte	0x08
	.zero		1


	//   ....[8]....
        /*090c*/ 	.word	0x00000400
        /*0910*/ 	.word	0x000000ff
        /*0914*/ 	.word	0x00022858
        /*0918*/ 	.short	0x0100
        /*091a*/ 	.byte	0x08
	.zero		1


	//   ....[9]....
        /*091c*/ 	.word	0x00000410
        /*0920*/ 	.word	0x000000ff
        /*0924*/ 	.word	0x00022868
        /*0928*/ 	.short	0x0100
        /*092a*/ 	.byte	0x08
	.zero		1


	//   ....[10]....
        /*092c*/ 	.word	0x00000500
        /*0930*/ 	.word	0x000000ff
        /*0934*/ 	.word	0x00022870
        /*0938*/ 	.short	0x0100
        /*093a*/ 	.byte	0x06
	.zero		1


	//   ....[11]....
        /*093c*/ 	.word	0x00000510
        /*0940*/ 	.word	0x000000ff
        /*0944*/ 	.word	0x00022880
        /*0948*/ 	.short	0x0100
        /*094a*/ 	.byte	0x06
	.zero		1


	//   ....[12]....
        /*094c*/ 	.word	0x00000520
        /*0950*/ 	.word	0x000000ff
        /*0954*/ 	.word	0x00022878
        /*0958*/ 	.short	0x0100
        /*095a*/ 	.byte	0x06
	.zero		1


	//   ....[13]....
        /*095c*/ 	.word	0x00000530
        /*0960*/ 	.word	0x000000ff
        /*0964*/ 	.word	0x00022888
        /*0968*/ 	.short	0x0100
        /*096a*/ 	.byte	0x06
	.zero		1


	//   ....[14]....
        /*096c*/ 	.word	0x00000660
        /*0970*/ 	.word	0x000000ff
        /*0974*/ 	.word	0x00022890
        /*0978*/ 	.short	0x0100
        /*097a*/ 	.byte	0x08
	.zero		1


	//   ....[15]....
        /*097c*/ 	.word	0x00000670
        /*0980*/ 	.word	0x000000ff
        /*0984*/ 	.word	0x000228a0
        /*0988*/ 	.short	0x0100
        /*098a*/ 	.byte	0x08
	.zero		1


	//   ....[16]....
        /*098c*/ 	.word	0x00000680
        /*0990*/ 	.word	0x000000ff
        /*0994*/ 	.word	0x00022898
        /*0998*/ 	.short	0x0100
        /*099a*/ 	.byte	0x08
	.zero		1


	//   ....[17]....
        /*099c*/ 	.word	0x00000690
        /*09a0*/ 	.word	0x000000ff
        /*09a4*/ 	.word	0x000228a8
        /*09a8*/ 	.short	0x0100
        /*09aa*/ 	.byte	0x08
	.zero		1


	//   ....[18]....
        /*09ac*/ 	.word	0x000007e0
        /*09b0*/ 	.word	0x000000ff
        /*09b4*/ 	.word	0x000228b0
        /*09b8*/ 	.short	0x0100
        /*09ba*/ 	.byte	0x08
	.zero		1


	//   ....[19]....
        /*09bc*/ 	.word	0x000007f0
        /*09c0*/ 	.word	0x000000ff
        /*09c4*/ 	.word	0x000228c0
        /*09c8*/ 	.short	0x0100
        /*09ca*/ 	.byte	0x08
	.zero		1


	//   ....[20]....
        /*09cc*/ 	.word	0x00000800
        /*09d0*/ 	.word	0x000000ff
        /*09d4*/ 	.word	0x000228b8
        /*09d8*/ 	.short	0x0100
        /*09da*/ 	.byte	0x08
	.zero		1


	//   ....[21]....
        /*09dc*/ 	.word	0x00000810
        /*09e0*/ 	.word	0x000000ff
        /*09e4*/ 	.word	0x000228c8
        /*09e8*/ 	.short	0x0100
        /*09ea*/ 	.byte	0x08
	.zero		1


	//   ....[22]....
        /*09ec*/ 	.word	0x00002380
        /*09f0*/ 	.word	0x000000ff
        /*09f4*/ 	.word	0x00022800
        /*09f8*/ 	.short	0x010a
        /*09fa*/ 	.byte	0x24
	.zero		1


	//   ....[23]....
        /*09fc*/ 	.word	0x00002420
        /*0a00*/ 	.word	0x0000005b
        /*0a04*/ 	.word	0x00022830
        /*0a08*/ 	.short	0x010a
        /*0a0a*/ 	.byte	0x3f
	.zero		1


	//   ....[24]....
        /*0a0c*/ 	.word	0x00002460
        /*0a10*/ 	.word	0x0000005b
        /*0a14*/ 	.word	0x00022830
        /*0a18*/ 	.short	0x010a
        /*0a1a*/ 	.byte	0x3f
	.zero		1


	//   ....[25]....
        /*0a1c*/ 	.word	0x00002ce0
        /*0a20*/ 	.word	0x000000ff
        /*0a24*/ 	.word	0x00000000
        /*0a28*/ 	.short	0x0101
        /*0a2a*/ 	.byte	0x06
	.zero		1


	//   ....[26]....
        /*0a2c*/ 	.word	0x000060d0
        /*0a30*/ 	.word	0x000000ff
        /*0a34*/ 	.word	0x00022830
        /*0a38*/ 	.short	0x010a
        /*0a3a*/ 	.byte	0x06
	.zero		1


	//   ....[27]....
        /*0a3c*/ 	.word	0x00006110
        /*0a40*/ 	.word	0x000000ff
        /*0a44*/ 	.word	0x00022830
        /*0a48*/ 	.short	0x010a
        /*0a4a*/ 	.byte	0x06
	.zero		1


	//   ....[28]....
        /*0a4c*/ 	.word	0x000063e0
        /*0a50*/ 	.word	0x000000ff
        /*0a54*/ 	.word	0x00022850
        /*0a58*/ 	.short	0x010a
        /*0a5a*/ 	.byte	0x06
	.zero		1


	//   ....[29]....
        /*0a5c*/ 	.word	0x00006420
        /*0a60*/ 	.word	0x000000ff
        /*0a64*/ 	.word	0x00022850
        /*0a68*/ 	.short	0x010a
        /*0a6a*/ 	.byte	0x06
	.zero		1


	//   ....[30]....
        /*0a6c*/ 	.word	0x00006b50
        /*0a70*/ 	.word	0x000000ff
        /*0a74*/ 	.word	0x00000000
        /*0a78*/ 	.short	0x0101
        /*0a7a*/ 	.byte	0x06
	.zero		1


	//   ....[31]....
        /*0a7c*/ 	.word	0x000091d0
        /*0a80*/ 	.word	0x000000ff
        /*0a84*/ 	.word	0x00000000
        /*0a88*/ 	.short	0x0101
        /*0a8a*/ 	.byte	0x06
	.zero		1


	//   ....[32]....
        /*0a8c*/ 	.word	0x00009b00
        /*0a90*/ 	.word	0x000000ff
        /*0a94*/ 	.word	0x00022830
        /*0a98*/ 	.short	0x010a
        /*0a9a*/ 	.byte	0x06
	.zero		1


	//   ....[33]....
        /*0a9c*/ 	.word	0x00009b40
        /*0aa0*/ 	.word	0x000000ff
        /*0aa4*/ 	.word	0x00022830
        /*0aa8*/ 	.short	0x010a
        /*0aaa*/ 	.byte	0x06
	.zero		1


	//   ....[34]....
        /*0aac*/ 	.word	0x00009e10
        /*0ab0*/ 	.word	0x000000ff
        /*0ab4*/ 	.word	0x00022850
        /*0ab8*/ 	.short	0x010a
        /*0aba*/ 	.byte	0x06
	.zero		1


	//   ....[35]....
        /*0abc*/ 	.word	0x00009e50
        /*0ac0*/ 	.word	0x000000ff
        /*0ac4*/ 	.word	0x00022850
        /*0ac8*/ 	.short	0x010a
        /*0aca*/ 	.byte	0x06
	.zero		1


	//   ....[36]....
        /*0acc*/ 	.word	0x0000a570
        /*0ad0*/ 	.word	0x000000ff
        /*0ad4*/ 	.word	0x00000000
        /*0ad8*/ 	.short	0x0101
        /*0ada*/ 	.byte	0x06
	.zero		1


	//   ....[37]....
        /*0adc*/ 	.word	0x0000bb00
        /*0ae0*/ 	.word	0x000000ff
        /*0ae4*/ 	.word	0x00000000
        /*0ae8*/ 	.short	0x0101
        /*0aea*/ 	.byte	0x06
	.zero		1


	//   ....[38]....
        /*0aec*/ 	.word	0x0000c1f0
        /*0af0*/ 	.word	0x000000ff
        /*0af4*/ 	.word	0x00022830
        /*0af8*/ 	.short	0x010a
        /*0afa*/ 	.byte	0x06
	.zero		1


	//   ....[39]....
        /*0afc*/ 	.word	0x0000c230
        /*0b00*/ 	.word	0x000000ff
        /*0b04*/ 	.word	0x00022830
        /*0b08*/ 	.short	0x010a
        /*0b0a*/ 	.byte	0x06
	.zero		1


	//   ....[40]....
        /*0b0c*/ 	.word	0x0000c4d0
        /*0b10*/ 	.word	0x000000ff
        /*0b14*/ 	.word	0x00022850
        /*0b18*/ 	.short	0x010a
        /*0b1a*/ 	.byte	0x06
	.zero		1


	//   ....[41]....
        /*0b1c*/ 	.word	0x0000c510
        /*0b20*/ 	.word	0x000000ff
        /*0b24*/ 	.word	0x00022850
        /*0b28*/ 	.short	0x010a
        /*0b2a*/ 	.byte	0x06
	.zero		1


	//   ....[42]....
        /*0b2c*/ 	.word	0x0000cc40
        /*0b30*/ 	.word	0x000000ff
        /*0b34*/ 	.word	0x00000000
        /*0b38*/ 	.short	0x0101
        /*0b3a*/ 	.byte	0x06
	.zero		1


	//   ....[43]....
        /*0b3c*/ 	.word	0x0000f2c0
        /*0b40*/ 	.word	0x000000ff
        /*0b44*/ 	.word	0x00000000
        /*0b48*/ 	.short	0x0101
        /*0b4a*/ 	.byte	0x06
	.zero		1


	//   ....[44]....
        /*0b4c*/ 	.word	0x0000f8b0
        /*0b50*/ 	.word	0x000000ff
        /*0b54*/ 	.word	0x00022850
        /*0b58*/ 	.short	0x010a
        /*0b5a*/ 	.byte	0x09
	.zero		1


	//   ....[45]....
        /*0b5c*/ 	.word	0x0000f8f0
        /*0b60*/ 	.word	0x000000ff
        /*0b64*/ 	.word	0x00022850
        /*0b68*/ 	.short	0x010a
        /*0b6a*/ 	.byte	0x09
	.zero		1


	//   ....[46]....
        /*0b6c*/ 	.word	0x0000fed0
        /*0b70*/ 	.word	0x000000ff
        /*0b74*/ 	.word	0x00000000
        /*0b78*/ 	.short	0x0101
        /*0b7a*/ 	.byte	0x04
	.zero		1


	//   ....[47]....
        /*0b7c*/ 	.word	0x00012210
        /*0b80*/ 	.word	0x00000003
        /*0b84*/ 	.word	0x00000000
        /*0b88*/ 	.short	0x0101
        /*0b8a*/ 	.byte	0x3f
	.zero		1


	//   ....[48]....
        /*0b8c*/ 	.word	0x000128b0
        /*0b90*/ 	.word	0x00000002
        /*0b94*/ 	.word	0x00000000
        /*0b98*/ 	.short	0x0101
        /*0b9a*/ 	.byte	0x3f
	.zero		1


	//   ....[49]....
        /*0b9c*/ 	.word	0x00016970
        /*0ba0*/ 	.word	0x00000000
        /*0ba4*/ 	.word	0x00022880
        /*0ba8*/ 	.short	0x010a
        /*0baa*/ 	.byte	0x3f
	.zero		1


	//   ....[50]....
        /*0bac*/ 	.word	0x00016e20
        /*0bb0*/ 	.word	0x00000000
        /*0bb4*/ 	.word	0x00022870
        /*0bb8*/ 	.short	0x0107
        /*0bba*/ 	.byte	0x3f
	.zero		1


	//   ....[51]....
        /*0bbc*/ 	.word	0x00016ee0
        /*0bc0*/ 	.word	0x00000000
        /*0bc4*/ 	.word	0x00022870
        /*0bc8*/ 	.short	0x0101
        /*0bca*/ 	.byte	0x3f
	.zero		1


	//   ....[52]....
        /*0bcc*/ 	.word	0x00016f10
        /*0bd0*/ 	.word	0x00000000
        /*0bd4*/ 	.word	0x00022840
        /*0bd8*/ 	.short	0x010a
        /*0bda*/ 	.byte	0x3f
	.zero		1


	//   ....[53]....
        /*0bdc*/ 	.word	0x000173c0
        /*0be0*/ 	.word	0x00000000
        /*0be4*/ 	.word	0x00022830
        /*0be8*/ 	.short	0x0107
        /*0bea*/ 	.byte	0x3f
	.zero		1


	//   ....[54]....
        /*0bec*/ 	.word	0x00017480
        /*0bf0*/ 	.word	0x00000000
        /*0bf4*/ 	.word	0x00022830
        /*0bf8*/ 	.short	0x0101
        /*0bfa*/ 	.byte	0x3f
	.zero		1


	//   ....[55]....
        /*0bfc*/ 	.word	0x00017d50
        /*0c00*/ 	.word	0x00000010
        /*0c04*/ 	.word	0x00022800
        /*0c08*/ 	.short	0x0107
        /*0c0a*/ 	.byte	0x3f
	.zero		1


	//   ....[56]....
        /*0c0c*/ 	.word	0x00017e60
        /*0c10*/ 	.word	0x00000010
        /*0c14*/ 	.word	0x00022800
        /*0c18*/ 	.short	0x0101
        /*0c1a*/ 	.byte	0x3f
	.zero		1


	//   ....[57]....
        /*0c1c*/ 	.word	0x00017e80
        /*0c20*/ 	.word	0x00000010
        /*0c24*/ 	.word	0x00022820
        /*0c28*/ 	.short	0x010a
        /*0c2a*/ 	.byte	0x3f
	.zero		1


	//   ....[58]....
        /*0c2c*/ 	.word	0x000181c0
        /*0c30*/ 	.word	0x00000000
        /*0c34*/ 	.word	0x00022880
        /*0c38*/ 	.short	0x010a
        /*0c3a*/ 	.byte	0x3f
	.zero		1


	//   ....[59]....
        /*0c3c*/ 	.word	0x00018570
        /*0c40*/ 	.word	0x00000000
        /*0c44*/ 	.word	0x00022870
        /*0c48*/ 	.short	0x0107
        /*0c4a*/ 	.byte	0x3f
	.zero		1


	//   ....[60]....
        /*0c4c*/ 	.word	0x00018630
        /*0c50*/ 	.word	0x00000000
        /*0c54*/ 	.word	0x00022870
        /*0c58*/ 	.short	0x0101
        /*0c5a*/ 	.byte	0x3f
	.zero		1


	//   ....[61]....
        /*0c5c*/ 	.word	0x00018660
        /*0c60*/ 	.word	0x00000000
        /*0c64*/ 	.word	0x00022840
        /*0c68*/ 	.short	0x010a
        /*0c6a*/ 	.byte	0x3f
	.zero		1


	//   ....[62]....
        /*0c6c*/ 	.word	0x00018a20
        /*0c70*/ 	.word	0x00000000
        /*0c74*/ 	.word	0x00022830
        /*0c78*/ 	.short	0x0107
        /*0c7a*/ 	.byte	0x3f
	.zero		1


	//   ....[63]....
        /*0c7c*/ 	.word	0x00018ae0
        /*0c80*/ 	.word	0x00000000
        /*0c84*/ 	.word	0x00022830
        /*0c88*/ 	.short	0x0101
        /*0c8a*/ 	.byte	0x3f
	.zero		1


	//   ....[64]....
        /*0c8c*/ 	.word	0x00018b70
        /*0c90*/ 	.word	0x00000000
        /*0c94*/ 	.word	0x00022870
        /*0c98*/ 	.short	0x010a
        /*0c9a*/ 	.byte	0x3f
	.zero		1


	//   ....[65]....
        /*0c9c*/ 	.word	0x00018c00
        /*0ca0*/ 	.word	0x00000000
        /*0ca4*/ 	.word	0x00022860
        /*0ca8*/ 	.short	0x010a
        /*0caa*/ 	.byte	0x3f
	.zero		1


	//   ....[66]....
        /*0cac*/ 	.word	0x00019060
        /*0cb0*/ 	.word	0x00000000
        /*0cb4*/ 	.word	0x00022850
        /*0cb8*/ 	.short	0x0101
        /*0cba*/ 	.byte	0x3f
	.zero		1


	//   ....[67]....
        /*0cbc*/ 	.word	0x000190e0
        /*0cc0*/ 	.word	0x00000000
        /*0cc4*/ 	.word	0x00000000
        /*0cc8*/ 	.short	0x0101
        /*0cca*/ 	.byte	0x3f
	.zero		1


	//   ....[68]....
        /*0ccc*/ 	.word	0x000192a0
        /*0cd0*/ 	.word	0x00000012
        /*0cd4*/ 	.word	0x00022870
        /*0cd8*/ 	.short	0x010a
        /*0cda*/ 	.byte	0x3f
	.zero		1


	//   ....[69]....
        /*0cdc*/ 	.word	0x00019320
        /*0ce0*/ 	.word	0x00000012
        /*0ce4*/ 	.word	0x00022860
        /*0ce8*/ 	.short	0x010a
        /*0cea*/ 	.byte	0x3f
	.zero		1


	//   ....[70]....
        /*0cec*/ 	.word	0x00019790
        /*0cf0*/ 	.word	0x00000012
        /*0cf4*/ 	.word	0x00022850
        /*0cf8*/ 	.short	0x0101
        /*0cfa*/ 	.byte	0x3f
	.zero		1


	//   ....[71]....
        /*0cfc*/ 	.word	0x00019810
        /*0d00*/ 	.word	0x00000012
        /*0d04*/ 	.word	0x00000000
        /*0d08*/ 	.short	0x0101
        /*0d0a*/ 	.byte	0x3f
	.zero		1


	//   ....[72]....
        /*0d0c*/ 	.word	0x0001a8b0
        /*0d10*/ 	.word	0x00000005
        /*0d14*/ 	.word	0x00022820
        /*0d18*/ 	.short	0x010a
        /*0d1a*/ 	.byte	0x3f
	.zero		1


	//   ....[73]....
        /*0d1c*/ 	.word	0x0001aa30
        /*0d20*/ 	.word	0x00000003
        /*0d24*/ 	.word	0x00022840
        /*0d28*/ 	.short	0x010a
        /*0d2a*/ 	.byte	0x3f
	.zero		1


	//   ....[74]....
        /*0d2c*/ 	.word	0x0001aad0
        /*0d30*/ 	.word	0x00000013
        /*0d34*/ 	.word	0x00022840
        /*0d38*/ 	.short	0x010a
        /*0d3a*/ 	.byte	0x3f
	.zero		1


	//   ....[75]....
        /*0d3c*/ 	.word	0x0001ab10
        /*0d40*/ 	.word	0x00000003
        /*0d44*/ 	.word	0x00022860
        /*0d48*/ 	.short	0x010a
        /*0d4a*/ 	.byte	0x3f
	.zero		1


	//   ....[76]....
        /*0d4c*/ 	.word	0x0001ab50
        /*0d50*/ 	.word	0x00000013
        /*0d54*/ 	.word	0x00022860
        /*0d58*/ 	.short	0x010a
        /*0d5a*/ 	.byte	0x3f
	.zero		1


	//   ....[77]....
        /*0d5c*/ 	.word	0x0001ab90
        /*0d60*/ 	.word	0x00000003
        /*0d64*/ 	.word	0x00022880
        /*0d68*/ 	.short	0x010a
        /*0d6a*/ 	.byte	0x3f
	.zero		1


	//   ....[78]....
        /*0d6c*/ 	.word	0x0001abd0
        /*0d70*/ 	.word	0x00000013
        /*0d74*/ 	.word	0x00022880
        /*0d78*/ 	.short	0x010a
        /*0d7a*/ 	.byte	0x3f
	.zero		1


	//   ....[79]....
        /*0d7c*/ 	.word	0x0001ac40
        /*0d80*/ 	.word	0x00000003
        /*0d84*/ 	.word	0x00022800
        /*0d88*/ 	.short	0x010a
        /*0d8a*/ 	.byte	0x3f
	.zero		1


	//   ....[80]....
        /*0d8c*/ 	.word	0x0001ac90
        /*0d90*/ 	.word	0x0000005b
        /*0d94*/ 	.word	0x00022830
        /*0d98*/ 	.short	0x010a
        /*0d9a*/ 	.byte	0x3f
	.zero		1


	//   ....[81]....
        /*0d9c*/ 	.word	0x0001acf0
        /*0da0*/ 	.word	0x00000008
        /*0da4*/ 	.word	0x00022830
        /*0da8*/ 	.short	0x010a
        /*0daa*/ 	.byte	0x3f
	.zero		1


	//   ....[82]....
        /*0dac*/ 	.word	0x0001ad50
        /*0db0*/ 	.word	0x00000008
        /*0db4*/ 	.word	0x00022850
        /*0db8*/ 	.short	0x010a
        /*0dba*/ 	.byte	0x3f
	.zero		1


	//   ....[83]....
        /*0dbc*/ 	.word	0x0001adb0
        /*0dc0*/ 	.word	0x00000008
        /*0dc4*/ 	.word	0x00022830
        /*0dc8*/ 	.short	0x010a
        /*0dca*/ 	.byte	0x3f
	.zero		1


	//   ....[84]....
        /*0dcc*/ 	.word	0x0001ae10
        /*0dd0*/ 	.word	0x00000008
        /*0dd4*/ 	.word	0x00022850
        /*0dd8*/ 	.short	0x010a
        /*0dda*/ 	.byte	0x3f
	.zero		1


	//   ....[85]....
        /*0ddc*/ 	.word	0x0001ae70
        /*0de0*/ 	.word	0x00000008
        /*0de4*/ 	.word	0x00022830
        /*0de8*/ 	.short	0x010a
        /*0dea*/ 	.byte	0x3f
	.zero		1


	//   ....[86]....
        /*0dec*/ 	.word	0x0001aed0
        /*0df0*/ 	.word	0x00000008
        /*0df4*/ 	.word	0x00022850
        /*0df8*/ 	.short	0x010a
        /*0dfa*/ 	.byte	0x3f
	.zero		1


	//   ....[87]....
        /*0dfc*/ 	.word	0x0001af30
        /*0e00*/ 	.word	0x00000005
        /*0e04*/ 	.word	0x00022850
        /*0e08*/ 	.short	0x010a
        /*0e0a*/ 	.byte	0x3f
	.zero		1


	//   ....[88]....
        /*0e0c*/ 	.word	0x0001b030
        /*0e10*/ 	.word	0x00000000
        /*0e14*/ 	.word	0x00022880
        /*0e18*/ 	.short	0x010a
        /*0e1a*/ 	.byte	0x3f
	.zero		1


	//   ....[89]....
        /*0e1c*/ 	.word	0x0001b600
        /*0e20*/ 	.word	0x00000000
        /*0e24*/ 	.word	0x00022840
        /*0e28*/ 	.short	0x010a
        /*0e2a*/ 	.byte	0x3f
	.zero		1


	//   ....[90]....
        /*0e2c*/ 	.word	0x0001c150
        /*0e30*/ 	.word	0x00000010
        /*0e34*/ 	.word	0x00022820
        /*0e38*/ 	.short	0x010a
        /*0e3a*/ 	.byte	0x3f
	.zero		1


	//   ....[91]....
        /*0e3c*/ 	.word	0x0001c1a0
        /*0e40*/ 	.word	0x00000000
        /*0e44*/ 	.word	0x00022880
        /*0e48*/ 	.short	0x010a
        /*0e4a*/ 	.byte	0x3f
	.zero		1


	//   ....[92]....
        /*0e4c*/ 	.word	0x0001c6a0
        /*0e50*/ 	.word	0x00000000
        /*0e54*/ 	.word	0x00022840
        /*0e58*/ 	.short	0x010a
        /*0e5a*/ 	.byte	0x3f
	.zero		1


	//   ....[93]....
        /*0e5c*/ 	.word	0x0001cbc0
        /*0e60*/ 	.word	0x00000000
        /*0e64*/ 	.word	0x00022870
        /*0e68*/ 	.short	0x010a
        /*0e6a*/ 	.byte	0x3f
	.zero		1


	//   ....[94]....
        /*0e6c*/ 	.word	0x0001cc10
        /*0e70*/ 	.word	0x00000000
        /*0e74*/ 	.word	0x00022860
        /*0e78*/ 	.short	0x010a
        /*0e7a*/ 	.byte	0x3f
	.zero		1


	//   ....[95]....
        /*0e7c*/ 	.word	0x0001cc60
        /*0e80*/ 	.word	0x00000012
        /*0e84*/ 	.word	0x00022870
        /*0e88*/ 	.short	0x010a
        /*0e8a*/ 	.byte	0x3f
	.zero		1


	//   ....[96]....
        /*0e8c*/ 	.word	0x0001ccb0
        /*0e90*/ 	.word	0x00000012
        /*0e94*/ 	.word	0x00022860
        /*0e98*/ 	.short	0x010a
        /*0e9a*/ 	.byte	0x3f
	.zero		1


	//   ....[97]....
        /*0e9c*/ 	.word	0x0001cd00
        /*0ea0*/ 	.word	0x00000005
        /*0ea4*/ 	.word	0x00022820
        /*0ea8*/ 	.short	0x010a
        /*0eaa*/ 	.byte	0x3f
	.zero		1


	//   ....[98]....
        /*0eac*/ 	.word	0x0001cea0
        /*0eb0*/ 	.word	0x00000003
        /*0eb4*/ 	.word	0x00022840
        /*0eb8*/ 	.short	0x010a
        /*0eba*/ 	.byte	0x3f
	.zero		1


	//   ....[99]....
        /*0ebc*/ 	.word	0x0001cef0
        /*0ec0*/ 	.word	0x00000013
        /*0ec4*/ 	.word	0x00022840
        /*0ec8*/ 	.short	0x010a
        /*0eca*/ 	.byte	0x3f
	.zero		1


	//   ....[100]....
        /*0ecc*/ 	.word	0x0001cf40
        /*0ed0*/ 	.word	0x00000003
        /*0ed4*/ 	.word	0x00022860
        /*0ed8*/ 	.short	0x010a
        /*0eda*/ 	.byte	0x3f
	.zero		1


	//   ....[101]....
        /*0edc*/ 	.word	0x0001cf90
        /*0ee0*/ 	.word	0x00000013
        /*0ee4*/ 	.word	0x00022860
        /*0ee8*/ 	.short	0x010a
        /*0eea*/ 	.byte	0x3f
	.zero		1


	//   ....[102]....
        /*0eec*/ 	.word	0x0001cfe0
        /*0ef0*/ 	.word	0x00000003
        /*0ef4*/ 	.word	0x00022880
        /*0ef8*/ 	.short	0x010a
        /*0efa*/ 	.byte	0x3f
	.zero		1


	//----- nvinfo : EIATTR_NUM_MBARRIERS
	.align		4
.L_215:
        /*0efc*/ 	.byte	0x03, 0x38
        /*0efe*/ 	.short	0x0016


	//----- nvinfo : EIATTR_EXIT_INSTR_OFFSETS
	.align		4
        /*0f00*/ 	.byte	0x04, 0x1c
        /*0f02*/ 	.short	(.L_217 - .L_216)


	//   ....[0]....
.L_216:
        /*0f04*/ 	.word	0x000009c0


	//   ....[1]....
        /*0f08*/ 	.word	0x00013df0


	//   ....[2]....
        /*0f0c*/ 	.word	0x0001ac20


	//----- nvinfo : EIATTR_MAX_THREADS
	.align		4
.L_217:
        /*0f10*/ 	.byte	0x04, 0x05
        /*0f12*/ 	.short	(.L_219 - .L_218)
.L_218:
        /*0f14*/ 	.word	0x00000180
        /*0f18*/ 	.word	0x00000001
        /*0f1c*/ 	.word	0x00000001


	//----- nvinfo : EIATTR_CRS_STACK_SIZE
	.align		4
.L_219:
        /*0f20*/ 	.byte	0x04, 0x1e
        /*0f22*/ 	.short	(.L_221 - .L_220)
.L_220:
        /*0f24*/ 	.word	0x00000000


	//----- nvinfo : EIATTR_CBANK_PARAM_SIZE
	.align		4
.L_221:
        /*0f28*/ 	.byte	0x03, 0x19
        /*0f2a*/ 	.short	0x0af0


	//----- nvinfo : EIATTR_PARAM_CBANK
	.align		4
        /*0f2c*/ 	.byte	0x04, 0x0a
        /*0f2e*/ 	.short	(.L_223 - .L_222)
	.align		4
.L_222:
        /*0f30*/ 	.word	index@(.nv.constant0._ZN7cutlass13device_kernelIN5flash11enable_sm90INS1_16FlashAttnFwdSm90INS1_25CollectiveMainloopFwdSm90ILi2EN4cute5tupleIJNS5_1CILi1EEES8_S8_EEENS6_IJNS7_ILi128EEESA_NS7_ILi192EEEEEELi128ENS_12float_e4m3_tEfNS_4arch4Sm90ELb0ELb1ELb1ELb1ELb1ELb0ELb0ELb1ELb1ELb1ELb1ELb0EEENS1_21CollectiveEpilogueFwdINS6_IJSA_SA_SA_EEES9_NS_10bfloat16_tESF_Li256ELb1ELb1ELb1ELb1EEENS1_36VarlenDynamicPersistentTileSchedulerILi128ELi128ELi256ELi128ELb1ELb1ELb1ELb1ELb0ELb1EEEEEEEEEvNT_6ParamsE)
        /*0f34*/ 	.short	0x0210
        /*0f36*/ 	.short	0x0af0


	//----- nvinfo : EIATTR_SW_WAR
	.align		4
.L_223:
        /*0f38*/ 	.byte	0x04, 0x36
        /*0f3a*/ 	.short	(.L_225 - .L_224)
.L_224:
        /*0f3c*/ 	.word	0x00000008
.L_225:


//--------------------- .nv.info._ZN7cutlass13device_kernelIN5flash11enable_sm90INS1_16FlashAttnFwdSm90INS1_25CollectiveMainloopFwdSm90ILi2EN4cute5tupleIJNS5_1CILi1EEES8_S8_EEENS6_IJNS7_ILi128EEESA_NS7_ILi192EEEEEELi128ENS_12float_e4m3_tEfNS_4arch4Sm90ELb0ELb1ELb1ELb1ELb1ELb1ELb0ELb1ELb1ELb1ELb1ELb0EEENS1_21CollectiveEpilogueFwdINS6_IJSA_SA_SA_EEES9_NS_10bfloat16_tESF_Li256ELb1ELb1ELb1ELb1EEENS1_36VarlenDynamicPersistentTileSchedulerILi128ELi128ELi256ELi128ELb1ELb1ELb1ELb1ELb0ELb1EEEEEEEEEvNT_6ParamsE --------------------------
	.section	.nv.info._ZN7cutlass13device_kernelIN5flash11enable_sm90INS1_16FlashAttnFwdSm90INS1_25CollectiveMainloopFwdSm90ILi2EN4cute5tupleIJNS5_1CILi1EEES8_S8_EEENS6_IJNS7_ILi128EEESA_NS7_ILi192EEEEEELi128ENS_12float_e4m3_tEfNS_4arch4Sm90ELb0ELb1ELb1ELb1ELb1ELb1ELb0ELb1ELb1ELb1ELb1ELb0EEENS1_21CollectiveEpilogueFwdINS6_IJSA_SA_SA_EEES9_NS_10bfloat16_tESF_Li256ELb1ELb1ELb1ELb1EEENS1_36VarlenDynamicPersistentTileSchedulerILi128ELi128ELi256ELi128ELb1ELb1ELb1ELb1ELb0ELb1EEEEEEEEEvNT_6ParamsE,"",@"SHT_CUDA_INFO"
	.sectionflags	@""
	.align	4


	//----- nvinfo : EIATTR_CUDA_API_VERSION
	.align		4
        /*0000*/ 	.byte	0x04, 0x37
        /*0002*/ 	.short	(.L_227 - .L_226)
.L_226:
        /*0004*/ 	.word	0x00000082


	//----- nvinfo : EIATTR_KPARAM_INFO
	.align		4
.L_227:
        /*0008*/ 	.byte	0x04, 0x17
        /*000a*/ 	.short	(.L_229 - .L_228)
.L_228:
        /*000c*/ 	.word	0x00000000
        /*0010*/ 	.short	0x0000
        /*0012*/ 	.short	0x0070
        /*0014*/ 	.byte	0x00, 0xf0, 0x01, 0x2a


	//----- nvinfo : EIATTR_SPARSE_MMA_MASK
	.align		4
.L_229:
        /*0018*/ 	.byte	0x03, 0x50
        /*001a*/ 	.short	0x0000


	//----- nvinfo : EIATTR_MAXREG_COUNT
	.align		4
        /*001c*/ 	.byte	0x03, 0x1b
        /*001e*/ 	.short	0x00a8


	//----- nvinfo : EIATTR_NUM_BARRIERS
	.align		4
        /*0020*/ 	.byte	0x02, 0x4c
        /*0022*/ 	.byte	0x10
	.zero		1


	//----- nvinfo : EIATTR_EXTERNS
	.align		4
        /*0024*/ 	.byte	0x04, 0x0f
        /*0026*/ 	.short	(.L_231 - .L_230)


	//   ....[0]....
	.align		4
.L_230:
        /*0028*/ 	.word	index@(__assertfail)


	//----- nvinfo : EIATTR_ANNOTATIONS
	.align		4
.L_231:
        /*002c*/ 	.byte	0x04, 0x55
        /*002e*/ 	.short	(.L_233 - .L_232)


	//   ....[0]....
.L_232:
        /* <DEDUP_REMOVED lines=31> */


	//----- nvinfo : EIATTR_MERCURY_ISA_VERSION
	.align		4
.L_233:
        /*0208*/ 	.byte	0x03, 0x5f
        /*020a*/ 	.short	0x0101


	//----- nvinfo : EIATTR_UNUSED_LOAD_BYTE_OFFSET
	.align		4
        /*020c*/ 	.byte	0x04, 0x44
        /*020e*/ 	.short	(.L_235 - .L_234)


	//   ....[0]....
.L_234:
        /*0210*/ 	.word	0x00000a80
        /*0214*/ 	.word	0x0000fff0


	//   ....[1]....
        /*0218*/ 	.word	0x0001ffd0
        /*021c*/ 	.word	0x0000fff0


	//----- nvinfo : EIATTR_INT_WARP_WIDE_INSTR_OFFSETS
	.align		4
.L_235:
        /*0220*/ 	.byte	0x04, 0x31
        /*0222*/ 	.short	(.L_237 - .L_236)


	//   ....[0]....
.L_236:
        /*0224*/ 	.word	0x00000130


	//   ....[1]....
        /*0228*/ 	.word	0x00000170


	//   ....[2]....
        /*022c*/ 	.word	0x000001e0


	//   ....[3]....
        /*0230*/ 	.word	0x00027700


	//   ....[4]....
        /*0234*/ 	.word	0x00027790


	//   ....[5]....
        /*0238*/ 	.word	0x0002aa60


	//   ....[6]....
        /*023c*/ 	.word	0x0002aaf0


	//----- nvinfo : EIATTR_COOP_GROUP_MASK_REGIDS
	.align		4
.L_237:
        /*0240*/ 	.byte	0x04, 0x29
        /*0242*/ 	.short	(.L_239 - .L_238)


	//   ....[0]....
.L_238:
        /*0244*/ 	.word	0xffffffff


	//   ....[1]....
        /*0248*/ 	.word	0xffffffff


	//   ....[2]....
        /*024c*/ 	.word	0xffffffff


	//   ....[3]....
        /*0250*/ 	.word	0xffffffff


	//   ....[4]....
        /*0254*/ 	.word	0xffffffff


	//   ....[5]....
        /*0258*/ 	.word	0xffffffff


	//   ....[6]....
        /*025c*/ 	.word	0xffffffff


	//   ....[7]....
        /*0260*/ 	.word	0xffffffff


	//   ....[8]....
        /*0264*/ 	.word	0xffffffff


	//   ....[9]....
        /*0268*/ 	.word	0xffffffff


	//   ....[10]....
        /*026c*/ 	.word	0xffffffff


	//   ....[11]....
        /*0270*/ 	.word	0xffffffff


	//   ....[12]....
        /*0274*/ 	.word	0xffffffff


	//   ....[13]....
        /*0278*/ 	.word	0xffffffff


	//   ....[14]....
        /*027c*/ 	.word	0xffffffff


	//   ....[15]....
        /*0280*/ 	.word	0xffffffff


	//   ....[16]....
        /*0284*/ 	.word	0xffffffff


	//   ....[17]....
        /*0288*/ 	.word	0xffffffff


	//   ....[18]....
        /*028c*/ 	.word	0xffffffff


	//   ....[19]....
        /*0290*/ 	.word	0xffffffff


	//   ....[20]....
        /*0294*/ 	.word	0xffffffff


	//   ....[21]....
        /*0298*/ 	.word	0xffffffff


	//   ....[22]....
        /*029c*/ 	.word	0xffffffff


	//   ....[23]....
        /*02a0*/ 	.word	0xffffffff


	//   ....[24]....
        /*02a4*/ 	.word	0xffffffff


	//   ....[25]....
        /*02a8*/ 	.word	0xffffffff


	//   ....[26]....
        /*02ac*/ 	.word	0xffffffff


	//   ....[27]....
        /*02b0*/ 	.word	0xffffffff


	//   ....[28]....
        /*02b4*/ 	.word	0xffffffff


	//   ....[29]....
        /*02b8*/ 	.word	0xffffffff


	//   ....[30]....
        /*02bc*/ 	.word	0xffffffff


	//   ....[31]....
        /*02c0*/ 	.word	0xffffffff


	//   ....[32]....
        /*02c4*/ 	.word	0xffffffff


	//   ....[33]....
        /*02c8*/ 	.word	0xffffffff


	//   ....[34]....
        /*02cc*/ 	.word	0xffffffff


	//   ....[35]....
        /*02d0*/ 	.word	0xffffffff


	//   ....[36]....
        /*02d4*/ 	.word	0xffffffff


	//   ....[37]....
        /*02d8*/ 	.word	0xffffffff


	//   ....[38]....
        /*02dc*/ 	.word	0xffffffff


	//   ....[39]....
        /*02e0*/ 	.word	0xffffffff


	//   ....[40]....
        /*02e4*/ 	.word	0xffffffff


	//   ....[41]....
        /*02e8*/ 	.word	0xffffffff


	//   ....[42]....
        /*02ec*/ 	.word	0xffffffff


	//   ....[43]....
        /*02f0*/ 	.word	0xffffffff


	//   ....[44]....
        /*02f4*/ 	.word	0xffffffff


	//   ....[45]....
        /*02f8*/ 	.word	0xffffffff


	//   ....[46]....
        /*02fc*/ 	.word	0xffffffff


	//   ....[47]....
        /*0300*/ 	.word	0xffffffff


	//   ....[48]....
        /*0304*/ 	.word	0xffffffff


	//   ....[49]....
        /*0308*/ 	.word	0xffffffff


	//   ....[50]....
        /*030c*/ 	.word	0xffffffff


	//   ....[51]....
        /*0310*/ 	.word	0xffffffff


	//   ....[52]....
        /*0314*/ 	.word	0xffffffff


	//   ....[53]....
        /*0318*/ 	.word	0xffffffff


	//   ....[54]....
        /*031c*/ 	.word	0xffffffff


	//   ....[55]....
        /*0320*/ 	.word	0xffffffff


	//   ....[56]....
        /*0324*/ 	.word	0xffffffff


	//   ....[57]....
        /*0328*/ 	.word	0xffffffff


	//   ....[58]....
        /*032c*/ 	.word	0xffffffff


	//   ....[59]....
        /*0330*/ 	.word	0xffffffff


	//   ....[60]....
        /*0334*/ 	.word	0xffffffff


	//   ....[61]....
        /*0338*/ 	.word	0xffffffff


	//   ....[62]....
        /*033c*/ 	.word	0xffffffff


	//   ....[63]....
        /*0340*/ 	.word	0xffffffff


	//   ....[64]....
        /*0344*/ 	.word	0xffffffff


	//   ....[65]....
        /*0348*/ 	.word	0xffffffff


	//   ....[66]....
        /*034c*/ 	.word	0xffffffff


	//   ....[67]....
        /*0350*/ 	.word	0xffffffff


	//   ....[68]....
        /*0354*/ 	.word	0xffffffff


	//   ....[69]....
        /*0358*/ 	.word	0xffffffff


	//   ....[70]....
        /*035c*/ 	.word	0xffffffff


	//   ....[71]....
        /*0360*/ 	.word	0xffffffff


	//   ....[72]....
        /*0364*/ 	.word	0xffffffff


	//   ....[73]....
        /*0368*/ 	.word	0xffffffff


	//   ....[74]....
        /*036c*/ 	.word	0xffffffff


	//   ....[75]....
        /*0370*/ 	.word	0xffffffff


	//   ....[76]....
        /*0374*/ 	.word	0xffffffff


	//   ....[77]....
        /*0378*/ 	.word	0xffffffff


	//   ....[78]....
        /*037c*/ 	.word	0xffffffff


	//   ....[79]....
        /*0380*/ 	.word	0xffffffff


	//   ....[80]....
        /*0384*/ 	.word	0xffffffff


	//   ....[81]....
        /*0388*/ 	.word	0xffffffff


	//   ....[82]....
        /*038c*/ 	.word	0xffffffff


	//   ....[83]....
        /*0390*/ 	.word	0xffffffff


	//   ....[84]....
        /*0394*/ 	.word	0xffffffff


	//   ....[85]....
        /*0398*/ 	.word	0xffffffff


	//   ....[86]....
        /*039c*/ 	.word	0xffffffff


	//   ....[87]....
        /*03a0*/ 	.word	0xffffffff


	//   ....[88]....
        /*03a4*/ 	.word	0xffffffff


	//   ....[89]....
        /*03a8*/ 	.word	0xffffffff


	//   ....[90]....
        /*03ac*/ 	.word	0xffffffff


	//   ....[91]....
        /*03b0*/ 	.word	0xffffffff


	//   ....[92]....
        /*03b4*/ 	.word	0xffffffff


	//   ....[93]....
        /*03b8*/ 	.word	0xffffffff


	//   ....[94]....
        /*03bc*/ 	.word	0xffffffff


	//   ....[95]....
        /*03c0*/ 	.word	0xffffffff


	//   ....[96]....
        /*03c4*/ 	.word	0xffffffff


	//   ....[97]....
        /*03c8*/ 	.word	0xffffffff


	//   ....[98]....
        /*03cc*/ 	.word	0xffffffff


	//   ....[99]....
        /*03d0*/ 	.word	0xffffffff


	//   ....[100]....
        /*03d4*/ 	.word	0xffffffff


	//   ....[101]....
        /*03d8*/ 	.word	0xffffffff


	//   ....[102]....
        /*03dc*/ 	.word	0xffffffff


	//   ....[103]....
        /*03e0*/ 	.word	0xffffffff


	//   ....[104]....
        /*03e4*/ 	.word	0xffffffff


	//   ....[105]....
        /*03e8*/ 	.word	0xffffffff


	//   ....[106]....
        /*03ec*/ 	.word	0xffffffff


	//   ....[107]....
        /*03f0*/ 	.word	0xffffffff


	//   ....[108]....
        /*03f4*/ 	.word	0xffffffff


	//   ....[109]....
        /*03f8*/ 	.word	0xffffffff


	//   ....[110]....
        /*03fc*/ 	.word	0xffffffff


	//   ....[111]....
        /*0400*/ 	.word	0xffffffff


	//   ....[112]....
        /*0404*/ 	.word	0xffffffff


	//   ....[113]....
        /*0408*/ 	.word	0xffffffff


	//   ....[114]....
        /*040c*/ 	.word	0xffffffff


	//   ....[115]....
        /*0410*/ 	.word	0xffffffff


	//   ....[116]....
        /*0414*/ 	.word	0xffffffff


	//   ....[117]....
        /*0418*/ 	.word	0xffffffff


	//   ....[118]....
        /*041c*/ 	.word	0xffffffff


	//   ....[119]....
        /*0420*/ 	.word	0xffffffff


	//   ....[120]....
        /*0424*/ 	.word	0xffffffff


	//   ....[121]....
        /*0428*/ 	.word	0xffffffff


	//   ....[122]....
        /*042c*/ 	.word	0xffffffff


	//   ....[123]....
        /*0430*/ 	.word	0xffffffff


	//   ....[124]....
        /*0434*/ 	.word	0xffffffff


	//   ....[125]....
        /*0438*/ 	.word	0xffffffff


	//   ....[126]....
        /*043c*/ 	.word	0xffffffff


	//   ....[127]....
        /*0440*/ 	.word	0xffffffff


	//   ....[128]....
        /*0444*/ 	.word	0xffffffff


	//   ....[129]....
        /*0448*/ 	.word	0xffffffff


	//   ....[130]....
        /*044c*/ 	.word	0xffffffff


	//   ....[131]....
        /*0450*/ 	.word	0xffffffff


	//   ....[132]....
        /*0454*/ 	.word	0xffffffff


	//   ....[133]....
        /*0458*/ 	.word	0xffffffff


	//   ....[134]....
        /*045c*/ 	.word	0xffffffff


	//   ....[135]....
        /*0460*/ 	.word	0xffffffff


	//   ....[136]....
        /*0464*/ 	.word	0xffffffff


	//   ....[137]....
        /*0468*/ 	.word	0xffffffff


	//   ....[138]....
        /*046c*/ 	.word	0xffffffff


	//   ....[139]....
        /*0470*/ 	.word	0xffffffff


	//   ....[140]....
        /*0474*/ 	.word	0xffffffff


	//   ....[141]....
        /*0478*/ 	.word	0xffffffff


	//   ....[142]....
        /*047c*/ 	.word	0xffffffff


	//   ....[143]....
        /*0480*/ 	.word	0xffffffff


	//   ....[144]....
        /*0484*/ 	.word	0xffffffff


	//   ....[145]....
        /*0488*/ 	.word	0xffffffff


	//   ....[146]....
        /*048c*/ 	.word	0xffffffff


	//   ....[147]....
        /*0490*/ 	.word	0xffffffff


	//   ....[148]....
        /*0494*/ 	.word	0xffffffff


	//   ....[149]....
        /*0498*/ 	.word	0xffffffff


	//   ....[150]....
        /*049c*/ 	.word	0xffffffff


	//   ....[151]....
        /*04a0*/ 	.word	0xffffffff


	//   ....[152]....
        /*04a4*/ 	.word	0xffffffff


	//   ....[153]....
        /*04a8*/ 	.word	0xffffffff


	//   ....[154]....
        /*04ac*/ 	.word	0xffffffff


	//   ....[155]....
        /*04b0*/ 	.word	0xffffffff


	//   ....[156]....
        /*04b4*/ 	.word	0xffffffff


	//   ....[157]....
        /*04b8*/ 	.word	0xffffffff


	//   ....[158]....
        /*04bc*/ 	.word	0xffffffff


	//   ....[159]....
        /*04c0*/ 	.word	0xffffffff


	//   ....[160]....
        /*04c4*/ 	.word	0xffffffff


	//   ....[161]....
        /*04c8*/ 	.word	0xffffffff


	//   ....[162]....
        /*04cc*/ 	.word	0xffffffff


	//   ....[163]....
        /*04d0*/ 	.word	0xffffffff


	//   ....[164]....
        /*04d4*/ 	.word	0xffffffff


	//   ....[165]....
        /*04d8*/ 	.word	0xffffffff


	//   ....[166]....
        /*04dc*/ 	.word	0xffffffff


	//   ....[167]....
        /*04e0*/ 	.word	0xffffffff


	//   ....[168]....
        /*04e4*/ 	.word	0xffffffff


	//   ....[169]....
        /*04e8*/ 	.word	0xffffffff


	//   ....[170]....
        /*04ec*/ 	.word	0xffffffff


	//   ....[171]....
        /*04f0*/ 	.word	0xffffffff


	//   ....[172]....
        /*04f4*/ 	.word	0xffffffff


	//   ....[173]....
        /*04f8*/ 	.word	0xffffffff


	//   ....[174]....
        /*04fc*/ 	.word	0xffffffff


	//   ....[175]....
        /*0500*/ 	.word	0xffffffff


	//   ....[176]....
        /*0504*/ 	.word	0xffffffff


	//   ....[177]....
        /*0508*/ 	.word	0xffffffff


	//   ....[178]....
        /*050c*/ 	.word	0xffffffff


	//   ....[179]....
        /*0510*/ 	.word	0xffffffff


	//   ....[180]....
        /*0514*/ 	.word	0xffffffff


	//   ....[181]....
        /*0518*/ 	.word	0xffffffff


	//   ....[182]....
        /*051c*/ 	.word	0xffffffff


	//   ....[183]....
        /*0520*/ 	.word	0xffffffff


	//   ....[184]....
        /*0524*/ 	.word	0xffffffff


	//   ....[185]....
        /*0528*/ 	.word	0xffffffff


	//   ....[186]....
        /*052c*/ 	.word	0xffffffff


	//   ....[187]....
        /*0530*/ 	.word	0xffffffff


	//   ....[188]....
        /*0534*/ 	.word	0xffffffff


	//   ....[189]....
        /*0538*/ 	.word	0xffffffff


	//   ....[190]....
        /*053c*/ 	.word	0xffffffff


	//   ....[191]....
        /*0540*/ 	.word	0xffffffff


	//   ....[192]....
        /*0544*/ 	.word	0xffffffff


	//   ....[193]....
        /*0548*/ 	.word	0xffffffff


	//   ....[194]....
        /*054c*/ 	.word	0xffffffff


	//   ....[195]....
        /*0550*/ 	.word	0xffffffff


	//   ....[196]....
        /*0554*/ 	.word	0xffffffff


	//   ....[197]....
        /*0558*/ 	.word	0xffffffff


	//   ....[198]....
        /*055c*/ 	.word	0xffffffff


	//   ....[199]....
        /*0560*/ 	.word	0xffffffff


	//   ....[200]....
        /*0564*/ 	.word	0xffffffff


	//   ....[201]....
        /*0568*/ 	.word	0xffffffff


	//   ....[202]....
        /*056c*/ 	.word	0xffffffff


	//   ....[203]....
        /*0570*/ 	.word	0xffffffff


	//   ....[204]....
        /*0574*/ 	.word	0xffffffff


	//   ....[205]....
        /*0578*/ 	.word	0xffffffff


	//   ....[206]....
        /*057c*/ 	.word	0xffffffff


	//   ....[207]....
        /*0580*/ 	.word	0xffffffff


	//   ....[208]....
        /*0584*/ 	.word	0xffffffff


	//   ....[209]....
        /*0588*/ 	.word	0xffffffff


	//   ....[210]....
        /*058c*/ 	.word	0xffffffff


	//   ....[211]....
        /*0590*/ 	.word	0xffffffff


	//   ....[212]....
        /*0594*/ 	.word	0xffffffff


	//   ....[213]....
        /*0598*/ 	.word	0xffffffff


	//   ....[214]....
        /*059c*/ 	.word	0xffffffff


	//   ....[215]....
        /*05a0*/ 	.word	0x0500000f


	//   ....[216]....
        /*05a4*/ 	.word	0x0500000f


	//   ....[217]....
        /*05a8*/ 	.word	0x0500000f


	//   ....[218]....
        /*05ac*/ 	.word	0x0500000f


	//   ....[219]....
        /*05b0*/ 	.word	0x0500000f


	//   ....[220]....
        /*05b4*/ 	.word	0x0500000f


	//   ....[221]....
        /*05b8*/ 	.word	0x0500000f


	//   ....[222]....
        /*05bc*/ 	.word	0x0500000f


	//   ....[223]....
        /*05c0*/ 	.word	0x0500000f


	//   ....[224]....
        /*05c4*/ 	.word	0x0500000f


	//   ....[225]....
        /*05c8*/ 	.word	0x0500000f


	//   ....[226]....
        /*05cc*/ 	.word	0x0500000f


	//   ....[227]....
        /*05d0*/ 	.word	0x0500000f


	//   ....[228]....
        /*05d4*/ 	.word	0x0500000f


	//   ....[229]....
        /*05d8*/ 	.word	0x0500000f


	//   ....[230]....
        /*05dc*/ 	.word	0x0500000f


	//   ....[231]....
        /*05e0*/ 	.word	0x0500000f


	//   ....[232]....
        /*05e4*/ 	.word	0x0500000f


	//   ....[233]....
        /*05e8*/ 	.word	0x0500000f


	//   ....[234]....
        /*05ec*/ 	.word	0x0500000f


	//   ....[235]....
        /*05f0*/ 	.word	0x0500000f


	//   ....[236]....
        /*05f4*/ 	.word	0x0500000f


	//   ....[237]....
        /*05f8*/ 	.word	0x0500000f


	//   ....[238]....
        /*05fc*/ 	.word	0x0500000f


	//   ....[239]....
        /*0600*/ 	.word	0x0500000f


	//   ....[240]....
        /*0604*/ 	.word	0x0500000f


	//   ....[241]....
        /*0608*/ 	.word	0x0500000f


	//   ....[242]....
        /*060c*/ 	.word	0x0500000f


	//   ....[243]....
        /*0610*/ 	.word	0x0500000f


	//   ....[244]....
        /*0614*/ 	.word	0x0500000f


	//   ....[245]....
        /*0618*/ 	.word	0x0500000f


	//   ....[246]....
        /*061c*/ 	.word	0x0500000f


	//   ....[247]....
        /*0620*/ 	.word	0x0500000f


	//   ....[248]....
        /*0624*/ 	.word	0x0500000f


	//   ....[249]....
        /*0628*/ 	.word	0x0500000f


	//   ....[250]....
        /*062c*/ 	.word	0x0500000f


	//   ....[251]....
        /*0630*/ 	.word	0x0500000f


	//   ....[252]....
        /*0634*/ 	.word	0x0500000f


	//   ....[253]....
        /*0638*/ 	.word	0x0500000f


	//   ....[254]....
        /*063c*/ 	.word	0x0500000f


	//   ....[255]....
        /*0640*/ 	.word	0x0500000f


	//   ....[0]....
        /*0644*/ 	.word	0x0500000f


	//   ....[1]....
        /*0648*/ 	.word	0x0500000f


	//   ....[2]....
        /*064c*/ 	.word	0x0500000f


	//   ....[3]....
        /*0650*/ 	.word	0x0500000f


	//   ....[4]....
        /*0654*/ 	.word	0x0500000f


	//   ....[5]....
        /*0658*/ 	.word	0x0500000f


	//   ....[6]....
        /*065c*/ 	.word	0x0500000f


	//   ....[7]....
        /*0660*/ 	.word	0x0500000f


	//   ....[8]....
        /*0664*/ 	.word	0x0500000f


	//   ....[9]....
        /*0668*/ 	.word	0x0500000f


	//   ....[10]....
        /*066c*/ 	.word	0x0500000f


	//   ....[11]....
        /*0670*/ 	.word	0x0500000f


	//   ....[12]....
        /*0674*/ 	.word	0x0500000f


	//   ....[13]....
        /*0678*/ 	.word	0x0500000f


	//   ....[14]....
        /*067c*/ 	.word	0x0500000f


	//   ....[15]....
        /*0680*/ 	.word	0x0500000f


	//   ....[16]....
        /*0684*/ 	.word	0x0500000f


	//   ....[17]....
        /*0688*/ 	.word	0x0500000f


	//   ....[18]....
        /*068c*/ 	.word	0x0500000f


	//   ....[19]....
        /*0690*/ 	.word	0x0500000f


	//   ....[20]....
        /*0694*/ 	.word	0x0500000f


	//   ....[21]....
        /*0698*/ 	.word	0x0500000f


	//   ....[22]....
        /*069c*/ 	.word	0x0500000f


	//   ....[23]....
        /*06a0*/ 	.word	0x0500000f


	//   ....[24]....
        /*06a4*/ 	.word	0x0500000f


	//   ....[25]....
        /*06a8*/ 	.word	0x0500000f


	//   ....[26]....
        /*06ac*/ 	.word	0x0500000f


	//   ....[27]....
        /*06b0*/ 	.word	0x0500000f


	//   ....[28]....
        /*06b4*/ 	.word	0x0500000f


	//   ....[29]....
        /*06b8*/ 	.word	0x0500000f


	//   ....[30]....
        /*06bc*/ 	.word	0x0500000f


	//   ....[31]....
        /*06c0*/ 	.word	0x0500000f


	//   ....[32]....
        /*06c4*/ 	.word	0x0500000f


	//   ....[33]....
        /*06c8*/ 	.word	0x0500000f


	//   ....[34]....
        /*06cc*/ 	.word	0x0500000f


	//   ....[35]....
        /*06d0*/ 	.word	0x0500000f


	//   ....[36]....
        /*06d4*/ 	.word	0x0500000f


	//   ....[37]....
        /*06d8*/ 	.word	0x0500000f


	//   ....[38]....
        /*06dc*/ 	.word	0x0500000f


	//   ....[39]....
        /*06e0*/ 	.word	0x0500000f


	//   ....[40]....
        /*06e4*/ 	.word	0x0500000f


	//   ....[41]....
        /*06e8*/ 	.word	0x0500000f


	//   ....[42]....
        /*06ec*/ 	.word	0x0500000f


	//   ....[43]....
        /*06f0*/ 	.word	0x0500000f


	//   ....[44]....
        /*06f4*/ 	.word	0x0500000f


	//   ....[45]....
        /*06f8*/ 	.word	0x0500000f


	//   ....[46]....
        /*06fc*/ 	.word	0x0500000f


	//   ....[47]....
        /*0700*/ 	.word	0x0500000f


	//   ....[48]....
        /*0704*/ 	.word	0x0500000f


	//   ....[49]....
        /*0708*/ 	.word	0x0500000f


	//   ....[50]....
        /*070c*/ 	.word	0x0500000f


	//   ....[51]....
        /*0710*/ 	.word	0x0500000f


	//   ....[52]....
        /*0714*/ 	.word	0x0500000f


	//   ....[53]....
        /*0718*/ 	.word	0x0500000f


	//   ....[54]....
        /*071c*/ 	.word	0x0500000f


	//   ....[55]....
        /*0720*/ 	.word	0x0500000f


	//   ....[56]....
        /*0724*/ 	.word	0x0500000f


	//   ....[57]....
        /*0728*/ 	.word	0x0500000f


	//   ....[58]....
        /*072c*/ 	.word	0x0500000f


	//   ....[59]....
        /*0730*/ 	.word	0x0500000f


	//   ....[60]....
        /*0734*/ 	.word	0x0500000f


	//   ....[61]....
        /*0738*/ 	.word	0x0500000f


	//   ....[62]....
        /*073c*/ 	.word	0x0500000f


	//   ....[63]....
        /*0740*/ 	.word	0x0500000f


	//   ....[64]....
        /*0744*/ 	.word	0x0500000f


	//   ....[65]....
        /*0748*/ 	.word	0x0500000f


	//   ....[66]....
        /*074c*/ 	.word	0x0500000f


	//   ....[67]....
        /*0750*/ 	.word	0x0500000f


	//   ....[68]....
        /*0754*/ 	.word	0x0500000f


	//   ....[69]....
        /*0758*/ 	.word	0x0500000f


	//   ....[70]....
        /*075c*/ 	.word	0x0500000f


	//   ....[71]....
        /*0760*/ 	.word	0x0500000f


	//   ....[72]....
        /*0764*/ 	.word	0x0500000f


	//   ....[73]....
        /*0768*/ 	.word	0x0500000f


	//   ....[74]....
        /*076c*/ 	.word	0x0500000f


	//   ....[75]....
        /*0770*/ 	.word	0x0500000f


	//   ....[76]....
        /*0774*/ 	.word	0x0500000f


	//   ....[77]....
        /*0778*/ 	.word	0x0500000f


	//   ....[78]....
        /*077c*/ 	.word	0x0500000f


	//   ....[79]....
        /*0780*/ 	.word	0x0500000f


	//   ....[80]....
        /*0784*/ 	.word	0x0500000f


	//   ....[81]....
        /*0788*/ 	.word	0x0500000f


	//   ....[82]....
        /*078c*/ 	.word	0x0500000f


	//   ....[83]....
        /*0790*/ 	.word	0x0500000f


	//   ....[84]....
        /*0794*/ 	.word	0x0500000f


	//   ....[85]....
        /*0798*/ 	.word	0x0500000f


	//   ....[86]....
        /*079c*/ 	.word	0x0500000f


	//   ....[87]....
        /*07a0*/ 	.word	0x0500000f


	//   ....[88]....
        /*07a4*/ 	.word	0x0500000f


	//   ....[89]....
        /*07a8*/ 	.word	0x0500000f


	//   ....[90]....
        /*07ac*/ 	.word	0x0500000f


	//   ....[91]....
        /*07b0*/ 	.word	0x0500000f


	//   ....[92]....
        /*07b4*/ 	.word	0x0500000f


	//   ....[93]....
        /*07b8*/ 	.word	0x0500000f


	//   ....[94]....
        /*07bc*/ 	.word	0x0500000f


	//   ....[95]....
        /*07c0*/ 	.word	0x0500000f


	//   ....[96]....
        /*07c4*/ 	.word	0x0500000f


	//   ....[97]....
        /*07c8*/ 	.word	0x0500000f


	//   ....[98]....
        /*07cc*/ 	.word	0x0500000f


	//   ....[99]....
        /*07d0*/ 	.word	0x0500000f


	//   ....[100]....
        /*07d4*/ 	.word	0x0500000f


	//   ....[101]....
        /*07d8*/ 	.word	0x0500000f


	//   ....[102]....
        /*07dc*/ 	.word	0x0500000f


	//   ....[103]....
        /*07e0*/ 	.word	0x0500000f


	//   ....[104]....
        /*07e4*/ 	.word	0x0500000f


	//   ....[105]....
        /*07e8*/ 	.word	0x0500000f


	//   ....[106]....
        /*07ec*/ 	.word	0x0500000f


	//   ....[107]....
        /*07f0*/ 	.word	0x0500000f


	//   ....[108]....
        /*07f4*/ 	.word	0x0500000f


	//   ....[109]....
        /*07f8*/ 	.word	0x0500000f


	//   ....[110]....
        /*07fc*/ 	.word	0x0500000f


	//   ....[111]....
        /*0800*/ 	.word	0x0500000f


	//   ....[112]....
        /*0804*/ 	.word	0x0500000f


	//   ....[113]....
        /*0808*/ 	.word	0x0500000f


	//   ....[114]....
        /*080c*/ 	.word	0x0500000f


	//   ....[115]....
        /*0810*/ 	.word	0x0500000f


	//   ....[116]....
        /*0814*/ 	.word	0x0500000f


	//   ....[117]....
        /*0818*/ 	.word	0x0500000f


	//   ....[118]....
        /*081c*/ 	.word	0x0500000f


	//----- nvinfo : EIATTR_COOP_GROUP_INSTR_OFFSETS
	.align		4
.L_239:
        /*0820*/ 	.byte	0x04, 0x28
        /*0822*/ 	.short	(.L_241 - .L_240)


	//   ....[0]....
.L_240:
        /*0824*/ 	.word	0x00000070


	//   ....[1]....
        /*0828*/ 	.word	0x00000140


	//   ....[2]....
        /*082c*/ 	.word	0x00000190


	//   ....[3]....
        /*0830*/ 	.word	0x000003c0


	//   ....[4]....
        /*0834*/ 	.word	0x00000520


	//   ....[5]....
        /*0838*/ 	.word	0x00000640


	//   ....[6]....
        /*083c*/ 	.word	0x000007a0


	//   ....[7]....
        /*0840*/ 	.word	0x000035f0


	//   ....[8]....
        /*0844*/ 	.word	0x00003600


	//   ....[9]....
        /*0848*/ 	.word	0x000065a0


	//   ....[10]....
        /*084c*/ 	.word	0x000065b0


	//   ....[11]....
        /*0850*/ 	.word	0x000095e0


	//   ....[12]....
        /*0854*/ 	.word	0x000095f0


	//   ....[13]....
        /*0858*/ 	.word	0x00009a90


	//   ....[14]....
        /*085c*/ 	.word	0x00009ab0


	//   ....[15]....
        /*0860*/ 	.word	0x0000a990


	//   ....[16]....
        /*0864*/ 	.word	0x0000b280


	//   ....[17]....
        /*0868*/ 	.word	0x0000b290


	//   ....[18]....
        /*086c*/ 	.word	0x0000b2a0


	//   ....[19]....
        /*0870*/ 	.word	0x0000b2b0


	//   ....[20]....
        /*0874*/ 	.word	0x0000e8b0


	//   ....[21]....
        /*0878*/ 	.word	0x0000e8c0


	//   ....[22]....
        /*087c*/ 	.word	0x0000e8d0


	//   ....[23]....
        /*0880*/ 	.word	0x0000e8e0


	//   ....[24]....
        /*0884*/ 	.word	0x000126c0


	//   ....[25]....
        /*0888*/ 	.word	0x00013690


	//   ....[26]....
        /*088c*/ 	.word	0x00013e00


	//   ....[27]....
        /*0890*/ 	.word	0x00013ec0


	//   ....[28]....
        /*0894*/ 	.word	0x000147d0


	//   ....[29]....
        /*0898*/ 	.word	0x00014840


	//   ....[30]....
        /*089c*/ 	.word	0x00016340


	//   ....[31]....
        /*08a0*/ 	.word	0x00016b50


	//   ....[32]....
        /*08a4*/ 	.word	0x00017500


	//   ....[33]....
        /*08a8*/ 	.word	0x00017520


	//   ....[34]....
        /*08ac*/ 	.word	0x000181e0


	//   ....[35]....
        /*08b0*/ 	.word	0x00018200


	//   ....[36]....
        /*08b4*/ 	.word	0x0001a440


	//   ....[37]....
        /*08b8*/ 	.word	0x0001a4a0


	//   ....[38]....
        /*08bc*/ 	.word	0x0001a890


	//   ....[39]....
        /*08c0*/ 	.word	0x0001a8b0


	//   ....[40]....
        /*08c4*/ 	.word	0x0001c6b0


	//   ....[41]....
        /*08c8*/ 	.word	0x0001ce90


	//   ....[42]....
        /*08cc*/ 	.word	0x0001d840


	//   ....[43]....
        /*08d0*/ 	.word	0x0001d860


	//   ....[44]....
        /*08d4*/ 	.word	0x0001e4a0


	//   ....[45]....
        /*08d8*/ 	.word	0x0001e520


	//   ....[46]....
        /*08dc*/ 	.word	0x0001f7e0


	//   ....[47]....
        /*08e0*/ 	.word	0x0001f7f0


	//   ....[48]....
        /*08e4*/ 	.word	0x0001f870


	//   ....[49]....
        /*08e8*/ 	.word	0x0001f880


	//   ....[50]....
        /*08ec*/ 	.word	0x00020430


	//   ....[51]....
        /*08f0*/ 	.word	0x00020480


	//   ....[52]....
        /*08f4*/ 	.word	0x000204b0


	//   ....[53]....
        /*08f8*/ 	.word	0x000204e0


	//   ....[54]....
        /*08fc*/ 	.word	0x00020510


	//   ....[55]....
        /*0900*/ 	.word	0x00020540


	//   ....[56]....
        /*0904*/ 	.word	0x00020570


	//   ....[57]....
        /*0908*/ 	.word	0x000205a0


	//   ....[58]....
        /*090c*/ 	.word	0x000205d0


	//   ....[59]....
        /*0910*/ 	.word	0x00020600


	//   ....[60]....
        /*0914*/ 	.word	0x00020630


	//   ....[61]....
        /*0918*/ 	.word	0x00020660


	//   ....[62]....
        /*091c*/ 	.word	0x00020690


	//   ....[63]....
        /*0920*/ 	.word	0x000206c0


	//   ....[64]....
        /*0924*/ 	.word	0x000206f0


	//   ....[65]....
        /*0928*/ 	.word	0x00020720


	//   ....[66]....
        /*092c*/ 	.word	0x00020750


	//   ....[67]....
        /*0930*/ 	.word	0x00020780


	//   ....[68]....
        /*0934*/ 	.word	0x000207b0


	//   ....[69]....
        /*0938*/ 	.word	0x000207e0


	//   ....[70]....
        /*093c*/ 	.word	0x00020810


	//   ....[71]....
        /*0940*/ 	.word	0x00020840


	//   ....[72]....
        /*0944*/ 	.word	0x00020870


	//   ....[73]....
        /*0948*/ 	.word	0x000208a0


	//   ....[74]....
        /*094c*/ 	.word	0x000208d0


	//   ....[75]....
        /*0950*/ 	.word	0x00020900


	//   ....[76]....
        /*0954*/ 	.word	0x00020930


	//   ....[77]....
        /*0958*/ 	.word	0x00020960


	//   ....[78]....
        /*095c*/ 	.word	0x00020990


	//   ....[79]....
        /*0960*/ 	.word	0x000209c0


	//   ....[80]....
        /*0964*/ 	.word	0x000209f0


	//   ....[81]....
        /*0968*/ 	.word	0x00020a20


	//   ....[82]....
        /*096c*/ 	.word	0x00020a50


	//   ....[83]....
        /*0970*/ 	.word	0x00020a70


	//   ....[84]....
        /*0974*/ 	.word	0x00020a80


	//   ....[85]....
        /*0978*/ 	.word	0x00020a90


	//   ....[86]....
        /*097c*/ 	.word	0x00020ab0


	//   ....[87]....
        /*0980*/ 	.word	0x00020ae0


	//   ....[88]....
        /*0984*/ 	.word	0x00020b00


	//   ....[89]....
        /*0988*/ 	.word	0x00020b10


	//   ....[90]....
        /*098c*/ 	.word	0x00020b30


	//   ....[91]....
        /*0990*/ 	.word	0x00020b60


	//   ....[92]....
        /*0994*/ 	.word	0x00020b90


	//   ....[93]....
        /*0998*/ 	.word	0x00020bc0


	//   ....[94]....
        /*099c*/ 	.word	0x00020bf0


	//   ....[95]....
        /*09a0*/ 	.word	0x00020c20


	//   ....[96]....
        /*09a4*/ 	.word	0x00020c50


	//   ....[97]....
        /*09a8*/ 	.word	0x00020c70


	//   ....[98]....
        /*09ac*/ 	.word	0x00020c80


	//   ....[99]....
        /*09b0*/ 	.word	0x00020ca0


	//   ....[100]....
        /*09b4*/ 	.word	0x00020cd0


	//   ....[101]....
        /*09b8*/ 	.word	0x00020cf0


	//   ....[102]....
        /*09bc*/ 	.word	0x00020d10


	//   ....[103]....
        /*09c0*/ 	.word	0x00020d40


	//   ....[104]....
        /*09c4*/ 	.word	0x00020d70


	//   ....[105]....
        /*09c8*/ 	.word	0x00020d80


	//   ....[106]....
        /*09cc*/ 	.word	0x00020db0


	//   ....[107]....
        /*09d0*/ 	.word	0x00020de0


	//   ....[108]....
        /*09d4*/ 	.word	0x00020e10


	//   ....[109]....
        /*09d8*/ 	.word	0x00020e40


	//   ....[110]....
        /*09dc*/ 	.word	0x00020e70


	//   ....[111]....
        /*09e0*/ 	.word	0x00020ea0


	//   ....[112]....
        /*09e4*/ 	.word	0x00020ed0


	//   ....[113]....
        /*09e8*/ 	.word	0x00020f00


	//   ....[114]....
        /*09ec*/ 	.word	0x00021700


	//   ....[115]....
        /*09f0*/ 	.word	0x00021720


	//   ....[116]....
        /*09f4*/ 	.word	0x00021740


	//   ....[117]....
        /*09f8*/ 	.word	0x00021750


	//   ....[118]....
        /*09fc*/ 	.word	0x00021de0


	//   ....[119]....
        /*0a00*/ 	.word	0x00021df0


	//   ....[120]....
        /*0a04*/ 	.word	0x00021f20


	//   ....[121]....
        /*0a08*/ 	.word	0x00021f30


	//   ....[122]....
        /*0a0c*/ 	.word	0x00022060


	//   ....[123]....
        /*0a10*/ 	.word	0x00022070


	//   ....[124]....
        /*0a14*/ 	.word	0x000221a0


	//   ....[125]....
        /*0a18*/ 	.word	0x000221b0


	//   ....[126]....
        /*0a1c*/ 	.word	0x00022580


	//   ....[127]....
        /*0a20*/ 	.word	0x00022590


	//   ....[128]....
        /*0a24*/ 	.word	0x00022d00


	//   ....[129]....
        /*0a28*/ 	.word	0x00022d10


	//   ....[130]....
        /*0a2c*/ 	.word	0x00023b30


	//   ....[131]....
        /*0a30*/ 	.word	0x00023b40


	//   ....[132]....
        /*0a34*/ 	.word	0x00023c80


	//   ....[133]....
        /*0a38*/ 	.word	0x00023c90


	//   ....[134]....
        /*0a3c*/ 	.word	0x00023dc0


	//   ....[135]....
        /*0a40*/ 	.word	0x00023dd0


	//   ....[136]....
        /*0a44*/ 	.word	0x00023f00


	//   ....[137]....
        /*0a48*/ 	.word	0x00023f10


	//   ....[138]....
        /*0a4c*/ 	.word	0x00024090


	//   ....[139]....
        /*0a50*/ 	.word	0x00024280


	//   ....[140]....
        /*0a54*/ 	.word	0x000242b0


	//   ....[141]....
        /*0a58*/ 	.word	0x000242e0


	//   ....[142]....
        /*0a5c*/ 	.word	0x00024310


	//   ....[143]....
        /*0a60*/ 	.word	0x00024340


	//   ....[144]....
        /*0a64*/ 	.word	0x00024370


	//   ....[145]....
        /*0a68*/ 	.word	0x00024500


	//   ....[146]....
        /*0a6c*/ 	.word	0x00024530


	//   ....[147]....
        /*0a70*/ 	.word	0x00024560


	//   ....[148]....
        /*0a74*/ 	.word	0x00024590


	//   ....[149]....
        /*0a78*/ 	.word	0x000245c0


	//   ....[150]....
        /*0a7c*/ 	.word	0x000245f0


	//   ....[151]....
        /*0a80*/ 	.word	0x00024680


	//   ....[152]....
        /*0a84*/ 	.word	0x000246b0


	//   ....[153]....
        /*0a88*/ 	.word	0x000246c0


	//   ....[154]....
        /*0a8c*/ 	.word	0x00024700


	//   ....[155]....
        /*0a90*/ 	.word	0x00026040


	//   ....[156]....
        /*0a94*/ 	.word	0x000283c0


	//   ....[157]....
        /*0a98*/ 	.word	0x000283f0


	//   ....[158]....
        /*0a9c*/ 	.word	0x00028420


	//   ....[159]....
        /*0aa0*/ 	.word	0x000284b0


	//   ....[160]....
        /*0aa4*/ 	.word	0x000284f0


	//   ....[161]....
        /*0aa8*/ 	.word	0x00028500


	//   ....[162]....
        /*0aac*/ 	.word	0x00028540


	//   ....[163]....
        /*0ab0*/ 	.word	0x00028550


	//   ....[164]....
        /*0ab4*/ 	.word	0x00028910


	//   ....[165]....
        /*0ab8*/ 	.word	0x00028940


	//   ....[166]....
        /*0abc*/ 	.word	0x00028a10


	//   ....[167]....
        /*0ac0*/ 	.word	0x00028a30


	//   ....[168]....
        /*0ac4*/ 	.word	0x00028ac0


	//   ....[169]....
        /*0ac8*/ 	.word	0x00028ad0


	//   ....[170]....
        /*0acc*/ 	.word	0x00028ae0


	//   ....[171]....
        /*0ad0*/ 	.word	0x00028b70


	//   ....[172]....
        /*0ad4*/ 	.word	0x000292d0


	//   ....[173]....
        /*0ad8*/ 	.word	0x00029300


	//   ....[174]....
        /*0adc*/ 	.word	0x000293c0


	//   ....[175]....
        /*0ae0*/ 	.word	0x000293e0


	//   ....[176]....
        /*0ae4*/ 	.word	0x00029480


	//   ....[177]....
        /*0ae8*/ 	.word	0x000294a0


	//   ....[178]....
        /*0aec*/ 	.word	0x000294b0


	//   ....[179]....
        /*0af0*/ 	.word	0x00029540


	//   ....[180]....
        /*0af4*/ 	.word	0x00029c50


	//   ....[181]....
        /*0af8*/ 	.word	0x00029c70


	//   ....[182]....
        /*0afc*/ 	.word	0x00029ce0


	//   ....[183]....
        /*0b00*/ 	.word	0x00029cf0


	//   ....[184]....
        /*0b04*/ 	.word	0x00029d40


	//   ....[185]....
        /*0b08*/ 	.word	0x00029d50


	//   ....[186]....
        /*0b0c*/ 	.word	0x00029d60


	//   ....[187]....
        /*0b10*/ 	.word	0x00029db0


	//   ....[188]....
        /*0b14*/ 	.word	0x0002a0e0


	//   ....[189]....
        /*0b18*/ 	.word	0x0002a100


	//   ....[190]....
        /*0b1c*/ 	.word	0x0002a110


	//   ....[191]....
        /*0b20*/ 	.word	0x0002a170


	//   ....[192]....
        /*0b24*/ 	.word	0x0002a180


	//   ....[193]....
        /*0b28*/ 	.word	0x0002a1e0


	//   ....[194]....
        /*0b2c*/ 	.word	0x0002a210


	//   ....[195]....
        /*0b30*/ 	.word	0x0002a250


	//   ....[196]....
        /*0b34*/ 	.word	0x0002b320


	//   ....[197]....
        /*0b38*/ 	.word	0x0002b350


	//   ....[198]....
        /*0b3c*/ 	.word	0x0002b3b0


	//   ....[199]....
        /*0b40*/ 	.word	0x0002b3e0


	//   ....[200]....
        /*0b44*/ 	.word	0x0002b410


	//   ....[201]....
        /*0b48*/ 	.word	0x0002b440


	//   ....[202]....
        /*0b4c*/ 	.word	0x0002b470


	//   ....[203]....
        /*0b50*/ 	.word	0x0002b4a0


	//   ....[204]....
        /*0b54*/ 	.word	0x0002b640


	//   ....[205]....
        /*0b58*/ 	.word	0x0002b670


	//   ....[206]....
        /*0b5c*/ 	.word	0x0002b6a0


	//   ....[207]....
        /*0b60*/ 	.word	0x0002b6d0


	//   ....[208]....
        /*0b64*/ 	.word	0x0002b700


	//   ....[209]....
        /*0b68*/ 	.word	0x0002b730


	//   ....[210]....
        /*0b6c*/ 	.word	0x0002b7f0


	//   ....[211]....
        /*0b70*/ 	.word	0x0002b810


	//   ....[212]....
        /*0b74*/ 	.word	0x0002b830


	//   ....[213]....
        /*0b78*/ 	.word	0x0002b890


	//   ....[214]....
        /*0b7c*/ 	.word	0x0002c2e0


	//   ....[215]....
        /*0b80*/ 	.word	0x0002c680


	//   ....[216]....
        /*0b84*/ 	.word	0x0002c710


	//   ....[217]....
        /*0b88*/ 	.word	0x0002c800


	//   ....[218]....
        /*0b8c*/ 	.word	0x0002c890


	//   ....[219]....
        /*0b90*/ 	.word	0x0002c970


	//   ....[220]....
        /*0b94*/ 	.word	0x0002ca00


	//   ....[221]....
        /*0b98*/ 	.word	0x0002cb30


	//   ....[222]....
        /*0b9c*/ 	.word	0x0002cbd0


	//   ....[223]....
        /*0ba0*/ 	.word	0x0002cc60


	//   ....[224]....
        /*0ba4*/ 	.word	0x0002ccb0


	//   ....[225]....
        /*0ba8*/ 	.word	0x0002cd00


	//   ....[226]....
        /*0bac*/ 	.word	0x0002cde0


	//   ....[227]....
        /*0bb0*/ 	.word	0x0002ce70


	//   ....[228]....
        /*0bb4*/ 	.word	0x0002cec0


	//   ....[229]....
        /*0bb8*/ 	.word	0x0002cf10


	//   ....[230]....
        /*0bbc*/ 	.word	0x0002d2b0


	//   ....[231]....
        /*0bc0*/ 	.word	0x0002d3d0


	//   ....[232]....
        /*0bc4*/ 	.word	0x0002d500


	//   ....[233]....
        /*0bc8*/ 	.word	0x0002d620


	//   ....[234]....
        /*0bcc*/ 	.word	0x0002d740


	//   ....[235]....
        /*0bd0*/ 	.word	0x0002d820


	//   ....[236]....
        /*0bd4*/ 	.word	0x0002d880


	//   ....[237]....
        /*0bd8*/ 	.word	0x0002d8d0


	//   ....[238]....
        /*0bdc*/ 	.word	0x0002d950


	//   ....[239]....
        /*0be0*/ 	.word	0x0002d9b0


	//   ....[240]....
        /*0be4*/ 	.word	0x0002da10


	//   ....[241]....
        /*0be8*/ 	.word	0x0002da60


	//   ....[242]....
        /*0bec*/ 	.word	0x0002daf0


	//   ....[243]....
        /*0bf0*/ 	.word	0x0002db60


	//   ....[244]....
        /*0bf4*/ 	.word	0x0002dbc0


	//   ....[245]....
        /*0bf8*/ 	.word	0x0002dc10


	//   ....[246]....
        /*0bfc*/ 	.word	0x0002dc80


	//   ....[247]....
        /*0c00*/ 	.word	0x0002dcd0


	//   ....[248]....
        /*0c04*/ 	.word	0x0002dd30


	//   ....[249]....
        /*0c08*/ 	.word	0x0002dd80


	//   ....[250]....
        /*0c0c*/ 	.word	0x0002dde0


	//   ....[251]....
        /*0c10*/ 	.word	0x0002de30


	//   ....[252]....
        /*0c14*/ 	.word	0x0002de90


	//   ....[253]....
        /*0c18*/ 	.word	0x0002df00


	//   ....[254]....
        /*0c1c*/ 	.word	0x0002df60


	//   ....[255]....
        /*0c20*/ 	.word	0x0002dfb0


	//   ....[0]....
        /*0c24*/ 	.word	0x0002e030


	//   ....[1]....
        /*0c28*/ 	.word	0x0002e080


	//   ....[2]....
        /*0c2c*/ 	.word	0x0002e0f0


	//   ....[3]....
        /*0c30*/ 	.word	0x0002e150


	//   ....[4]....
        /*0c34*/ 	.word	0x0002e1c0


	//   ....[5]....
        /*0c38*/ 	.word	0x0002e220


	//   ....[6]....
        /*0c3c*/ 	.word	0x0002e2a0


	//   ....[7]....
        /*0c40*/ 	.word	0x0002e320


	//   ....[8]....
        /*0c44*/ 	.word	0x0002e3b0


	//   ....[9]....
        /*0c48*/ 	.word	0x0002e410


	//   ....[10]....
        /*0c4c*/ 	.word	0x0002e490


	//   ....[11]....
        /*0c50*/ 	.word	0x0002e4e0


	//   ....[12]....
        /*0c54*/ 	.word	0x0002e570


	//   ....[13]....
        /*0c58*/ 	.word	0x0002e5c0


	//   ....[14]....
        /*0c5c*/ 	.word	0x0002e650


	//   ....[15]....
        /*0c60*/ 	.word	0x0002e6b0


	//   ....[16]....
        /*0c64*/ 	.word	0x0002e710


	//   ....[17]....
        /*0c68*/ 	.word	0x0002e760


	//   ....[18]....
        /*0c6c*/ 	.word	0x0002e7d0


	//   ....[19]....
        /*0c70*/ 	.word	0x0002e830


	//   ....[20]....
        /*0c74*/ 	.word	0x0002e890


	//   ....[21]....
        /*0c78*/ 	.word	0x0002e8e0


	//   ....[22]....
        /*0c7c*/ 	.word	0x0002e950


	//   ....[23]....
        /*0c80*/ 	.word	0x0002e9b0


	//   ....[24]....
        /*0c84*/ 	.word	0x0002ea10


	//   ....[25]....
        /*0c88*/ 	.word	0x0002ea60


	//   ....[26]....
        /*0c8c*/ 	.word	0x0002ead0


	//   ....[27]....
        /*0c90*/ 	.word	0x0002eb30


	//   ....[28]....
        /*0c94*/ 	.word	0x0002ebc0


	//   ....[29]....
        /*0c98*/ 	.word	0x0002ec20


	//   ....[30]....
        /*0c9c*/ 	.word	0x0002ecb0


	//   ....[31]....
        /*0ca0*/ 	.word	0x0002ed20


	//   ....[32]....
        /*0ca4*/ 	.word	0x0002edb0


	//   ....[33]....
        /*0ca8*/ 	.word	0x0002ee00


	//   ....[34]....
        /*0cac*/ 	.word	0x0002ee80


	//   ....[35]....
        /*0cb0*/ 	.word	0x0002eef0


	//   ....[36]....
        /*0cb4*/ 	.word	0x0002ef50


	//   ....[37]....
        /*0cb8*/ 	.word	0x0002efa0


	//   ....[38]....
        /*0cbc*/ 	.word	0x0002f020


	//   ....[39]....
        /*0cc0*/ 	.word	0x0002f070


	//   ....[40]....
        /*0cc4*/ 	.word	0x0002f100


	//   ....[41]....
        /*0cc8*/ 	.word	0x0002f190


	//   ....[42]....
        /*0ccc*/ 	.word	0x0002f220


	//   ....[43]....
        /*0cd0*/ 	.word	0x0002f2b0


	//   ....[44]....
        /*0cd4*/ 	.word	0x0002f340


	//   ....[45]....
        /*0cd8*/ 	.word	0x0002f3d0


	//   ....[46]....
        /*0cdc*/ 	.word	0x0002f450


	//   ....[47]....
        /*0ce0*/ 	.word	0x0002f4a0


	//   ....[48]....
        /*0ce4*/ 	.word	0x0002f530


	//   ....[49]....
        /*0ce8*/ 	.word	0x0002f5c0


	//   ....[50]....
        /*0cec*/ 	.word	0x0002f640


	//   ....[51]....
        /*0cf0*/ 	.word	0x0002f690


	//   ....[52]....
        /*0cf4*/ 	.word	0x0002f720


	//   ....[53]....
        /*0cf8*/ 	.word	0x0002f7b0


	//   ....[54]....
        /*0cfc*/ 	.word	0x0002f840


	//   ....[55]....
        /*0d00*/ 	.word	0x0002f8d0


	//   ....[56]....
        /*0d04*/ 	.word	0x0002f960


	//   ....[57]....
        /*0d08*/ 	.word	0x0002f9f0


	//   ....[58]....
        /*0d0c*/ 	.word	0x0002fab0


	//   ....[59]....
        /*0d10*/ 	.word	0x0002fd90


	//   ....[60]....
        /*0d14*/ 	.word	0x0002fe90


	//   ....[61]....
        /*0d18*/ 	.word	0x0002ff50


	//   ....[62]....
        /*0d1c*/ 	.word	0x0002ffb0


	//   ....[63]....
        /*0d20*/ 	.word	0x000300a0


	//   ....[64]....
        /*0d24*/ 	.word	0x00030140


	//   ....[65]....
        /*0d28*/ 	.word	0x00030210


	//   ....[66]....
        /*0d2c*/ 	.word	0x000302b0


	//   ....[67]....
        /*0d30*/ 	.word	0x00030390


	//   ....[68]....
        /*0d34*/ 	.word	0x000304d0


	//   ....[69]....
        /*0d38*/ 	.word	0x000305a0


	//   ....[70]....
        /*0d3c*/ 	.word	0x000306b0


	//   ....[71]....
        /*0d40*/ 	.word	0x00030770


	//   ....[72]....
        /*0d44*/ 	.word	0x000307d0


	//   ....[73]....
        /*0d48*/ 	.word	0x000308d0


	//   ....[74]....
        /*0d4c*/ 	.word	0x00030930


	//   ....[75]....
        /*0d50*/ 	.word	0x000309d0


	//   ....[76]....
        /*0d54*/ 	.word	0x00030af0


	//   ....[77]....
        /*0d58*/ 	.word	0x00030b60


	//   ....[78]....
        /*0d5c*/ 	.word	0x00030bc0


	//   ....[79]....
        /*0d60*/ 	.word	0x00030cd0


	//   ....[80]....
        /*0d64*/ 	.word	0x00030d30


	//   ....[81]....
        /*0d68*/ 	.word	0x00030e50


	//   ....[82]....
        /*0d6c*/ 	.word	0x00030eb0


	//   ....[83]....
        /*0d70*/ 	.word	0x00030f50


	//   ....[84]....
        /*0d74*/ 	.word	0x000310f0


	//   ....[85]....
        /*0d78*/ 	.word	0x000311a0


	//   ....[86]....
        /*0d7c*/ 	.word	0x00031200


	//   ....[87]....
        /*0d80*/ 	.word	0x000312c0


	//   ....[88]....
        /*0d84*/ 	.word	0x00031320


	//   ....[89]....
        /*0d88*/ 	.word	0x000313e0


	//   ....[90]....
        /*0d8c*/ 	.word	0x00031440


	//   ....[91]....
        /*0d90*/ 	.word	0x00031500


	//   ....[92]....
        /*0d94*/ 	.word	0x000315f0


	//   ....[93]....
        /*0d98*/ 	.word	0x00031690


	//   ....[94]....
        /*0d9c*/ 	.word	0x000316f0


	//   ....[95]....
        /*0da0*/ 	.word	0x000317c0


	//   ....[96]....
        /*0da4*/ 	.word	0x00031820


	//   ....[97]....
        /*0da8*/ 	.word	0x000318f0


	//   ....[98]....
        /*0dac*/ 	.word	0x00031950


	//   ....[99]....
        /*0db0*/ 	.word	0x00031a20


	//   ....[100]....
        /*0db4*/ 	.word	0x00031c00


	//   ....[101]....
        /*0db8*/ 	.word	0x00031ca0


	//   ....[102]....
        /*0dbc*/ 	.word	0x00031e10


	//   ....[103]....
        /*0dc0*/ 	.word	0x00031e80


	//   ....[104]....
        /*0dc4*/ 	.word	0x00031ef0


	//   ....[105]....
        /*0dc8*/ 	.word	0x00031f60


	//   ....[106]....
        /*0dcc*/ 	.word	0x00031fd0


	//   ....[107]....
        /*0dd0*/ 	.word	0x00032050


	//   ....[108]....
        /*0dd4*/ 	.word	0x000320d0


	//   ....[109]....
        /*0dd8*/ 	.word	0x00032160


	//   ....[110]....
        /*0ddc*/ 	.word	0x000321d0


	//   ....[111]....
        /*0de0*/ 	.word	0x00032240


	//   ....[112]....
        /*0de4*/ 	.word	0x000322b0


	//   ....[113]....
        /*0de8*/ 	.word	0x00032330


	//   ....[114]....
        /*0dec*/ 	.word	0x000323a0


	//   ....[115]....
        /*0df0*/ 	.word	0x00032450


	//   ....[116]....
        /*0df4*/ 	.word	0x000324a0


	//   ....[117]....
        /*0df8*/ 	.word	0x00032530


	//   ....[118]....
        /*0dfc*/ 	.word	0x00032660


	//----- nvinfo : EIATTR_REG_RECONFIG
	.align		4
.L_241:
        /*0e00*/ 	.byte	0x01, 0x54
	.zero		2


	//----- nvinfo : EIATTR_SYSCALL_OFFSETS
	.align		4
        /*0e04*/ 	.byte	0x04, 0x46
        /*0e06*/ 	.short	(.L_243 - .L_242)


	//   ....[0]....
.L_242:
        /*0e08*/ 	.word	0x000023b0


	//   ....[1]....
        /*0e0c*/ 	.word	0x00002500


	//   ....[2]....
        /*0e10*/ 	.word	0x0000ab20


	//   ....[3]....
        /*0e14*/ 	.word	0x0000b060


	//   ....[4]....
        /*0e18*/ 	.word	0x000278f0


	//   ....[5]....
        /*0e1c*/ 	.word	0x00027a60


	//   ....[6]....
        /*0e20*/ 	.word	0x00027bb0


	//   ....[7]....
        /*0e24*/ 	.word	0x00027cf0


	//   ....[8]....
        /*0e28*/ 	.word	0x00028f60


	//----- nvinfo : EIATTR_MBARRIER_INSTR_OFFSETS
	.align		4
.L_243:
        /*0e2c*/ 	.byte	0x04, 0x39
        /*0e2e*/ 	.short	(.L_245 - .L_244)


	//   ....[0]....
.L_244:
        /*0e30*/ 	.word	0x00000270
        /*0e34*/ 	.word	0x000000ff
        /*0e38*/ 	.word	0x00022800
        /*0e3c*/ 	.short	0x0100
        /*0e3e*/ 	.byte	0x08
	.zero		1


	//   ....[1]....
        /*0e40*/ 	.word	0x00000280
        /*0e44*/ 	.word	0x000000ff
        /*0e48*/ 	.word	0x00022820
        /*0e4c*/ 	.short	0x0100
        /*0e4e*/ 	.byte	0x08
	.zero		1


	//   ....[2]....
        /*0e50*/ 	.word	0x00000370
        /*0e54*/ 	.word	0x000000ff
        /*0e58*/ 	.word	0x00022830
        /*0e5c*/ 	.short	0x0100
        /*0e5e*/ 	.byte	0x08
	.zero		1


	//   ....[3]....
        /*0e60*/ 	.word	0x00000380
        /*0e64*/ 	.word	0x000000ff
        /*0e68*/ 	.word	0x00022840
        /*0e6c*/ 	.short	0x0100
        /*0e6e*/ 	.byte	0x08
	.zero		1


	//   ....[4]....
        /*0e70*/ 	.word	0x00000390
        /*0e74*/ 	.word	0x000000ff
        /*0e78*/ 	.word	0x00022838
        /*0e7c*/ 	.short	0x0100
        /*0e7e*/ 	.byte	0x08
	.zero		1


	//   ....[5]....
        /*0e80*/ 	.word	0x000003a0
        /*0e84*/ 	.word	0x000000ff
        /*0e88*/ 	.word	0x00022848
        /*0e8c*/ 	.short	0x0100
        /*0e8e*/ 	.byte	0x08
	.zero		1


	//   ....[6]....
        /*0e90*/ 	.word	0x000004d0
        /*0e94*/ 	.word	0x000000ff
        /*0e98*/ 	.word	0x00022850
        /*0e9c*/ 	.short	0x0100
        /*0e9e*/ 	.byte	0x08
	.zero		1


	//   ....[7]....
        /*0ea0*/ 	.word	0x000004e0
        /*0ea4*/ 	.word	0x000000ff
        /*0ea8*/ 	.word	0x00022860
        /*0eac*/ 	.short	0x0100
        /*0eae*/ 	.byte	0x08
	.zero		1


	//   ....[8]....
        /*0eb0*/ 	.word	0x000004f0
        /*0eb4*/ 	.word	0x000000ff
        /*0eb8*/ 	.word	0x00022858
        /*0ebc*/ 	.short	0x0100
        /*0ebe*/ 	.byte	0x08
	.zero		1


	//   ....[9]....
        /*0ec0*/ 	.word	0x00000500
        /*0ec4*/ 	.word	0x000000ff
        /*0ec8*/ 	.word	0x00022868
        /*0ecc*/ 	.short	0x0100
        /*0ece*/ 	.byte	0x08
	.zero		1


	//   ....[10]....
        /*0ed0*/ 	.word	0x000005f0
        /*0ed4*/ 	.word	0x000000ff
        /*0ed8*/ 	.word	0x00022870
        /*0edc*/ 	.short	0x0100
        /*0ede*/ 	.byte	0x06
	.zero		1


	//   ....[11]....
        /*0ee0*/ 	.word	0x00000600
        /*0ee4*/ 	.word	0x000000ff
        /*0ee8*/ 	.word	0x00022880
        /*0eec*/ 	.short	0x0100
        /*0eee*/ 	.byte	0x06
	.zero		1


	//   ....[12]....
        /*0ef0*/ 	.word	0x00000610
        /*0ef4*/ 	.word	0x000000ff
        /*0ef8*/ 	.word	0x00022878
        /*0efc*/ 	.short	0x0100
        /*0efe*/ 	.byte	0x06
	.zero		1


	//   ....[13]....
        /*0f00*/ 	.word	0x00000620
        /*0f04*/ 	.word	0x000000ff
        /*0f08*/ 	.word	0x00022888
        /*0f0c*/ 	.short	0x0100
        /*0f0e*/ 	.byte	0x06
	.zero		1


	//   ....[14]....
        /*0f10*/ 	.word	0x00000750
        /*0f14*/ 	.word	0x000000ff
        /*0f18*/ 	.word	0x00022890
        /*0f1c*/ 	.short	0x0100
        /*0f1e*/ 	.byte	0x08
	.zero		1


	//   ....[15]....
        /*0f20*/ 	.word	0x00000760
        /*0f24*/ 	.word	0x000000ff
        /*0f28*/ 	.word	0x000228a0
        /*0f2c*/ 	.short	0x0100
        /*0f2e*/ 	.byte	0x08
	.zero		1


	//   ....[16]....
        /*0f30*/ 	.word	0x00000770
        /*0f34*/ 	.word	0x000000ff
        /*0f38*/ 	.word	0x00022898
        /*0f3c*/ 	.short	0x0100
        /*0f3e*/ 	.byte	0x08
	.zero		1


	//   ....[17]....
        /*0f40*/ 	.word	0x00000780
        /*0f44*/ 	.word	0x000000ff
        /*0f48*/ 	.word	0x000228a8
        /*0f4c*/ 	.short	0x0100
        /*0f4e*/ 	.byte	0x08
	.zero		1


	//   ....[18]....
        /*0f50*/ 	.word	0x000008c0
        /*0f54*/ 	.word	0x000000ff
        /*0f58*/ 	.word	0x000228b0
        /*0f5c*/ 	.short	0x0100
        /*0f5e*/ 	.byte	0x08
	.zero		1


	//   ....[19]....
        /*0f60*/ 	.word	0x000008d0
        /*0f64*/ 	.word	0x000000ff
        /*0f68*/ 	.word	0x000228c0
        /*0f6c*/ 	.short	0x0100
        /*0f6e*/ 	.byte	0x08
	.zero		1


	//   ....[20]....
        /*0f70*/ 	.word	0x000008e0
        /*0f74*/ 	.word	0x000000ff
        /*0f78*/ 	.word	0x000228b8
        /*0f7c*/ 	.short	0x0100
        /*0f7e*/ 	.byte	0x08
	.zero		1


	//   ....[21]....
        /*0f80*/ 	.word	0x000008f0
        /*0f84*/ 	.word	0x000000ff
        /*0f88*/ 	.word	0x000228c8
        /*0f8c*/ 	.short	0x0100
        /*0f8e*/ 	.byte	0x08
	.zero		1


	//   ....[22]....
        /*0f90*/ 	.word	0x000035a0
        /*0f94*/ 	.word	0x00000053
        /*0f98*/ 	.word	0x00022890
        /*0f9c*/ 	.short	0x010a
        /*0f9e*/ 	.byte	0x3f
	.zero		1


	//   ....[23]....
        /*0fa0*/ 	.word	0x00006550
        /*0fa4*/ 	.word	0x00000053
        /*0fa8*/ 	.word	0x00022890
        /*0fac*/ 	.short	0x010a
        /*0fae*/ 	.byte	0x3f
	.zero		1


	//   ....[24]....
        /*0fb0*/ 	.word	0x00009450
        /*0fb4*/ 	.word	0x00000053
        /*0fb8*/ 	.word	0x00022890
        /*0fbc*/ 	.short	0x010a
        /*0fbe*/ 	.byte	0x3f
	.zero		1


	//   ....[25]....
        /*0fc0*/ 	.word	0x00009900
        /*0fc4*/ 	.word	0x00000004
        /*0fc8*/ 	.word	0x00000000
        /*0fcc*/ 	.short	0x0101
        /*0fce*/ 	.byte	0x3f
	.zero		1


	//   ....[26]....
        /*0fd0*/ 	.word	0x00009940
        /*0fd4*/ 	.word	0x00000053
        /*0fd8*/ 	.word	0x000228b0
        /*0fdc*/ 	.short	0x010a
        /*0fde*/ 	.byte	0x3f
	.zero		1


	//   ....[27]....
        /*0fe0*/ 	.word	0x00009eb0
        /*0fe4*/ 	.word	0x00000053
        /*0fe8*/ 	.word	0x00000000
        /*0fec*/ 	.short	0x0101
        /*0fee*/ 	.byte	0x3f
	.zero		1


	//   ....[28]....
        /*0ff0*/ 	.word	0x0000ade0
        /*0ff4*/ 	.word	0x00000010
        /*0ff8*/ 	.word	0x00022800
        /*0ffc*/ 	.short	0x010a
        /*0ffe*/ 	.byte	0x3f
	.zero		1


	//   ....[29]....
        /*1000*/ 	.word	0x0000ae30
        /*1004*/ 	.word	0x00000010
        /*1008*/ 	.word	0x00022800
        /*100c*/ 	.short	0x010a
        /*100e*/ 	.byte	0x3f
	.zero		1


	//   ....[30]....
        /*1010*/ 	.word	0x0000b820
        /*1014*/ 	.word	0x00000010
        /*1018*/ 	.word	0x00022800
        /*101c*/ 	.short	0x010a
        /*101e*/ 	.byte	0x3f
	.zero		1


	//   ....[31]....
        /*1020*/ 	.word	0x0000ed10
        /*1024*/ 	.word	0x00000010
        /*1028*/ 	.word	0x00022800
        /*102c*/ 	.short	0x010a
        /*102e*/ 	.byte	0x3f
	.zero		1


	//   ....[32]....
        /*1030*/ 	.word	0x00011de0
        /*1034*/ 	.word	0x0000000c
        /*1038*/ 	.word	0x00022830
        /*103c*/ 	.short	0x010a
        /*103e*/ 	.byte	0x3f
	.zero		1


	//   ....[33]....
        /*1040*/ 	.word	0x00011e20
        /*1044*/ 	.word	0x0000000c
        /*1048*/ 	.word	0x00022830
        /*104c*/ 	.short	0x010a
        /*104e*/ 	.byte	0x3f
	.zero		1


	//   ....[34]....
        /*1050*/ 	.word	0x00012710
        /*1054*/ 	.word	0x00000008
        /*1058*/ 	.word	0x00000000
        /*105c*/ 	.short	0x0101
        /*105e*/ 	.byte	0x3f
	.zero		1


	//   ....[35]....
        /*1060*/ 	.word	0x00015a40
        /*1064*/ 	.word	0x00000007
        /*1068*/ 	.word	0x00022830
        /*106c*/ 	.short	0x010a
        /*106e*/ 	.byte	0x3f
	.zero		1


	//   ....[36]....
        /*1070*/ 	.word	0x00015a90
        /*1074*/ 	.word	0x00000007
        /*1078*/ 	.word	0x00022830
        /*107c*/ 	.short	0x010a
        /*107e*/ 	.byte	0x3f
	.zero		1


	//   ....[37]....
        /*1080*/ 	.word	0x00015de0
        /*1084*/ 	.word	0x00000007
        /*1088*/ 	.word	0x00022850
        /*108c*/ 	.short	0x010a
        /*108e*/ 	.byte	0x3f
	.zero		1


	//   ....[38]....
        /*1090*/ 	.word	0x00015e20
        /*1094*/ 	.word	0x00000007
        /*1098*/ 	.word	0x00022850
        /*109c*/ 	.short	0x010a
        /*109e*/ 	.byte	0x3f
	.zero		1


	//   ....[39]....
        /*10a0*/ 	.word	0x000165c0
        /*10a4*/ 	.word	0x00000006
        /*10a8*/ 	.word	0x00000000
        /*10ac*/ 	.short	0x0101
        /*10ae*/ 	.byte	0x3f
	.zero		1


	//   ....[40]....
        /*10b0*/ 	.word	0x00018b80
        /*10b4*/ 	.word	0x00000016
        /*10b8*/ 	.word	0x00000000
        /*10bc*/ 	.short	0x0101
        /*10be*/ 	.byte	0x3f
	.zero		1


	//   ....[41]....
        /*10c0*/ 	.word	0x00019520
        /*10c4*/ 	.word	0x00000007
        /*10c8*/ 	.word	0x00022830
        /*10cc*/ 	.short	0x010a
        /*10ce*/ 	.byte	0x3f
	.zero		1


	//   ....[42]....
        /*10d0*/ 	.word	0x00019570
        /*10d4*/ 	.word	0x00000007
        /*10d8*/ 	.word	0x00022830
        /*10dc*/ 	.short	0x010a
        /*10de*/ 	.byte	0x3f
	.zero		1


	//   ....[43]....
        /*10e0*/ 	.word	0x000198f0
        /*10e4*/ 	.word	0x00000007
        /*10e8*/ 	.word	0x00022850
        /*10ec*/ 	.short	0x010a
        /*10ee*/ 	.byte	0x3f
	.zero		1


	//   ....[44]....
        /*10f0*/ 	.word	0x00019930
        /*10f4*/ 	.word	0x00000007
        /*10f8*/ 	.word	0x00022850
        /*10fc*/ 	.short	0x010a
        /*10fe*/ 	.byte	0x3f
	.zero		1


	//   ....[45]....
        /*1100*/ 	.word	0x00019cc0
        /*1104*/ 	.word	0x0000000a
        /*1108*/ 	.word	0x00000000
        /*110c*/ 	.short	0x0101
        /*110e*/ 	.byte	0x3f
	.zero		1


	//   ....[46]....
        /*1110*/ 	.word	0x0001b640
        /*1114*/ 	.word	0x0000000f
        /*1118*/ 	.word	0x00000000
        /*111c*/ 	.short	0x0101
        /*111e*/ 	.byte	0x3f
	.zero		1


	//   ....[47]....
        /*1120*/ 	.word	0x0001bd50
        /*1124*/ 	.word	0x00000007
        /*1128*/ 	.word	0x00022830
        /*112c*/ 	.short	0x010a
        /*112e*/ 	.byte	0x3f
	.zero		1


	//   ....[48]....
        /*1130*/ 	.word	0x0001bda0
        /*1134*/ 	.word	0x00000007
        /*1138*/ 	.word	0x00022830
        /*113c*/ 	.short	0x010a
        /*113e*/ 	.byte	0x3f
	.zero		1


	//   ....[49]....
        /*1140*/ 	.word	0x0001c120
        /*1144*/ 	.word	0x00000007
        /*1148*/ 	.word	0x00022850
        /*114c*/ 	.short	0x010a
        /*114e*/ 	.byte	0x3f
	.zero		1


	//   ....[50]....
        /*1150*/ 	.word	0x0001c160
        /*1154*/ 	.word	0x00000007
        /*1158*/ 	.word	0x00022850
        /*115c*/ 	.short	0x010a
        /*115e*/ 	.byte	0x3f
	.zero		1


	//   ....[51]....
        /*1160*/ 	.word	0x0001c8c0
        /*1164*/ 	.word	0x00000007
        /*1168*/ 	.word	0x00000000
        /*116c*/ 	.short	0x0101
        /*116e*/ 	.byte	0x3f
	.zero		1


	//   ....[52]....
        /*1170*/ 	.word	0x0001eeb0
        /*1174*/ 	.word	0x0000000e
        /*1178*/ 	.word	0x00000000
        /*117c*/ 	.short	0x0101
        /*117e*/ 	.byte	0x3f
	.zero		1


	//   ....[53]....
        /*1180*/ 	.word	0x0001f500
        /*1184*/ 	.word	0x00000002
        /*1188*/ 	.word	0x00022850
        /*118c*/ 	.short	0x010a
        /*118e*/ 	.byte	0x3f
	.zero		1


	//   ....[54]....
        /*1190*/ 	.word	0x0001f580
        /*1194*/ 	.word	0x00000002
        /*1198*/ 	.word	0x00022850
        /*119c*/ 	.short	0x010a
        /*119e*/ 	.byte	0x3f
	.zero		1


	//   ....[55]....
        /*11a0*/ 	.word	0x0001fb40
        /*11a4*/ 	.word	0x00000003
        /*11a8*/ 	.word	0x00000000
        /*11ac*/ 	.short	0x0101
        /*11ae*/ 	.byte	0x3f
	.zero		1


	//   ....[56]....
        /*11b0*/ 	.word	0x00021d00
        /*11b4*/ 	.word	0x00000000
        /*11b8*/ 	.word	0x00000000
        /*11bc*/ 	.short	0x0101
        /*11be*/ 	.byte	0x3f
	.zero		1


	//   ....[57]....
        /*11c0*/ 	.word	0x00022480
        /*11c4*/ 	.word	0x00000008
        /*11c8*/ 	.word	0x00000000
        /*11cc*/ 	.short	0x0101
        /*11ce*/ 	.byte	0x3f
	.zero		1


	//   ....[58]....
        /*11d0*/ 	.word	0x00026120
        /*11d4*/ 	.word	0x00000017
        /*11d8*/ 	.word	0x00022820
        /*11dc*/ 	.short	0x010a
        /*11de*/ 	.byte	0x3f
	.zero		1


	//   ....[59]....
        /*11e0*/ 	.word	0x000261b0
        /*11e4*/ 	.word	0x0000000a
        /*11e8*/ 	.word	0x000228a0
        /*11ec*/ 	.short	0x010a
        /*11ee*/ 	.byte	0x3f
	.zero		1


	//   ....[60]....
        /*11f0*/ 	.word	0x000265e0
        /*11f4*/ 	.word	0x0000000a
        /*11f8*/ 	.word	0x000228c0
        /*11fc*/ 	.short	0x010a
        /*11fe*/ 	.byte	0x3f
	.zero		1


	//   ....[61]....
        /*1200*/ 	.word	0x00026920
        /*1204*/ 	.word	0x00000009
        /*1208*/ 	.word	0x000228a0
        /*120c*/ 	.short	0x010a
        /*120e*/ 	.byte	0x3f
	.zero		1


	//   ....[62]....
        /*1210*/ 	.word	0x00026d40
        /*1214*/ 	.word	0x00000009
        /*1218*/ 	.word	0x000228c0
        /*121c*/ 	.short	0x010a
        /*121e*/ 	.byte	0x3f
	.zero		1


	//   ....[63]....
        /*1220*/ 	.word	0x000281d0
        /*1224*/ 	.word	0x00000004
        /*1228*/ 	.word	0x00022880
        /*122c*/ 	.short	0x010a
        /*122e*/ 	.byte	0x3f
	.zero		1


	//   ....[64]....
        /*1230*/ 	.word	0x00028670
        /*1234*/ 	.word	0x00000004
        /*1238*/ 	.word	0x00022870
        /*123c*/ 	.short	0x0107
        /*123e*/ 	.byte	0x3f
	.zero		1


	//   ....[65]....
        /*1240*/ 	.word	0x00028730
        /*1244*/ 	.word	0x00000004
        /*1248*/ 	.word	0x00022870
        /*124c*/ 	.short	0x0101
        /*124e*/ 	.byte	0x3f
	.zero		1


	//   ....[66]....
        /*1250*/ 	.word	0x00028780
        /*1254*/ 	.word	0x00000004
        /*1258*/ 	.word	0x00022840
        /*125c*/ 	.short	0x010a
        /*125e*/ 	.byte	0x3f
	.zero		1


	//   ....[67]....
        /*1260*/ 	.word	0x00028c40
        /*1264*/ 	.word	0x00000004
        /*1268*/ 	.word	0x00022830
        /*126c*/ 	.short	0x0107
        /*126e*/ 	.byte	0x3f
	.zero		1


	//   ....[68]....
        /*1270*/ 	.word	0x00028d10
        /*1274*/ 	.word	0x00000004
        /*1278*/ 	.word	0x00022830
        /*127c*/ 	.short	0x0101
        /*127e*/ 	.byte	0x3f
	.zero		1


	//   ....[69]....
        /*1280*/ 	.word	0x00029620
        /*1284*/ 	.word	0x00000017
        /*1288*/ 	.word	0x00022800
        /*128c*/ 	.short	0x0107
        /*128e*/ 	.byte	0x3f
	.zero		1


	//   ....[70]....
        /*1290*/ 	.word	0x00029740
        /*1294*/ 	.word	0x00000017
        /*1298*/ 	.word	0x00022800
        /*129c*/ 	.short	0x0101
        /*129e*/ 	.byte	0x3f
	.zero		1


	//   ....[71]....
        /*12a0*/ 	.word	0x00029760
        /*12a4*/ 	.word	0x00000017
        /*12a8*/ 	.word	0x00022820
        /*12ac*/ 	.short	0x010a
        /*12ae*/ 	.byte	0x3f
	.zero		1


	//   ....[72]....
        /*12b0*/ 	.word	0x00029a90
        /*12b4*/ 	.word	0x00000000
        /*12b8*/ 	.word	0x00022880
        /*12bc*/ 	.short	0x010a
        /*12be*/ 	.byte	0x3f
	.zero		1


	//   ....[73]....
        /*12c0*/ 	.word	0x00029e40
        /*12c4*/ 	.word	0x00000000
        /*12c8*/ 	.word	0x00022870
        /*12cc*/ 	.short	0x0107
        /*12ce*/ 	.byte	0x3f
	.zero		1


	//   ....[74]....
        /*12d0*/ 	.word	0x00029f00
        /*12d4*/ 	.word	0x00000000
        /*12d8*/ 	.word	0x00022870
        /*12dc*/ 	.short	0x0101
        /*12de*/ 	.byte	0x3f
	.zero		1


	//   ....[75]....
        /*12e0*/ 	.word	0x00029f30
        /*12e4*/ 	.word	0x00000000
        /*12e8*/ 	.word	0x00022840
        /*12ec*/ 	.short	0x010a
        /*12ee*/ 	.byte	0x3f
	.zero		1


	//   ....[76]....
        /*12f0*/ 	.word	0x0002a2f0
        /*12f4*/ 	.word	0x00000000
        /*12f8*/ 	.word	0x00022830
        /*12fc*/ 	.short	0x0107
        /*12fe*/ 	.byte	0x3f
	.zero		1


	//   ....[77]....
        /*1300*/ 	.word	0x0002a3b0
        /*1304*/ 	.word	0x00000000
        /*1308*/ 	.word	0x00022830
        /*130c*/ 	.short	0x0101
        /*130e*/ 	.byte	0x3f
	.zero		1


	//   ....[78]....
        /*1310*/ 	.word	0x0002a440
        /*1314*/ 	.word	0x00000011
        /*1318*/ 	.word	0x00022870
        /*131c*/ 	.short	0x010a
        /*131e*/ 	.byte	0x3f
	.zero		1


	//   ....[79]....
        /*1320*/ 	.word	0x0002a4d0
        /*1324*/ 	.word	0x00000011
        /*1328*/ 	.word	0x00022860
        /*132c*/ 	.short	0x010a
        /*132e*/ 	.byte	0x3f
	.zero		1


	//   ....[80]....
        /*1330*/ 	.word	0x0002a930
        /*1334*/ 	.word	0x00000011
        /*1338*/ 	.word	0x00022850
        /*133c*/ 	.short	0x0101
        /*133e*/ 	.byte	0x3f
	.zero		1


	//   ....[81]....
        /*1340*/ 	.word	0x0002a9c0
        /*1344*/ 	.word	0x00000011
        /*1348*/ 	.word	0x00000000
        /*134c*/ 	.short	0x0101
        /*134e*/ 	.byte	0x3f
	.zero		1


	//   ....[82]....
        /*1350*/ 	.word	0x0002ab80
        /*1354*/ 	.word	0x00000011
        /*1358*/ 	.word	0x00022870
        /*135c*/ 	.short	0x010a
        /*135e*/ 	.byte	0x3f
	.zero		1


	//   ....[83]....
        /*1360*/ 	.word	0x0002ac00
        /*1364*/ 	.word	0x00000011
        /*1368*/ 	.word	0x00022860
        /*136c*/ 	.short	0x010a
        /*136e*/ 	.byte	0x3f
	.zero		1


	//   ....[84]....
        /*1370*/ 	.word	0x0002b070
        /*1374*/ 	.word	0x00000011
        /*1378*/ 	.word	0x00022850
        /*137c*/ 	.short	0x0101
        /*137e*/ 	.byte	0x3f
	.zero		1


	//   ....[85]....
        /*1380*/ 	.word	0x0002b130
        /*1384*/ 	.word	0x00000011
        /*1388*/ 	.word	0x00000000
        /*138c*/ 	.short	0x0101
        /*138e*/ 	.byte	0x3f
	.zero		1


	//   ....[86]....
        /*1390*/ 	.word	0x0002c260
        /*1394*/ 	.word	0x00000007
        /*1398*/ 	.word	0x00022820
        /*139c*/ 	.short	0x010a
        /*139e*/ 	.byte	0x3f
	.zero		1


	//   ....[87]....
        /*13a0*/ 	.word	0x0002c3d0
        /*13a4*/ 	.word	0x00000005
        /*13a8*/ 	.word	0x00022840
        /*13ac*/ 	.short	0x010a
        /*13ae*/ 	.byte	0x3f
	.zero		1


	//   ....[88]....
        /*13b0*/ 	.word	0x0002c470
        /*13b4*/ 	.word	0x00000003
        /*13b8*/ 	.word	0x00022840
        /*13bc*/ 	.short	0x010a
        /*13be*/ 	.byte	0x3f
	.zero		1


	//   ....[89]....
        /*13c0*/ 	.word	0x0002c4b0
        /*13c4*/ 	.word	0x00000005
        /*13c8*/ 	.word	0x00022860
        /*13cc*/ 	.short	0x010a
        /*13ce*/ 	.byte	0x3f
	.zero		1


	//   ....[90]....
        /*13d0*/ 	.word	0x0002c4f0
        /*13d4*/ 	.word	0x00000003
        /*13d8*/ 	.word	0x00022860
        /*13dc*/ 	.short	0x010a
        /*13de*/ 	.byte	0x3f
	.zero		1


	//   ....[91]....
        /*13e0*/ 	.word	0x0002c530
        /*13e4*/ 	.word	0x00000005
        /*13e8*/ 	.word	0x00022880
        /*13ec*/ 	.short	0x010a
        /*13ee*/ 	.byte	0x3f
	.zero		1


	//   ....[92]....
        /*13f0*/ 	.word	0x0002c570
        /*13f4*/ 	.word	0x00000003
        /*13f8*/ 	.word	0x00022880
        /*13fc*/ 	.short	0x010a
        /*13fe*/ 	.byte	0x3f
	.zero		1


	//   ....[93]....
        /*1400*/ 	.word	0x0002c5d0
        /*1404*/ 	.word	0x00000053
        /*1408*/ 	.word	0x00022890
        /*140c*/ 	.short	0x010a
        /*140e*/ 	.byte	0x3f
	.zero		1


	//   ....[94]....
        /*1410*/ 	.word	0x0002c750
        /*1414*/ 	.word	0x00000053
        /*1418*/ 	.word	0x00022890
        /*141c*/ 	.short	0x010a
        /*141e*/ 	.byte	0x3f
	.zero		1


	//   ....[95]....
        /*1420*/ 	.word	0x0002c8d0
        /*1424*/ 	.word	0x00000053
        /*1428*/ 	.word	0x00022890
        /*142c*/ 	.short	0x010a
        /*142e*/ 	.byte	0x3f
	.zero		1


	//   ....[96]....
        /*1430*/ 	.word	0x0002ca30
        /*1434*/ 	.word	0x00000053
        /*1438*/ 	.word	0x000228b0
        /*143c*/ 	.short	0x010a
        /*143e*/ 	.byte	0x3f
	.zero		1


	//   ....[97]....
        /*1440*/ 	.word	0x0002cd40
        /*1444*/ 	.word	0x00000010
        /*1448*/ 	.word	0x00022800
        /*144c*/ 	.short	0x010a
        /*144e*/ 	.byte	0x3f
	.zero		1


	//   ....[98]....
        /*1450*/ 	.word	0x0002cf50
        /*1454*/ 	.word	0x00000010
        /*1458*/ 	.word	0x00022800
        /*145c*/ 	.short	0x010a
        /*145e*/ 	.byte	0x3f
	.zero		1


	//   ....[99]....
        /*1460*/ 	.word	0x0002cfa0
        /*1464*/ 	.word	0x0000000c
        /*1468*/ 	.word	0x00022830
        /*146c*/ 	.short	0x010a
        /*146e*/ 	.byte	0x3f
	.zero		1


	//   ....[100]....
        /*1470*/ 	.word	0x0002cff0
        /*1474*/ 	.word	0x00000007
        /*1478*/ 	.word	0x00022830
        /*147c*/ 	.short	0x010a
        /*147e*/ 	.byte	0x3f
	.zero		1


	//   ....[101]....
        /*1480*/ 	.word	0x0002d040
        /*1484*/ 	.word	0x00000007
        /*1488*/ 	.word	0x00022850
        /*148c*/ 	.short	0x010a
        /*148e*/ 	.byte	0x3f
	.zero		1


	//   ....[102]....
        /*1490*/ 	.word	0x0002d090
        /*1494*/ 	.word	0x00000007
        /*1498*/ 	.word	0x00022830
        /*149c*/ 	.short	0x010a
        /*149e*/ 	.byte	0x3f
	.zero		1


	//   ....[103]....
        /*14a0*/ 	.word	0x0002d0e0
        /*14a4*/ 	.word	0x00000007
        /*14a8*/ 	.word	0x00022850
        /*14ac*/ 	.short	0x010a
        /*14ae*/ 	.byte	0x3f
	.zero		1


	//   ....[104]....
        /*14b0*/ 	.word	0x0002d130
        /*14b4*/ 	.word	0x00000007
        /*14b8*/ 	.word	0x00022830
        /*14bc*/ 	.short	0x010a
        /*14be*/ 	.byte	0x3f
	.zero		1


	//   ....[105]....
        /*14c0*/ 	.word	0x0002d180
        /*14c4*/ 	.word	0x00000007
        /*14c8*/ 	.word	0x00022850
        /*14cc*/ 	.short	0x010a
        /*14ce*/ 	.byte	0x3f
	.zero		1


	//   ....[106]....
        /*14d0*/ 	.word	0x0002d1d0
        /*14d4*/ 	.word	0x00000002
        /*14d8*/ 	.word	0x00022850
        /*14dc*/ 	.short	0x010a
        /*14de*/ 	.byte	0x3f
	.zero		1


	//   ....[107]....
        /*14e0*/ 	.word	0x0002fb70
        /*14e4*/ 	.word	0x00000017
        /*14e8*/ 	.word	0x00022820
        /*14ec*/ 	.short	0x010a
        /*14ee*/ 	.byte	0x3f
	.zero		1


	//   ....[108]....
        /*14f0*/ 	.word	0x0002fbc0
        /*14f4*/ 	.word	0x0000000a
        /*14f8*/ 	.word	0x000228a0
        /*14fc*/ 	.short	0x010a
        /*14fe*/ 	.byte	0x3f
	.zero		1


	//   ....[109]....
        /*1500*/ 	.word	0x0002fc10
        /*1504*/ 	.word	0x0000000a
        /*1508*/ 	.word	0x000228c0
        /*150c*/ 	.short	0x010a
        /*150e*/ 	.byte	0x3f
	.zero		1


	//   ....[110]....
        /*1510*/ 	.word	0x0002fc60
        /*1514*/ 	.word	0x00000009
        /*1518*/ 	.word	0x000228a0
        /*151c*/ 	.short	0x010a
        /*151e*/ 	.byte	0x3f
	.zero		1


	//   ....[111]....
        /*1520*/ 	.word	0x0002fcb0
        /*1524*/ 	.word	0x00000009
        /*1528*/ 	.word	0x000228c0
        /*152c*/ 	.short	0x010a
        /*152e*/ 	.byte	0x3f
	.zero		1


	//   ....[112]....
        /*1530*/ 	.word	0x0002fde0
        /*1534*/ 	.word	0x00000004
        /*1538*/ 	.word	0x00022880
        /*153c*/ 	.short	0x010a
        /*153e*/ 	.byte	0x3f
	.zero		1


	//   ....[113]....
        /*1540*/ 	.word	0x00030420
        /*1544*/ 	.word	0x00000004
        /*1548*/ 	.word	0x00022840
        /*154c*/ 	.short	0x010a
        /*154e*/ 	.byte	0x3f
	.zero		1


	//   ....[114]....
        /*1550*/ 	.word	0x00030ff0
        /*1554*/ 	.word	0x00000017
        /*1558*/ 	.word	0x00022820
        /*155c*/ 	.short	0x010a
        /*155e*/ 	.byte	0x3f
	.zero		1


	//   ....[115]....
        /*1560*/ 	.word	0x00031040
        /*1564*/ 	.word	0x00000000
        /*1568*/ 	.word	0x00022880
        /*156c*/ 	.short	0x010a
        /*156e*/ 	.byte	0x3f
	.zero		1


	//   ....[116]....
        /*1570*/ 	.word	0x00031540
        /*1574*/ 	.word	0x00000000
        /*1578*/ 	.word	0x00022840
        /*157c*/ 	.short	0x010a
        /*157e*/ 	.byte	0x3f
	.zero		1


	//   ....[117]....
        /*1580*/ 	.word	0x00031a60
        /*1584*/ 	.word	0x00000011
        /*1588*/ 	.word	0x00022870
        /*158c*/ 	.short	0x010a
        /*158e*/ 	.byte	0x3f
	.zero		1


	//   ....[118]....
        /*1590*/ 	.word	0x00031ab0
        /*1594*/ 	.word	0x00000011
        /*1598*/ 	.word	0x00022860
        /*159c*/ 	.short	0x010a
        /*159e*/ 	.byte	0x3f
	.zero		1


	//   ....[119]....
        /*15a0*/ 	.word	0x00031b00
        /*15a4*/ 	.word	0x00000011
        /*15a8*/ 	.word	0x00022870
        /*15ac*/ 	.short	0x010a
        /*15ae*/ 	.byte	0x3f
	.zero		1


	//   ....[120]....
        /*15b0*/ 	.word	0x00031b50
        /*15b4*/ 	.word	0x00000011
        /*15b8*/ 	.word	0x00022860
        /*15bc*/ 	.short	0x010a
        /*15be*/ 	.byte	0x3f
	.zero		1


	//   ....[121]....
        /*15c0*/ 	.word	0x00032580
        /*15c4*/ 	.word	0x00000007
        /*15c8*/ 	.word	0x00022820
        /*15cc*/ 	.short	0x010a
        /*15ce*/ 	.byte	0x3f
	.zero		1


	//   ....[122]....
        /*15d0*/ 	.word	0x00032720
        /*15d4*/ 	.word	0x00000005
        /*15d8*/ 	.word	0x00022840
        /*15dc*/ 	.short	0x010a
        /*15de*/ 	.byte	0x3f
	.zero		1


	//   ....[123]....
        /*15e0*/ 	.word	0x00032770
        /*15e4*/ 	.word	0x00000003
        /*15e8*/ 	.word	0x00022840
        /*15ec*/ 	.short	0x010a
        /*15ee*/ 	.byte	0x3f
	.zero		1


	//   ....[124]....
        /*15f0*/ 	.word	0x000327c0
        /*15f4*/ 	.word	0x00000005
        /*15f8*/ 	.word	0x00022860
        /*15fc*/ 	.short	0x010a
        /*15fe*/ 	.byte	0x3f
	.zero		1


	//   ....[125]....
        /*1600*/ 	.word	0x00032810
        /*1604*/ 	.word	0x00000003
        /*1608*/ 	.word	0x00022860
        /*160c*/ 	.short	0x010a
        /*160e*/ 	.byte	0x3f
	.zero		1


	//   ....[126]....
        /*1610*/ 	.word	0x00032860
        /*1614*/ 	.word	0x00000005
        /*1618*/ 	.word	0x00022880
        /*161c*/ 	.short	0x010a
        /*161e*/ 	.byte	0x3f
	.zero		1


	//----- nvinfo : EIATTR_NUM_MBARRIERS
	.align		4
.L_245:
        /*1620*/ 	.byte	0x03, 0x38
        /*1622*/ 	.short	0x0016


	//----- nvinfo : EIATTR_EXIT_INSTR_OFFSETS
	.align		4
        /*1624*/ 	.byte	0x04, 0x1c
        /*1626*/ 	.short	(.L_247 - .L_246)


	//   ....[0]....
.L_246:
        /*1628*/ 	.word	0x0002c5c0


	//----- nvinfo : EIATTR_MAX_THREADS
	.align		4
.L_247:
        /*162c*/ 	.byte	0x04, 0x05
        /*162e*/ 	.short	(.L_249 - .L_248)
.L_248:
        /*1630*/ 	.word	0x00000180
        /*1634*/ 	.word	0x00000001
        /*1638*/ 	.word	0x00000001


	//----- nvinfo : EIATTR_CRS_STACK_SIZE
	.align		4
.L_249:
        /*163c*/ 	.byte	0x04, 0x1e
        /*163e*/ 	.short	(.L_251 - .L_250)
.L_250:
        /*1640*/ 	.word	0x00000000


	//----- nvinfo : EIATTR_CBANK_PARAM_SIZE
	.align		4
.L_251:
        /*1644*/ 	.byte	0x03, 0x19
        /*1646*/ 	.short	0x0af0


	//----- nvinfo : EIATTR_PARAM_CBANK
	.align		4
        /*1648*/ 	.byte	0x04, 0x0a
        /*164a*/ 	.short	(.L_253 - .L_252)
	.align		4
.L_252:
        /*164c*/ 	.word	index@(.nv.constant0._ZN7cutlass13device_kernelIN5flash11enable_sm90INS1_16FlashAttnFwdSm90INS1_25CollectiveMainloopFwdSm90ILi2EN4cute5tupleIJNS5_1CILi1EEES8_S8_EEENS6_IJNS7_ILi128EEESA_NS7_ILi192EEEEEELi128ENS_12float_e4m3_tEfNS_4arch4Sm90ELb0ELb1ELb1ELb1ELb1ELb1ELb0ELb1ELb1ELb1ELb1ELb0EEENS1_21CollectiveEpilogueFwdINS6_IJSA_SA_SA_EEES9_NS_10bfloat16_tESF_Li256ELb1ELb1ELb1ELb1EEENS1_36VarlenDynamicPersistentTileSchedulerILi128ELi128ELi256ELi128ELb1ELb1ELb1ELb1ELb0ELb1EEEEEEEEEvNT_6ParamsE)
        /*1650*/ 	.short	0x0210
        /*1652*/ 	.short	0x0af0


	//----- nvinfo : EIATTR_SW_WAR
	.align		4
.L_253:
        /*1654*/ 	.byte	0x04, 0x36
        /*1656*/ 	.short	(.L_255 - .L_254)
.L_254:
        /*1658*/ 	.word	0x00000008
.L_255:


//--------------------- .nv.info._ZN7cutlass13device_kernelIN5flash11enable_sm90INS1_16FlashAttnFwdSm90INS1_25CollectiveMainloopFwdSm90ILi2EN4cute5tupleIJNS5_1CILi1EEES8_S8_EEENS6_IJNS7_ILi128EEENS7_ILi160EEENS7_ILi192EEEEEELi128ENS_12float_e4m3_tEfNS_4arch4Sm90ELb1ELb0ELb1ELb0ELb1ELb0ELb0ELb1ELb1ELb1ELb1ELb0EEENS1_21CollectiveEpilogueFwdINS6_IJSA_SA_SB_EEES9_NS_10bfloat16_tESG_Li256ELb0ELb1ELb1ELb1EEENS1_19SingleTileSchedulerILb0ELb1ELb1ELi128EEEEEEEEEvNT_6ParamsE --------------------------
	.section	.nv.info._ZN7cutlass13device_kernelIN5flash11enable_sm90INS1_16FlashAttnFwdSm90INS1_25CollectiveMainloopFwdSm90ILi2EN4cute5tupleIJNS5_1CILi1EEES8_S8_EEENS6_IJNS7_ILi128EEENS7_ILi160EEENS7_ILi192EEEEEELi128ENS_12float_e4m3_tEfNS_4arch4Sm90ELb1ELb0ELb1ELb0ELb1ELb0ELb0ELb1ELb1ELb1ELb1ELb0EEENS1_21CollectiveEpilogueFwdINS6_IJSA_SA_SB_EEES9_NS_10bfloat16_tESG_Li256ELb0ELb1ELb1ELb1EEENS1_19SingleTileSchedulerILb0ELb1ELb1ELi128EEEEEEEEEvNT_6ParamsE,"",@"SHT_CUDA_INFO"
	.sectionflags	@""
	.align	4


	//----- nvinfo : EIATTR_CUDA_API_VERSION
	.align		4
        /*0000*/ 	.byte	0x04, 0x37
        /*0002*/ 	.short	(.L_257 - .L_256)
.L_256:
        /*0004*/ 	.word	0x00000082


	//----- nvinfo : EIATTR_KPARAM_INFO
	.align		4
.L_257:
        /*0008*/ 	.byte	0x04, 0x17
        /*000a*/ 	.short	(.L_259 - .L_258)
.L_258:
        /*000c*/ 	.word	0x00000000
        /*0010*/ 	.short	0x0000
        /*0012*/ 	.short	0x0070
        /*0014*/ 	.byte	0x00, 0xf0, 0x01, 0x28


	//----- nvinfo : EIATTR_SPARSE_MMA_MASK
	.align		4
.L_259:
        /*0018*/ 	.byte	0x03, 0x50
        /*001a*/ 	.short	0x0000


	//----- nvinfo : EIATTR_MAXREG_COUNT
	.align		4
        /*001c*/ 	.byte	0x03, 0x1b
        /*001e*/ 	.short	0x00a8


	//----- nvinfo : EIATTR_NUM_BARRIERS
	.align		4
        /*0020*/ 	.byte	0x02, 0x4c
        /*0022*/ 	.byte	0x10
	.zero		1


	//----- nvinfo : EIATTR_EXTERNS
	.align		4
        /*0024*/ 	.byte	0x04, 0x0f
        /*0026*/ 	.short	(.L_261 - .L_260)


	//   ....[0]....
	.align		4
.L_260:
        /*0028*/ 	.word	index@(__assertfail)


	//----- nvinfo : EIATTR_ANNOTATIONS
	.align		4
.L_261:
        /*002c*/ 	.byte	0x04, 0x55
        /*002e*/ 	.short	(.L_263 - .L_262)


	//   ....[0]....
.L_262:
        /* <DEDUP_REMOVED lines=11> */


	//----- nvinfo : EIATTR_MERCURY_ISA_VERSION
	.align		4
.L_263:
        /*00c8*/ 	.byte	0x03, 0x5f
        /*00ca*/ 	.short	0x0101


	//----- nvinfo : EIATTR_INT_WARP_WIDE_INSTR_OFFSETS
	.align		4
        /*00cc*/ 	.byte	0x04, 0x31
        /*00ce*/ 	.short	(.L_265 - .L_264)


	//   ....[0]....
.L_264:
        /*00d0*/ 	.word	0x000000c0


	//   ....[1]....
        /*00d4*/ 	.word	0x000000d0


	//   ....[2]....
        /*00d8*/ 	.word	0x00000170


	//----- nvinfo : EIATTR_COOP_GROUP_MASK_REGIDS
	.align		4
.L_265:
        /*00dc*/ 	.byte	0x04, 0x29
        /*00de*/ 	.short	(.L_267 - .L_266)


	//   ....[0]....
.L_266:
        /*00e0*/ 	.word	0xffffffff


	//   ....[1]....
        /*00e4*/ 	.word	0xffffffff


	//   ....[2]....
        /*00e8*/ 	.word	0xffffffff


	//   ....[3]....
        /*00ec*/ 	.word	0xffffffff


	//   ....[4]....
        /*00f0*/ 	.word	0xffffffff


	//   ....[5]....
        /*00f4*/ 	.word	0xffffffff


	//   ....[6]....
        /*00f8*/ 	.word	0xffffffff


	//   ....[7]....
        /*00fc*/ 	.word	0xffffffff


	//   ....[8]....
        /*0100*/ 	.word	0xffffffff


	//   ....[9]....
        /*0104*/ 	.word	0xffffffff


	//   ....[10]....
        /*0108*/ 	.word	0xffffffff


	//   ....[11]....
        /*010c*/ 	.word	0xffffffff


	//   ....[12]....
        /*0110*/ 	.word	0xffffffff


	//   ....[13]....
        /*0114*/ 	.word	0xffffffff


	//   ....[14]....
        /*0118*/ 	.word	0xffffffff


	//   ....[15]....
        /*011c*/ 	.word	0xffffffff


	//   ....[16]....
        /*0120*/ 	.word	0xffffffff


	//   ....[17]....
        /*0124*/ 	.word	0xffffffff


	//   ....[18]....
        /*0128*/ 	.word	0xffffffff


	//   ....[19]....
        /*012c*/ 	.word	0xffffffff


	//   ....[20]....
        /*0130*/ 	.word	0xffffffff


	//   ....[21]....
        /*0134*/ 	.word	0xffffffff


	//   ....[22]....
        /*0138*/ 	.word	0xffffffff


	//   ....[23]....
        /*013c*/ 	.word	0xffffffff


	//   ....[24]....
        /*0140*/ 	.word	0xffffffff


	//   ....[25]....
        /*0144*/ 	.word	0xffffffff


	//   ....[26]....
        /*0148*/ 	.word	0xffffffff


	//   ....[27]....
        /*014c*/ 	.word	0xffffffff


	//   ....[28]....
        /*0150*/ 	.word	0xffffffff


	//   ....[29]....
        /*0154*/ 	.word	0xffffffff


	//   ....[30]....
        /*0158*/ 	.word	0xffffffff


	//   ....[31]....
        /*015c*/ 	.word	0xffffffff


	//   ....[32]....
        /*0160*/ 	.word	0xffffffff


	//   ....[33]....
        /*0164*/ 	.word	0xffffffff


	//   ....[34]....
        /*0168*/ 	.word	0xffffffff


	//   ....[35]....
        /*016c*/ 	.word	0xffffffff


	//   ....[36]....
        /*0170*/ 	.word	0xffffffff


	//   ....[37]....
        /*0174*/ 	.word	0xffffffff


	//   ....[38]....
        /*0178*/ 	.word	0xffffffff


	//   ....[39]....
        /*017c*/ 	.word	0xffffffff


	//   ....[40]....
        /*0180*/ 	.word	0xffffffff


	//   ....[41]....
        /*0184*/ 	.word	0xffffffff


	//   ....[42]....
        /*0188*/ 	.word	0xffffffff


	//   ....[43]....
        /*018c*/ 	.word	0xffffffff


	//   ....[44]....
        /*0190*/ 	.word	0xffffffff


	//   ....[45]....
        /*0194*/ 	.word	0xffffffff


	//   ....[46]....
        /*0198*/ 	.word	0xffffffff


	//   ....[47]....
        /*019c*/ 	.word	0xffffffff


	//   ....[48]....
        /*01a0*/ 	.word	0xffffffff


	//   ....[49]....
        /*01a4*/ 	.word	0xffffffff


	//   ....[50]....
        /*01a8*/ 	.word	0xffffffff


	//   ....[51]....
        /*01ac*/ 	.word	0xffffffff


	//   ....[52]....
        /*01b0*/ 	.word	0xffffffff


	//   ....[53]....
        /*01b4*/ 	.word	0xffffffff


	//   ....[54]....
        /*01b8*/ 	.word	0xffffffff


	//   ....[55]....
        /*01bc*/ 	.word	0xffffffff


	//   ....[56]....
        /*01c0*/ 	.word	0xffffffff


	//   ....[57]....
        /*01c4*/ 	.word	0xffffffff


	//   ....[58]....
        /*01c8*/ 	.word	0xffffffff


	//   ....[59]....
        /*01cc*/ 	.word	0xffffffff


	//   ....[60]....
        /*01d0*/ 	.word	0xffffffff


	//   ....[61]....
        /*01d4*/ 	.word	0xffffffff


	//   ....[62]....
        /*01d8*/ 	.word	0xffffffff


	//   ....[63]....
        /*01dc*/ 	.word	0xffffffff


	//   ....[64]....
        /*01e0*/ 	.word	0xffffffff


	//   ....[65]....
        /*01e4*/ 	.word	0xffffffff


	//   ....[66]....
        /*01e8*/ 	.word	0xffffffff


	//   ....[67]....
        /*01ec*/ 	.word	0xffffffff


	//   ....[68]....
        /*01f0*/ 	.word	0xffffffff


	//   ....[69]....
        /*01f4*/ 	.word	0xffffffff


	//   ....[70]....
        /*01f8*/ 	.word	0xffffffff


	//   ....[71]....
        /*01fc*/ 	.word	0xffffffff


	//   ....[72]....
        /*0200*/ 	.word	0xffffffff


	//   ....[73]....
        /*0204*/ 	.word	0xffffffff


	//   ....[74]....
        /*0208*/ 	.word	0xffffffff


	//   ....[75]....
        /*020c*/ 	.word	0xffffffff


	//   ....[76]....
        /*0210*/ 	.word	0xffffffff


	//   ....[77]....
        /*0214*/ 	.word	0xffffffff


	//   ....[78]....
        /*0218*/ 	.word	0xffffffff


	//   ....[79]....
        /*021c*/ 	.word	0xffffffff


	//   ....[80]....
        /*0220*/ 	.word	0xffffffff


	//   ....[81]....
        /*0224*/ 	.word	0xffffffff


	//   ....[82]....
        /*0228*/ 	.word	0xffffffff


	//   ....[83]....
        /*022c*/ 	.word	0xffffffff


	//   ....[84]....
        /*0230*/ 	.word	0xffffffff


	//   ....[85]....
        /*0234*/ 	.word	0xffffffff


	//   ....[86]....
        /*0238*/ 	.word	0xffffffff


	//   ....[87]....
        /*023c*/ 	.word	0xffffffff


	//   ....[88]....
        /*0240*/ 	.word	0xffffffff


	//   ....[89]....
        /*0244*/ 	.word	0xffffffff


	//   ....[90]....
        /*0248*/ 	.word	0xffffffff


	//   ....[91]....
        /*024c*/ 	.word	0xffffffff


	//   ....[92]....
        /*0250*/ 	.word	0xffffffff


	//   ....[93]....
        /*0254*/ 	.word	0xffffffff


	//   ....[94]....
        /*0258*/ 	.word	0xffffffff


	//   ....[95]....
        /*025c*/ 	.word	0xffffffff


	//   ....[96]....
        /*0260*/ 	.word	0xffffffff


	//   ....[97]....
        /*0264*/ 	.word	0xffffffff


	//   ....[98]....
        /*0268*/ 	.word	0xffffffff


	//   ....[99]....
        /*026c*/ 	.word	0xffffffff


	//   ....[100]....
        /*0270*/ 	.word	0xffffffff


	//   ....[101]....
        /*0274*/ 	.word	0xffffffff


	//   ....[102]....
        /*0278*/ 	.word	0xffffffff


	//   ....[103]....
        /*027c*/ 	.word	0xffffffff


	//   ....[104]....
        /*0280*/ 	.word	0xffffffff


	//   ....[105]....
        /*0284*/ 	.word	0xffffffff


	//   ....[106]....
        /*0288*/ 	.word	0xffffffff


	//   ....[107]....
        /*028c*/ 	.word	0xffffffff


	//   ....[108]....
        /*0290*/ 	.word	0xffffffff


	//   ....[109]....
        /*0294*/ 	.word	0xffffffff


	//   ....[110]....
        /*0298*/ 	.word	0xffffffff


	//   ....[111]....
        /*029c*/ 	.word	0xffffffff


	//   ....[112]....
        /*02a0*/ 	.word	0xffffffff


	//   ....[113]....
        /*02a4*/ 	.word	0xffffffff


	//   ....[114]....
        /*02a8*/ 	.word	0xffffffff


	//   ....[115]....
        /*02ac*/ 	.word	0xffffffff


	//   ....[116]....
        /*02b0*/ 	.word	0xffffffff


	//   ....[117]....
        /*02b4*/ 	.word	0xffffffff


	//   ....[118]....
        /*02b8*/ 	.word	0xffffffff


	//   ....[119]....
        /*02bc*/ 	.word	0xffffffff


	//   ....[120]....
        /*02c0*/ 	.word	0xffffffff


	//   ....[121]....
        /*02c4*/ 	.word	0xffffffff


	//   ....[122]....
        /*02c8*/ 	.word	0xffffffff


	//   ....[123]....
        /*02cc*/ 	.word	0xffffffff


	//   ....[124]....
        /*02d0*/ 	.word	0xffffffff


	//   ....[125]....
        /*02d4*/ 	.word	0xffffffff


	//   ....[126]....
        /*02d8*/ 	.word	0xffffffff


	//   ....[127]....
        /*02dc*/ 	.word	0xffffffff


	//   ....[128]....
        /*02e0*/ 	.word	0xffffffff


	//   ....[129]....
        /*02e4*/ 	.word	0xffffffff


	//   ....[130]....
        /*02e8*/ 	.word	0xffffffff


	//   ....[131]....
        /*02ec*/ 	.word	0xffffffff


	//   ....[132]....
        /*02f0*/ 	.word	0xffffffff


	//   ....[133]....
        /*02f4*/ 	.word	0xffffffff


	//   ....[134]....
        /*02f8*/ 	.word	0xffffffff


	//   ....[135]....
        /*02fc*/ 	.word	0xffffffff


	//   ....[136]....
        /*0300*/ 	.word	0xffffffff


	//   ....[137]....
        /*0304*/ 	.word	0xffffffff


	//   ....[138]....
        /*0308*/ 	.word	0xffffffff


	//   ....[139]....
        /*030c*/ 	.word	0xffffffff


	//   ....[140]....
        /*0310*/ 	.word	0xffffffff


	//   ....[141]....
        /*0314*/ 	.word	0xffffffff


	//   ....[142]....
        /*0318*/ 	.word	0xffffffff


	//   ....[143]....
        /*031c*/ 	.word	0xffffffff


	//   ....[144]....
        /*0320*/ 	.word	0xffffffff


	//   ....[145]....
        /*0324*/ 	.word	0xffffffff


	//   ....[146]....
        /*0328*/ 	.word	0xffffffff


	//   ....[147]....
        /*032c*/ 	.word	0xffffffff


	//   ....[148]....
        /*0330*/ 	.word	0xffffffff


	//   ....[149]....
        /*0334*/ 	.word	0x0500000f


	//   ....[150]....
        /*0338*/ 	.word	0x0500000f


	//   ....[151]....
        /*033c*/ 	.word	0x0500000f


	//   ....[152]....
        /*0340*/ 	.word	0x0500000f


	//   ....[153]....
        /*0344*/ 	.word	0x0500000f


	//   ....[154]....
        /*0348*/ 	.word	0x0500000f


	//   ....[155]....
        /*034c*/ 	.word	0x0500000f


	//   ....[156]....
        /*0350*/ 	.word	0x0500000f


	//   ....[157]....
        /*0354*/ 	.word	0x0500000f


	//   ....[158]....
        /*0358*/ 	.word	0x0500000f


	//   ....[159]....
        /*035c*/ 	.word	0x0500000f


	//   ....[160]....
        /*0360*/ 	.word	0x0500000f


	//   ....[161]....
        /*0364*/ 	.word	0x0500000f


	//   ....[162]....
        /*0368*/ 	.word	0x0500000f


	//   ....[163]....
        /*036c*/ 	.word	0x0500000f


	//   ....[164]....
        /*0370*/ 	.word	0x0500000f


	//   ....[165]....
        /*0374*/ 	.word	0x0500000f


	//   ....[166]....
        /*0378*/ 	.word	0x0500000f


	//   ....[167]....
        /*037c*/ 	.word	0x0500000f


	//   ....[168]....
        /*0380*/ 	.word	0x0500000f


	//   ....[169]....
        /*0384*/ 	.word	0x0500000f


	//   ....[170]....
        /*0388*/ 	.word	0x0500000f


	//   ....[171]....
        /*038c*/ 	.word	0x0500000f


	//   ....[172]....
        /*0390*/ 	.word	0x0500000f


	//   ....[173]....
        /*0394*/ 	.word	0x0500000f


	//   ....[174]....
        /*0398*/ 	.word	0x0500000f


	//   ....[175]....
        /*039c*/ 	.word	0x0500000f


	//   ....[176]....
        /*03a0*/ 	.word	0x0500000f


	//   ....[177]....
        /*03a4*/ 	.word	0x0500000f


	//   ....[178]....
        /*03a8*/ 	.word	0x0500000f


	//   ....[179]....
        /*03ac*/ 	.word	0x0500000f


	//   ....[180]....
        /*03b0*/ 	.word	0x0500000f


	//   ....[181]....
        /*03b4*/ 	.word	0x0500000f


	//   ....[182]....
        /*03b8*/ 	.word	0x0500000f


	//   ....[183]....
        /*03bc*/ 	.word	0x0500000f


	//   ....[184]....
        /*03c0*/ 	.word	0x0500000f


	//   ....[185]....
        /*03c4*/ 	.word	0x0500000f


	//   ....[186]....
        /*03c8*/ 	.word	0x0500000f


	//   ....[187]....
        /*03cc*/ 	.word	0x0500000f


	//   ....[188]....
        /*03d0*/ 	.word	0x0500000f


	//   ....[189]....
        /*03d4*/ 	.word	0x0500000f


	//   ....[190]....
        /*03d8*/ 	.word	0x0500000f


	//   ....[191]....
        /*03dc*/ 	.word	0x0500000f


	//   ....[192]....
        /*03e0*/ 	.word	0x0500000f


	//   ....[193]....
        /*03e4*/ 	.word	0x0500000f


	//   ....[194]....
        /*03e8*/ 	.word	0x0500000f


	//   ....[195]....
        /*03ec*/ 	.word	0x0500000f


	//   ....[196]....
        /*03f0*/ 	.word	0x0500000f


	//   ....[197]....
        /*03f4*/ 	.word	0x0500000f


	//----- nvinfo : EIATTR_COOP_GROUP_INSTR_OFFSETS
	.align		4
.L_267:
        /*03f8*/ 	.byte	0x04, 0x28
        /*03fa*/ 	.short	(.L_269 - .L_268)


	//   ....[0]....
.L_268:
        /*03fc*/ 	.word	0x00000080


	//   ....[1]....
        /*0400*/ 	.word	0x00000090


	//   ....[2]....
        /*0404*/ 	.word	0x000002d0


	//   ....[3]....
        /*0408*/ 	.word	0x00000430


	//   ....[4]....
        /*040c*/ 	.word	0x00000550


	//   ....[5]....
        /*0410*/ 	.word	0x000006b0


	//   ....[6]....
        /*0414*/ 	.word	0x000011e0


	//   ....[7]....
        /*0418*/ 	.word	0x00002ab0


	//   ....[8]....
        /*041c*/ 	.word	0x00003780


	//   ....[9]....
        /*0420*/ 	.word	0x000038e0


	//   ....[10]....
        /*0424*/ 	.word	0x00003940


	//   ....[11]....
        /*0428*/ 	.word	0x000046f0


	//   ....[12]....
        /*042c*/ 	.word	0x00004750


	//   ....[13]....
        /*0430*/ 	.word	0x00006c00


	//   ....[14]....
        /*0434*/ 	.word	0x00007820


	//   ....[15]....
        /*0438*/ 	.word	0x00007ae0


	//   ....[16]....
        /*043c*/ 	.word	0x00007c20


	//   ....[17]....
        /*0440*/ 	.word	0x000087e0


	//   ....[18]....
        /*0444*/ 	.word	0x00008870


	//   ....[19]....
        /*0448*/ 	.word	0x0000bbe0


	//   ....[20]....
        /*044c*/ 	.word	0x0000bc10


	//   ....[21]....
        /*0450*/ 	.word	0x0000bc30


	//   ....[22]....
        /*0454*/ 	.word	0x0000bc50


	//   ....[23]....
        /*0458*/ 	.word	0x0000d750


	//   ....[24]....
        /*045c*/ 	.word	0x0000d760


	//   ....[25]....
        /*0460*/ 	.word	0x0000d7e0


	//   ....[26]....
        /*0464*/ 	.word	0x0000d7f0


	//   ....[27]....
        /*0468*/ 	.word	0x0000e690


	//   ....[28]....
        /*046c*/ 	.word	0x0000e6a0


	//   ....[29]....
        /*0470*/ 	.word	0x0000e6b0


	//   ....[30]....
        /*0474*/ 	.word	0x0000e6d0


	//   ....[31]....
        /*0478*/ 	.word	0x0000e6e0


	//   ....[32]....
        /*047c*/ 	.word	0x0000e6f0


	//   ....[33]....
        /*0480*/ 	.word	0x0000e700


	//   ....[34]....
        /*0484*/ 	.word	0x0000e720


	//   ....[35]....
        /*0488*/ 	.word	0x0000e730


	//   ....[36]....
        /*048c*/ 	.word	0x0000e740


	//   ....[37]....
        /*0490*/ 	.word	0x0000e750


	//   ....[38]....
        /*0494*/ 	.word	0x0000e760


	//   ....[39]....
        /*0498*/ 	.word	0x0000e770


	//   ....[40]....
        /*049c*/ 	.word	0x0000e790


	//   ....[41]....
        /*04a0*/ 	.word	0x0000e7a0


	//   ....[42]....
        /*04a4*/ 	.word	0x0000e7b0


	//   ....[43]....
        /*04a8*/ 	.word	0x0000e7c0


	//   ....[44]....
        /*04ac*/ 	.word	0x0000e7d0


	//   ....[45]....
        /*04b0*/ 	.word	0x0000e7e0


	//   ....[46]....
        /*04b4*/ 	.word	0x0000e7f0


	//   ....[47]....
        /*04b8*/ 	.word	0x0000e800


	//   ....[48]....
        /*04bc*/ 	.word	0x0000e810


	//   ....[49]....
        /*04c0*/ 	.word	0x0000e820


	//   ....[50]....
        /*04c4*/ 	.word	0x0000e830


	//   ....[51]....
        /*04c8*/ 	.word	0x0000e840


	//   ....[52]....
        /*04cc*/ 	.word	0x0000e850


	//   ....[53]....
        /*04d0*/ 	.word	0x0000e860


	//   ....[54]....
        /*04d4*/ 	.word	0x0000e880


	//   ....[55]....
        /*04d8*/ 	.word	0x0000e890


	//   ....[56]....
        /*04dc*/ 	.word	0x0000e8a0


	//   ....[57]....
        /*04e0*/ 	.word	0x0000e8c0


	//   ....[58]....
        /*04e4*/ 	.word	0x0000e8d0


	//   ....[59]....
        /*04e8*/ 	.word	0x0000e8e0


	//   ....[60]....
        /*04ec*/ 	.word	0x0000e8f0


	//   ....[61]....
        /*04f0*/ 	.word	0x0000e910


	//   ....[62]....
        /*04f4*/ 	.word	0x0000e920


	//   ....[63]....
        /*04f8*/ 	.word	0x0000e940


	//   ....[64]....
        /*04fc*/ 	.word	0x0000e950


	//   ....[65]....
        /*0500*/ 	.word	0x0000e960


	//   ....[66]....
        /*0504*/ 	.word	0x0000e970


	//   ....[67]....
        /*0508*/ 	.word	0x0000e980


	//   ....[68]....
        /*050c*/ 	.word	0x0000e990


	//   ....[69]....
        /*0510*/ 	.word	0x0000e9a0


	//   ....[70]....
        /*0514*/ 	.word	0x0000e9b0


	//   ....[71]....
        /*0518*/ 	.word	0x0000e9c0


	//   ....[72]....
        /*051c*/ 	.word	0x0000e9d0


	//   ....[73]....
        /*0520*/ 	.word	0x0000e9e0


	//   ....[74]....
        /*0524*/ 	.word	0x0000ea00


	//   ....[75]....
        /*0528*/ 	.word	0x0000ea30


	//   ....[76]....
        /*052c*/ 	.word	0x0000ea60


	//   ....[77]....
        /*0530*/ 	.word	0x0000ea90


	//   ....[78]....
        /*0534*/ 	.word	0x0000eac0


	//   ....[79]....
        /*0538*/ 	.word	0x0000eaf0


	//   ....[80]....
        /*053c*/ 	.word	0x0000eb20


	//   ....[81]....
        /*0540*/ 	.word	0x0000eb30


	//   ....[82]....
        /*0544*/ 	.word	0x0000eb50


	//   ....[83]....
        /*0548*/ 	.word	0x0000eb80


	//   ....[84]....
        /*054c*/ 	.word	0x0000ebb0


	//   ....[85]....
        /*0550*/ 	.word	0x0000ebe0


	//   ....[86]....
        /*0554*/ 	.word	0x0000ebf0


	//   ....[87]....
        /*0558*/ 	.word	0x0000ec00


	//   ....[88]....
        /*055c*/ 	.word	0x0000ec10


	//   ....[89]....
        /*0560*/ 	.word	0x0000ec20


	//   ....[90]....
        /*0564*/ 	.word	0x0000ec30


	//   ....[91]....
        /*0568*/ 	.word	0x0000f090


	//   ....[92]....
        /*056c*/ 	.word	0x0000f0d0


	//   ....[93]....
        /*0570*/ 	.word	0x0000f110


	//   ....[94]....
        /*0574*/ 	.word	0x0000f140


	//   ....[95]....
        /*0578*/ 	.word	0x0000f190


	//   ....[96]....
        /*057c*/ 	.word	0x0000f1c0


	//   ....[97]....
        /*0580*/ 	.word	0x0000f880


	//   ....[98]....
        /*0584*/ 	.word	0x0000f8b0


	//   ....[99]....
        /*0588*/ 	.word	0x00010430


	//   ....[100]....
        /*058c*/ 	.word	0x00011b50


	//   ....[101]....
        /*0590*/ 	.word	0x00011b90


	//   ....[102]....
        /*0594*/ 	.word	0x00011bd0


	//   ....[103]....
        /*0598*/ 	.word	0x00011c60


	//   ....[104]....
        /*059c*/ 	.word	0x00011c70


	//   ....[105]....
        /*05a0*/ 	.word	0x00011ce0


	//   ....[106]....
        /*05a4*/ 	.word	0x00011cf0


	//   ....[107]....
        /*05a8*/ 	.word	0x00011d00


	//   ....[108]....
        /*05ac*/ 	.word	0x00011d70


	//   ....[109]....
        /*05b0*/ 	.word	0x00011df0


	//   ....[110]....
        /*05b4*/ 	.word	0x00012240


	//   ....[111]....
        /*05b8*/ 	.word	0x00012280


	//   ....[112]....
        /*05bc*/ 	.word	0x000122b0


	//   ....[113]....
        /*05c0*/ 	.word	0x000122c0


	//   ....[114]....
        /*05c4*/ 	.word	0x00012310


	//   ....[115]....
        /*05c8*/ 	.word	0x00012390


	//   ....[116]....
        /*05cc*/ 	.word	0x000123c0


	//   ....[117]....
        /*05d0*/ 	.word	0x00012430


	//   ....[118]....
        /*05d4*/ 	.word	0x00012450


	//   ....[119]....
        /*05d8*/ 	.word	0x000124e0


	//   ....[120]....
        /*05dc*/ 	.word	0x00012b20


	//   ....[121]....
        /*05e0*/ 	.word	0x00012b50


	//   ....[122]....
        /*05e4*/ 	.word	0x00012b80


	//   ....[123]....
        /*05e8*/ 	.word	0x00012bf0


	//   ....[124]....
        /*05ec*/ 	.word	0x00012c90


	//   ....[125]....
        /*05f0*/ 	.word	0x00012cb0


	//   ....[126]....
        /*05f4*/ 	.word	0x00012d00


	//   ....[127]....
        /*05f8*/ 	.word	0x00012d50


	//   ....[128]....
        /*05fc*/ 	.word	0x00013650


	//   ....[129]....
        /*0600*/ 	.word	0x00013670


	//   ....[130]....
        /*0604*/ 	.word	0x00013690


	//   ....[131]....
        /*0608*/ 	.word	0x000136a0


	//   ....[132]....
        /*060c*/ 	.word	0x000136f0


	//   ....[133]....
        /*0610*/ 	.word	0x00013700


	//   ....[134]....
        /*0614*/ 	.word	0x00013750


	//   ....[135]....
        /*0618*/ 	.word	0x00013760


	//   ....[136]....
        /*061c*/ 	.word	0x00013770


	//   ....[137]....
        /*0620*/ 	.word	0x000137c0


	//   ....[138]....
        /*0624*/ 	.word	0x00013ba0


	//   ....[139]....
        /*0628*/ 	.word	0x00013bc0


	//   ....[140]....
        /*062c*/ 	.word	0x00013bd0


	//   ....[141]....
        /*0630*/ 	.word	0x00013bf0


	//   ....[142]....
        /*0634*/ 	.word	0x00013c10


	//   ....[143]....
        /*0638*/ 	.word	0x00013c60


	//   ....[144]....
        /*063c*/ 	.word	0x00013c80


	//   ....[145]....
        /*0640*/ 	.word	0x00013c90


	//   ....[146]....
        /*0644*/ 	.word	0x00013ce0


	//   ....[147]....
        /*0648*/ 	.word	0x00013d40


	//   ....[148]....
        /*064c*/ 	.word	0x00014d00


	//   ....[149]....
        /*0650*/ 	.word	0x000152e0


	//   ....[150]....
        /*0654*/ 	.word	0x000153f0


	//   ....[151]....
        /*0658*/ 	.word	0x000154d0


	//   ....[152]....
        /*065c*/ 	.word	0x00015550


	//   ....[153]....
        /*0660*/ 	.word	0x00015630


	//   ....[154]....
        /*0664*/ 	.word	0x00015690


	//   ....[155]....
        /*0668*/ 	.word	0x00015770


	//   ....[156]....
        /*066c*/ 	.word	0x000157d0


	//   ....[157]....
        /*0670*/ 	.word	0x000158a0


	//   ....[158]....
        /*0674*/ 	.word	0x00015940


	//   ....[159]....
        /*0678*/ 	.word	0x00015a30


	//   ....[160]....
        /*067c*/ 	.word	0x00015b90


	//   ....[161]....
        /*0680*/ 	.word	0x00015c50


	//   ....[162]....
        /*0684*/ 	.word	0x00015d50


	//   ....[163]....
        /*0688*/ 	.word	0x00015df0


	//   ....[164]....
        /*068c*/ 	.word	0x00015ee0


	//   ....[165]....
        /*0690*/ 	.word	0x00015fa0


	//   ....[166]....
        /*0694*/ 	.word	0x00016010


	//   ....[167]....
        /*0698*/ 	.word	0x000160e0


	//   ....[168]....
        /*069c*/ 	.word	0x00016150


	//   ....[169]....
        /*06a0*/ 	.word	0x00016230


	//   ....[170]....
        /*06a4*/ 	.word	0x000162c0


	//   ....[171]....
        /*06a8*/ 	.word	0x00016310


	//   ....[172]....
        /*06ac*/ 	.word	0x000163f0


	//   ....[173]....
        /*06b0*/ 	.word	0x000164b0


	//   ....[174]....
        /*06b4*/ 	.word	0x00016530


	//   ....[175]....
        /*06b8*/ 	.word	0x00016620


	//   ....[176]....
        /*06bc*/ 	.word	0x000166a0


	//   ....[177]....
        /*06c0*/ 	.word	0x00016770


	//   ....[178]....
        /*06c4*/ 	.word	0x000168b0


	//   ....[179]....
        /*06c8*/ 	.word	0x00016950


	//   ....[180]....
        /*06cc*/ 	.word	0x000169c0


	//   ....[181]....
        /*06d0*/ 	.word	0x00016a80


	//   ....[182]....
        /*06d4*/ 	.word	0x00016ae0


	//   ....[183]....
        /*06d8*/ 	.word	0x00016ba0


	//   ....[184]....
        /*06dc*/ 	.word	0x00016c00


	//   ....[185]....
        /*06e0*/ 	.word	0x00016cc0


	//   ....[186]....
        /*06e4*/ 	.word	0x00016d20


	//   ....[187]....
        /*06e8*/ 	.word	0x00016de0


	//   ....[188]....
        /*06ec*/ 	.word	0x00016ec0


	//   ....[189]....
        /*06f0*/ 	.word	0x00016f60


	//   ....[190]....
        /*06f4*/ 	.word	0x00016fc0


	//   ....[191]....
        /*06f8*/ 	.word	0x00017080


	//   ....[192]....
        /*06fc*/ 	.word	0x000170e0


	//   ....[193]....
        /*0700*/ 	.word	0x000171a0


	//   ....[194]....
        /*0704*/ 	.word	0x00017200


	//   ....[195]....
        /*0708*/ 	.word	0x000172c0


	//   ....[196]....
        /*070c*/ 	.word	0x00017320


	//   ....[197]....
        /*0710*/ 	.word	0x000173e0


	//----- nvinfo : EIATTR_REG_RECONFIG
	.align		4
.L_269:
        /*0714*/ 	.byte	0x01, 0x54
	.zero		2


	//----- nvinfo : EIATTR_SYSCALL_OFFSETS
	.align		4
        /*0718*/ 	.byte	0x04, 0x46
        /*071a*/ 	.short	(.L_271 - .L_270)


	//   ....[0]....
.L_270:
        /*071c*/ 	.word	0x000013a0


	//   ....[1]....
        /*0720*/ 	.word	0x00010c80


	//   ....[2]....
        /*0724*/ 	.word	0x00010dc0


	//   ....[3]....
        /*0728*/ 	.word	0x00010f00


	//   ....[4]....
        /*072c*/ 	.word	0x00011020


	//   ....[5]....
        /*0730*/ 	.word	0x00012870


	//----- nvinfo : EIATTR_MBARRIER_INSTR_OFFSETS
	.align		4
.L_271:
        /*0734*/ 	.byte	0x04, 0x39
        /*0736*/ 	.short	(.L_273 - .L_272)


	//   ....[0]....
.L_272:
        /*0738*/ 	.word	0x00000180
        /*073c*/ 	.word	0x000000ff
        /*0740*/ 	.word	0x00029800
        /*0744*/ 	.short	0x0100
        /*0746*/ 	.byte	0x08
	.zero		1


	//   ....[1]....
        /*0748*/ 	.word	0x00000190
        /*074c*/ 	.word	0x000000ff
        /*0750*/ 	.word	0x00029820
        /*0754*/ 	.short	0x0100
        /*0756*/ 	.byte	0x08
	.zero		1


	//   ....[2]....
        /*0758*/ 	.word	0x00000280
        /*075c*/ 	.word	0x000000ff
        /*0760*/ 	.word	0x00029830
        /*0764*/ 	.short	0x0100
        /*0766*/ 	.byte	0x08
	.zero		1


	//   ....[3]....
        /*0768*/ 	.word	0x00000290
        /*076c*/ 	.word	0x000000ff
        /*0770*/ 	.word	0x00029840
        /*0774*/ 	.short	0x0100
        /*0776*/ 	.byte	0x08
	.zero		1


	//   ....[4]....
        /*0778*/ 	.word	0x000002a0
        /*077c*/ 	.word	0x000000ff
        /*0780*/ 	.word	0x00029838
        /*0784*/ 	.short	0x0100
        /*0786*/ 	.byte	0x08
	.zero		1


	//   ....[5]....
        /*0788*/ 	.word	0x000002b0
        /*078c*/ 	.word	0x000000ff
        /*0790*/ 	.word	0x00029848
        /*0794*/ 	.short	0x0100
        /*0796*/ 	.byte	0x08
	.zero		1


	//   ....[6]....
        /*0798*/ 	.word	0x000003e0
        /*079c*/ 	.word	0x000000ff
        /*07a0*/ 	.word	0x00029850
        /*07a4*/ 	.short	0x0100
        /*07a6*/ 	.byte	0x08
	.zero		1


	//   ....[7]....
        /*07a8*/ 	.word	0x000003f0
        /*07ac*/ 	.word	0x000000ff
        /*07b0*/ 	.word	0x00029860
        /*07b4*/ 	.short	0x0100
        /*07b6*/ 	.byte	0x08
	.zero		1


	//   ....[8]....
        /*07b8*/ 	.word	0x00000400
        /*07bc*/ 	.word	0x000000ff
        /*07c0*/ 	.word	0x00029858
        /*07c4*/ 	.short	0x0100
        /*07c6*/ 	.byte	0x08
	.zero		1


	//   ....[9]....
        /*07c8*/ 	.word	0x00000410
        /*07cc*/ 	.word	0x000000ff
        /*07d0*/ 	.word	0x00029868
        /*07d4*/ 	.short	0x0100
        /*07d6*/ 	.byte	0x08
	.zero		1


	//   ....[10]....
        /*07d8*/ 	.word	0x00000500
        /*07dc*/ 	.word	0x000000ff
        /*07e0*/ 	.word	0x00029870
        /*07e4*/ 	.short	0x0100
        /*07e6*/ 	.byte	0x06
	.zero		1


	//   ....[11]....
        /*07e8*/ 	.word	0x00000510
        /*07ec*/ 	.word	0x000000ff
        /*07f0*/ 	.word	0x00029880
        /*07f4*/ 	.short	0x0100
        /*07f6*/ 	.byte	0x06
	.zero		1


	//   ....[12]....
        /*07f8*/ 	.word	0x00000520
        /*07fc*/ 	.word	0x000000ff
        /*0800*/ 	.word	0x00029878
        /*0804*/ 	.short	0x0100
        /*0806*/ 	.byte	0x06
	.zero		1


	//   ....[13]....
        /*0808*/ 	.word	0x00000530
        /*080c*/ 	.word	0x000000ff
        /*0810*/ 	.word	0x00029888
        /*0814*/ 	.short	0x0100
        /*0816*/ 	.byte	0x06
	.zero		1


	//   ....[14]....
        /*0818*/ 	.word	0x00000660
        /*081c*/ 	.word	0x000000ff
        /*0820*/ 	.word	0x00029890
        /*0824*/ 	.short	0x0100
        /*0826*/ 	.byte	0x08
	.zero		1


	//   ....[15]....
        /*0828*/ 	.word	0x00000670
        /*082c*/ 	.word	0x000000ff
        /*0830*/ 	.word	0x000298a0
        /*0834*/ 	.short	0x0100
        /*0836*/ 	.byte	0x08
	.zero		1


	//   ....[16]....
        /*0838*/ 	.word	0x00000680
        /*083c*/ 	.word	0x000000ff
        /*0840*/ 	.word	0x00029898
        /*0844*/ 	.short	0x0100
        /*0846*/ 	.byte	0x08
	.zero		1


	//   ....[17]....
        /*0848*/ 	.word	0x00000690
        /*084c*/ 	.word	0x000000ff
        /*0850*/ 	.word	0x000298a8
        /*0854*/ 	.short	0x0100
        /*0856*/ 	.byte	0x08
	.zero		1


	//   ....[18]....
        /*0858*/ 	.word	0x000007d0
        /*085c*/ 	.word	0x000000ff
        /*0860*/ 	.word	0x000298b0
        /*0864*/ 	.short	0x0100
        /*0866*/ 	.byte	0x08
	.zero		1


	//   ....[19]....
        /*0868*/ 	.word	0x000007e0
        /*086c*/ 	.word	0x000000ff
        /*0870*/ 	.word	0x000298c0
        /*0874*/ 	.short	0x0100
        /*0876*/ 	.byte	0x08
	.zero		1


	//   ....[20]....
        /*0878*/ 	.word	0x000007f0
        /*087c*/ 	.word	0x000000ff
        /*0880*/ 	.word	0x000298b8
        /*0884*/ 	.short	0x0100
        /*0886*/ 	.byte	0x08
	.zero		1


	//   ....[21]....
        /*0888*/ 	.word	0x00000800
        /*088c*/ 	.word	0x000000ff
        /*0890*/ 	.word	0x000298c8
        /*0894*/ 	.short	0x0100
        /*0896*/ 	.byte	0x08
	.zero		1


	//   ....[22]....
        /*0898*/ 	.word	0x000016a0
        /*089c*/ 	.word	0x000000ff
        /*08a0*/ 	.word	0x00029800
        /*08a4*/ 	.short	0x010a
        /*08a6*/ 	.byte	0x26
	.zero		1


	//   ....[23]....
        /*08a8*/ 	.word	0x00001750
        /*08ac*/ 	.word	0x000000ff
        /*08b0*/ 	.word	0x00029830
        /*08b4*/ 	.short	0x010a
        /*08b6*/ 	.byte	0x26
	.zero		1


	//   ....[24]....
        /*08b8*/ 	.word	0x000017b0
        /*08bc*/ 	.word	0x000000ff
        /*08c0*/ 	.word	0x00029830
        /*08c4*/ 	.short	0x010a
        /*08c6*/ 	.byte	0x26
	.zero		1


	//   ....[25]....
        /*08c8*/ 	.word	0x00003300
        /*08cc*/ 	.word	0x000000ff
        /*08d0*/ 	.word	0x00000000
        /*08d4*/ 	.short	0x0101
        /*08d6*/ 	.byte	0x07
	.zero		1


	//   ....[26]....
        /*08d8*/ 	.word	0x00005af0
        /*08dc*/ 	.word	0x000000ff
        /*08e0*/ 	.word	0x00029830
        /*08e4*/ 	.short	0x010a
        /*08e6*/ 	.byte	0x04
	.zero		1


	//   ....[27]....
        /*08e8*/ 	.word	0x00005b30
        /*08ec*/ 	.word	0x000000ff
        /*08f0*/ 	.word	0x00029830
        /*08f4*/ 	.short	0x010a
        /*08f6*/ 	.byte	0x04
	.zero		1


	//   ....[28]....
        /*08f8*/ 	.word	0x000067a0
        /*08fc*/ 	.word	0x000000ff
        /*0900*/ 	.word	0x00029850
        /*0904*/ 	.short	0x010a
        /*0906*/ 	.byte	0x0a
	.zero		1


	//   ....[29]....
        /*0908*/ 	.word	0x000067e0
        /*090c*/ 	.word	0x000000ff
        /*0910*/ 	.word	0x00029850
        /*0914*/ 	.short	0x010a
        /*0916*/ 	.byte	0x0a
	.zero		1


	//   ....[30]....
        /*0918*/ 	.word	0x000072b0
        /*091c*/ 	.word	0x000000ff
        /*0920*/ 	.word	0x00000000
        /*0924*/ 	.short	0x0101
        /*0926*/ 	.byte	0x07
	.zero		1


	//   ....[31]....
        /*0928*/ 	.word	0x00009630
        /*092c*/ 	.word	0x000000ff
        /*0930*/ 	.word	0x00000000
        /*0934*/ 	.short	0x0101
        /*0936*/ 	.byte	0x06
	.zero		1


	//   ....[32]....
        /*0938*/ 	.word	0x00009db0
        /*093c*/ 	.word	0x000000ff
        /*0940*/ 	.word	0x00029830
        /*0944*/ 	.short	0x010a
        /*0946*/ 	.byte	0x0a
	.zero		1


	//   ....[33]....
        /*0948*/ 	.word	0x00009df0
        /*094c*/ 	.word	0x000000ff
        /*0950*/ 	.word	0x00029830
        /*0954*/ 	.short	0x010a
        /*0956*/ 	.byte	0x0a
	.zero		1


	//   ....[34]....
        /*0958*/ 	.word	0x0000aa40
        /*095c*/ 	.word	0x000000ff
        /*0960*/ 	.word	0x00029850
        /*0964*/ 	.short	0x010a
        /*0966*/ 	.byte	0x0a
	.zero		1


	//   ....[35]....
        /*0968*/ 	.word	0x0000aa80
        /*096c*/ 	.word	0x000000ff
        /*0970*/ 	.word	0x00029850
        /*0974*/ 	.short	0x010a
        /*0976*/ 	.byte	0x0a
	.zero		1


	//   ....[36]....
        /*0978*/ 	.word	0x0000b3a0
        /*097c*/ 	.word	0x000000ff
        /*0980*/ 	.word	0x00000000
        /*0984*/ 	.short	0x0101
        /*0986*/ 	.byte	0x0a
	.zero		1


	//   ....[37]....
        /*0988*/ 	.word	0x0000cd40
        /*098c*/ 	.word	0x000000ff
        /*0990*/ 	.word	0x00000000
        /*0994*/ 	.short	0x0101
        /*0996*/ 	.byte	0x07
	.zero		1


	//   ....[38]....
        /*0998*/ 	.word	0x0000d3e0
        /*099c*/ 	.word	0x000000ff
        /*09a0*/ 	.word	0x00029850
        /*09a4*/ 	.short	0x010a
        /*09a6*/ 	.byte	0x09
	.zero		1


	//   ....[39]....
        /*09a8*/ 	.word	0x0000d420
        /*09ac*/ 	.word	0x000000ff
        /*09b0*/ 	.word	0x00029850
        /*09b4*/ 	.short	0x010a
        /*09b6*/ 	.byte	0x09
	.zero		1


	//   ....[40]....
        /*09b8*/ 	.word	0x0000dab0
        /*09bc*/ 	.word	0x000000ff
        /*09c0*/ 	.word	0x00000000
        /*09c4*/ 	.short	0x0101
        /*09c6*/ 	.byte	0x04
	.zero		1


	//   ....[41]....
        /*09c8*/ 	.word	0x0000f180
        /*09cc*/ 	.word	0x000000ff
        /*09d0*/ 	.word	0x00000000
        /*09d4*/ 	.short	0x0101
        /*09d6*/ 	.byte	0x04
	.zero		1


	//   ....[42]....
        /*09d8*/ 	.word	0x00011830
        /*09dc*/ 	.word	0x000000ff
        /*09e0*/ 	.word	0x00029880
        /*09e4*/ 	.short	0x010a
        /*09e6*/ 	.byte	0x2d
	.zero		1


	//   ....[43]....
        /*09e8*/ 	.word	0x00011eb0
        /*09ec*/ 	.word	0x000000ff
        /*09f0*/ 	.word	0x00029870
        /*09f4*/ 	.short	0x0107
        /*09f6*/ 	.byte	0x2d
	.zero		1


	//   ....[44]....
        /*09f8*/ 	.word	0x00011f20
        /*09fc*/ 	.word	0x000000ff
        /*0a00*/ 	.word	0x00029870
        /*0a04*/ 	.short	0x0101
        /*0a06*/ 	.byte	0x2d
	.zero		1


	//   ....[45]....
        /*0a08*/ 	.word	0x00011f70
        /*0a0c*/ 	.word	0x000000ff
        /*0a10*/ 	.word	0x00029840
        /*0a14*/ 	.short	0x010a
        /*0a16*/ 	.byte	0x2d
	.zero		1


	//   ....[46]....
        /*0a18*/ 	.word	0x00012620
        /*0a1c*/ 	.word	0x000000ff
        /*0a20*/ 	.word	0x00029830
        /*0a24*/ 	.short	0x0107
        /*0a26*/ 	.byte	0x2d
	.zero		1


	//   ....[47]....
        /*0a28*/ 	.word	0x00012690
        /*0a2c*/ 	.word	0x000000ff
        /*0a30*/ 	.word	0x00029830
        /*0a34*/ 	.short	0x0101
        /*0a36*/ 	.byte	0x2d
	.zero		1


	//   ....[48]....
        /*0a38*/ 	.word	0x00012e80
        /*0a3c*/ 	.word	0x000000ff
        /*0a40*/ 	.word	0x00029800
        /*0a44*/ 	.short	0x0107
        /*0a46*/ 	.byte	0x2d
	.zero		1


	//   ....[49]....
        /*0a48*/ 	.word	0x00012ee0
        /*0a4c*/ 	.word	0x000000ff
        /*0a50*/ 	.word	0x00029800
        /*0a54*/ 	.short	0x0101
        /*0a56*/ 	.byte	0x2d
	.zero		1


	//   ....[50]....
        /*0a58*/ 	.word	0x00012ef0
        /*0a5c*/ 	.word	0x000000ff
        /*0a60*/ 	.word	0x00029820
        /*0a64*/ 	.short	0x010a
        /*0a66*/ 	.byte	0x2d
	.zero		1


	//   ....[51]....
        /*0a68*/ 	.word	0x00013380
        /*0a6c*/ 	.word	0x0000000a
        /*0a70*/ 	.word	0x00029880
        /*0a74*/ 	.short	0x010a
        /*0a76*/ 	.byte	0x3f
	.zero		1


	//   ....[52]....
        /*0a78*/ 	.word	0x00013890
        /*0a7c*/ 	.word	0x0000000a
        /*0a80*/ 	.word	0x00029870
        /*0a84*/ 	.short	0x0107
        /*0a86*/ 	.byte	0x3f
	.zero		1


	//   ....[53]....
        /*0a88*/ 	.word	0x00013900
        /*0a8c*/ 	.word	0x0000000a
        /*0a90*/ 	.word	0x00029870
        /*0a94*/ 	.short	0x0101
        /*0a96*/ 	.byte	0x3f
	.zero		1


	//   ....[54]....
        /*0a98*/ 	.word	0x00013930
        /*0a9c*/ 	.word	0x0000000a
        /*0aa0*/ 	.word	0x00029840
        /*0aa4*/ 	.short	0x010a
        /*0aa6*/ 	.byte	0x3f
	.zero		1


	//   ....[55]....
        /*0aa8*/ 	.word	0x00013e20
        /*0aac*/ 	.word	0x0000000a
        /*0ab0*/ 	.word	0x00029830
        /*0ab4*/ 	.short	0x0107
        /*0ab6*/ 	.byte	0x3f
	.zero		1


	//   ....[56]....
        /*0ab8*/ 	.word	0x00013ea0
        /*0abc*/ 	.word	0x0000000a
        /*0ac0*/ 	.word	0x00029830
        /*0ac4*/ 	.short	0x0101
        /*0ac6*/ 	.byte	0x3f
	.zero		1


	//   ....[57]....
        /*0ac8*/ 	.word	0x00013f10
        /*0acc*/ 	.word	0x00000013
        /*0ad0*/ 	.word	0x00029870
        /*0ad4*/ 	.short	0x010a
        /*0ad6*/ 	.byte	0x3f
	.zero		1


	//   ....[58]....
        /*0ad8*/ 	.word	0x00013f80
        /*0adc*/ 	.word	0x00000013
        /*0ae0*/ 	.word	0x00029860
        /*0ae4*/ 	.short	0x010a
        /*0ae6*/ 	.byte	0x3f
	.zero		1


	//   ....[59]....
        /*0ae8*/ 	.word	0x00014480
        /*0aec*/ 	.word	0x00000013
        /*0af0*/ 	.word	0x00029850
        /*0af4*/ 	.short	0x0101
        /*0af6*/ 	.byte	0x3f
	.zero		1


	//   ....[60]....
        /*0af8*/ 	.word	0x00014520
        /*0afc*/ 	.word	0x00000013
        /*0b00*/ 	.word	0x00000000
        /*0b04*/ 	.short	0x0101
        /*0b06*/ 	.byte	0x3f
	.zero		1


	//   ....[61]....
        /*0b08*/ 	.word	0x00014610
        /*0b0c*/ 	.word	0x00000011
        /*0b10*/ 	.word	0x00029870
        /*0b14*/ 	.short	0x010a
        /*0b16*/ 	.byte	0x3f
	.zero		1


	//   ....[62]....
        /*0b18*/ 	.word	0x000146b0
        /*0b1c*/ 	.word	0x00000011
        /*0b20*/ 	.word	0x00029860
        /*0b24*/ 	.short	0x010a
        /*0b26*/ 	.byte	0x3f
	.zero		1


	//   ....[63]....
        /*0b28*/ 	.word	0x00014b90
        /*0b2c*/ 	.word	0x00000011
        /*0b30*/ 	.word	0x00029850
        /*0b34*/ 	.short	0x0101
        /*0b36*/ 	.byte	0x3f
	.zero		1


	//   ....[64]....
        /*0b38*/ 	.word	0x00014c50
        /*0b3c*/ 	.word	0x00000011
        /*0b40*/ 	.word	0x00000000
        /*0b44*/ 	.short	0x0101
        /*0b46*/ 	.byte	0x3f
	.zero		1


	//   ....[65]....
        /*0b48*/ 	.word	0x00014cb0
        /*0b4c*/ 	.word	0x00000006
        /*0b50*/ 	.word	0x00029820
        /*0b54*/ 	.short	0x010a
        /*0b56*/ 	.byte	0x3f
	.zero		1


	//   ....[66]....
        /*0b58*/ 	.word	0x00014df0
        /*0b5c*/ 	.word	0x00000005
        /*0b60*/ 	.word	0x00029840
        /*0b64*/ 	.short	0x010a
        /*0b66*/ 	.byte	0x3f
	.zero		1


	//   ....[67]....
        /*0b68*/ 	.word	0x00014e90
        /*0b6c*/ 	.word	0x00000003
        /*0b70*/ 	.word	0x00029840
        /*0b74*/ 	.short	0x010a
        /*0b76*/ 	.byte	0x3f
	.zero		1


	//   ....[68]....
        /*0b78*/ 	.word	0x00014ed0
        /*0b7c*/ 	.word	0x00000005
        /*0b80*/ 	.word	0x00029860
        /*0b84*/ 	.short	0x010a
        /*0b86*/ 	.byte	0x3f
	.zero		1


	//   ....[69]....
        /*0b88*/ 	.word	0x00014f10
        /*0b8c*/ 	.word	0x00000003
        /*0b90*/ 	.word	0x00029860
        /*0b94*/ 	.short	0x010a
        /*0b96*/ 	.byte	0x3f
	.zero		1


	//   ....[70]....
        /*0b98*/ 	.word	0x00014f50
        /*0b9c*/ 	.word	0x00000005
        /*0ba0*/ 	.word	0x00029880
        /*0ba4*/ 	.short	0x010a
        /*0ba6*/ 	.byte	0x3f
	.zero		1


	//   ....[71]....
        /*0ba8*/ 	.word	0x00014f90
        /*0bac*/ 	.word	0x00000003
        /*0bb0*/ 	.word	0x00029880
        /*0bb4*/ 	.short	0x010a
        /*0bb6*/ 	.byte	0x3f
	.zero		1


	//   ....[72]....
        /*0bb8*/ 	.word	0x00015000
        /*0bbc*/ 	.word	0x00000003
        /*0bc0*/ 	.word	0x00029800
        /*0bc4*/ 	.short	0x010a
        /*0bc6*/ 	.byte	0x3f
	.zero		1


	//   ....[73]....
        /*0bc8*/ 	.word	0x00015060
        /*0bcc*/ 	.word	0x00000005
        /*0bd0*/ 	.word	0x00029830
        /*0bd4*/ 	.short	0x010a
        /*0bd6*/ 	.byte	0x3f
	.zero		1


	//   ....[74]....
        /*0bd8*/ 	.word	0x000150c0
        /*0bdc*/ 	.word	0x0000000b
        /*0be0*/ 	.word	0x00029830
        /*0be4*/ 	.short	0x010a
        /*0be6*/ 	.byte	0x3f
	.zero		1


	//   ....[75]....
        /*0be8*/ 	.word	0x00015120
        /*0bec*/ 	.word	0x0000000b
        /*0bf0*/ 	.word	0x00029850
        /*0bf4*/ 	.short	0x010a
        /*0bf6*/ 	.byte	0x3f
	.zero		1


	//   ....[76]....
        /*0bf8*/ 	.word	0x00015180
        /*0bfc*/ 	.word	0x0000000a
        /*0c00*/ 	.word	0x00029830
        /*0c04*/ 	.short	0x010a
        /*0c06*/ 	.byte	0x3f
	.zero		1


	//   ....[77]....
        /*0c08*/ 	.word	0x000151e0
        /*0c0c*/ 	.word	0x0000000a
        /*0c10*/ 	.word	0x00029850
        /*0c14*/ 	.short	0x010a
        /*0c16*/ 	.byte	0x3f
	.zero		1


	//   ....[78]....
        /*0c18*/ 	.word	0x00015240
        /*0c1c*/ 	.word	0x00000003
        /*0c20*/ 	.word	0x00029850
        /*0c24*/ 	.short	0x010a
        /*0c26*/ 	.byte	0x3f
	.zero		1


	//   ....[79]....
        /*0c28*/ 	.word	0x00015340
        /*0c2c*/ 	.word	0x00000002
        /*0c30*/ 	.word	0x00029880
        /*0c34*/ 	.short	0x010a
        /*0c36*/ 	.byte	0x3f
	.zero		1


	//   ....[80]....
        /*0c38*/ 	.word	0x00015ae0
        /*0c3c*/ 	.word	0x00000002
        /*0c40*/ 	.word	0x00029840
        /*0c44*/ 	.short	0x010a
        /*0c46*/ 	.byte	0x3f
	.zero		1


	//   ....[81]....
        /*0c48*/ 	.word	0x000167b0
        /*0c4c*/ 	.word	0x00000003
        /*0c50*/ 	.word	0x00029820
        /*0c54*/ 	.short	0x010a
        /*0c56*/ 	.byte	0x3f
	.zero		1


	//   ....[82]....
        /*0c58*/ 	.word	0x00016800
        /*0c5c*/ 	.word	0x0000000a
        /*0c60*/ 	.word	0x00029880
        /*0c64*/ 	.short	0x010a
        /*0c66*/ 	.byte	0x3f
	.zero		1


	//   ....[83]....
        /*0c68*/ 	.word	0x00016e10
        /*0c6c*/ 	.word	0x0000000a
        /*0c70*/ 	.word	0x00029840
        /*0c74*/ 	.short	0x010a
        /*0c76*/ 	.byte	0x3f
	.zero		1


	//   ....[84]....
        /*0c78*/ 	.word	0x00017410
        /*0c7c*/ 	.word	0x00000013
        /*0c80*/ 	.word	0x00029870
        /*0c84*/ 	.short	0x010a
        /*0c86*/ 	.byte	0x3f
	.zero		1


	//   ....[85]....
        /*0c88*/ 	.word	0x00017460
        /*0c8c*/ 	.word	0x00000013
        /*0c90*/ 	.word	0x00029860
        /*0c94*/ 	.short	0x010a
        /*0c96*/ 	.byte	0x3f
	.zero		1


	//   ....[86]....
        /*0c98*/ 	.word	0x000174b0
        /*0c9c*/ 	.word	0x00000011
        /*0ca0*/ 	.word	0x00029870
        /*0ca4*/ 	.short	0x010a
        /*0ca6*/ 	.byte	0x3f
	.zero		1


	//   ....[87]....
        /*0ca8*/ 	.word	0x00017500
        /*0cac*/ 	.word	0x00000011
        /*0cb0*/ 	.word	0x00029860
        /*0cb4*/ 	.short	0x010a
        /*0cb6*/ 	.byte	0x3f
	.zero		1


	//   ....[88]....
        /*0cb8*/ 	.word	0x00017550
        /*0cbc*/ 	.word	0x00000006
        /*0cc0*/ 	.word	0x00029820
        /*0cc4*/ 	.short	0x010a
        /*0cc6*/ 	.byte	0x3f
	.zero		1


	//   ....[89]....
        /*0cc8*/ 	.word	0x000175a0
        /*0ccc*/ 	.word	0x00000005
        /*0cd0*/ 	.word	0x00029840
        /*0cd4*/ 	.short	0x010a
        /*0cd6*/ 	.byte	0x3f
	.zero		1


	//   ....[90]....
        /*0cd8*/ 	.word	0x000175f0
        /*0cdc*/ 	.word	0x00000003
        /*0ce0*/ 	.word	0x00029840
        /*0ce4*/ 	.short	0x010a
        /*0ce6*/ 	.byte	0x3f
	.zero		1


	//   ....[91]....
        /*0ce8*/ 	.word	0x00017640
        /*0cec*/ 	.word	0x00000005
        /*0cf0*/ 	.word	0x00029860
        /*0cf4*/ 	.short	0x010a
        /*0cf6*/ 	.byte	0x3f
	.zero		1


	//   ....[92]....
        /*0cf8*/ 	.word	0x00017690
        /*0cfc*/ 	.word	0x00000003
        /*0d00*/ 	.word	0x00029860
        /*0d04*/ 	.short	0x010a
        /*0d06*/ 	.byte	0x3f
	.zero		1


	//   ....[93]....
        /*0d08*/ 	.word	0x000176e0
        /*0d0c*/ 	.word	0x00000005
        /*0d10*/ 	.word	0x00029880
        /*0d14*/ 	.short	0x010a
        /*0d16*/ 	.byte	0x3f
	.zero		1


	//----- nvinfo : EIATTR_NUM_MBARRIERS
	.align		4
.L_273:
        /*0d18*/ 	.byte	0x03, 0x38
        /*0d1a*/ 	.short	0x0016


	//----- nvinfo : EIATTR_EXIT_INSTR_OFFSETS
	.align		4
        /*0d1c*/ 	.byte	0x04, 0x1c
        /*0d1e*/ 	.short	(.L_275 - .L_274)


	//   ....[0]....
.L_274:
        /*0d20*/ 	.word	0x00014fe0


	//----- nvinfo : EIATTR_MAX_THREADS
	.align		4
.L_275:
        /*0d24*/ 	.byte	0x04, 0x05
        /*0d26*/ 	.short	(.L_277 - .L_276)
.L_276:
        /*0d28*/ 	.word	0x00000180
        /*0d2c*/ 	.word	0x00000001
        /*0d30*/ 	.word	0x00000001


	//----- nvinfo : EIATTR_CRS_STACK_SIZE
	.align		4
.L_277:
        /*0d34*/ 	.byte	0x04, 0x1e
        /*0d36*/ 	.short	(.L_279 - .L_278)
.L_278:
        /*0d38*/ 	.word	0x00000000


	//----- nvinfo : EIATTR_CBANK_PARAM_SIZE
	.align		4
.L_279:
        /*0d3c*/ 	.byte	0x03, 0x19
        /*0d3e*/ 	.short	0x0a70


	//----- nvinfo : EIATTR_PARAM_CBANK
	.align		4
        /*0d40*/ 	.byte	0x04, 0x0a
        /*0d42*/ 	.short	(.L_281 - .L_280)
	.align		4
.L_280:
        /*0d44*/ 	.word	index@(.nv.constant0._ZN7cutlass13device_kernelIN5flash11enable_sm90INS1_16FlashAttnFwdSm90INS1_25CollectiveMainloopFwdSm90ILi2EN4cute5tupleIJNS5_1CILi1EEES8_S8_EEENS6_IJNS7_ILi128EEENS7_ILi160EEENS7_ILi192EEEEEELi128ENS_12float_e4m3_tEfNS_4arch4Sm90ELb1ELb0ELb1ELb0ELb1ELb0ELb0ELb1ELb1ELb1ELb1ELb0EEENS1_21CollectiveEpilogueFwdINS6_IJSA_SA_SB_EEES9_NS_10bfloat16_tESG_Li256ELb0ELb1ELb1ELb1EEENS1_19SingleTileSchedulerILb0ELb1ELb1ELi128EEEEEEEEEvNT_6ParamsE)
        /*0d48*/ 	.short	0x0210
        /*0d4a*/ 	.short	0x0a70


	//----- nvinfo : EIATTR_SW_WAR
	.align		4
.L_281:
        /*0d4c*/ 	.byte	0x04, 0x36
        /*0d4e*/ 	.short	(.L_283 - .L_282)
.L_282:
        /*0d50*/ 	.word	0x00000008
.L_283:


//--------------------- .nv.info._ZN7cutlass13device_kernelIN5flash11enable_sm90INS1_16FlashAttnFwdSm90INS1_25CollectiveMainloopFwdSm90ILi2EN4cute5tupleIJNS5_1CILi1EEES8_S8_EEENS6_IJNS7_ILi128EEENS7_ILi160EEENS7_ILi192EEEEEELi128ENS_12float_e4m3_tEfNS_4arch4Sm90ELb1ELb0ELb1ELb1ELb1ELb0ELb0ELb1ELb1ELb1ELb1ELb0EEENS1_21CollectiveEpilogueFwdINS6_IJSA_SA_SB_EEES9_NS_10bfloat16_tESG_Li256ELb1ELb1ELb1ELb1EEENS1_36VarlenDynamicPersistentTileSchedulerILi128ELi160ELi256ELi128ELb1ELb1ELb1ELb1ELb1ELb1EEEEEEEEEvNT_6ParamsE --------------------------
	.section	.nv.info._ZN7cutlass13device_kernelIN5flash11enable_sm90INS1_16FlashAttnFwdSm90INS1_25CollectiveMainloopFwdSm90ILi2EN4cute5tupleIJNS5_1CILi1EEES8_S8_EEENS6_IJNS7_ILi128EEENS7_ILi160EEENS7_ILi192EEEEEELi128ENS_12float_e4m3_tEfNS_4arch4Sm90ELb1ELb0ELb1ELb1ELb1ELb0ELb0ELb1ELb1ELb1ELb1ELb0EEENS1_21CollectiveEpilogueFwdINS6_IJSA_SA_SB_EEES9_NS_10bfloat16_tESG_Li256ELb1ELb1ELb1ELb1EEENS1_36VarlenDynamicPersistentTileSchedulerILi128ELi160ELi256ELi128ELb1ELb1ELb1ELb1ELb1ELb1EEEEEEEEEvNT_6ParamsE,"",@"SHT_CUDA_INFO"
	.sectionflags	@""
	.align	4


	//----- nvinfo : EIATTR_CUDA_API_VERSION
	.align		4
        /*0000*/ 	.byte	0x04, 0x37
        /*0002*/ 	.short	(.L_285 - .L_284)
.L_284:
        /*0004*/ 	.word	0x00000082


	//----- nvinfo : EIATTR_KPARAM_INFO
	.align		4
.L_285:
        /*0008*/ 	.byte	0x04, 0x17
        /*000a*/ 	.short	(.L_287 - .L_286)
.L_286:
        /*000c*/ 	.word	0x00000000
        /*0010*/ 	.short	0x0000
        /*0012*/ 	.short	0x0070
        /*0014*/ 	.byte	0x00, 0xf0, 0x01, 0x2a


	//----- nvinfo : EIATTR_SPARSE_MMA_MASK
	.align		4
.L_287:
        /*0018*/ 	.byte	0x03, 0x50
        /*001a*/ 	.short	0x0000


	//----- nvinfo : EIATTR_MAXREG_COUNT
	.align		4
        /*001c*/ 	.byte	0x03, 0x1b
        /*001e*/ 	.short	0x00a8


	//----- nvinfo : EIATTR_NUM_BARRIERS
	.align		4
        /*0020*/ 	.byte	0x02, 0x4c
        /*0022*/ 	.byte	0x10
	.zero		1


	//----- nvinfo : EIATTR_EXTERNS
	.align		4
        /*0024*/ 	.byte	0x04, 0x0f
        /*0026*/ 	.short	(.L_289 - .L_288)


	//   ....[0]....
	.align		4
.L_288:
        /*0028*/ 	.word	index@(__assertfail)


	//----- nvinfo : EIATTR_ANNOTATIONS
	.align		4
.L_289:
        /*002c*/ 	.byte	0x04, 0x55
        /*002e*/ 	.short	(.L_291 - .L_290)


	//   ....[0]....
.L_290:
        /* <DEDUP_REMOVED lines=32> */


	//----- nvinfo : EIATTR_MERCURY_ISA_VERSION
	.align		4
.L_291:
        /*0220*/ 	.byte	0x03, 0x5f
        /*0222*/ 	.short	0x0101


	//----- nvinfo : EIATTR_UNUSED_LOAD_BYTE_OFFSET
	.align		4
        /*0224*/ 	.byte	0x04, 0x44
        /*0226*/ 	.short	(.L_293 - .L_292)


	//   ....[0]....
.L_292:
        /*0228*/ 	.word	0x000009a0
        /*022c*/ 	.word	0x0000fff0


	//   ....[1]....
        /*0230*/ 	.word	0x0000e440
        /*0234*/ 	.word	0x0000fff0


	//----- nvinfo : EIATTR_INT_WARP_WIDE_INSTR_OFFSETS
	.align		4
.L_293:
        /*0238*/ 	.byte	0x04, 0x31
        /*023a*/ 	.short	(.L_295 - .L_294)


	//   ....[0]....
.L_294:
        /*023c*/ 	.word	0x000000c0


	//   ....[1]....
        /*0240*/ 	.word	0x000000d0


	//   ....[2]....
        /*0244*/ 	.word	0x00000170


	//   ....[3]....
        /*0248*/ 	.word	0x00013c50


	//   ....[4]....
        /*024c*/ 	.word	0x00013ce0


	//   ....[5]....
        /*0250*/ 	.word	0x000178a0


	//   ....[6]....
        /*0254*/ 	.word	0x00017930


	//----- nvinfo : EIATTR_COOP_GROUP_MASK_REGIDS
	.align		4
.L_295:
        /*0258*/ 	.byte	0x04, 0x29
        /*025a*/ 	.short	(.L_297 - .L_296)


	//   ....[0]....
.L_296:
        /*025c*/ 	.word	0xffffffff


	//   ....[1]....
        /*0260*/ 	.word	0xffffffff


	//   ....[2]....
        /*0264*/ 	.word	0xffffffff


	//   ....[3]....
        /*0268*/ 	.word	0xffffffff


	//   ....[4]....
        /*026c*/ 	.word	0xffffffff


	//   ....[5]....
        /*0270*/ 	.word	0xffffffff


	//   ....[6]....
        /*0274*/ 	.word	0xffffffff


	//   ....[7]....
        /*0278*/ 	.word	0xffffffff


	//   ....[8]....
        /*027c*/ 	.word	0xffffffff


	//   ....[9]....
        /*0280*/ 	.word	0xffffffff


	//   ....[10]....
        /*0284*/ 	.word	0xffffffff


	//   ....[11]....
        /*0288*/ 	.word	0xffffffff


	//   ....[12]....
        /*028c*/ 	.word	0xffffffff


	//   ....[13]....
        /*0290*/ 	.word	0xffffffff


	//   ....[14]....
        /*0294*/ 	.word	0xffffffff


	//   ....[15]....
        /*0298*/ 	.word	0xffffffff


	//   ....[16]....
        /*029c*/ 	.word	0xffffffff


	//   ....[17]....
        /*02a0*/ 	.word	0xffffffff


	//   ....[18]....
        /*02a4*/ 	.word	0xffffffff


	//   ....[19]....
        /*02a8*/ 	.word	0xffffffff


	//   ....[20]....
        /*02ac*/ 	.word	0xffffffff


	//   ....[21]....
        /*02b0*/ 	.word	0xffffffff


	//   ....[22]....
        /*02b4*/ 	.word	0xffffffff


	//   ....[23]....
        /*02b8*/ 	.word	0xffffffff


	//   ....[24]....
        /*02bc*/ 	.word	0xffffffff


	//   ....[25]....
        /*02c0*/ 	.word	0xffffffff


	//   ....[26]....
        /*02c4*/ 	.word	0xffffffff


	//   ....[27]....
        /*02c8*/ 	.word	0xffffffff


	//   ....[28]....
        /*02cc*/ 	.word	0xffffffff


	//   ....[29]....
        /*02d0*/ 	.word	0xffffffff


	//   ....[30]....
        /*02d4*/ 	.word	0xffffffff


	//   ....[31]....
        /*02d8*/ 	.word	0xffffffff


	//   ....[32]....
        /*02dc*/ 	.word	0xffffffff


	//   ....[33]....
        /*02e0*/ 	.word	0xffffffff


	//   ....[34]....
        /*02e4*/ 	.word	0xffffffff


	//   ....[35]....
        /*02e8*/ 	.word	0xffffffff


	//   ....[36]....
        /*02ec*/ 	.word	0xffffffff


	//   ....[37]....
        /*02f0*/ 	.word	0xffffffff


	//   ....[38]....
        /*02f4*/ 	.word	0xffffffff


	//   ....[39]....
        /*02f8*/ 	.word	0xffffffff


	//   ....[40]....
        /*02fc*/ 	.word	0xffffffff


	//   ....[41]....
        /*0300*/ 	.word	0xffffffff


	//   ....[42]....
        /*0304*/ 	.word	0xffffffff


	//   ....[43]....
        /*0308*/ 	.word	0xffffffff


	//   ....[44]....
        /*030c*/ 	.word	0xffffffff


	//   ....[45]....
        /*0310*/ 	.word	0xffffffff


	//   ....[46]....
        /*0314*/ 	.word	0xffffffff


	//   ....[47]....
        /*0318*/ 	.word	0xffffffff


	//   ....[48]....
        /*031c*/ 	.word	0xffffffff


	//   ....[49]....
        /*0320*/ 	.word	0xffffffff


	//   ....[50]....
        /*0324*/ 	.word	0xffffffff


	//   ....[51]....
        /*0328*/ 	.word	0xffffffff


	//   ....[52]....
        /*032c*/ 	.word	0xffffffff


	//   ....[53]....
        /*0330*/ 	.word	0xffffffff


	//   ....[54]....
        /*0334*/ 	.word	0xffffffff


	//   ....[55]....
        /*0338*/ 	.word	0xffffffff


	//   ....[56]....
        /*033c*/ 	.word	0xffffffff


	//   ....[57]....
        /*0340*/ 	.word	0xffffffff


	//   ....[58]....
        /*0344*/ 	.word	0xffffffff


	//   ....[59]....
        /*0348*/ 	.word	0xffffffff


	//   ....[60]....
        /*034c*/ 	.word	0xffffffff


	//   ....[61]....
        /*0350*/ 	.word	0xffffffff


	//   ....[62]....
        /*0354*/ 	.word	0xffffffff


	//   ....[63]....
        /*0358*/ 	.word	0xffffffff


	//   ....[64]....
        /*035c*/ 	.word	0xffffffff


	//   ....[65]....
        /*0360*/ 	.word	0xffffffff


	//   ....[66]....
        /*0364*/ 	.word	0xffffffff


	//   ....[67]....
        /*0368*/ 	.word	0xffffffff


	//   ....[68]....
        /*036c*/ 	.word	0xffffffff


	//   ....[69]....
        /*0370*/ 	.word	0xffffffff


	//   ....[70]....
        /*0374*/ 	.word	0xffffffff


	//   ....[71]....
        /*0378*/ 	.word	0xffffffff


	//   ....[72]....
        /*037c*/ 	.word	0xffffffff


	//   ....[73]....
        /*0380*/ 	.word	0xffffffff


	//   ....[74]....
        /*0384*/ 	.word	0xffffffff


	//   ....[75]....
        /*0388*/ 	.word	0xffffffff


	//   ....[76]....
        /*038c*/ 	.word	0xffffffff


	//   ....[77]....
        /*0390*/ 	.word	0xffffffff


	//   ....[78]....
        /*0394*/ 	.word	0xffffffff


	//   ....[79]....
        /*0398*/ 	.word	0xffffffff


	//   ....[80]....
        /*039c*/ 	.word	0xffffffff


	//   ....[81]....
        /*03a0*/ 	.word	0xffffffff


	//   ....[82]....
        /*03a4*/ 	.word	0xffffffff


	//   ....[83]....
        /*03a8*/ 	.word	0xffffffff


	//   ....[84]....
        /*03ac*/ 	.word	0xffffffff


	//   ....[85]....
        /*03b0*/ 	.word	0xffffffff


	//   ....[86]....
        /*03b4*/ 	.word	0xffffffff


	//   ....[87]....
        /*03b8*/ 	.word	0xffffffff


	//   ....[88]....
        /*03bc*/ 	.word	0xffffffff


	//   ....[89]....
        /*03c0*/ 	.word	0xffffffff


	//   ....[90]....
        /*03c4*/ 	.word	0xffffffff


	//   ....[91]....
        /*03c8*/ 	.word	0xffffffff


	//   ....[92]....
        /*03cc*/ 	.word	0xffffffff


	//   ....[93]....
        /*03d0*/ 	.word	0xffffffff


	//   ....[94]....
        /*03d4*/ 	.word	0xffffffff


	//   ....[95]....
        /*03d8*/ 	.word	0xffffffff


	//   ....[96]....
        /*03dc*/ 	.word	0xffffffff


	//   ....[97]....
        /*03e0*/ 	.word	0xffffffff


	//   ....[98]....
        /*03e4*/ 	.word	0xffffffff


	//   ....[99]....
        /*03e8*/ 	.word	0xffffffff


	//   ....[100]....
        /*03ec*/ 	.word	0xffffffff


	//   ....[101]....
        /*03f0*/ 	.word	0xffffffff


	//   ....[102]....
        /*03f4*/ 	.word	0xffffffff


	//   ....[103]....
        /*03f8*/ 	.word	0xffffffff


	//   ....[104]....
        /*03fc*/ 	.word	0xffffffff


	//   ....[105]....
        /*0400*/ 	.word	0xffffffff


	//   ....[106]....
        /*0404*/ 	.word	0xffffffff


	//   ....[107]....
        /*0408*/ 	.word	0xffffffff


	//   ....[108]....
        /*040c*/ 	.word	0xffffffff


	//   ....[109]....
        /*0410*/ 	.word	0xffffffff


	//   ....[110]....
        /*0414*/ 	.word	0xffffffff


	//   ....[111]....
        /*0418*/ 	.word	0xffffffff


	//   ....[112]....
        /*041c*/ 	.word	0xffffffff


	//   ....[113]....
        /*0420*/ 	.word	0xffffffff


	//   ....[114]....
        /*0424*/ 	.word	0xffffffff


	//   ....[115]....
        /*0428*/ 	.word	0xffffffff


	//   ....[116]....
        /*042c*/ 	.word	0xffffffff


	//   ....[117]....
        /*0430*/ 	.word	0xffffffff


	//   ....[118]....
        /*0434*/ 	.word	0xffffffff


	//   ....[119]....
        /*0438*/ 	.word	0xffffffff


	//   ....[120]....
        /*043c*/ 	.word	0xffffffff


	//   ....[121]....
        /*0440*/ 	.word	0xffffffff


	//   ....[122]....
        /*0444*/ 	.word	0xffffffff


	//   ....[123]....
        /*0448*/ 	.word	0xffffffff


	//   ....[124]....
        /*044c*/ 	.word	0xffffffff


	//   ....[125]....
        /*0450*/ 	.word	0xffffffff


	//   ....[126]....
        /*0454*/ 	.word	0xffffffff


	//   ....[127]....
        /*0458*/ 	.word	0xffffffff


	//   ....[128]....
        /*045c*/ 	.word	0xffffffff


	//   ....[129]....
        /*0460*/ 	.word	0xffffffff


	//   ....[130]....
        /*0464*/ 	.word	0xffffffff


	//   ....[131]....
        /*0468*/ 	.word	0xffffffff


	//   ....[132]....
        /*046c*/ 	.word	0xffffffff


	//   ....[133]....
        /*0470*/ 	.word	0xffffffff


	//   ....[134]....
        /*0474*/ 	.word	0xffffffff


	//   ....[135]....
        /*0478*/ 	.word	0xffffffff


	//   ....[136]....
        /*047c*/ 	.word	0xffffffff


	//   ....[137]....
        /*0480*/ 	.word	0xffffffff


	//   ....[138]....
        /*0484*/ 	.word	0xffffffff


	//   ....[139]....
        /*0488*/ 	.word	0xffffffff


	//   ....[140]....
        /*048c*/ 	.word	0xffffffff


	//   ....[141]....
        /*0490*/ 	.word	0xffffffff


	//   ....[142]....
        /*0494*/ 	.word	0xffffffff


	//   ....[143]....
        /*0498*/ 	.word	0xffffffff


	//   ....[144]....
        /*049c*/ 	.word	0xffffffff


	//   ....[145]....
        /*04a0*/ 	.word	0xffffffff


	//   ....[146]....
        /*04a4*/ 	.word	0xffffffff


	//   ....[147]....
        /*04a8*/ 	.word	0xffffffff


	//   ....[148]....
        /*04ac*/ 	.word	0xffffffff


	//   ....[149]....
        /*04b0*/ 	.word	0xffffffff


	//   ....[150]....
        /*04b4*/ 	.word	0xffffffff


	//   ....[151]....
        /*04b8*/ 	.word	0xffffffff


	//   ....[152]....
        /*04bc*/ 	.word	0xffffffff


	//   ....[153]....
        /*04c0*/ 	.word	0xffffffff


	//   ....[154]....
        /*04c4*/ 	.word	0xffffffff


	//   ....[155]....
        /*04c8*/ 	.word	0xffffffff


	//   ....[156]....
        /*04cc*/ 	.word	0xffffffff


	//   ....[157]....
        /*04d0*/ 	.word	0xffffffff


	//   ....[158]....
        /*04d4*/ 	.word	0xffffffff


	//   ....[159]....
        /*04d8*/ 	.word	0xffffffff


	//   ....[160]....
        /*04dc*/ 	.word	0xffffffff


	//   ....[161]....
        /*04e0*/ 	.word	0xffffffff


	//   ....[162]....
        /*04e4*/ 	.word	0xffffffff


	//   ....[163]....
        /*04e8*/ 	.word	0xffffffff


	//   ....[164]....
        /*04ec*/ 	.word	0xffffffff


	//   ....[165]....
        /*04f0*/ 	.word	0xffffffff


	//   ....[166]....
        /*04f4*/ 	.word	0xffffffff


	//   ....[167]....
        /*04f8*/ 	.word	0xffffffff


	//   ....[168]....
        /*04fc*/ 	.word	0xffffffff


	//   ....[169]....
        /*0500*/ 	.word	0xffffffff


	//   ....[170]....
        /*0504*/ 	.word	0xffffffff


	//   ....[171]....
        /*0508*/ 	.word	0xffffffff


	//   ....[172]....
        /*050c*/ 	.word	0xffffffff


	//   ....[173]....
        /*0510*/ 	.word	0xffffffff


	//   ....[174]....
        /*0514*/ 	.word	0xffffffff


	//   ....[175]....
        /*0518*/ 	.word	0xffffffff


	//   ....[176]....
        /*051c*/ 	.word	0xffffffff


	//   ....[177]....
        /*0520*/ 	.word	0xffffffff


	//   ....[178]....
        /*0524*/ 	.word	0xffffffff


	//   ....[179]....
        /*0528*/ 	.word	0xffffffff


	//   ....[180]....
        /*052c*/ 	.word	0xffffffff


	//   ....[181]....
        /*0530*/ 	.word	0xffffffff


	//   ....[182]....
        /*0534*/ 	.word	0xffffffff


	//   ....[183]....
        /*0538*/ 	.word	0xffffffff


	//   ....[184]....
        /*053c*/ 	.word	0xffffffff


	//   ....[185]....
        /*0540*/ 	.word	0xffffffff


	//   ....[186]....
        /*0544*/ 	.word	0xffffffff


	//   ....[187]....
        /*0548*/ 	.word	0xffffffff


	//   ....[188]....
        /*054c*/ 	.word	0xffffffff


	//   ....[189]....
        /*0550*/ 	.word	0xffffffff


	//   ....[190]....
        /*0554*/ 	.word	0xffffffff


	//   ....[191]....
        /*0558*/ 	.word	0xffffffff


	//   ....[192]....
        /*055c*/ 	.word	0xffffffff


	//   ....[193]....
        /*0560*/ 	.word	0xffffffff


	//   ....[194]....
        /*0564*/ 	.word	0xffffffff


	//   ....[195]....
        /*0568*/ 	.word	0xffffffff


	//   ....[196]....
        /*056c*/ 	.word	0xffffffff


	//   ....[197]....
        /*0570*/ 	.word	0xffffffff


	//   ....[198]....
        /*0574*/ 	.word	0xffffffff


	//   ....[199]....
        /*0578*/ 	.word	0x0500000f


	//   ....[200]....
        /*057c*/ 	.word	0x0500000f


	//   ....[201]....
        /*0580*/ 	.word	0x0500000f


	//   ....[202]....
        /*0584*/ 	.word	0x0500000f


	//   ....[203]....
        /*0588*/ 	.word	0x0500000f


	//   ....[204]....
        /*058c*/ 	.word	0x0500000f


	//   ....[205]....
        /*0590*/ 	.word	0x0500000f


	//   ....[206]....
        /*0594*/ 	.word	0x0500000f


	//   ....[207]....
        /*0598*/ 	.word	0x0500000f


	//   ....[208]....
        /*059c*/ 	.word	0x0500000f


	//   ....[209]....
        /*05a0*/ 	.word	0x0500000f


	//   ....[210]....
        /*05a4*/ 	.word	0x0500000f


	//   ....[211]....
        /*05a8*/ 	.word	0x0500000f


	//   ....[212]....
        /*05ac*/ 	.word	0x0500000f


	//   ....[213]....
        /*05b0*/ 	.word	0x0500000f


	//   ....[214]....
        /*05b4*/ 	.word	0x0500000f


	//   ....[215]....
        /*05b8*/ 	.word	0x0500000f


	//   ....[216]....
        /*05bc*/ 	.word	0x0500000f


	//   ....[217]....
        /*05c0*/ 	.word	0x0500000f


	//   ....[218]....
        /*05c4*/ 	.word	0x0500000f


	//   ....[219]....
        /*05c8*/ 	.word	0x0500000f


	//   ....[220]....
        /*05cc*/ 	.word	0x0500000f


	//   ....[221]....
        /*05d0*/ 	.word	0x0500000f


	//   ....[222]....
        /*05d4*/ 	.word	0x0500000f


	//   ....[223]....
        /*05d8*/ 	.word	0x0500000f


	//   ....[224]....
        /*05dc*/ 	.word	0x0500000f


	//   ....[225]....
        /*05e0*/ 	.word	0x0500000f


	//   ....[226]....
        /*05e4*/ 	.word	0x0500000f


	//   ....[227]....
        /*05e8*/ 	.word	0x0500000f


	//   ....[228]....
        /*05ec*/ 	.word	0x0500000f


	//   ....[229]....
        /*05f0*/ 	.word	0x0500000f


	//   ....[230]....
        /*05f4*/ 	.word	0x0500000f


	//   ....[231]....
        /*05f8*/ 	.word	0x0500000f


	//   ....[232]....
        /*05fc*/ 	.word	0x0500000f


	//   ....[233]....
        /*0600*/ 	.word	0x0500000f


	//   ....[234]....
        /*0604*/ 	.word	0x0500000f


	//   ....[235]....
        /*0608*/ 	.word	0x0500000f


	//   ....[236]....
        /*060c*/ 	.word	0x0500000f


	//   ....[237]....
        /*0610*/ 	.word	0x0500000f


	//   ....[238]....
        /*0614*/ 	.word	0x0500000f


	//   ....[239]....
        /*0618*/ 	.word	0x0500000f


	//   ....[240]....
        /*061c*/ 	.word	0x0500000f


	//   ....[241]....
        /*0620*/ 	.word	0x0500000f


	//   ....[242]....
        /*0624*/ 	.word	0x0500000f


	//   ....[243]....
        /*0628*/ 	.word	0x0500000f


	//   ....[244]....
        /*062c*/ 	.word	0x0500000f


	//   ....[245]....
        /*0630*/ 	.word	0x0500000f


	//   ....[246]....
        /*0634*/ 	.word	0x0500000f


	//   ....[247]....
        /*0638*/ 	.word	0x0500000f


	//   ....[248]....
        /*063c*/ 	.word	0x0500000f


	//----- nvinfo : EIATTR_COOP_GROUP_INSTR_OFFSETS
	.align		4
.L_297:
        /*0640*/ 	.byte	0x04, 0x28
        /*0642*/ 	.short	(.L_299 - .L_298)


	//   ....[0]....
.L_298:
        /*0644*/ 	.word	0x00000080


	//   ....[1]....
        /*0648*/ 	.word	0x00000090


	//   ....[2]....
        /*064c*/ 	.word	0x000002d0


	//   ....[3]....
        /*0650*/ 	.word	0x00000430


	//   ....[4]....
        /*0654*/ 	.word	0x00000550


	//   ....[5]....
        /*0658*/ 	.word	0x000006b0


	//   ....[6]....
        /*065c*/ 	.word	0x00001b00


	//   ....[7]....
        /*0660*/ 	.word	0x00003050


	//   ....[8]....
        /*0664*/ 	.word	0x00003500


	//   ....[9]....
        /*0668*/ 	.word	0x00003ff0


	//   ....[10]....
        /*066c*/ 	.word	0x00004070


	//   ....[11]....
        /*0670*/ 	.word	0x00004d00


	//   ....[12]....
        /*0674*/ 	.word	0x00004d70


	//   ....[13]....
        /*0678*/ 	.word	0x00007220


	//   ....[14]....
        /*067c*/ 	.word	0x000080c0


	//   ....[15]....
        /*0680*/ 	.word	0x00008120


	//   ....[16]....
        /*0684*/ 	.word	0x000081b0


	//   ....[17]....
        /*0688*/ 	.word	0x00008e20


	//   ....[18]....
        /*068c*/ 	.word	0x00008e70


	//   ....[19]....
        /*0690*/ 	.word	0x0000c200


	//   ....[20]....
        /*0694*/ 	.word	0x0000c220


	//   ....[21]....
        /*0698*/ 	.word	0x0000c250


	//   ....[22]....
        /*069c*/ 	.word	0x0000c260


	//   ....[23]....
        /*06a0*/ 	.word	0x0000dc80


	//   ....[24]....
        /*06a4*/ 	.word	0x0000dc90


	//   ....[25]....
        /*06a8*/ 	.word	0x0000dd10


	//   ....[26]....
        /*06ac*/ 	.word	0x0000dd20


	//   ....[27]....
        /*06b0*/ 	.word	0x0000ec90


	//   ....[28]....
        /*06b4*/ 	.word	0x0000eca0


	//   ....[29]....
        /*06b8*/ 	.word	0x0000ecb0


	//   ....[30]....
        /*06bc*/ 	.word	0x0000ecc0


	//   ....[31]....
        /*06c0*/ 	.word	0x0000ecd0


	//   ....[32]....
        /*06c4*/ 	.word	0x0000ece0


	//   ....[33]....
        /*06c8*/ 	.word	0x0000ecf0


	//   ....[34]....
        /*06cc*/ 	.word	0x0000ed00


	//   ....[35]....
        /*06d0*/ 	.word	0x0000ed10


	//   ....[36]....
        /*06d4*/ 	.word	0x0000ed20


	//   ....[37]....
        /*06d8*/ 	.word	0x0000ed30


	//   ....[38]....
        /*06dc*/ 	.word	0x0000ed40


	//   ....[39]....
        /*06e0*/ 	.word	0x0000ed50


	//   ....[40]....
        /*06e4*/ 	.word	0x0000ed60


	//   ....[41]....
        /*06e8*/ 	.word	0x0000ed70


	//   ....[42]....
        /*06ec*/ 	.word	0x0000eda0


	//   ....[43]....
        /*06f0*/ 	.word	0x0000edb0


	//   ....[44]....
        /*06f4*/ 	.word	0x0000edc0


	//   ....[45]....
        /*06f8*/ 	.word	0x0000edd0


	//   ....[46]....
        /*06fc*/ 	.word	0x0000ee00


	//   ....[47]....
        /*0700*/ 	.word	0x0000ee10


	//   ....[48]....
        /*0704*/ 	.word	0x0000ee20


	//   ....[49]....
        /*0708*/ 	.word	0x0000ee30


	//   ....[50]....
        /*070c*/ 	.word	0x0000ee40


	//   ....[51]....
        /*0710*/ 	.word	0x0000ee50


	//   ....[52]....
        /*0714*/ 	.word	0x0000ee60


	//   ....[53]....
        /*0718*/ 	.word	0x0000ee70


	//   ....[54]....
        /*071c*/ 	.word	0x0000ee80


	//   ....[55]....
        /*0720*/ 	.word	0x0000ee90


	//   ....[56]....
        /*0724*/ 	.word	0x0000eea0


	//   ....[57]....
        /*0728*/ 	.word	0x0000eec0


	//   ....[58]....
        /*072c*/ 	.word	0x0000eed0


	//   ....[59]....
        /*0730*/ 	.word	0x0000eef0


	//   ....[60]....
        /*0734*/ 	.word	0x0000ef00


	//   ....[61]....
        /*0738*/ 	.word	0x0000ef10


	//   ....[62]....
        /*073c*/ 	.word	0x0000ef30


	//   ....[63]....
        /*0740*/ 	.word	0x0000ef50


	//   ....[64]....
        /*0744*/ 	.word	0x0000ef70


	//   ....[65]....
        /*0748*/ 	.word	0x0000ef80


	//   ....[66]....
        /*074c*/ 	.word	0x0000efa0


	//   ....[67]....
        /*0750*/ 	.word	0x0000efc0


	//   ....[68]....
        /*0754*/ 	.word	0x0000eff0


	//   ....[69]....
        /*0758*/ 	.word	0x0000f010


	//   ....[70]....
        /*075c*/ 	.word	0x0000f020


	//   ....[71]....
        /*0760*/ 	.word	0x0000f040


	//   ....[72]....
        /*0764*/ 	.word	0x0000f070


	//   ....[73]....
        /*0768*/ 	.word	0x0000f080


	//   ....[74]....
        /*076c*/ 	.word	0x0000f090


	//   ....[75]....
        /*0770*/ 	.word	0x0000f0c0


	//   ....[76]....
        /*0774*/ 	.word	0x0000f0f0


	//   ....[77]....
        /*0778*/ 	.word	0x0000f120


	//   ....[78]....
        /*077c*/ 	.word	0x0000f150


	//   ....[79]....
        /*0780*/ 	.word	0x0000f180


	//   ....[80]....
        /*0784*/ 	.word	0x0000f1b0


	//   ....[81]....
        /*0788*/ 	.word	0x0000f1e0


	//   ....[82]....
        /*078c*/ 	.word	0x0000f210


	//   ....[83]....
        /*0790*/ 	.word	0x0000f240


	//   ....[84]....
        /*0794*/ 	.word	0x0000f270


	//   ....[85]....
        /*0798*/ 	.word	0x0000f2a0


	//   ....[86]....
        /*079c*/ 	.word	0x0000f2d0


	//   ....[87]....
        /*07a0*/ 	.word	0x0000f300


	//   ....[88]....
        /*07a4*/ 	.word	0x0000f330


	//   ....[89]....
        /*07a8*/ 	.word	0x0000f360


	//   ....[90]....
        /*07ac*/ 	.word	0x0000f390


	//   ....[91]....
        /*07b0*/ 	.word	0x0000fbc0


	//   ....[92]....
        /*07b4*/ 	.word	0x0000fc00


	//   ....[93]....
        /*07b8*/ 	.word	0x0000fc30


	//   ....[94]....
        /*07bc*/ 	.word	0x0000fc60


	//   ....[95]....
        /*07c0*/ 	.word	0x00010330


	//   ....[96]....
        /*07c4*/ 	.word	0x00010350


	//   ....[97]....
        /*07c8*/ 	.word	0x00010420


	//   ....[98]....
        /*07cc*/ 	.word	0x00010440


	//   ....[99]....
        /*07d0*/ 	.word	0x00010500


	//   ....[100]....
        /*07d4*/ 	.word	0x00010520


	//   ....[101]....
        /*07d8*/ 	.word	0x000105f0


	//   ....[102]....
        /*07dc*/ 	.word	0x00010610


	//   ....[103]....
        /*07e0*/ 	.word	0x000109c0


	//   ....[104]....
        /*07e4*/ 	.word	0x000109d0


	//   ....[105]....
        /*07e8*/ 	.word	0x00010e00


	//   ....[106]....
        /*07ec*/ 	.word	0x00010e10


	//   ....[107]....
        /*07f0*/ 	.word	0x00011b00


	//   ....[108]....
        /*07f4*/ 	.word	0x00011b20


	//   ....[109]....
        /*07f8*/ 	.word	0x00011be0


	//   ....[110]....
        /*07fc*/ 	.word	0x00011c00


	//   ....[111]....
        /*0800*/ 	.word	0x00011cc0


	//   ....[112]....
        /*0804*/ 	.word	0x00011ce0


	//   ....[113]....
        /*0808*/ 	.word	0x00011db0


	//   ....[114]....
        /*080c*/ 	.word	0x00011dd0


	//   ....[115]....
        /*0810*/ 	.word	0x00011f10


	//   ....[116]....
        /*0814*/ 	.word	0x00012120


	//   ....[117]....
        /*0818*/ 	.word	0x00012150


	//   ....[118]....
        /*081c*/ 	.word	0x00012180


	//   ....[119]....
        /*0820*/ 	.word	0x000121b0


	//   ....[120]....
        /*0824*/ 	.word	0x000121e0


	//   ....[121]....
        /*0828*/ 	.word	0x00012230


	//   ....[122]....
        /*082c*/ 	.word	0x000123b0


	//   ....[123]....
        /*0830*/ 	.word	0x000123e0


	//   ....[124]....
        /*0834*/ 	.word	0x00012410


	//   ....[125]....
        /*0838*/ 	.word	0x00012440


	//   ....[126]....
        /*083c*/ 	.word	0x00012470


	//   ....[127]....
        /*0840*/ 	.word	0x000124a0


	//   ....[128]....
        /*0844*/ 	.word	0x00012530


	//   ....[129]....
        /*0848*/ 	.word	0x00012590


	//   ....[130]....
        /*084c*/ 	.word	0x000125a0


	//   ....[131]....
        /*0850*/ 	.word	0x000125f0


	//   ....[132]....
        /*0854*/ 	.word	0x00014c00


	//   ....[133]....
        /*0858*/ 	.word	0x00014c30


	//   ....[134]....
        /*085c*/ 	.word	0x00014c60


	//   ....[135]....
        /*0860*/ 	.word	0x00014c80


	//   ....[136]....
        /*0864*/ 	.word	0x00014d10


	//   ....[137]....
        /*0868*/ 	.word	0x00014d50


	//   ....[138]....
        /*086c*/ 	.word	0x00014d90


	//   ....[139]....
        /*0870*/ 	.word	0x00014da0


	//   ....[140]....
        /*0874*/ 	.word	0x00014e80


	//   ....[141]....
        /*0878*/ 	.word	0x00014ea0


	//   ....[142]....
        /*087c*/ 	.word	0x00015280


	//   ....[143]....
        /*0880*/ 	.word	0x000152c0


	//   ....[144]....
        /*0884*/ 	.word	0x000152e0


	//   ....[145]....
        /*0888*/ 	.word	0x00015390


	//   ....[146]....
        /*088c*/ 	.word	0x000153b0


	//   ....[147]....
        /*0890*/ 	.word	0x00015440


	//   ....[148]....
        /*0894*/ 	.word	0x00015460


	//   ....[149]....
        /*0898*/ 	.word	0x00015470


	//   ....[150]....
        /*089c*/ 	.word	0x00015500


	//   ....[151]....
        /*08a0*/ 	.word	0x00015560


	//   ....[152]....
        /*08a4*/ 	.word	0x00015cb0


	//   ....[153]....
        /*08a8*/ 	.word	0x00015ce0


	//   ....[154]....
        /*08ac*/ 	.word	0x00015d00


	//   ....[155]....
        /*08b0*/ 	.word	0x00015d90


	//   ....[156]....
        /*08b4*/ 	.word	0x00015db0


	//   ....[157]....
        /*08b8*/ 	.word	0x00015e40


	//   ....[158]....
        /*08bc*/ 	.word	0x00015e60


	//   ....[159]....
        /*08c0*/ 	.word	0x00015e70


	//   ....[160]....
        /*08c4*/ 	.word	0x00016890


	//   ....[161]....
        /*08c8*/ 	.word	0x000168b0


	//   ....[162]....
        /*08cc*/ 	.word	0x000168d0


	//   ....[163]....
        /*08d0*/ 	.word	0x00016920


	//   ....[164]....
        /*08d4*/ 	.word	0x00016930


	//   ....[165]....
        /*08d8*/ 	.word	0x00016980


	//   ....[166]....
        /*08dc*/ 	.word	0x00016990


	//   ....[167]....
        /*08e0*/ 	.word	0x000169a0


	//   ....[168]....
        /*08e4*/ 	.word	0x000169f0


	//   ....[169]....
        /*08e8*/ 	.word	0x00016a40


	//   ....[170]....
        /*08ec*/ 	.word	0x00016e30


	//   ....[171]....
        /*08f0*/ 	.word	0x00016e50


	//   ....[172]....
        /*08f4*/ 	.word	0x00016e60


	//   ....[173]....
        /*08f8*/ 	.word	0x00016e70


	//   ....[174]....
        /*08fc*/ 	.word	0x00016ed0


	//   ....[175]....
        /*0900*/ 	.word	0x00016ee0


	//   ....[176]....
        /*0904*/ 	.word	0x00016f40


	//   ....[177]....
        /*0908*/ 	.word	0x00016f70


	//   ....[178]....
        /*090c*/ 	.word	0x00016fb0


	//   ....[179]....
        /*0910*/ 	.word	0x00017010


	//   ....[180]....
        /*0914*/ 	.word	0x00018250


	//   ....[181]....
        /*0918*/ 	.word	0x000182a0


	//   ....[182]....
        /*091c*/ 	.word	0x000182d0


	//   ....[183]....
        /*0920*/ 	.word	0x00018300


	//   ....[184]....
        /*0924*/ 	.word	0x00018330


	//   ....[185]....
        /*0928*/ 	.word	0x00018340


	//   ....[186]....
        /*092c*/ 	.word	0x00018370


	//   ....[187]....
        /*0930*/ 	.word	0x000183c0


	//   ....[188]....
        /*0934*/ 	.word	0x00018520


	//   ....[189]....
        /*0938*/ 	.word	0x00018550


	//   ....[190]....
        /*093c*/ 	.word	0x00018590


	//   ....[191]....
        /*0940*/ 	.word	0x000185c0


	//   ....[192]....
        /*0944*/ 	.word	0x000185f0


	//   ....[193]....
        /*0948*/ 	.word	0x00018620


	//   ....[194]....
        /*094c*/ 	.word	0x000186c0


	//   ....[195]....
        /*0950*/ 	.word	0x00018710


	//   ....[196]....
        /*0954*/ 	.word	0x00018720


	//   ....[197]....
        /*0958*/ 	.word	0x00018760


	//   ....[198]....
        /*095c*/ 	.word	0x00019250


	//   ....[199]....
        /*0960*/ 	.word	0x00019880


	//   ....[200]....
        /*0964*/ 	.word	0x00019960


	//   ....[201]....
        /*0968*/ 	.word	0x00019a30


	//   ....[202]....
        /*096c*/ 	.word	0x00019ac0


	//   ....[203]....
        /*0970*/ 	.word	0x00019b90


	//   ....[204]....
        /*0974*/ 	.word	0x00019c20


	//   ....[205]....
        /*0978*/ 	.word	0x00019cd0


	//   ....[206]....
        /*097c*/ 	.word	0x00019d60


	//   ....[207]....
        /*0980*/ 	.word	0x00019e10


	//   ....[208]....
        /*0984*/ 	.word	0x00019e70


	//   ....[209]....
        /*0988*/ 	.word	0x00019f70


	//   ....[210]....
        /*098c*/ 	.word	0x0001a070


	//   ....[211]....
        /*0990*/ 	.word	0x0001a120


	//   ....[212]....
        /*0994*/ 	.word	0x0001a250


	//   ....[213]....
        /*0998*/ 	.word	0x0001a300


	//   ....[214]....
        /*099c*/ 	.word	0x0001a400


	//   ....[215]....
        /*09a0*/ 	.word	0x0001a4c0


	//   ....[216]....
        /*09a4*/ 	.word	0x0001a520


	//   ....[217]....
        /*09a8*/ 	.word	0x0001a5c0


	//   ....[218]....
        /*09ac*/ 	.word	0x0001a680


	//   ....[219]....
        /*09b0*/ 	.word	0x0001a750


	//   ....[220]....
        /*09b4*/ 	.word	0x0001a800


	//   ....[221]....
        /*09b8*/ 	.word	0x0001a860


	//   ....[222]....
        /*09bc*/ 	.word	0x0001a8c0


	//   ....[223]....
        /*09c0*/ 	.word	0x0001a9c0


	//   ....[224]....
        /*09c4*/ 	.word	0x0001aa20


	//   ....[225]....
        /*09c8*/ 	.word	0x0001ab20


	//   ....[226]....
        /*09cc*/ 	.word	0x0001ab80


	//   ....[227]....
        /*09d0*/ 	.word	0x0001ac60


	//   ....[228]....
        /*09d4*/ 	.word	0x0001ad90


	//   ....[229]....
        /*09d8*/ 	.word	0x0001ae40


	//   ....[230]....
        /*09dc*/ 	.word	0x0001aea0


	//   ....[231]....
        /*09e0*/ 	.word	0x0001af60


	//   ....[232]....
        /*09e4*/ 	.word	0x0001afc0


	//   ....[233]....
        /*09e8*/ 	.word	0x0001b080


	//   ....[234]....
        /*09ec*/ 	.word	0x0001b0e0


	//   ....[235]....
        /*09f0*/ 	.word	0x0001b1a0


	//   ....[236]....
        /*09f4*/ 	.word	0x0001b200


	//   ....[237]....
        /*09f8*/ 	.word	0x0001b2c0


	//   ....[238]....
        /*09fc*/ 	.word	0x0001b3b0


	//   ....[239]....
        /*0a00*/ 	.word	0x0001b450


	//   ....[240]....
        /*0a04*/ 	.word	0x0001b4b0


	//   ....[241]....
        /*0a08*/ 	.word	0x0001b580


	//   ....[242]....
        /*0a0c*/ 	.word	0x0001b5e0


	//   ....[243]....
        /*0a10*/ 	.word	0x0001b6b0


	//   ....[244]....
        /*0a14*/ 	.word	0x0001b710


	//   ....[245]....
        /*0a18*/ 	.word	0x0001b7e0


	//   ....[246]....
        /*0a1c*/ 	.word	0x0001b840


	//   ....[247]....
        /*0a20*/ 	.word	0x0001b910


	//   ....[248]....
        /*0a24*/ 	.word	0x0001bb70


	//----- nvinfo : EIATTR_REG_RECONFIG
	.align		4
.L_299:
        /*0a28*/ 	.byte	0x01, 0x54
	.zero		2


	//----- nvinfo : EIATTR_SYSCALL_OFFSETS
	.align		4
        /*0a2c*/ 	.byte	0x04, 0x46
        /*0a2e*/ 	.short	(.L_301 - .L_300)


	//   ....[0]....
.L_300:
        /*0a30*/ 	.word	0x00001ce0


	//   ....[1]....
        /*0a34*/ 	.word	0x00013e50


	//   ....[2]....
        /*0a38*/ 	.word	0x00013fc0


	//   ....[3]....
        /*0a3c*/ 	.word	0x00014110


	//   ....[4]....
        /*0a40*/ 	.word	0x00014250


	//   ....[5]....
        /*0a44*/ 	.word	0x00015920


	//----- nvinfo : EIATTR_MBARRIER_INSTR_OFFSETS
	.align		4
.L_301:
        /*0a48*/ 	.byte	0x04, 0x39
        /*0a4a*/ 	.short	(.L_303 - .L_302)


	//   ....[0]....
.L_302:
        /*0a4c*/ 	.word	0x00000180
        /*0a50*/ 	.word	0x000000ff
        /*0a54*/ 	.word	0x00029800
        /*0a58*/ 	.short	0x0100
        /*0a5a*/ 	.byte	0x08
	.zero		1


	//   ....[1]....
        /*0a5c*/ 	.word	0x00000190
        /*0a60*/ 	.word	0x000000ff
        /*0a64*/ 	.word	0x00029820
        /*0a68*/ 	.short	0x0100
        /*0a6a*/ 	.byte	0x08
	.zero		1


	//   ....[2]....
        /*0a6c*/ 	.word	0x00000280
        /*0a70*/ 	.word	0x000000ff
        /*0a74*/ 	.word	0x00029830
        /*0a78*/ 	.short	0x0100
        /*0a7a*/ 	.byte	0x08
	.zero		1


	//   ....[3]....
        /*0a7c*/ 	.word	0x00000290
        /*0a80*/ 	.word	0x000000ff
        /*0a84*/ 	.word	0x00029840
        /*0a88*/ 	.short	0x0100
        /*0a8a*/ 	.byte	0x08
	.zero		1


	//   ....[4]....
        /*0a8c*/ 	.word	0x000002a0
        /*0a90*/ 	.word	0x000000ff
        /*0a94*/ 	.word	0x00029838
        /*0a98*/ 	.short	0x0100
        /*0a9a*/ 	.byte	0x08
	.zero		1


	//   ....[5]....
        /*0a9c*/ 	.word	0x000002b0
        /*0aa0*/ 	.word	0x000000ff
        /*0aa4*/ 	.word	0x00029848
        /*0aa8*/ 	.short	0x0100
        /*0aaa*/ 	.byte	0x08
	.zero		1


	//   ....[6]....
        /*0aac*/ 	.word	0x000003e0
        /*0ab0*/ 	.word	0x000000ff
        /*0ab4*/ 	.word	0x00029850
        /*0ab8*/ 	.short	0x0100
        /*0aba*/ 	.byte	0x08
	.zero		1


	//   ....[7]....
        /*0abc*/ 	.word	0x000003f0
        /*0ac0*/ 	.word	0x000000ff
        /*0ac4*/ 	.word	0x00029860
        /*0ac8*/ 	.short	0x0100
        /*0aca*/ 	.byte	0x08
	.zero		1


	//   ....[8]....
        /*0acc*/ 	.word	0x00000400
        /*0ad0*/ 	.word	0x000000ff
        /*0ad4*/ 	.word	0x00029858
        /*0ad8*/ 	.short	0x0100
        /*0ada*/ 	.byte	0x08
	.zero		1


	//   ....[9]....
        /*0adc*/ 	.word	0x00000410
        /*0ae0*/ 	.word	0x000000ff
        /*0ae4*/ 	.word	0x00029868
        /*0ae8*/ 	.short	0x0100
        /*0aea*/ 	.byte	0x08
	.zero		1


	//   ....[10]....
        /*0aec*/ 	.word	0x00000500
        /*0af0*/ 	.word	0x000000ff
        /*0af4*/ 	.word	0x00029870
        /*0af8*/ 	.short	0x0100
        /*0afa*/ 	.byte	0x06
	.zero		1


	//   ....[11]....
        /*0afc*/ 	.word	0x00000510
        /*0b00*/ 	.word	0x000000ff
        /*0b04*/ 	.word	0x00029880
        /*0b08*/ 	.short	0x0100
        /*0b0a*/ 	.byte	0x06
	.zero		1


	//   ....[12]....
        /*0b0c*/ 	.word	0x00000520
        /*0b10*/ 	.word	0x000000ff
        /*0b14*/ 	.word	0x00029878
        /*0b18*/ 	.short	0x0100
        /*0b1a*/ 	.byte	0x06
	.zero		1


	//   ....[13]....
        /*0b1c*/ 	.word	0x00000530
        /*0b20*/ 	.word	0x000000ff
        /*0b24*/ 	.word	0x00029888
        /*0b28*/ 	.short	0x0100
        /*0b2a*/ 	.byte	0x06
	.zero		1


	//   ....[14]....
        /*0b2c*/ 	.word	0x00000660
        /*0b30*/ 	.word	0x000000ff
        /*0b34*/ 	.word	0x00029890
        /*0b38*/ 	.short	0x0100
        /*0b3a*/ 	.byte	0x08
	.zero		1


	//   ....[15]....
        /*0b3c*/ 	.word	0x00000670
        /*0b40*/ 	.word	0x000000ff
        /*0b44*/ 	.word	0x000298a0
        /*0b48*/ 	.short	0x0100
        /*0b4a*/ 	.byte	0x08
	.zero		1


	//   ....[16]....
        /*0b4c*/ 	.word	0x00000680
        /*0b50*/ 	.word	0x000000ff
        /*0b54*/ 	.word	0x00029898
        /*0b58*/ 	.short	0x0100
        /*0b5a*/ 	.byte	0x08
	.zero		1


	//   ....[17]....
        /*0b5c*/ 	.word	0x00000690
        /*0b60*/ 	.word	0x000000ff
        /*0b64*/ 	.word	0x000298a8
        /*0b68*/ 	.short	0x0100
        /*0b6a*/ 	.byte	0x08
	.zero		1


	//   ....[18]....
        /*0b6c*/ 	.word	0x000007e0
        /*0b70*/ 	.word	0x000000ff
        /*0b74*/ 	.word	0x000298b0
        /*0b78*/ 	.short	0x0100
        /*0b7a*/ 	.byte	0x08
	.zero		1


	//   ....[19]....
        /*0b7c*/ 	.word	0x000007f0
        /*0b80*/ 	.word	0x000000ff
        /*0b84*/ 	.word	0x000298c0
        /*0b88*/ 	.short	0x0100
        /*0b8a*/ 	.byte	0x08
	.zero		1


	//   ....[20]....
        /*0b8c*/ 	.word	0x00000800
        /*0b90*/ 	.word	0x000000ff
        /*0b94*/ 	.word	0x000298b8
        /*0b98*/ 	.short	0x0100
        /*0b9a*/ 	.byte	0x08
	.zero		1


	//   ....[21]....
        /*0b9c*/ 	.word	0x00000810
        /*0ba0*/ 	.word	0x000000ff
        /*0ba4*/ 	.word	0x000298c8
        /*0ba8*/ 	.short	0x0100
        /*0baa*/ 	.byte	0x08
	.zero		1


	//   ....[22]....
        /*0bac*/ 	.word	0x00001f30
        /*0bb0*/ 	.word	0x000000ff
        /*0bb4*/ 	.word	0x00029800
        /*0bb8*/ 	.short	0x010a
        /*0bba*/ 	.byte	0x27
	.zero		1


	//   ....[23]....
        /*0bbc*/ 	.word	0x00001ff0
        /*0bc0*/ 	.word	0x00000002
        /*0bc4*/ 	.word	0x00029830
        /*0bc8*/ 	.short	0x010a
        /*0bca*/ 	.byte	0x3f
	.zero		1


	//   ....[24]....
        /*0bcc*/ 	.word	0x00002030
        /*0bd0*/ 	.word	0x00000002
        /*0bd4*/ 	.word	0x00029830
        /*0bd8*/ 	.short	0x010a
        /*0bda*/ 	.byte	0x3f
	.zero		1


	//   ....[25]....
        /*0bdc*/ 	.word	0x000039b0
        /*0be0*/ 	.word	0x000000ff
        /*0be4*/ 	.word	0x00000000
        /*0be8*/ 	.short	0x0101
        /*0bea*/ 	.byte	0x05
	.zero		1


	//   ....[26]....
        /*0bec*/ 	.word	0x00006130
        /*0bf0*/ 	.word	0x000000ff
        /*0bf4*/ 	.word	0x00029830
        /*0bf8*/ 	.short	0x010a
        /*0bfa*/ 	.byte	0x06
	.zero		1


	//   ....[27]....
        /*0bfc*/ 	.word	0x00006170
        /*0c00*/ 	.word	0x000000ff
        /*0c04*/ 	.word	0x00029830
        /*0c08*/ 	.short	0x010a
        /*0c0a*/ 	.byte	0x06
	.zero		1


	//   ....[28]....
        /*0c0c*/ 	.word	0x00006db0
        /*0c10*/ 	.word	0x000000ff
        /*0c14*/ 	.word	0x00029850
        /*0c18*/ 	.short	0x010a
        /*0c1a*/ 	.byte	0x06
	.zero		1


	//   ....[29]....
        /*0c1c*/ 	.word	0x00006df0
        /*0c20*/ 	.word	0x000000ff
        /*0c24*/ 	.word	0x00029850
        /*0c28*/ 	.short	0x010a
        /*0c2a*/ 	.byte	0x06
	.zero		1


	//   ....[30]....
        /*0c2c*/ 	.word	0x00007920
        /*0c30*/ 	.word	0x000000ff
        /*0c34*/ 	.word	0x00000000
        /*0c38*/ 	.short	0x0101
        /*0c3a*/ 	.byte	0x06
	.zero		1


	//   ....[31]....
        /*0c3c*/ 	.word	0x00009c60
        /*0c40*/ 	.word	0x000000ff
        /*0c44*/ 	.word	0x00000000
        /*0c48*/ 	.short	0x0101
        /*0c4a*/ 	.byte	0x05
	.zero		1


	//   ....[32]....
        /*0c4c*/ 	.word	0x0000a3c0
        /*0c50*/ 	.word	0x000000ff
        /*0c54*/ 	.word	0x00029830
        /*0c58*/ 	.short	0x010a
        /*0c5a*/ 	.byte	0x06
	.zero		1


	//   ....[33]....
        /*0c5c*/ 	.word	0x0000a400
        /*0c60*/ 	.word	0x000000ff
        /*0c64*/ 	.word	0x00029830
        /*0c68*/ 	.short	0x010a
        /*0c6a*/ 	.byte	0x06
	.zero		1


	//   ....[34]....
        /*0c6c*/ 	.word	0x0000b010
        /*0c70*/ 	.word	0x000000ff
        /*0c74*/ 	.word	0x00029850
        /*0c78*/ 	.short	0x010a
        /*0c7a*/ 	.byte	0x06
	.zero		1


	//   ....[35]....
        /*0c7c*/ 	.word	0x0000b050
        /*0c80*/ 	.word	0x000000ff
        /*0c84*/ 	.word	0x00029850
        /*0c88*/ 	.short	0x010a
        /*0c8a*/ 	.byte	0x06
	.zero		1


	//   ....[36]....
        /*0c8c*/ 	.word	0x0000b9c0
        /*0c90*/ 	.word	0x000000ff
        /*0c94*/ 	.word	0x00000000
        /*0c98*/ 	.short	0x0101
        /*0c9a*/ 	.byte	0x06
	.zero		1


	//   ....[37]....
        /*0c9c*/ 	.word	0x0000d360
        /*0ca0*/ 	.word	0x000000ff
        /*0ca4*/ 	.word	0x00000000
        /*0ca8*/ 	.short	0x0101
        /*0caa*/ 	.byte	0x05
	.zero		1


	//   ....[38]....
        /*0cac*/ 	.word	0x0000d9e0
        /*0cb0*/ 	.word	0x000000ff
        /*0cb4*/ 	.word	0x00029850
        /*0cb8*/ 	.short	0x010a
        /*0cba*/ 	.byte	0x05
	.zero		1


	//   ....[39]....
        /*0cbc*/ 	.word	0x0000da20
        /*0cc0*/ 	.word	0x000000ff
        /*0cc4*/ 	.word	0x00029850
        /*0cc8*/ 	.short	0x010a
        /*0cca*/ 	.byte	0x05
	.zero		1


	//   ....[40]....
        /*0ccc*/ 	.word	0x0000e000
        /*0cd0*/ 	.word	0x000000ff
        /*0cd4*/ 	.word	0x00000000
        /*0cd8*/ 	.short	0x0101
        /*0cda*/ 	.byte	0x04
	.zero		1


	//   ....[41]....
        /*0cdc*/ 	.word	0x00010320
        /*0ce0*/ 	.word	0x00000003
        /*0ce4*/ 	.word	0x00000000
        /*0ce8*/ 	.short	0x0101
        /*0cea*/ 	.byte	0x3f
	.zero		1


	//   ....[42]....
        /*0cec*/ 	.word	0x000107c0
        /*0cf0*/ 	.word	0x00000002
        /*0cf4*/ 	.word	0x00000000
        /*0cf8*/ 	.short	0x0101
        /*0cfa*/ 	.byte	0x3f
	.zero		1


	//   ....[43]....
        /*0cfc*/ 	.word	0x00014920
        /*0d00*/ 	.word	0x00000000
        /*0d04*/ 	.word	0x00029880
        /*0d08*/ 	.short	0x010a
        /*0d0a*/ 	.byte	0x3f
	.zero		1


	//   ....[44]....
        /*0d0c*/ 	.word	0x00014f60
        /*0d10*/ 	.word	0x00000000
        /*0d14*/ 	.word	0x00029870
        /*0d18*/ 	.short	0x0107
        /*0d1a*/ 	.byte	0x3f
	.zero		1


	//   ....[45]....
        /*0d1c*/ 	.word	0x00015010
        /*0d20*/ 	.word	0x00000000
        /*0d24*/ 	.word	0x00029870
        /*0d28*/ 	.short	0x0101
        /*0d2a*/ 	.byte	0x3f
	.zero		1


	//   ....[46]....
        /*0d2c*/ 	.word	0x00015040
        /*0d30*/ 	.word	0x00000000
        /*0d34*/ 	.word	0x00029840
        /*0d38*/ 	.short	0x010a
        /*0d3a*/ 	.byte	0x3f
	.zero		1


	//   ....[47]....
        /*0d3c*/ 	.word	0x00015670
        /*0d40*/ 	.word	0x00000000
        /*0d44*/ 	.word	0x00029830
        /*0d48*/ 	.short	0x0107
        /*0d4a*/ 	.byte	0x3f
	.zero		1


	//   ....[48]....
        /*0d4c*/ 	.word	0x00015730
        /*0d50*/ 	.word	0x00000000
        /*0d54*/ 	.word	0x00029830
        /*0d58*/ 	.short	0x0101
        /*0d5a*/ 	.byte	0x3f
	.zero		1


	//   ....[49]....
        /*0d5c*/ 	.word	0x00015fb0
        /*0d60*/ 	.word	0x00000010
        /*0d64*/ 	.word	0x00029800
        /*0d68*/ 	.short	0x0107
        /*0d6a*/ 	.byte	0x3f
	.zero		1


	//   ....[50]....
        /*0d6c*/ 	.word	0x000160b0
        /*0d70*/ 	.word	0x00000010
        /*0d74*/ 	.word	0x00029800
        /*0d78*/ 	.short	0x0101
        /*0d7a*/ 	.byte	0x3f
	.zero		1


	//   ....[51]....
        /*0d7c*/ 	.word	0x000160d0
        /*0d80*/ 	.word	0x00000010
        /*0d84*/ 	.word	0x00029820
        /*0d88*/ 	.short	0x010a
        /*0d8a*/ 	.byte	0x3f
	.zero		1


	//   ....[52]....
        /*0d8c*/ 	.word	0x000165f0
        /*0d90*/ 	.word	0x00000000
        /*0d94*/ 	.word	0x00029880
        /*0d98*/ 	.short	0x010a
        /*0d9a*/ 	.byte	0x3f
	.zero		1


	//   ....[53]....
        /*0d9c*/ 	.word	0x00016ad0
        /*0da0*/ 	.word	0x00000000
        /*0da4*/ 	.word	0x00029870
        /*0da8*/ 	.short	0x0107
        /*0daa*/ 	.byte	0x3f
	.zero		1


	//   ....[54]....
        /*0dac*/ 	.word	0x00016b80
        /*0db0*/ 	.word	0x00000000
        /*0db4*/ 	.word	0x00029870
        /*0db8*/ 	.short	0x0101
        /*0dba*/ 	.byte	0x3f
	.zero		1


	//   ....[55]....
        /*0dbc*/ 	.word	0x00016bb0
        /*0dc0*/ 	.word	0x00000000
        /*0dc4*/ 	.word	0x00029840
        /*0dc8*/ 	.short	0x010a
        /*0dca*/ 	.byte	0x3f
	.zero		1


	//   ....[56]....
        /*0dcc*/ 	.word	0x000170b0
        /*0dd0*/ 	.word	0x00000000
        /*0dd4*/ 	.word	0x00029830
        /*0dd8*/ 	.short	0x0107
        /*0dda*/ 	.byte	0x3f
	.zero		1


	//   ....[57]....
        /*0ddc*/ 	.word	0x00017160
        /*0de0*/ 	.word	0x00000000
        /*0de4*/ 	.word	0x00029830
        /*0de8*/ 	.short	0x0101
        /*0dea*/ 	.byte	0x3f
	.zero		1


	//   ....[58]....
        /*0dec*/ 	.word	0x000171f0
        /*0df0*/ 	.word	0x00000000
        /*0df4*/ 	.word	0x00029870
        /*0df8*/ 	.short	0x010a
        /*0dfa*/ 	.byte	0x3f
	.zero		1


	//   ....[59]....
        /*0dfc*/ 	.word	0x00017270
        /*0e00*/ 	.word	0x00000000
        /*0e04*/ 	.word	0x00029860
        /*0e08*/ 	.short	0x010a
        /*0e0a*/ 	.byte	0x3f
	.zero		1


	//   ....[60]....
        /*0e0c*/ 	.word	0x00017770
        /*0e10*/ 	.word	0x00000000
        /*0e14*/ 	.word	0x00029850
        /*0e18*/ 	.short	0x0101
        /*0e1a*/ 	.byte	0x3f
	.zero		1


	//   ....[61]....
        /*0e1c*/ 	.word	0x00017800
        /*0e20*/ 	.word	0x00000000
        /*0e24*/ 	.word	0x00000000
        /*0e28*/ 	.short	0x0101
        /*0e2a*/ 	.byte	0x3f
	.zero		1


	//   ....[62]....
        /*0e2c*/ 	.word	0x000179d0
        /*0e30*/ 	.word	0x00000012
        /*0e34*/ 	.word	0x00029870
        /*0e38*/ 	.short	0x010a
        /*0e3a*/ 	.byte	0x3f
	.zero		1


	//   ....[63]....
        /*0e3c*/ 	.word	0x00017a40
        /*0e40*/ 	.word	0x00000012
        /*0e44*/ 	.word	0x00029860
        /*0e48*/ 	.short	0x010a
        /*0e4a*/ 	.byte	0x3f
	.zero		1


	//   ....[64]....
        /*0e4c*/ 	.word	0x00017f50
        /*0e50*/ 	.word	0x00000012
        /*0e54*/ 	.word	0x00029850
        /*0e58*/ 	.short	0x0101
        /*0e5a*/ 	.byte	0x3f
	.zero		1


	//   ....[65]....
        /*0e5c*/ 	.word	0x00018010
        /*0e60*/ 	.word	0x00000012
        /*0e64*/ 	.word	0x00000000
        /*0e68*/ 	.short	0x0101
        /*0e6a*/ 	.byte	0x3f
	.zero		1


	//   ....[66]....
        /*0e6c*/ 	.word	0x000191d0
        /*0e70*/ 	.word	0x00000004
        /*0e74*/ 	.word	0x00029820
        /*0e78*/ 	.short	0x010a
        /*0e7a*/ 	.byte	0x3f
	.zero		1


	//   ....[67]....
        /*0e7c*/ 	.word	0x00019370
        /*0e80*/ 	.word	0x00000005
        /*0e84*/ 	.word	0x00029840
        /*0e88*/ 	.short	0x010a
        /*0e8a*/ 	.byte	0x3f
	.zero		1


	//   ....[68]....
        /*0e8c*/ 	.word	0x00019410
        /*0e90*/ 	.word	0x00000013
        /*0e94*/ 	.word	0x00029840
        /*0e98*/ 	.short	0x010a
        /*0e9a*/ 	.byte	0x3f
	.zero		1


	//   ....[69]....
        /*0e9c*/ 	.word	0x00019450
        /*0ea0*/ 	.word	0x00000005
        /*0ea4*/ 	.word	0x00029860
        /*0ea8*/ 	.short	0x010a
        /*0eaa*/ 	.byte	0x3f
	.zero		1


	//   ....[70]....
        /*0eac*/ 	.word	0x00019490
        /*0eb0*/ 	.word	0x00000013
        /*0eb4*/ 	.word	0x00029860
        /*0eb8*/ 	.short	0x010a
        /*0eba*/ 	.byte	0x3f
	.zero		1


	//   ....[71]....
        /*0ebc*/ 	.word	0x000194d0
        /*0ec0*/ 	.word	0x00000005
        /*0ec4*/ 	.word	0x00029880
        /*0ec8*/ 	.short	0x010a
        /*0eca*/ 	.byte	0x3f
	.zero		1


	//   ....[72]....
        /*0ecc*/ 	.word	0x00019510
        /*0ed0*/ 	.word	0x00000013
        /*0ed4*/ 	.word	0x00029880
        /*0ed8*/ 	.short	0x010a
        /*0eda*/ 	.byte	0x3f
	.zero		1


	//   ....[73]....
        /*0edc*/ 	.word	0x00019580
        /*0ee0*/ 	.word	0x00000003
        /*0ee4*/ 	.word	0x00029800
        /*0ee8*/ 	.short	0x010a
        /*0eea*/ 	.byte	0x3f
	.zero		1


	//   ....[74]....
        /*0eec*/ 	.word	0x000195d0
        /*0ef0*/ 	.word	0x00000002
        /*0ef4*/ 	.word	0x00029830
        /*0ef8*/ 	.short	0x010a
        /*0efa*/ 	.byte	0x3f
	.zero		1


	//   ....[75]....
        /*0efc*/ 	.word	0x00019630
        /*0f00*/ 	.word	0x00000007
        /*0f04*/ 	.word	0x00029830
        /*0f08*/ 	.short	0x010a
        /*0f0a*/ 	.byte	0x3f
	.zero		1


	//   ....[76]....
        /*0f0c*/ 	.word	0x00019690
        /*0f10*/ 	.word	0x00000007
        /*0f14*/ 	.word	0x00029850
        /*0f18*/ 	.short	0x010a
        /*0f1a*/ 	.byte	0x3f
	.zero		1


	//   ....[77]....
        /*0f1c*/ 	.word	0x000196f0
        /*0f20*/ 	.word	0x00000007
        /*0f24*/ 	.word	0x00029830
        /*0f28*/ 	.short	0x010a
        /*0f2a*/ 	.byte	0x3f
	.zero		1


	//   ....[78]....
        /*0f2c*/ 	.word	0x00019750
        /*0f30*/ 	.word	0x00000007
        /*0f34*/ 	.word	0x00029850
        /*0f38*/ 	.short	0x010a
        /*0f3a*/ 	.byte	0x3f
	.zero		1


	//   ....[79]....
        /*0f3c*/ 	.word	0x000197b0
        /*0f40*/ 	.word	0x00000005
        /*0f44*/ 	.word	0x00029850
        /*0f48*/ 	.short	0x010a
        /*0f4a*/ 	.byte	0x3f
	.zero		1


	//   ....[80]....
        /*0f4c*/ 	.word	0x000198b0
        /*0f50*/ 	.word	0x00000000
        /*0f54*/ 	.word	0x00029880
        /*0f58*/ 	.short	0x010a
        /*0f5a*/ 	.byte	0x3f
	.zero		1


	//   ....[81]....
        /*0f5c*/ 	.word	0x00019fc0
        /*0f60*/ 	.word	0x00000000
        /*0f64*/ 	.word	0x00029840
        /*0f68*/ 	.short	0x010a
        /*0f6a*/ 	.byte	0x3f
	.zero		1


	//   ....[82]....
        /*0f6c*/ 	.word	0x0001ac90
        /*0f70*/ 	.word	0x00000010
        /*0f74*/ 	.word	0x00029820
        /*0f78*/ 	.short	0x010a
        /*0f7a*/ 	.byte	0x3f
	.zero		1


	//   ....[83]....
        /*0f7c*/ 	.word	0x0001ace0
        /*0f80*/ 	.word	0x00000000
        /*0f84*/ 	.word	0x00029880
        /*0f88*/ 	.short	0x010a
        /*0f8a*/ 	.byte	0x3f
	.zero		1


	//   ....[84]....
        /*0f8c*/ 	.word	0x0001b300
        /*0f90*/ 	.word	0x00000000
        /*0f94*/ 	.word	0x00029840
        /*0f98*/ 	.short	0x010a
        /*0f9a*/ 	.byte	0x3f
	.zero		1


	//   ....[85]....
        /*0f9c*/ 	.word	0x0001b950
        /*0fa0*/ 	.word	0x00000000
        /*0fa4*/ 	.word	0x00029870
        /*0fa8*/ 	.short	0x010a
        /*0faa*/ 	.byte	0x3f
	.zero		1


	//   ....[86]....
        /*0fac*/ 	.word	0x0001b9a0
        /*0fb0*/ 	.word	0x00000000
        /*0fb4*/ 	.word	0x00029860
        /*0fb8*/ 	.short	0x010a
        /*0fba*/ 	.byte	0x3f
	.zero		1


	//   ....[87]....
        /*0fbc*/ 	.word	0x0001b9f0
        /*0fc0*/ 	.word	0x00000012
        /*0fc4*/ 	.word	0x00029870
        /*0fc8*/ 	.short	0x010a
        /*0fca*/ 	.byte	0x3f
	.zero		1


	//   ....[88]....
        /*0fcc*/ 	.word	0x0001ba40
        /*0fd0*/ 	.word	0x00000012
        /*0fd4*/ 	.word	0x00029860
        /*0fd8*/ 	.short	0x010a
        /*0fda*/ 	.byte	0x3f
	.zero		1


	//   ....[89]....
        /*0fdc*/ 	.word	0x0001ba90
        /*0fe0*/ 	.word	0x00000004
        /*0fe4*/ 	.word	0x00029820
        /*0fe8*/ 	.short	0x010a
        /*0fea*/ 	.byte	0x3f
	.zero		1


	//   ....[90]....
        /*0fec*/ 	.word	0x0001bc30
        /*0ff0*/ 	.word	0x00000005
        /*0ff4*/ 	.word	0x00029840
        /*0ff8*/ 	.short	0x010a
        /*0ffa*/ 	.byte	0x3f
	.zero		1


	//   ....[91]....
        /*0ffc*/ 	.word	0x0001bc80
        /*1000*/ 	.word	0x00000013
        /*1004*/ 	.word	0x00029840
        /*1008*/ 	.short	0x010a
        /*100a*/ 	.byte	0x3f
	.zero		1


	//   ....[92]....
        /*100c*/ 	.word	0x0001bcd0
        /*1010*/ 	.word	0x00000005
        /*1014*/ 	.word	0x00029860
        /*1018*/ 	.short	0x010a
        /*101a*/ 	.byte	0x3f
	.zero		1


	//   ....[93]....
        /*101c*/ 	.word	0x0001bd20
        /*1020*/ 	.word	0x00000013
        /*1024*/ 	.word	0x00029860
        /*1028*/ 	.short	0x010a
        /*102a*/ 	.byte	0x3f
	.zero		1


	//   ....[94]....
        /*102c*/ 	.word	0x0001bd70
        /*1030*/ 	.word	0x00000005
        /*1034*/ 	.word	0x00029880
        /*1038*/ 	.short	0x010a
        /*103a*/ 	.byte	0x3f
	.zero		1


	//----- nvinfo : EIATTR_NUM_MBARRIERS
	.align		4
.L_303:
        /*103c*/ 	.byte	0x03, 0x38
        /*103e*/ 	.short	0x0016


	//----- nvinfo : EIATTR_EXIT_INSTR_OFFSETS
	.align		4
        /*1040*/ 	.byte	0x04, 0x1c
        /*1042*/ 	.short	(.L_305 - .L_304)


	//   ....[0]....
.L_304:
        /*1044*/ 	.word	0x000009e0


	//   ....[1]....
        /*1048*/ 	.word	0x00011ec0


	//   ....[2]....
        /*104c*/ 	.word	0x00019560


	//----- nvinfo : EIATTR_MAX_THREADS
	.align		4
.L_305:
        /*1050*/ 	.byte	0x04, 0x05
        /*1052*/ 	.short	(.L_307 - .L_306)
.L_306:
        /*1054*/ 	.word	0x00000180
        /*1058*/ 	.word	0x00000001
        /*105c*/ 	.word	0x00000001


	//----- nvinfo : EIATTR_CRS_STACK_SIZE
	.align		4
.L_307:
        /*1060*/ 	.byte	0x04, 0x1e
        /*1062*/ 	.short	(.L_309 - .L_308)
.L_308:
        /*1064*/ 	.word	0x00000000


	//----- nvinfo : EIATTR_CBANK_PARAM_SIZE
	.align		4
.L_309:
        /*1068*/ 	.byte	0x03, 0x19
        /*106a*/ 	.short	0x0af0


	//----- nvinfo : EIATTR_PARAM_CBANK
	.align		4
        /*106c*/ 	.byte	0x04, 0x0a
        /*106e*/ 	.short	(.L_311 - .L_310)
	.align		4
.L_310:
        /*1070*/ 	.word	index@(.nv.constant0._ZN7cutlass13device_kernelIN5flash11enable_sm90INS1_16FlashAttnFwdSm90INS1_25CollectiveMainloopFwdSm90ILi2EN4cute5tupleIJNS5_1CILi1EEES8_S8_EEENS6_IJNS7_ILi128EEENS7_ILi160EEENS7_ILi192EEEEEELi128ENS_12float_e4m3_tEfNS_4arch4Sm90ELb1ELb0ELb1ELb1ELb1ELb0ELb0ELb1ELb1ELb1ELb1ELb0EEENS1_21CollectiveEpilogueFwdINS6_IJSA_SA_SB_EEES9_NS_10bfloat16_tESG_Li256ELb1ELb1ELb1ELb1EEENS1_36VarlenDynamicPersistentTileSchedulerILi128ELi160ELi256ELi128ELb1ELb1ELb1ELb1ELb1ELb1EEEEEEEEEvNT_6ParamsE)
        /*1074*/ 	.short	0x0210
        /*1076*/ 	.short	0x0af0


	//----- nvinfo : EIATTR_SW_WAR
	.align		4
.L_311:
        /*1078*/ 	.byte	0x04, 0x36
        /*107a*/ 	.short	(.L_313 - .L_312)
.L_312:
        /*107c*/ 	.word	0x00000008
.L_313:


//--------------------- .nv.info._ZN7cutlass13device_kernelIN5flash11enable_sm90INS1_16FlashAttnFwdSm90INS1_25CollectiveMainloopFwdSm90ILi2EN4cute5tupleIJNS5_1CILi1EEES8_S8_EEENS6_IJNS7_ILi128EEENS7_ILi160EEENS7_ILi192EEEEEELi128ENS_12float_e4m3_tEfNS_4arch4Sm90ELb1ELb0ELb1ELb1ELb1ELb1ELb0ELb1ELb1ELb1ELb1ELb0EEENS1_21CollectiveEpilogueFwdINS6_IJSA_SA_SB_EEES9_NS_10bfloat16_tESG_Li256ELb1ELb1ELb1ELb1EEENS1_36VarlenDynamicPersistentTileSchedulerILi128ELi160ELi256ELi128ELb1ELb1ELb1ELb1ELb1ELb1EEEEEEEEEvNT_6ParamsE --------------------------
	.section	.nv.info._ZN7cutlass13device_kernelIN5flash11enable_sm90INS1_16FlashAttnFwdSm90INS1_25CollectiveMainloopFwdSm90ILi2EN4cute5tupleIJNS5_1CILi1EEES8_S8_EEENS6_IJNS7_ILi128EEENS7_ILi160EEENS7_ILi192EEEEEELi128ENS_12float_e4m3_tEfNS_4arch4Sm90ELb1ELb0ELb1ELb1ELb1ELb1ELb0ELb1ELb1ELb1ELb1ELb0EEENS1_21CollectiveEpilogueFwdINS6_IJSA_SA_SB_EEES9_NS_10bfloat16_tESG_Li256ELb1ELb1ELb1ELb1EEENS1_36VarlenDynamicPersistentTileSchedulerILi128ELi160ELi256ELi128ELb1ELb1ELb1ELb1ELb1ELb1EEEEEEEEEvNT_6ParamsE,"",@"SHT_CUDA_INFO"
	.sectionflags	@""
	.align	4


	//----- nvinfo : EIATTR_CUDA_API_VERSION
	.align		4
        /*0000*/ 	.byte	0x04, 0x37
        /*0002*/ 	.short	(.L_315 - .L_314)
.L_314:
        /*0004*/ 	.word	0x00000082


	//----- nvinfo : EIATTR_KPARAM_INFO
	.align		4
.L_315:
        /*0008*/ 	.byte	0x04, 0x17
        /*000a*/ 	.short	(.L_317 - .L_316)
.L_316:
        /*000c*/ 	.word	0x00000000
        /*0010*/ 	.short	0x0000
        /*0012*/ 	.short	0x0070
        /*0014*/ 	.byte	0x00, 0xf0, 0x01, 0x2a


	//----- nvinfo : EIATTR_SPARSE_MMA_MASK
	.align		4
.L_317:
        /*0018*/ 	.byte	0x03, 0x50
        /*001a*/ 	.short	0x0000


	//----- nvinfo : EIATTR_MAXREG_COUNT
	.align		4
        /*001c*/ 	.byte	0x03, 0x1b
        /*001e*/ 	.short	0x00a8


	//----- nvinfo : EIATTR_NUM_BARRIERS
	.align		4
        /*0020*/ 	.byte	0x02, 0x4c
        /*0022*/ 	.byte	0x10
	.zero		1


	//----- nvinfo : EIATTR_EXTERNS
	.align		4
        /*0024*/ 	.byte	0x04, 0x0f
        /*0026*/ 	.short	(.L_319 - .L_318)


	//   ....[0]....
	.align		4
.L_318:
        /*0028*/ 	.word	index@(__assertfail)


	//----- nvinfo : EIATTR_ANNOTATIONS
	.align		4
.L_319:
        /*002c*/ 	.byte	0x04, 0x55
        /*002e*/ 	.short	(.L_321 - .L_320)


	//   ....[0]....
.L_320:
        /* <DEDUP_REMOVED lines=36> */


	//----- nvinfo : EIATTR_MERCURY_ISA_VERSION
	.align		4
.L_321:
        /*0258*/ 	.byte	0x03, 0x5f
        /*025a*/ 	.short	0x0101


	//----- nvinfo : EIATTR_UNUSED_LOAD_BYTE_OFFSET
	.align		4
        /*025c*/ 	.byte	0x04, 0x44
        /*025e*/ 	.short	(.L_323 - .L_322)


	//   ....[0]....
.L_322:
        /*0260*/ 	.word	0x00000aa0
        /*0264*/ 	.word	0x0000fff0


	//   ....[1]....
        /*0268*/ 	.word	0x00025290
        /*026c*/ 	.word	0x0000fff0


	//----- nvinfo : EIATTR_INT_WARP_WIDE_INSTR_OFFSETS
	.align		4
.L_323:
        /*0270*/ 	.byte	0x04, 0x31
        /*0272*/ 	.short	(.L_325 - .L_324)


	//   ....[0]....
.L_324:
        /*0274*/ 	.word	0x00000130


	//   ....[1]....
        /*0278*/ 	.word	0x00000170


	//   ....[2]....
        /*027c*/ 	.word	0x000001e0


	//   ....[3]....
        /*0280*/ 	.word	0x0002c5d0


	//   ....[4]....
        /*0284*/ 	.word	0x0002c660


	//   ....[5]....
        /*0288*/ 	.word	0x000304c0


	//   ....[6]....
        /*028c*/ 	.word	0x00030550


	//----- nvinfo : EIATTR_COOP_GROUP_MASK_REGIDS
	.align		4
.L_325:
        /*0290*/ 	.byte	0x04, 0x29
        /*0292*/ 	.short	(.L_327 - .L_326)


	//   ....[0]....
.L_326:
        /*0294*/ 	.word	0xffffffff


	//   ....[1]....
        /*0298*/ 	.word	0xffffffff


	//   ....[2]....
        /*029c*/ 	.word	0xffffffff


	//   ....[3]....
        /*02a0*/ 	.word	0xffffffff


	//   ....[4]....
        /*02a4*/ 	.word	0xffffffff


	//   ....[5]....
        /*02a8*/ 	.word	0xffffffff


	//   ....[6]....
        /*02ac*/ 	.word	0xffffffff


	//   ....[7]....
        /*02b0*/ 	.word	0xffffffff


	//   ....[8]....
        /*02b4*/ 	.word	0xffffffff


	//   ....[9]....
        /*02b8*/ 	.word	0xffffffff


	//   ....[10]....
        /*02bc*/ 	.word	0xffffffff


	//   ....[11]....
        /*02c0*/ 	.word	0xffffffff


	//   ....[12]....
        /*02c4*/ 	.word	0xffffffff


	//   ....[13]....
        /*02c8*/ 	.word	0xffffffff


	//   ....[14]....
        /*02cc*/ 	.word	0xffffffff


	//   ....[15]....
        /*02d0*/ 	.word	0xffffffff


	//   ....[16]....
        /*02d4*/ 	.word	0xffffffff


	//   ....[17]....
        /*02d8*/ 	.word	0xffffffff


	//   ....[18]....
        /*02dc*/ 	.word	0xffffffff


	//   ....[19]....
        /*02e0*/ 	.word	0xffffffff


	//   ....[20]....
        /*02e4*/ 	.word	0xffffffff


	//   ....[21]....
        /*02e8*/ 	.word	0xffffffff


	//   ....[22]....
        /*02ec*/ 	.word	0xffffffff


	//   ....[23]....
        /*02f0*/ 	.word	0xffffffff


	//   ....[24]....
        /*02f4*/ 	.word	0xffffffff


	//   ....[25]....
        /*02f8*/ 	.word	0xffffffff


	//   ....[26]....
        /*02fc*/ 	.word	0xffffffff


	//   ....[27]....
        /*0300*/ 	.word	0xffffffff


	//   ....[28]....
        /*0304*/ 	.word	0xffffffff


	//   ....[29]....
        /*0308*/ 	.word	0xffffffff


	//   ....[30]....
        /*030c*/ 	.word	0xffffffff


	//   ....[31]....
        /*0310*/ 	.word	0xffffffff


	//   ....[32]....
        /*0314*/ 	.word	0xffffffff


	//   ....[33]....
        /*0318*/ 	.word	0xffffffff


	//   ....[34]....
        /*031c*/ 	.word	0xffffffff


	//   ....[35]....
        /*0320*/ 	.word	0xffffffff


	//   ....[36]....
        /*0324*/ 	.word	0xffffffff


	//   ....[37]....
        /*0328*/ 	.word	0xffffffff


	//   ....[38]....
        /*032c*/ 	.word	0xffffffff


	//   ....[39]....
        /*0330*/ 	.word	0xffffffff


	//   ....[40]....
        /*0334*/ 	.word	0xffffffff


	//   ....[41]....
        /*0338*/ 	.word	0xffffffff


	//   ....[42]....
        /*033c*/ 	.word	0xffffffff


	//   ....[43]....
        /*0340*/ 	.word	0xffffffff


	//   ....[44]....
        /*0344*/ 	.word	0xffffffff


	//   ....[45]....
        /*0348*/ 	.word	0xffffffff


	//   ....[46]....
        /*034c*/ 	.word	0xffffffff


	//   ....[47]....
        /*0350*/ 	.word	0xffffffff


	//   ....[48]....
        /*0354*/ 	.word	0xffffffff


	//   ....[49]....
        /*0358*/ 	.word	0xffffffff


	//   ....[50]....
        /*035c*/ 	.word	0xffffffff


	//   ....[51]....
        /*0360*/ 	.word	0xffffffff


	//   ....[52]....
        /*0364*/ 	.word	0xffffffff


	//   ....[53]....
        /*0368*/ 	.word	0xffffffff


	//   ....[54]....
        /*036c*/ 	.word	0xffffffff


	//   ....[55]....
        /*0370*/ 	.word	0xffffffff


	//   ....[56]....
        /*0374*/ 	.word	0xffffffff


	//   ....[57]....
        /*0378*/ 	.word	0xffffffff


	//   ....[58]....
        /*037c*/ 	.word	0xffffffff


	//   ....[59]....
        /*0380*/ 	.word	0xffffffff


	//   ....[60]....
        /*0384*/ 	.word	0xffffffff


	//   ....[61]....
        /*0388*/ 	.word	0xffffffff


	//   ....[62]....
        /*038c*/ 	.word	0xffffffff


	//   ....[63]....
        /*0390*/ 	.word	0xffffffff


	//   ....[64]....
        /*0394*/ 	.word	0xffffffff


	//   ....[65]....
        /*0398*/ 	.word	0xffffffff


	//   ....[66]....
        /*039c*/ 	.word	0xffffffff


	//   ....[67]....
        /*03a0*/ 	.word	0xffffffff


	//   ....[68]....
        /*03a4*/ 	.word	0xffffffff


	//   ....[69]....
        /*03a8*/ 	.word	0xffffffff


	//   ....[70]....
        /*03ac*/ 	.word	0xffffffff


	//   ....[71]....
        /*03b0*/ 	.word	0xffffffff


	//   ....[72]....
        /*03b4*/ 	.word	0xffffffff


	//   ....[73]....
        /*03b8*/ 	.word	0xffffffff


	//   ....[74]....
        /*03bc*/ 	.word	0xffffffff


	//   ....[75]....
        /*03c0*/ 	.word	0xffffffff


	//   ....[76]....
        /*03c4*/ 	.word	0xffffffff


	//   ....[77]....
        /*03c8*/ 	.word	0xffffffff


	//   ....[78]....
        /*03cc*/ 	.word	0xffffffff


	//   ....[79]....
        /*03d0*/ 	.word	0xffffffff


	//   ....[80]....
        /*03d4*/ 	.word	0xffffffff


	//   ....[81]....
        /*03d8*/ 	.word	0xffffffff


	//   ....[82]....
        /*03dc*/ 	.word	0xffffffff


	//   ....[83]....
        /*03e0*/ 	.word	0xffffffff


	//   ....[84]....
        /*03e4*/ 	.word	0xffffffff


	//   ....[85]....
        /*03e8*/ 	.word	0xffffffff


	//   ....[86]....
        /*03ec*/ 	.word	0xffffffff


	//   ....[87]....
        /*03f0*/ 	.word	0xffffffff


	//   ....[88]....
        /*03f4*/ 	.word	0xffffffff


	//   ....[89]....
        /*03f8*/ 	.word	0xffffffff


	//   ....[90]....
        /*03fc*/ 	.word	0xffffffff


	//   ....[91]....
        /*0400*/ 	.word	0xffffffff


	//   ....[92]....
        /*0404*/ 	.word	0xffffffff


	//   ....[93]....
        /*0408*/ 	.word	0xffffffff


	//   ....[94]....
        /*040c*/ 	.word	0xffffffff


	//   ....[95]....
        /*0410*/ 	.word	0xffffffff


	//   ....[96]....
        /*0414*/ 	.word	0xffffffff


	//   ....[97]....
        /*0418*/ 	.word	0xffffffff


	//   ....[98]....
        /*041c*/ 	.word	0xffffffff


	//   ....[99]....
        /*0420*/ 	.word	0xffffffff


	//   ....[100]....
        /*0424*/ 	.word	0xffffffff


	//   ....[101]....
        /*0428*/ 	.word	0xffffffff


	//   ....[102]....
        /*042c*/ 	.word	0xffffffff


	//   ....[103]....
        /*0430*/ 	.word	0xffffffff


	//   ....[104]....
        /*0434*/ 	.word	0xffffffff


	//   ....[105]....
        /*0438*/ 	.word	0xffffffff


	//   ....[106]....
        /*043c*/ 	.word	0xffffffff


	//   ....[107]....
        /*0440*/ 	.word	0xffffffff


	//   ....[108]....
        /*0444*/ 	.word	0xffffffff


	//   ....[109]....
        /*0448*/ 	.word	0xffffffff


	//   ....[110]....
        /*044c*/ 	.word	0xffffffff


	//   ....[111]....
        /*0450*/ 	.word	0xffffffff


	//   ....[112]....
        /*0454*/ 	.word	0xffffffff


	//   ....[113]....
        /*0458*/ 	.word	0xffffffff


	//   ....[114]....
        /*045c*/ 	.word	0xffffffff


	//   ....[115]....
        /*0460*/ 	.word	0xffffffff


	//   ....[116]....
        /*0464*/ 	.word	0xffffffff


	//   ....[117]....
        /*0468*/ 	.word	0xffffffff


	//   ....[118]....
        /*046c*/ 	.word	0xffffffff


	//   ....[119]....
        /*0470*/ 	.word	0xffffffff


	//   ....[120]....
        /*0474*/ 	.word	0xffffffff


	//   ....[121]....
        /*0478*/ 	.word	0xffffffff


	//   ....[122]....
        /*047c*/ 	.word	0xffffffff


	//   ....[123]....
        /*0480*/ 	.word	0xffffffff


	//   ....[124]....
        /*0484*/ 	.word	0xffffffff


	//   ....[125]....
        /*0488*/ 	.word	0xffffffff


	//   ....[126]....
        /*048c*/ 	.word	0xffffffff


	//   ....[127]....
        /*0490*/ 	.word	0xffffffff


	//   ....[128]....
        /*0494*/ 	.word	0xffffffff


	//   ....[129]....
        /*0498*/ 	.word	0xffffffff


	//   ....[130]....
        /*049c*/ 	.word	0xffffffff


	//   ....[131]....
        /*04a0*/ 	.word	0xffffffff


	//   ....[132]....
        /*04a4*/ 	.word	0xffffffff


	//   ....[133]....
        /*04a8*/ 	.word	0xffffffff


	//   ....[134]....
        /*04ac*/ 	.word	0xffffffff


	//   ....[135]....
        /*04b0*/ 	.word	0xffffffff


	//   ....[136]....
        /*04b4*/ 	.word	0xffffffff


	//   ....[137]....
        /*04b8*/ 	.word	0xffffffff


	//   ....[138]....
        /*04bc*/ 	.word	0xffffffff


	//   ....[139]....
        /*04c0*/ 	.word	0xffffffff


	//   ....[140]....
        /*04c4*/ 	.word	0xffffffff


	//   ....[141]....
        /*04c8*/ 	.word	0xffffffff


	//   ....[142]....
        /*04cc*/ 	.word	0xffffffff


	//   ....[143]....
        /*04d0*/ 	.word	0xffffffff


	//   ....[144]....
        /*04d4*/ 	.word	0xffffffff


	//   ....[145]....
        /*04d8*/ 	.word	0xffffffff


	//   ....[146]....
        /*04dc*/ 	.word	0xffffffff


	//   ....[147]....
        /*04e0*/ 	.word	0xffffffff


	//   ....[148]....
        /*04e4*/ 	.word	0xffffffff


	//   ....[149]....
        /*04e8*/ 	.word	0xffffffff


	//   ....[150]....
        /*04ec*/ 	.word	0xffffffff


	//   ....[151]....
        /*04f0*/ 	.word	0xffffffff


	//   ....[152]....
        /*04f4*/ 	.word	0xffffffff


	//   ....[153]....
        /*04f8*/ 	.word	0xffffffff


	//   ....[154]....
        /*04fc*/ 	.word	0xffffffff


	//   ....[155]....
        /*0500*/ 	.word	0xffffffff


	//   ....[156]....
        /*0504*/ 	.word	0xffffffff


	//   ....[157]....
        /*0508*/ 	.word	0xffffffff


	//   ....[158]....
        /*050c*/ 	.word	0xffffffff


	//   ....[159]....
        /*0510*/ 	.word	0xffffffff


	//   ....[160]....
        /*0514*/ 	.word	0xffffffff


	//   ....[161]....
        /*0518*/ 	.word	0xffffffff


	//   ....[162]....
        /*051c*/ 	.word	0xffffffff


	//   ....[163]....
        /*0520*/ 	.word	0xffffffff


	//   ....[164]....
        /*0524*/ 	.word	0xffffffff


	//   ....[165]....
        /*0528*/ 	.word	0xffffffff


	//   ....[166]....
        /*052c*/ 	.word	0xffffffff


	//   ....[167]....
        /*0530*/ 	.word	0xffffffff


	//   ....[168]....
        /*0534*/ 	.word	0xffffffff


	//   ....[169]....
        /*0538*/ 	.word	0xffffffff


	//   ....[170]....
        /*053c*/ 	.word	0xffffffff


	//   ....[171]....
        /*0540*/ 	.word	0xffffffff


	//   ....[172]....
        /*0544*/ 	.word	0xffffffff


	//   ....[173]....
        /*0548*/ 	.word	0xffffffff


	//   ....[174]....
        /*054c*/ 	.word	0xffffffff


	//   ....[175]....
        /*0550*/ 	.word	0xffffffff


	//   ....[176]....
        /*0554*/ 	.word	0xffffffff


	//   ....[177]....
        /*0558*/ 	.word	0xffffffff


	//   ....[178]....
        /*055c*/ 	.word	0xffffffff


	//   ....[179]....
        /*0560*/ 	.word	0xffffffff


	//   ....[180]....
        /*0564*/ 	.word	0xffffffff


	//   ....[181]....
        /*0568*/ 	.word	0xffffffff


	//   ....[182]....
        /*056c*/ 	.word	0xffffffff


	//   ....[183]....
        /*0570*/ 	.word	0xffffffff


	//   ....[184]....
        /*0574*/ 	.word	0xffffffff


	//   ....[185]....
        /*0578*/ 	.word	0xffffffff


	//   ....[186]....
        /*057c*/ 	.word	0xffffffff


	//   ....[187]....
        /*0580*/ 	.word	0xffffffff


	//   ....[188]....
        /*0584*/ 	.word	0xffffffff


	//   ....[189]....
        /*0588*/ 	.word	0xffffffff


	//   ....[190]....
        /*058c*/ 	.word	0xffffffff


	//   ....[191]....
        /*0590*/ 	.word	0xffffffff


	//   ....[192]....
        /*0594*/ 	.word	0xffffffff


	//   ....[193]....
        /*0598*/ 	.word	0xffffffff


	//   ....[194]....
        /*059c*/ 	.word	0xffffffff


	//   ....[195]....
        /*05a0*/ 	.word	0xffffffff


	//   ....[196]....
        /*05a4*/ 	.word	0xffffffff


	//   ....[197]....
        /*05a8*/ 	.word	0xffffffff


	//   ....[198]....
        /*05ac*/ 	.word	0xffffffff


	//   ....[199]....
        /*05b0*/ 	.word	0xffffffff


	//   ....[200]....
        /*05b4*/ 	.word	0xffffffff


	//   ....[201]....
        /*05b8*/ 	.word	0xffffffff


	//   ....[202]....
        /*05bc*/ 	.word	0xffffffff


	//   ....[203]....
        /*05c0*/ 	.word	0xffffffff


	//   ....[204]....
        /*05c4*/ 	.word	0xffffffff


	//   ....[205]....
        /*05c8*/ 	.word	0xffffffff


	//   ....[206]....
        /*05cc*/ 	.word	0xffffffff


	//   ....[207]....
        /*05d0*/ 	.word	0xffffffff


	//   ....[208]....
        /*05d4*/ 	.word	0xffffffff


	//   ....[209]....
        /*05d8*/ 	.word	0xffffffff


	//   ....[210]....
        /*05dc*/ 	.word	0xffffffff


	//   ....[211]....
        /*05e0*/ 	.word	0xffffffff


	//   ....[212]....
        /*05e4*/ 	.word	0xffffffff


	//   ....[213]....
        /*05e8*/ 	.word	0xffffffff


	//   ....[214]....
        /*05ec*/ 	.word	0xffffffff


	//   ....[215]....
        /*05f0*/ 	.word	0xffffffff


	//   ....[216]....
        /*05f4*/ 	.word	0xffffffff


	//   ....[217]....
        /*05f8*/ 	.word	0xffffffff


	//   ....[218]....
        /*05fc*/ 	.word	0xffffffff


	//   ....[219]....
        /*0600*/ 	.word	0xffffffff


	//   ....[220]....
        /*0604*/ 	.word	0xffffffff


	//   ....[221]....
        /*0608*/ 	.word	0xffffffff


	//   ....[222]....
        /*060c*/ 	.word	0xffffffff


	//   ....[223]....
        /*0610*/ 	.word	0xffffffff


	//   ....[224]....
        /*0614*/ 	.word	0xffffffff


	//   ....[225]....
        /*0618*/ 	.word	0x0500000f


	//   ....[226]....
        /*061c*/ 	.word	0x0500000f


	//   ....[227]....
        /*0620*/ 	.word	0x0500000f


	//   ....[228]....
        /*0624*/ 	.word	0x0500000f


	//   ....[229]....
        /*0628*/ 	.word	0x0500000f


	//   ....[230]....
        /*062c*/ 	.word	0x0500000f


	//   ....[231]....
        /*0630*/ 	.word	0x0500000f


	//   ....[232]....
        /*0634*/ 	.word	0x0500000f


	//   ....[233]....
        /*0638*/ 	.word	0x0500000f


	//   ....[234]....
        /*063c*/ 	.word	0x0500000f


	//   ....[235]....
        /*0640*/ 	.word	0x0500000f


	//   ....[236]....
        /*0644*/ 	.word	0x0500000f


	//   ....[237]....
        /*0648*/ 	.word	0x0500000f


	//   ....[238]....
        /*064c*/ 	.word	0x0500000f


	//   ....[239]....
        /*0650*/ 	.word	0x0500000f


	//   ....[240]....
        /*0654*/ 	.word	0x0500000f


	//   ....[241]....
        /*0658*/ 	.word	0x0500000f


	//   ....[242]....
        /*065c*/ 	.word	0x0500000f


	//   ....[243]....
        /*0660*/ 	.word	0x0500000f


	//   ....[244]....
        /*0664*/ 	.word	0x0500000f


	//   ....[245]....
        /*0668*/ 	.word	0x0500000f


	//   ....[246]....
        /*066c*/ 	.word	0x0500000f


	//   ....[247]....
        /*0670*/ 	.word	0x0500000f


	//   ....[248]....
        /*0674*/ 	.word	0x0500000f


	//   ....[249]....
        /*0678*/ 	.word	0x0500000f


	//   ....[250]....
        /*067c*/ 	.word	0x0500000f


	//   ....[251]....
        /*0680*/ 	.word	0x0500000f


	//   ....[252]....
        /*0684*/ 	.word	0x0500000f


	//   ....[253]....
        /*0688*/ 	.word	0x0500000f


	//   ....[254]....
        /*068c*/ 	.word	0x0500000f


	//   ....[255]....
        /*0690*/ 	.word	0x0500000f


	//   ....[0]....
        /*0694*/ 	.word	0x0500000f


	//   ....[1]....
        /*0698*/ 	.word	0x0500000f


	//   ....[2]....
        /*069c*/ 	.word	0x0500000f


	//   ....[3]....
        /*06a0*/ 	.word	0x0500000f


	//   ....[4]....
        /*06a4*/ 	.word	0x0500000f


	//   ....[5]....
        /*06a8*/ 	.word	0x0500000f


	//   ....[6]....
        /*06ac*/ 	.word	0x0500000f


	//   ....[7]....
        /*06b0*/ 	.word	0x0500000f


	//   ....[8]....
        /*06b4*/ 	.word	0x0500000f


	//   ....[9]....
        /*06b8*/ 	.word	0x0500000f


	//   ....[10]....
        /*06bc*/ 	.word	0x0500000f


	//   ....[11]....
        /*06c0*/ 	.word	0x0500000f


	//   ....[12]....
        /*06c4*/ 	.word	0x0500000f


	//   ....[13]....
        /*06c8*/ 	.word	0x0500000f


	//   ....[14]....
        /*06cc*/ 	.word	0x0500000f


	//   ....[15]....
        /*06d0*/ 	.word	0x0500000f


	//   ....[16]....
        /*06d4*/ 	.word	0x0500000f


	//   ....[17]....
        /*06d8*/ 	.word	0x0500000f


	//   ....[18]....
        /*06dc*/ 	.word	0x0500000f


	//   ....[19]....
        /*06e0*/ 	.word	0x0500000f


	//   ....[20]....
        /*06e4*/ 	.word	0x0500000f


	//   ....[21]....
        /*06e8*/ 	.word	0x0500000f


	//   ....[22]....
        /*06ec*/ 	.word	0x0500000f


	//   ....[23]....
        /*06f0*/ 	.word	0x0500000f


	//   ....[24]....
        /*06f4*/ 	.word	0x0500000f


	//   ....[25]....
        /*06f8*/ 	.word	0x0500000f


	//   ....[26]....
        /*06fc*/ 	.word	0x0500000f


	//   ....[27]....
        /*0700*/ 	.word	0x0500000f


	//   ....[28]....
        /*0704*/ 	.word	0x0500000f


	//   ....[29]....
        /*0708*/ 	.word	0x0500000f


	//   ....[30]....
        /*070c*/ 	.word	0x0500000f


	//   ....[31]....
        /*0710*/ 	.word	0x0500000f


	//   ....[32]....
        /*0714*/ 	.word	0x0500000f


	//   ....[33]....
        /*0718*/ 	.word	0x0500000f


	//   ....[34]....
        /*071c*/ 	.word	0x0500000f


	//   ....[35]....
        /*0720*/ 	.word	0x0500000f


	//   ....[36]....
        /*0724*/ 	.word	0x0500000f


	//   ....[37]....
        /*0728*/ 	.word	0x0500000f


	//   ....[38]....
        /*072c*/ 	.word	0x0500000f


	//   ....[39]....
        /*0730*/ 	.word	0x0500000f


	//   ....[40]....
        /*0734*/ 	.word	0x0500000f


	//   ....[41]....
        /*0738*/ 	.word	0x0500000f


	//   ....[42]....
        /*073c*/ 	.word	0x0500000f


	//   ....[43]....
        /*0740*/ 	.word	0x0500000f


	//   ....[44]....
        /*0744*/ 	.word	0x0500000f


	//   ....[45]....
        /*0748*/ 	.word	0x0500000f


	//   ....[46]....
        /*074c*/ 	.word	0x0500000f


	//   ....[47]....
        /*0750*/ 	.word	0x0500000f


	//   ....[48]....
        /*0754*/ 	.word	0x0500000f


	//   ....[49]....
        /*0758*/ 	.word	0x0500000f


	//   ....[50]....
        /*075c*/ 	.word	0x0500000f


	//   ....[51]....
        /*0760*/ 	.word	0x0500000f


	//   ....[52]....
        /*0764*/ 	.word	0x0500000f


	//   ....[53]....
        /*0768*/ 	.word	0x0500000f


	//   ....[54]....
        /*076c*/ 	.word	0x0500000f


	//   ....[55]....
        /*0770*/ 	.word	0x0500000f


	//   ....[56]....
        /*0774*/ 	.word	0x0500000f


	//   ....[57]....
        /*0778*/ 	.word	0x0500000f


	//   ....[58]....
        /*077c*/ 	.word	0x0500000f


	//   ....[59]....
        /*0780*/ 	.word	0x0500000f


	//   ....[60]....
        /*0784*/ 	.word	0x0500000f


	//   ....[61]....
        /*0788*/ 	.word	0x0500000f


	//   ....[62]....
        /*078c*/ 	.word	0x0500000f


	//   ....[63]....
        /*0790*/ 	.word	0x0500000f


	//   ....[64]....
        /*0794*/ 	.word	0x0500000f


	//   ....[65]....
        /*0798*/ 	.word	0x0500000f


	//   ....[66]....
        /*079c*/ 	.word	0x0500000f


	//   ....[67]....
        /*07a0*/ 	.word	0x0500000f


	//   ....[68]....
        /*07a4*/ 	.word	0x0500000f


	//   ....[69]....
        /*07a8*/ 	.word	0x0500000f


	//   ....[70]....
        /*07ac*/ 	.word	0x0500000f


	//   ....[71]....
        /*07b0*/ 	.word	0x0500000f


	//   ....[72]....
        /*07b4*/ 	.word	0x0500000f


	//   ....[73]....
        /*07b8*/ 	.word	0x0500000f


	//   ....[74]....
        /*07bc*/ 	.word	0x0500000f


	//   ....[75]....
        /*07c0*/ 	.word	0x0500000f


	//   ....[76]....
        /*07c4*/ 	.word	0x0500000f


	//   ....[77]....
        /*07c8*/ 	.word	0x0500000f


	//   ....[78]....
        /*07cc*/ 	.word	0x0500000f


	//   ....[79]....
        /*07d0*/ 	.word	0x0500000f


	//   ....[80]....
        /*07d4*/ 	.word	0x0500000f


	//   ....[81]....
        /*07d8*/ 	.word	0x0500000f


	//   ....[82]....
        /*07dc*/ 	.word	0x0500000f


	//   ....[83]....
        /*07e0*/ 	.word	0x0500000f


	//   ....[84]....
        /*07e4*/ 	.word	0x0500000f


	//   ....[85]....
        /*07e8*/ 	.word	0x0500000f


	//   ....[86]....
        /*07ec*/ 	.word	0x0500000f


	//   ....[87]....
        /*07f0*/ 	.word	0x0500000f


	//   ....[88]....
        /*07f4*/ 	.word	0x0500000f


	//   ....[89]....
        /*07f8*/ 	.word	0x0500000f


	//   ....[90]....
        /*07fc*/ 	.word	0x0500000f


	//   ....[91]....
        /*0800*/ 	.word	0x0500000f


	//   ....[92]....
        /*0804*/ 	.word	0x0500000f


	//   ....[93]....
        /*0808*/ 	.word	0x0500000f


	//   ....[94]....
        /*080c*/ 	.word	0x0500000f


	//   ....[95]....
        /*0810*/ 	.word	0x0500000f


	//   ....[96]....
        /*0814*/ 	.word	0x0500000f


	//   ....[97]....
        /*0818*/ 	.word	0x0500000f


	//   ....[98]....
        /*081c*/ 	.word	0x0500000f


	//   ....[99]....
        /*0820*/ 	.word	0x0500000f


	//   ....[100]....
        /*0824*/ 	.word	0x0500000f


	//   ....[101]....
        /*0828*/ 	.word	0x0500000f


	//   ....[102]....
        /*082c*/ 	.word	0x0500000f


	//   ....[103]....
        /*0830*/ 	.word	0x0500000f


	//   ....[104]....
        /*0834*/ 	.word	0x0500000f


	//   ....[105]....
        /*0838*/ 	.word	0x0500000f


	//   ....[106]....
        /*083c*/ 	.word	0x0500000f


	//   ....[107]....
        /*0840*/ 	.word	0x0500000f


	//   ....[108]....
        /*0844*/ 	.word	0x0500000f


	//   ....[109]....
        /*0848*/ 	.word	0x0500000f


	//   ....[110]....
        /*084c*/ 	.word	0x0500000f


	//   ....[111]....
        /*0850*/ 	.word	0x0500000f


	//   ....[112]....
        /*0854*/ 	.word	0x0500000f


	//   ....[113]....
        /*0858*/ 	.word	0x0500000f


	//   ....[114]....
        /*085c*/ 	.word	0x0500000f


	//   ....[115]....
        /*0860*/ 	.word	0x0500000f


	//   ....[116]....
        /*0864*/ 	.word	0x0500000f


	//   ....[117]....
        /*0868*/ 	.word	0x0500000f


	//   ....[118]....
        /*086c*/ 	.word	0x0500000f


	//   ....[119]....
        /*0870*/ 	.word	0x0500000f


	//   ....[120]....
        /*0874*/ 	.word	0x0500000f


	//   ....[121]....
        /*0878*/ 	.word	0x0500000f


	//   ....[122]....
        /*087c*/ 	.word	0x0500000f


	//   ....[123]....
        /*0880*/ 	.word	0x0500000f


	//   ....[124]....
        /*0884*/ 	.word	0x0500000f


	//   ....[125]....
        /*0888*/ 	.word	0x0500000f


	//   ....[126]....
        /*088c*/ 	.word	0x0500000f


	//   ....[127]....
        /*0890*/ 	.word	0x0500000f


	//   ....[128]....
        /*0894*/ 	.word	0x0500000f


	//   ....[129]....
        /*0898*/ 	.word	0x0500000f


	//   ....[130]....
        /*089c*/ 	.word	0x0500000f


	//   ....[131]....
        /*08a0*/ 	.word	0x0500000f


	//   ....[132]....
        /*08a4*/ 	.word	0x0500000f


	//   ....[133]....
        /*08a8*/ 	.word	0x0500000f


	//   ....[134]....
        /*08ac*/ 	.word	0x0500000f


	//   ....[135]....
        /*08b0*/ 	.word	0x0500000f


	//   ....[136]....
        /*08b4*/ 	.word	0x0500000f


	//   ....[137]....
        /*08b8*/ 	.word	0x0500000f


	//   ....[138]....
        /*08bc*/ 	.word	0x0500000f


	//   ....[139]....
        /*08c0*/ 	.word	0x0500000f


	//   ....[140]....
        /*08c4*/ 	.word	0x0500000f


	//   ....[141]....
        /*08c8*/ 	.word	0x0500000f


	//   ....[142]....
        /*08cc*/ 	.word	0x0500000f


	//----- nvinfo : EIATTR_COOP_GROUP_INSTR_OFFSETS
	.align		4
.L_327:
        /*08d0*/ 	.byte	0x04, 0x28
        /*08d2*/ 	.short	(.L_329 - .L_328)


	//   ....[0]....
.L_328:
        /*08d4*/ 	.word	0x00000070


	//   ....[1]....
        /*08d8*/ 	.word	0x00000140


	//   ....[2]....
        /*08dc*/ 	.word	0x00000190


	//   ....[3]....
        /*08e0*/ 	.word	0x000003c0


	//   ....[4]....
        /*08e4*/ 	.word	0x00000520


	//   ....[5]....
        /*08e8*/ 	.word	0x00000640


	//   ....[6]....
        /*08ec*/ 	.word	0x000007a0


	//   ....[7]....
        /*08f0*/ 	.word	0x00003960


	//   ....[8]....
        /*08f4*/ 	.word	0x00003970


	//   ....[9]....
        /*08f8*/ 	.word	0x000065e0


	//   ....[10]....
        /*08fc*/ 	.word	0x000065f0


	//   ....[11]....
        /*0900*/ 	.word	0x00009970


	//   ....[12]....
        /*0904*/ 	.word	0x00009980


	//   ....[13]....
        /*0908*/ 	.word	0x0000c7d0


	//   ....[14]....
        /*090c*/ 	.word	0x0000c7e0


	//   ....[15]....
        /*0910*/ 	.word	0x0000f800


	//   ....[16]....
        /*0914*/ 	.word	0x0000f810


	//   ....[17]....
        /*0918*/ 	.word	0x0000fa80


	//   ....[18]....
        /*091c*/ 	.word	0x0000fa90


	//   ....[19]....
        /*0920*/ 	.word	0x0000ffa0


	//   ....[20]....
        /*0924*/ 	.word	0x0000ffc0


	//   ....[21]....
        /*0928*/ 	.word	0x00010160


	//   ....[22]....
        /*092c*/ 	.word	0x00010180


	//   ....[23]....
        /*0930*/ 	.word	0x00010b10


	//   ....[24]....
        /*0934*/ 	.word	0x000113e0


	//   ....[25]....
        /*0938*/ 	.word	0x000113f0


	//   ....[26]....
        /*093c*/ 	.word	0x00011400


	//   ....[27]....
        /*0940*/ 	.word	0x00011410


	//   ....[28]....
        /*0944*/ 	.word	0x00014a40


	//   ....[29]....
        /*0948*/ 	.word	0x00014a50


	//   ....[30]....
        /*094c*/ 	.word	0x00014a60


	//   ....[31]....
        /*0950*/ 	.word	0x00014a70


	//   ....[32]....
        /*0954*/ 	.word	0x000195f0


	//   ....[33]....
        /*0958*/ 	.word	0x00019630


	//   ....[34]....
        /*095c*/ 	.word	0x0001a1f0


	//   ....[35]....
        /*0960*/ 	.word	0x0001a240


	//   ....[36]....
        /*0964*/ 	.word	0x0001aed0


	//   ....[37]....
        /*0968*/ 	.word	0x0001af50


	//   ....[38]....
        /*096c*/ 	.word	0x0001dbb0


	//   ....[39]....
        /*0970*/ 	.word	0x0001dbf0


	//   ....[40]....
        /*0974*/ 	.word	0x0001ef90


	//   ....[41]....
        /*0978*/ 	.word	0x0001eff0


	//   ....[42]....
        /*097c*/ 	.word	0x0001f700


	//   ....[43]....
        /*0980*/ 	.word	0x0001f760


	//   ....[44]....
        /*0984*/ 	.word	0x00022a90


	//   ....[45]....
        /*0988*/ 	.word	0x00022b00


	//   ....[46]....
        /*098c*/ 	.word	0x00022fe0


	//   ....[47]....
        /*0990*/ 	.word	0x00023000


	//   ....[48]....
        /*0994*/ 	.word	0x00024aa0


	//   ....[49]....
        /*0998*/ 	.word	0x00024ab0


	//   ....[50]....
        /*099c*/ 	.word	0x00024b30


	//   ....[51]....
        /*09a0*/ 	.word	0x00024b40


	//   ....[52]....
        /*09a4*/ 	.word	0x00025720


	//   ....[53]....
        /*09a8*/ 	.word	0x00025770


	//   ....[54]....
        /*09ac*/ 	.word	0x000257a0


	//   ....[55]....
        /*09b0*/ 	.word	0x000257d0


	//   ....[56]....
        /*09b4*/ 	.word	0x00025800


	//   ....[57]....
        /*09b8*/ 	.word	0x00025830


	//   ....[58]....
        /*09bc*/ 	.word	0x00025860


	//   ....[59]....
        /*09c0*/ 	.word	0x00025890


	//   ....[60]....
        /*09c4*/ 	.word	0x000258c0


	//   ....[61]....
        /*09c8*/ 	.word	0x000258f0


	//   ....[62]....
        /*09cc*/ 	.word	0x00025920


	//   ....[63]....
        /*09d0*/ 	.word	0x00025950


	//   ....[64]....
        /*09d4*/ 	.word	0x00025980


	//   ....[65]....
        /*09d8*/ 	.word	0x000259b0


	//   ....[66]....
        /*09dc*/ 	.word	0x000259e0


	//   ....[67]....
        /*09e0*/ 	.word	0x00025a10


	//   ....[68]....
        /*09e4*/ 	.word	0x00025a40


	//   ....[69]....
        /*09e8*/ 	.word	0x00025a70


	//   ....[70]....
        /*09ec*/ 	.word	0x00025aa0


	//   ....[71]....
        /*09f0*/ 	.word	0x00025ad0


	//   ....[72]....
        /*09f4*/ 	.word	0x00025b00


	//   ....[73]....
        /*09f8*/ 	.word	0x00025b30


	//   ....[74]....
        /*09fc*/ 	.word	0x00025b60


	//   ....[75]....
        /*0a00*/ 	.word	0x00025b90


	//   ....[76]....
        /*0a04*/ 	.word	0x00025bc0


	//   ....[77]....
        /*0a08*/ 	.word	0x00025bf0


	//   ....[78]....
        /*0a0c*/ 	.word	0x00025c20


	//   ....[79]....
        /*0a10*/ 	.word	0x00025c50


	//   ....[80]....
        /*0a14*/ 	.word	0x00025c80


	//   ....[81]....
        /*0a18*/ 	.word	0x00025cb0


	//   ....[82]....
        /*0a1c*/ 	.word	0x00025ce0


	//   ....[83]....
        /*0a20*/ 	.word	0x00025d10


	//   ....[84]....
        /*0a24*/ 	.word	0x00025d40


	//   ....[85]....
        /*0a28*/ 	.word	0x00025d70


	//   ....[86]....
        /*0a2c*/ 	.word	0x00025da0


	//   ....[87]....
        /*0a30*/ 	.word	0x00025dd0


	//   ....[88]....
        /*0a34*/ 	.word	0x00025e00


	//   ....[89]....
        /*0a38*/ 	.word	0x00025e30


	//   ....[90]....
        /*0a3c*/ 	.word	0x00025e60


	//   ....[91]....
        /*0a40*/ 	.word	0x00025e70


	//   ....[92]....
        /*0a44*/ 	.word	0x00025e80


	//   ....[93]....
        /*0a48*/ 	.word	0x00025e90


	//   ....[94]....
        /*0a4c*/ 	.word	0x00025ea0


	//   ....[95]....
        /*0a50*/ 	.word	0x00025eb0


	//   ....[96]....
        /*0a54*/ 	.word	0x00025ec0


	//   ....[97]....
        /*0a58*/ 	.word	0x00025ed0


	//   ....[98]....
        /*0a5c*/ 	.word	0x00025ee0


	//   ....[99]....
        /*0a60*/ 	.word	0x00025ef0


	//   ....[100]....
        /*0a64*/ 	.word	0x00025f20


	//   ....[101]....
        /*0a68*/ 	.word	0x00025f50


	//   ....[102]....
        /*0a6c*/ 	.word	0x00025f80


	//   ....[103]....
        /*0a70*/ 	.word	0x00025fb0


	//   ....[104]....
        /*0a74*/ 	.word	0x00025fe0


	//   ....[105]....
        /*0a78*/ 	.word	0x00026010


	//   ....[106]....
        /*0a7c*/ 	.word	0x00026040


	//   ....[107]....
        /*0a80*/ 	.word	0x00026070


	//   ....[108]....
        /*0a84*/ 	.word	0x000260a0


	//   ....[109]....
        /*0a88*/ 	.word	0x000260d0


	//   ....[110]....
        /*0a8c*/ 	.word	0x00026100


	//   ....[111]....
        /*0a90*/ 	.word	0x00026130


	//   ....[112]....
        /*0a94*/ 	.word	0x00026160


	//   ....[113]....
        /*0a98*/ 	.word	0x00026190


	//   ....[114]....
        /*0a9c*/ 	.word	0x000261c0


	//   ....[115]....
        /*0aa0*/ 	.word	0x000261f0


	//   ....[116]....
        /*0aa4*/ 	.word	0x00026a30


	//   ....[117]....
        /*0aa8*/ 	.word	0x00026a50


	//   ....[118]....
        /*0aac*/ 	.word	0x00026a60


	//   ....[119]....
        /*0ab0*/ 	.word	0x00026a70


	//   ....[120]....
        /*0ab4*/ 	.word	0x00027190


	//   ....[121]....
        /*0ab8*/ 	.word	0x000271a0


	//   ....[122]....
        /*0abc*/ 	.word	0x000272b0


	//   ....[123]....
        /*0ac0*/ 	.word	0x000272c0


	//   ....[124]....
        /*0ac4*/ 	.word	0x000273d0


	//   ....[125]....
        /*0ac8*/ 	.word	0x000273e0


	//   ....[126]....
        /*0acc*/ 	.word	0x000274f0


	//   ....[127]....
        /*0ad0*/ 	.word	0x00027500


	//   ....[128]....
        /*0ad4*/ 	.word	0x000278b0


	//   ....[129]....
        /*0ad8*/ 	.word	0x000278f0


	//   ....[130]....
        /*0adc*/ 	.word	0x00028130


	//   ....[131]....
        /*0ae0*/ 	.word	0x00028140


	//   ....[132]....
        /*0ae4*/ 	.word	0x000290a0


	//   ....[133]....
        /*0ae8*/ 	.word	0x000290b0


	//   ....[134]....
        /*0aec*/ 	.word	0x000291d0


	//   ....[135]....
        /*0af0*/ 	.word	0x000291e0


	//   ....[136]....
        /*0af4*/ 	.word	0x000292f0


	//   ....[137]....
        /*0af8*/ 	.word	0x00029300


	//   ....[138]....
        /*0afc*/ 	.word	0x00029410


	//   ....[139]....
        /*0b00*/ 	.word	0x00029420


	//   ....[140]....
        /*0b04*/ 	.word	0x00029580


	//   ....[141]....
        /*0b08*/ 	.word	0x00029770


	//   ....[142]....
        /*0b0c*/ 	.word	0x000297a0


	//   ....[143]....
        /*0b10*/ 	.word	0x000297d0


	//   ....[144]....
        /*0b14*/ 	.word	0x00029800


	//   ....[145]....
        /*0b18*/ 	.word	0x00029830


	//   ....[146]....
        /*0b1c*/ 	.word	0x00029860


	//   ....[147]....
        /*0b20*/ 	.word	0x000299f0


	//   ....[148]....
        /*0b24*/ 	.word	0x00029a20


	//   ....[149]....
        /*0b28*/ 	.word	0x00029a50


	//   ....[150]....
        /*0b2c*/ 	.word	0x00029a80


	//   ....[151]....
        /*0b30*/ 	.word	0x00029ab0


	//   ....[152]....
        /*0b34*/ 	.word	0x00029ae0


	//   ....[153]....
        /*0b38*/ 	.word	0x00029b70


	//   ....[154]....
        /*0b3c*/ 	.word	0x00029ba0


	//   ....[155]....
        /*0b40*/ 	.word	0x00029bb0


	//   ....[156]....
        /*0b44*/ 	.word	0x00029bf0


	//   ....[157]....
        /*0b48*/ 	.word	0x0002b270


	//   ....[158]....
        /*0b4c*/ 	.word	0x0002d5e0


	//   ....[159]....
        /*0b50*/ 	.word	0x0002d5f0


	//   ....[160]....
        /*0b54*/ 	.word	0x0002d6a0


	//   ....[161]....
        /*0b58*/ 	.word	0x0002d710


	//   ....[162]....
        /*0b5c*/ 	.word	0x0002d770


	//   ....[163]....
        /*0b60*/ 	.word	0x0002d790


	//   ....[164]....
        /*0b64*/ 	.word	0x0002d7a0


	//   ....[165]....
        /*0b68*/ 	.word	0x0002d7b0


	//   ....[166]....
        /*0b6c*/ 	.word	0x0002d890


	//   ....[167]....
        /*0b70*/ 	.word	0x0002d8a0


	//   ....[168]....
        /*0b74*/ 	.word	0x0002dd40


	//   ....[169]....
        /*0b78*/ 	.word	0x0002dd60


	//   ....[170]....
        /*0b7c*/ 	.word	0x0002dd80


	//   ....[171]....
        /*0b80*/ 	.word	0x0002de40


	//   ....[172]....
        /*0b84*/ 	.word	0x0002de60


	//   ....[173]....
        /*0b88*/ 	.word	0x0002def0


	//   ....[174]....
        /*0b8c*/ 	.word	0x0002df10


	//   ....[175]....
        /*0b90*/ 	.word	0x0002df20


	//   ....[176]....
        /*0b94*/ 	.word	0x0002dfb0


	//   ....[177]....
        /*0b98*/ 	.word	0x0002e010


	//   ....[178]....
        /*0b9c*/ 	.word	0x0002e7d0


	//   ....[179]....
        /*0ba0*/ 	.word	0x0002e800


	//   ....[180]....
        /*0ba4*/ 	.word	0x0002e8c0


	//   ....[181]....
        /*0ba8*/ 	.word	0x0002e8e0


	//   ....[182]....
        /*0bac*/ 	.word	0x0002e980


	//   ....[183]....
        /*0bb0*/ 	.word	0x0002e9a0


	//   ....[184]....
        /*0bb4*/ 	.word	0x0002e9b0


	//   ....[185]....
        /*0bb8*/ 	.word	0x0002ea40


	//   ....[186]....
        /*0bbc*/ 	.word	0x0002f3f0


	//   ....[187]....
        /*0bc0*/ 	.word	0x0002f420


	//   ....[188]....
        /*0bc4*/ 	.word	0x0002f480


	//   ....[189]....
        /*0bc8*/ 	.word	0x0002f4b0


	//   ....[190]....
        /*0bcc*/ 	.word	0x0002f4c0


	//   ....[191]....
        /*0bd0*/ 	.word	0x0002f510


	//   ....[192]....
        /*0bd4*/ 	.word	0x0002f520


	//   ....[193]....
        /*0bd8*/ 	.word	0x0002f530


	//   ....[194]....
        /*0bdc*/ 	.word	0x0002f580


	//   ....[195]....
        /*0be0*/ 	.word	0x0002f5d0


	//   ....[196]....
        /*0be4*/ 	.word	0x0002fa20


	//   ....[197]....
        /*0be8*/ 	.word	0x0002fa40


	//   ....[198]....
        /*0bec*/ 	.word	0x0002fa50


	//   ....[199]....
        /*0bf0*/ 	.word	0x0002fa60


	//   ....[200]....
        /*0bf4*/ 	.word	0x0002fac0


	//   ....[201]....
        /*0bf8*/ 	.word	0x0002fad0


	//   ....[202]....
        /*0bfc*/ 	.word	0x0002fb30


	//   ....[203]....
        /*0c00*/ 	.word	0x0002fb60


	//   ....[204]....
        /*0c04*/ 	.word	0x0002fba0


	//   ....[205]....
        /*0c08*/ 	.word	0x0002fc00


	//   ....[206]....
        /*0c0c*/ 	.word	0x00030e20


	//   ....[207]....
        /*0c10*/ 	.word	0x00030e50


	//   ....[208]....
        /*0c14*/ 	.word	0x00030ec0


	//   ....[209]....
        /*0c18*/ 	.word	0x00030ef0


	//   ....[210]....
        /*0c1c*/ 	.word	0x00030f20


	//   ....[211]....
        /*0c20*/ 	.word	0x00030f50


	//   ....[212]....
        /*0c24*/ 	.word	0x00030f80


	//   ....[213]....
        /*0c28*/ 	.word	0x00030fb0


	//   ....[214]....
        /*0c2c*/ 	.word	0x00031150


	//   ....[215]....
        /*0c30*/ 	.word	0x00031180


	//   ....[216]....
        /*0c34*/ 	.word	0x000311b0


	//   ....[217]....
        /*0c38*/ 	.word	0x000311e0


	//   ....[218]....
        /*0c3c*/ 	.word	0x00031210


	//   ....[219]....
        /*0c40*/ 	.word	0x00031240


	//   ....[220]....
        /*0c44*/ 	.word	0x00031300


	//   ....[221]....
        /*0c48*/ 	.word	0x00031320


	//   ....[222]....
        /*0c4c*/ 	.word	0x00031340


	//   ....[223]....
        /*0c50*/ 	.word	0x000313a0


	//   ....[224]....
        /*0c54*/ 	.word	0x00031de0


	//   ....[225]....
        /*0c58*/ 	.word	0x00032180


	//   ....[226]....
        /*0c5c*/ 	.word	0x00032210


	//   ....[227]....
        /*0c60*/ 	.word	0x000322b0


	//   ....[228]....
        /*0c64*/ 	.word	0x00032340


	//   ....[229]....
        /*0c68*/ 	.word	0x00032430


	//   ....[230]....
        /*0c6c*/ 	.word	0x000324c0


	//   ....[231]....
        /*0c70*/ 	.word	0x00032560


	//   ....[232]....
        /*0c74*/ 	.word	0x000325f0


	//   ....[233]....
        /*0c78*/ 	.word	0x000326e0


	//   ....[234]....
        /*0c7c*/ 	.word	0x00032770


	//   ....[235]....
        /*0c80*/ 	.word	0x00032810


	//   ....[236]....
        /*0c84*/ 	.word	0x000328a0


	//   ....[237]....
        /*0c88*/ 	.word	0x000329e0


	//   ....[238]....
        /*0c8c*/ 	.word	0x00032a80


	//   ....[239]....
        /*0c90*/ 	.word	0x00032b10


	//   ....[240]....
        /*0c94*/ 	.word	0x00032b60


	//   ....[241]....
        /*0c98*/ 	.word	0x00032bb0


	//   ....[242]....
        /*0c9c*/ 	.word	0x00032c80


	//   ....[243]....
        /*0ca0*/ 	.word	0x00032d10


	//   ....[244]....
        /*0ca4*/ 	.word	0x00032d60


	//   ....[245]....
        /*0ca8*/ 	.word	0x00032db0


	//   ....[246]....
        /*0cac*/ 	.word	0x000330a0


	//   ....[247]....
        /*0cb0*/ 	.word	0x000331d0


	//   ....[248]....
        /*0cb4*/ 	.word	0x000332f0


	//   ....[249]....
        /*0cb8*/ 	.word	0x00033410


	//   ....[250]....
        /*0cbc*/ 	.word	0x00033530


	//   ....[251]....
        /*0cc0*/ 	.word	0x00033630


	//   ....[252]....
        /*0cc4*/ 	.word	0x00033690


	//   ....[253]....
        /*0cc8*/ 	.word	0x000336e0


	//   ....[254]....
        /*0ccc*/ 	.word	0x00033760


	//   ....[255]....
        /*0cd0*/ 	.word	0x000337b0


	//   ....[0]....
        /*0cd4*/ 	.word	0x00033810


	//   ....[1]....
        /*0cd8*/ 	.word	0x00033880


	//   ....[2]....
        /*0cdc*/ 	.word	0x00033900


	//   ....[3]....
        /*0ce0*/ 	.word	0x00033970


	//   ....[4]....
        /*0ce4*/ 	.word	0x000339d0


	//   ....[5]....
        /*0ce8*/ 	.word	0x00033a20


	//   ....[6]....
        /*0cec*/ 	.word	0x00033aa0


	//   ....[7]....
        /*0cf0*/ 	.word	0x00033b10


	//   ....[8]....
        /*0cf4*/ 	.word	0x00033b70


	//   ....[9]....
        /*0cf8*/ 	.word	0x00033bc0


	//   ....[10]....
        /*0cfc*/ 	.word	0x00033c40


	//   ....[11]....
        /*0d00*/ 	.word	0x00033c90


	//   ....[12]....
        /*0d04*/ 	.word	0x00033cf0


	//   ....[13]....
        /*0d08*/ 	.word	0x00033d40


	//   ....[14]....
        /*0d0c*/ 	.word	0x00033da0


	//   ....[15]....
        /*0d10*/ 	.word	0x00033e10


	//   ....[16]....
        /*0d14*/ 	.word	0x00033e70


	//   ....[17]....
        /*0d18*/ 	.word	0x00033ec0


	//   ....[18]....
        /*0d1c*/ 	.word	0x00033f40


	//   ....[19]....
        /*0d20*/ 	.word	0x00033fb0


	//   ....[20]....
        /*0d24*/ 	.word	0x00034010


	//   ....[21]....
        /*0d28*/ 	.word	0x00034060


	//   ....[22]....
        /*0d2c*/ 	.word	0x000340e0


	//   ....[23]....
        /*0d30*/ 	.word	0x00034130


	//   ....[24]....
        /*0d34*/ 	.word	0x000341b0


	//   ....[25]....
        /*0d38*/ 	.word	0x00034220


	//   ....[26]....
        /*0d3c*/ 	.word	0x000342a0


	//   ....[27]....
        /*0d40*/ 	.word	0x000342f0


	//   ....[28]....
        /*0d44*/ 	.word	0x00034370


	//   ....[29]....
        /*0d48*/ 	.word	0x000343c0


	//   ....[30]....
        /*0d4c*/ 	.word	0x00034420


	//   ....[31]....
        /*0d50*/ 	.word	0x00034490


	//   ....[32]....
        /*0d54*/ 	.word	0x00034500


	//   ....[33]....
        /*0d58*/ 	.word	0x00034570


	//   ....[34]....
        /*0d5c*/ 	.word	0x000345d0


	//   ....[35]....
        /*0d60*/ 	.word	0x00034630


	//   ....[36]....
        /*0d64*/ 	.word	0x000346c0


	//   ....[37]....
        /*0d68*/ 	.word	0x00034720


	//   ....[38]....
        /*0d6c*/ 	.word	0x000347a0


	//   ....[39]....
        /*0d70*/ 	.word	0x00034810


	//   ....[40]....
        /*0d74*/ 	.word	0x00034870


	//   ....[41]....
        /*0d78*/ 	.word	0x000348c0


	//   ....[42]....
        /*0d7c*/ 	.word	0x00034940


	//   ....[43]....
        /*0d80*/ 	.word	0x000349b0


	//   ....[44]....
        /*0d84*/ 	.word	0x00034a10


	//   ....[45]....
        /*0d88*/ 	.word	0x00034a60


	//   ....[46]....
        /*0d8c*/ 	.word	0x00034ae0


	//   ....[47]....
        /*0d90*/ 	.word	0x00034b50


	//   ....[48]....
        /*0d94*/ 	.word	0x00034bb0


	//   ....[49]....
        /*0d98*/ 	.word	0x00034c00


	//   ....[50]....
        /*0d9c*/ 	.word	0x00034c80


	//   ....[51]....
        /*0da0*/ 	.word	0x00034cf0


	//   ....[52]....
        /*0da4*/ 	.word	0x00034d50


	//   ....[53]....
        /*0da8*/ 	.word	0x00034da0


	//   ....[54]....
        /*0dac*/ 	.word	0x00034e20


	//   ....[55]....
        /*0db0*/ 	.word	0x00034e70


	//   ....[56]....
        /*0db4*/ 	.word	0x00034f00


	//   ....[57]....
        /*0db8*/ 	.word	0x00034f90


	//   ....[58]....
        /*0dbc*/ 	.word	0x00035020


	//   ....[59]....
        /*0dc0*/ 	.word	0x000350b0


	//   ....[60]....
        /*0dc4*/ 	.word	0x00035140


	//   ....[61]....
        /*0dc8*/ 	.word	0x000351d0


	//   ....[62]....
        /*0dcc*/ 	.word	0x00035290


	//   ....[63]....
        /*0dd0*/ 	.word	0x00035310


	//   ....[64]....
        /*0dd4*/ 	.word	0x000353b0


	//   ....[65]....
        /*0dd8*/ 	.word	0x00035440


	//   ....[66]....
        /*0ddc*/ 	.word	0x000354c0


	//   ....[67]....
        /*0de0*/ 	.word	0x00035510


	//   ....[68]....
        /*0de4*/ 	.word	0x000355a0


	//   ....[69]....
        /*0de8*/ 	.word	0x00035630


	//   ....[70]....
        /*0dec*/ 	.word	0x000356c0


	//   ....[71]....
        /*0df0*/ 	.word	0x00035750


	//   ....[72]....
        /*0df4*/ 	.word	0x000357e0


	//   ....[73]....
        /*0df8*/ 	.word	0x00035870


	//   ....[74]....
        /*0dfc*/ 	.word	0x00035930


	//   ....[75]....
        /*0e00*/ 	.word	0x00035c00


	//   ....[76]....
        /*0e04*/ 	.word	0x00035d00


	//   ....[77]....
        /*0e08*/ 	.word	0x00035db0


	//   ....[78]....
        /*0e0c*/ 	.word	0x00035f00


	//   ....[79]....
        /*0e10*/ 	.word	0x00035f60


	//   ....[80]....
        /*0e14*/ 	.word	0x00036010


	//   ....[81]....
        /*0e18*/ 	.word	0x000360d0


	//   ....[82]....
        /*0e1c*/ 	.word	0x00036180


	//   ....[83]....
        /*0e20*/ 	.word	0x00036240


	//   ....[84]....
        /*0e24*/ 	.word	0x000362f0


	//   ....[85]....
        /*0e28*/ 	.word	0x000363a0


	//   ....[86]....
        /*0e2c*/ 	.word	0x00036500


	//   ....[87]....
        /*0e30*/ 	.word	0x000365c0


	//   ....[88]....
        /*0e34*/ 	.word	0x00036710


	//   ....[89]....
        /*0e38*/ 	.word	0x000367c0


	//   ....[90]....
        /*0e3c*/ 	.word	0x000368c0


	//   ....[91]....
        /*0e40*/ 	.word	0x00036980


	//   ....[92]....
        /*0e44*/ 	.word	0x000369e0


	//   ....[93]....
        /*0e48*/ 	.word	0x00036a80


	//   ....[94]....
        /*0e4c*/ 	.word	0x00036b40


	//   ....[95]....
        /*0e50*/ 	.word	0x00036c10


	//   ....[96]....
        /*0e54*/ 	.word	0x00036cc0


	//   ....[97]....
        /*0e58*/ 	.word	0x00036d30


	//   ....[98]....
        /*0e5c*/ 	.word	0x00036d90


	//   ....[99]....
        /*0e60*/ 	.word	0x00036ea0


	//   ....[100]....
        /*0e64*/ 	.word	0x00036f00


	//   ....[101]....
        /*0e68*/ 	.word	0x00037020


	//   ....[102]....
        /*0e6c*/ 	.word	0x00037080


	//   ....[103]....
        /*0e70*/ 	.word	0x00037120


	//   ....[104]....
        /*0e74*/ 	.word	0x000372c0


	//   ....[105]....
        /*0e78*/ 	.word	0x00037380


	//   ....[106]....
        /*0e7c*/ 	.word	0x00037430


	//   ....[107]....
        /*0e80*/ 	.word	0x000374f0


	//   ....[108]....
        /*0e84*/ 	.word	0x000375a0


	//   ....[109]....
        /*0e88*/ 	.word	0x00037650


	//   ....[110]....
        /*0e8c*/ 	.word	0x00037700


	//   ....[111]....
        /*0e90*/ 	.word	0x000377b0


	//   ....[112]....
        /*0e94*/ 	.word	0x00037810


	//   ....[113]....
        /*0e98*/ 	.word	0x000378f0


	//   ....[114]....
        /*0e9c*/ 	.word	0x000379e0


	//   ....[115]....
        /*0ea0*/ 	.word	0x00037a80


	//   ....[116]....
        /*0ea4*/ 	.word	0x00037ae0


	//   ....[117]....
        /*0ea8*/ 	.word	0x00037bb0


	//   ....[118]....
        /*0eac*/ 	.word	0x00037c10


	//   ....[119]....
        /*0eb0*/ 	.word	0x00037ce0


	//   ....[120]....
        /*0eb4*/ 	.word	0x00037d40


	//   ....[121]....
        /*0eb8*/ 	.word	0x00037e10


	//   ....[122]....
        /*0ebc*/ 	.word	0x00037e70


	//   ....[123]....
        /*0ec0*/ 	.word	0x00037f40


	//   ....[124]....
        /*0ec4*/ 	.word	0x00038120


	//   ....[125]....
        /*0ec8*/ 	.word	0x000381c0


	//   ....[126]....
        /*0ecc*/ 	.word	0x00038330


	//   ....[127]....
        /*0ed0*/ 	.word	0x000383a0


	//   ....[128]....
        /*0ed4*/ 	.word	0x00038410


	//   ....[129]....
        /*0ed8*/ 	.word	0x00038480


	//   ....[130]....
        /*0edc*/ 	.word	0x000384f0


	//   ....[131]....
        /*0ee0*/ 	.word	0x00038570


	//   ....[132]....
        /*0ee4*/ 	.word	0x000385f0


	//   ....[133]....
        /*0ee8*/ 	.word	0x00038680


	//   ....[134]....
        /*0eec*/ 	.word	0x000386f0


	//   ....[135]....
        /*0ef0*/ 	.word	0x00038760


	//   ....[136]....
        /*0ef4*/ 	.word	0x000387d0


	//   ....[137]....
        /*0ef8*/ 	.word	0x00038850


	//   ....[138]....
        /*0efc*/ 	.word	0x000388c0


	//   ....[139]....
        /*0f00*/ 	.word	0x00038970


	//   ....[140]....
        /*0f04*/ 	.word	0x000389c0


	//   ....[141]....
        /*0f08*/ 	.word	0x00038a50


	//   ....[142]....
        /*0f0c*/ 	.word	0x00038b80


	//----- nvinfo : EIATTR_REG_RECONFIG
	.align		4
.L_329:
        /*0f10*/ 	.byte	0x01, 0x54
	.zero		2


	//----- nvinfo : EIATTR_SYSCALL_OFFSETS
	.align		4
        /*0f14*/ 	.byte	0x04, 0x46
        /*0f16*/ 	.short	(.L_331 - .L_330)


	//   ....[0]....
.L_330:
        /*0f18*/ 	.word	0x00002010


	//   ....[1]....
        /*0f1c*/ 	.word	0x00002160


	//   ....[2]....
        /*0f20*/ 	.word	0x00010ca0


	//   ....[3]....
        /*0f24*/ 	.word	0x000111c0


	//   ....[4]....
        /*0f28*/ 	.word	0x0002c7c0


	//   ....[5]....
        /*0f2c*/ 	.word	0x0002c930


	//   ....[6]....
        /*0f30*/ 	.word	0x0002ca80


	//   ....[7]....
        /*0f34*/ 	.word	0x0002cbc0


	//   ....[8]....
        /*0f38*/ 	.word	0x0002e440


	//----- nvinfo : EIATTR_MBARRIER_INSTR_OFFSETS
	.align		4
.L_331:
        /*0f3c*/ 	.byte	0x04, 0x39
        /*0f3e*/ 	.short	(.L_333 - .L_332)


	//   ....[0]....
.L_332:
        /*0f40*/ 	.word	0x00000270
        /*0f44*/ 	.word	0x000000ff
        /*0f48*/ 	.word	0x00029800
        /*0f4c*/ 	.short	0x0100
        /*0f4e*/ 	.byte	0x08
	.zero		1


	//   ....[1]....
        /*0f50*/ 	.word	0x00000280
        /*0f54*/ 	.word	0x000000ff
        /*0f58*/ 	.word	0x00029820
        /*0f5c*/ 	.short	0x0100
        /*0f5e*/ 	.byte	0x08
	.zero		1


	//   ....[2]....
        /*0f60*/ 	.word	0x00000370
        /*0f64*/ 	.word	0x000000ff
        /*0f68*/ 	.word	0x00029830
        /*0f6c*/ 	.short	0x0100
        /*0f6e*/ 	.byte	0x08
	.zero		1


	//   ....[3]....
        /*0f70*/ 	.word	0x00000380
        /*0f74*/ 	.word	0x000000ff
        /*0f78*/ 	.word	0x00029840
        /*0f7c*/ 	.short	0x0100
        /*0f7e*/ 	.byte	0x08
	.zero		1


	//   ....[4]....
        /*0f80*/ 	.word	0x00000390
        /*0f84*/ 	.word	0x000000ff
        /*0f88*/ 	.word	0x00029838
        /*0f8c*/ 	.short	0x0100
        /*0f8e*/ 	.byte	0x08
	.zero		1


	//   ....[5]....
        /*0f90*/ 	.word	0x000003a0
        /*0f94*/ 	.word	0x000000ff
        /*0f98*/ 	.word	0x00029848
        /*0f9c*/ 	.short	0x0100
        /*0f9e*/ 	.byte	0x08
	.zero		1


	//   ....[6]....
        /*0fa0*/ 	.word	0x000004d0
        /*0fa4*/ 	.word	0x000000ff
        /*0fa8*/ 	.word	0x00029850
        /*0fac*/ 	.short	0x0100
        /*0fae*/ 	.byte	0x08
	.zero		1


	//   ....[7]....
        /*0fb0*/ 	.word	0x000004e0
        /*0fb4*/ 	.word	0x000000ff
        /*0fb8*/ 	.word	0x00029860
        /*0fbc*/ 	.short	0x0100
        /*0fbe*/ 	.byte	0x08
	.zero		1


	//   ....[8]....
        /*0fc0*/ 	.word	0x000004f0
        /*0fc4*/ 	.word	0x000000ff
        /*0fc8*/ 	.word	0x00029858
        /*0fcc*/ 	.short	0x0100
        /*0fce*/ 	.byte	0x08
	.zero		1


	//   ....[9]....
        /*0fd0*/ 	.word	0x00000500
        /*0fd4*/ 	.word	0x000000ff
        /*0fd8*/ 	.word	0x00029868
        /*0fdc*/ 	.short	0x0100
        /*0fde*/ 	.byte	0x08
	.zero		1


	//   ....[10]....
        /*0fe0*/ 	.word	0x000005f0
        /*0fe4*/ 	.word	0x000000ff
        /*0fe8*/ 	.word	0x00029870
        /*0fec*/ 	.short	0x0100
        /*0fee*/ 	.byte	0x06
	.zero		1


	//   ....[11]....
        /*0ff0*/ 	.word	0x00000600
        /*0ff4*/ 	.word	0x000000ff
        /*0ff8*/ 	.word	0x00029880
        /*0ffc*/ 	.short	0x0100
        /*0ffe*/ 	.byte	0x06
	.zero		1


	//   ....[12]....
        /*1000*/ 	.word	0x00000610
        /*1004*/ 	.word	0x000000ff
        /*1008*/ 	.word	0x00029878
        /*100c*/ 	.short	0x0100
        /*100e*/ 	.byte	0x06
	.zero		1


	//   ....[13]....
        /*1010*/ 	.word	0x00000620
        /*1014*/ 	.word	0x000000ff
        /*1018*/ 	.word	0x00029888
        /*101c*/ 	.short	0x0100
        /*101e*/ 	.byte	0x06
	.zero		1


	//   ....[14]....
        /*1020*/ 	.word	0x00000750
        /*1024*/ 	.word	0x000000ff
        /*1028*/ 	.word	0x00029890
        /*102c*/ 	.short	0x0100
        /*102e*/ 	.byte	0x08
	.zero		1


	//   ....[15]....
        /*1030*/ 	.word	0x00000760
        /*1034*/ 	.word	0x000000ff
        /*1038*/ 	.word	0x000298a0
        /*103c*/ 	.short	0x0100
        /*103e*/ 	.byte	0x08
	.zero		1


	//   ....[16]....
        /*1040*/ 	.word	0x00000770
        /*1044*/ 	.word	0x000000ff
        /*1048*/ 	.word	0x00029898
        /*104c*/ 	.short	0x0100
        /*104e*/ 	.byte	0x08
	.zero		1


	//   ....[17]....
        /*1050*/ 	.word	0x00000780
        /*1054*/ 	.word	0x000000ff
        /*1058*/ 	.word	0x000298a8
        /*105c*/ 	.short	0x0100
        /*105e*/ 	.byte	0x08
	.zero		1


	//   ....[18]....
        /*1060*/ 	.word	0x000008c0
        /*1064*/ 	.word	0x000000ff
        /*1068*/ 	.word	0x000298b0
        /*106c*/ 	.short	0x0100
        /*106e*/ 	.byte	0x08
	.zero		1


	//   ....[19]....
        /*1070*/ 	.word	0x000008d0
        /*1074*/ 	.word	0x000000ff
        /*1078*/ 	.word	0x000298c0
        /*107c*/ 	.short	0x0100
        /*107e*/ 	.byte	0x08
	.zero		1


	//   ....[20]....
        /*1080*/ 	.word	0x000008e0
        /*1084*/ 	.word	0x000000ff
        /*1088*/ 	.word	0x000298b8
        /*108c*/ 	.short	0x0100
        /*108e*/ 	.byte	0x08
	.zero		1


	//   ....[21]....
        /*1090*/ 	.word	0x000008f0
        /*1094*/ 	.word	0x000000ff
        /*1098*/ 	.word	0x000298c8
        /*109c*/ 	.short	0x0100
        /*109e*/ 	.byte	0x08
	.zero		1


	//   ....[22]....
        /*10a0*/ 	.word	0x00003910
        /*10a4*/ 	.word	0x0000005f
        /*10a8*/ 	.word	0x00029890
        /*10ac*/ 	.short	0x010a
        /*10ae*/ 	.byte	0x3f
	.zero		1


	//   ....[23]....
        /*10b0*/ 	.word	0x00009910
        /*10b4*/ 	.word	0x0000005f
        /*10b8*/ 	.word	0x00029890
        /*10bc*/ 	.short	0x010a
        /*10be*/ 	.byte	0x3f
	.zero		1


	//   ....[24]....
        /*10c0*/ 	.word	0x0000f660
        /*10c4*/ 	.word	0x0000005f
        /*10c8*/ 	.word	0x00029890
        /*10cc*/ 	.short	0x010a
        /*10ce*/ 	.byte	0x3f
	.zero		1


	//   ....[25]....
        /*10d0*/ 	.word	0x0000fdb0
        /*10d4*/ 	.word	0x0000000b
        /*10d8*/ 	.word	0x00000000
        /*10dc*/ 	.short	0x0101
        /*10de*/ 	.byte	0x3f
	.zero		1


	//   ....[26]....
        /*10e0*/ 	.word	0x0000fdf0
        /*10e4*/ 	.word	0x0000005f
        /*10e8*/ 	.word	0x000298b0
        /*10ec*/ 	.short	0x010a
        /*10ee*/ 	.byte	0x3f
	.zero		1


	//   ....[27]....
        /*10f0*/ 	.word	0x00010400
        /*10f4*/ 	.word	0x0000005f
        /*10f8*/ 	.word	0x00000000
        /*10fc*/ 	.short	0x0101
        /*10fe*/ 	.byte	0x3f
	.zero		1


	//   ....[28]....
        /*1100*/ 	.word	0x00010f40
        /*1104*/ 	.word	0x00000012
        /*1108*/ 	.word	0x00029800
        /*110c*/ 	.short	0x010a
        /*110e*/ 	.byte	0x3f
	.zero		1


	//   ....[29]....
        /*1110*/ 	.word	0x00010f90
        /*1114*/ 	.word	0x00000012
        /*1118*/ 	.word	0x00029800
        /*111c*/ 	.short	0x010a
        /*111e*/ 	.byte	0x3f
	.zero		1


	//   ....[30]....
        /*1120*/ 	.word	0x00011980
        /*1124*/ 	.word	0x00000012
        /*1128*/ 	.word	0x00029800
        /*112c*/ 	.short	0x010a
        /*112e*/ 	.byte	0x3f
	.zero		1


	//   ....[31]....
        /*1130*/ 	.word	0x00014e90
        /*1134*/ 	.word	0x00000012
        /*1138*/ 	.word	0x00029800
        /*113c*/ 	.short	0x010a
        /*113e*/ 	.byte	0x3f
	.zero		1


	//   ....[32]....
        /*1140*/ 	.word	0x00017fb0
        /*1144*/ 	.word	0x00000000
        /*1148*/ 	.word	0x00029830
        /*114c*/ 	.short	0x010a
        /*114e*/ 	.byte	0x3f
	.zero		1


	//   ....[33]....
        /*1150*/ 	.word	0x00017ff0
        /*1154*/ 	.word	0x00000000
        /*1158*/ 	.word	0x00029830
        /*115c*/ 	.short	0x010a
        /*115e*/ 	.byte	0x3f
	.zero		1


	//   ....[34]....
        /*1160*/ 	.word	0x0001b230
        /*1164*/ 	.word	0x00000040
        /*1168*/ 	.word	0x00000000
        /*116c*/ 	.short	0x0101
        /*116e*/ 	.byte	0x3f
	.zero		1


	//   ....[35]....
        /*1170*/ 	.word	0x0001c400
        /*1174*/ 	.word	0x0000000b
        /*1178*/ 	.word	0x00029830
        /*117c*/ 	.short	0x010a
        /*117e*/ 	.byte	0x3f
	.zero		1


	//   ....[36]....
        /*1180*/ 	.word	0x0001c450
        /*1184*/ 	.word	0x0000000b
        /*1188*/ 	.word	0x00029830
        /*118c*/ 	.short	0x010a
        /*118e*/ 	.byte	0x3f
	.zero		1


	//   ....[37]....
        /*1190*/ 	.word	0x0001d550
        /*1194*/ 	.word	0x0000000a
        /*1198*/ 	.word	0x00029850
        /*119c*/ 	.short	0x010a
        /*119e*/ 	.byte	0x3f
	.zero		1


	//   ....[38]....
        /*11a0*/ 	.word	0x0001d590
        /*11a4*/ 	.word	0x0000000a
        /*11a8*/ 	.word	0x00029850
        /*11ac*/ 	.short	0x010a
        /*11ae*/ 	.byte	0x3f
	.zero		1


	//   ....[39]....
        /*11b0*/ 	.word	0x0001fb70
        /*11b4*/ 	.word	0x000000a3
        /*11b8*/ 	.word	0x00000000
        /*11bc*/ 	.short	0x0101
        /*11be*/ 	.byte	0x3f
	.zero		1


	//   ....[40]....
        /*11c0*/ 	.word	0x00020440
        /*11c4*/ 	.word	0x00000008
        /*11c8*/ 	.word	0x00000000
        /*11cc*/ 	.short	0x0101
        /*11ce*/ 	.byte	0x3f
	.zero		1


	//   ....[41]....
        /*11d0*/ 	.word	0x00020bc0
        /*11d4*/ 	.word	0x0000000a
        /*11d8*/ 	.word	0x00029830
        /*11dc*/ 	.short	0x010a
        /*11de*/ 	.byte	0x3f
	.zero		1


	//   ....[42]....
        /*11e0*/ 	.word	0x00020c10
        /*11e4*/ 	.word	0x0000000a
        /*11e8*/ 	.word	0x00029830
        /*11ec*/ 	.short	0x010a
        /*11ee*/ 	.byte	0x3f
	.zero		1


	//   ....[43]....
        /*11f0*/ 	.word	0x00021ce0
        /*11f4*/ 	.word	0x0000000a
        /*11f8*/ 	.word	0x00029850
        /*11fc*/ 	.short	0x010a
        /*11fe*/ 	.byte	0x3f
	.zero		1


	//   ....[44]....
        /*1200*/ 	.word	0x00021d20
        /*1204*/ 	.word	0x0000000a
        /*1208*/ 	.word	0x00029850
        /*120c*/ 	.short	0x010a
        /*120e*/ 	.byte	0x3f
	.zero		1


	//   ....[45]....
        /*1210*/ 	.word	0x000223c0
        /*1214*/ 	.word	0x0000000a
        /*1218*/ 	.word	0x00000000
        /*121c*/ 	.short	0x0101
        /*121e*/ 	.byte	0x3f
	.zero		1


	//   ....[46]....
        /*1220*/ 	.word	0x000240f0
        /*1224*/ 	.word	0x00000004
        /*1228*/ 	.word	0x00000000
        /*122c*/ 	.short	0x0101
        /*122e*/ 	.byte	0x3f
	.zero		1


	//   ....[47]....
        /*1230*/ 	.word	0x00024760
        /*1234*/ 	.word	0x0000000b
        /*1238*/ 	.word	0x00029850
        /*123c*/ 	.short	0x010a
        /*123e*/ 	.byte	0x3f
	.zero		1


	//   ....[48]....
        /*1240*/ 	.word	0x000247e0
        /*1244*/ 	.word	0x0000000b
        /*1248*/ 	.word	0x00029850
        /*124c*/ 	.short	0x010a
        /*124e*/ 	.byte	0x3f
	.zero		1


	//   ....[49]....
        /*1250*/ 	.word	0x00024e00
        /*1254*/ 	.word	0x00000002
        /*1258*/ 	.word	0x00000000
        /*125c*/ 	.short	0x0101
        /*125e*/ 	.byte	0x3f
	.zero		1


	//   ....[50]....
        /*1260*/ 	.word	0x00027140
        /*1264*/ 	.word	0x00000000
        /*1268*/ 	.word	0x00000000
        /*126c*/ 	.short	0x0101
        /*126e*/ 	.byte	0x3f
	.zero		1


	//   ....[51]....
        /*1270*/ 	.word	0x000277b0
        /*1274*/ 	.word	0x0000000c
        /*1278*/ 	.word	0x00000000
        /*127c*/ 	.short	0x0101
        /*127e*/ 	.byte	0x3f
	.zero		1


	//   ....[52]....
        /*1280*/ 	.word	0x0002b350
        /*1284*/ 	.word	0x00000017
        /*1288*/ 	.word	0x00029820
        /*128c*/ 	.short	0x010a
        /*128e*/ 	.byte	0x3f
	.zero		1


	//   ....[53]....
        /*1290*/ 	.word	0x0002b3e0
        /*1294*/ 	.word	0x00000009
        /*1298*/ 	.word	0x000298a0
        /*129c*/ 	.short	0x010a
        /*129e*/ 	.byte	0x3f
	.zero		1


	//   ....[54]....
        /*12a0*/ 	.word	0x0002b810
        /*12a4*/ 	.word	0x00000009
        /*12a8*/ 	.word	0x000298c0
        /*12ac*/ 	.short	0x010a
        /*12ae*/ 	.byte	0x3f
	.zero		1


	//   ....[55]....
        /*12b0*/ 	.word	0x0002bb50
        /*12b4*/ 	.word	0x00000009
        /*12b8*/ 	.word	0x000298a0
        /*12bc*/ 	.short	0x010a
        /*12be*/ 	.byte	0x3f
	.zero		1


	//   ....[56]....
        /*12c0*/ 	.word	0x0002bf70
        /*12c4*/ 	.word	0x00000009
        /*12c8*/ 	.word	0x000298c0
        /*12cc*/ 	.short	0x010a
        /*12ce*/ 	.byte	0x3f
	.zero		1


	//   ....[57]....
        /*12d0*/ 	.word	0x0002d2a0
        /*12d4*/ 	.word	0x00000000
        /*12d8*/ 	.word	0x00029880
        /*12dc*/ 	.short	0x010a
        /*12de*/ 	.byte	0x3f
	.zero		1


	//   ....[58]....
        /*12e0*/ 	.word	0x0002d9a0
        /*12e4*/ 	.word	0x00000000
        /*12e8*/ 	.word	0x00029870
        /*12ec*/ 	.short	0x0107
        /*12ee*/ 	.byte	0x3f
	.zero		1


	//   ....[59]....
        /*12f0*/ 	.word	0x0002da60
        /*12f4*/ 	.word	0x00000000
        /*12f8*/ 	.word	0x00029870
        /*12fc*/ 	.short	0x0101
        /*12fe*/ 	.byte	0x3f
	.zero		1


	//   ....[60]....
        /*1300*/ 	.word	0x0002dab0
        /*1304*/ 	.word	0x00000000
        /*1308*/ 	.word	0x00029840
        /*130c*/ 	.short	0x010a
        /*130e*/ 	.byte	0x3f
	.zero		1


	//   ....[61]....
        /*1310*/ 	.word	0x0002e150
        /*1314*/ 	.word	0x00000000
        /*1318*/ 	.word	0x00029830
        /*131c*/ 	.short	0x0107
        /*131e*/ 	.byte	0x3f
	.zero		1


	//   ....[62]....
        /*1320*/ 	.word	0x0002e230
        /*1324*/ 	.word	0x00000000
        /*1328*/ 	.word	0x00029830
        /*132c*/ 	.short	0x0101
        /*132e*/ 	.byte	0x3f
	.zero		1


	//   ....[63]....
        /*1330*/ 	.word	0x0002eb20
        /*1334*/ 	.word	0x00000017
        /*1338*/ 	.word	0x00029800
        /*133c*/ 	.short	0x0107
        /*133e*/ 	.byte	0x3f
	.zero		1


	//   ....[64]....
        /*1340*/ 	.word	0x0002ec30
        /*1344*/ 	.word	0x00000017
        /*1348*/ 	.word	0x00029800
        /*134c*/ 	.short	0x0101
        /*134e*/ 	.byte	0x3f
	.zero		1


	//   ....[65]....
        /*1350*/ 	.word	0x0002ec50
        /*1354*/ 	.word	0x00000017
        /*1358*/ 	.word	0x00029820
        /*135c*/ 	.short	0x010a
        /*135e*/ 	.byte	0x3f
	.zero		1


	//   ....[66]....
        /*1360*/ 	.word	0x0002f130
        /*1364*/ 	.word	0x00000000
        /*1368*/ 	.word	0x00029880
        /*136c*/ 	.short	0x010a
        /*136e*/ 	.byte	0x3f
	.zero		1


	//   ....[67]....
        /*1370*/ 	.word	0x0002f690
        /*1374*/ 	.word	0x00000000
        /*1378*/ 	.word	0x00029870
        /*137c*/ 	.short	0x0107
        /*137e*/ 	.byte	0x3f
	.zero		1


	//   ....[68]....
        /*1380*/ 	.word	0x0002f750
        /*1384*/ 	.word	0x00000000
        /*1388*/ 	.word	0x00029870
        /*138c*/ 	.short	0x0101
        /*138e*/ 	.byte	0x3f
	.zero		1


	//   ....[69]....
        /*1390*/ 	.word	0x0002f780
        /*1394*/ 	.word	0x00000000
        /*1398*/ 	.word	0x00029840
        /*139c*/ 	.short	0x010a
        /*139e*/ 	.byte	0x3f
	.zero		1


	//   ....[70]....
        /*13a0*/ 	.word	0x0002fca0
        /*13a4*/ 	.word	0x00000000
        /*13a8*/ 	.word	0x00029830
        /*13ac*/ 	.short	0x0107
        /*13ae*/ 	.byte	0x3f
	.zero		1


	//   ....[71]....
        /*13b0*/ 	.word	0x0002fd60
        /*13b4*/ 	.word	0x00000000
        /*13b8*/ 	.word	0x00029830
        /*13bc*/ 	.short	0x0101
        /*13be*/ 	.byte	0x3f
	.zero		1


	//   ....[72]....
        /*13c0*/ 	.word	0x0002fdf0
        /*13c4*/ 	.word	0x00000003
        /*13c8*/ 	.word	0x00029870
        /*13cc*/ 	.short	0x010a
        /*13ce*/ 	.byte	0x3f
	.zero		1


	//   ....[73]....
        /*13d0*/ 	.word	0x0002fe80
        /*13d4*/ 	.word	0x00000003
        /*13d8*/ 	.word	0x00029860
        /*13dc*/ 	.short	0x010a
        /*13de*/ 	.byte	0x3f
	.zero		1


	//   ....[74]....
        /*13e0*/ 	.word	0x00030390
        /*13e4*/ 	.word	0x00000003
        /*13e8*/ 	.word	0x00029850
        /*13ec*/ 	.short	0x0101
        /*13ee*/ 	.byte	0x3f
	.zero		1


	//   ....[75]....
        /*13f0*/ 	.word	0x00030420
        /*13f4*/ 	.word	0x00000003
        /*13f8*/ 	.word	0x00000000
        /*13fc*/ 	.short	0x0101
        /*13fe*/ 	.byte	0x3f
	.zero		1


	//   ....[76]....
        /*1400*/ 	.word	0x000305e0
        /*1404*/ 	.word	0x00000011
        /*1408*/ 	.word	0x00029870
        /*140c*/ 	.short	0x010a
        /*140e*/ 	.byte	0x3f
	.zero		1


	//   ....[77]....
        /*1410*/ 	.word	0x00030660
        /*1414*/ 	.word	0x00000011
        /*1418*/ 	.word	0x00029860
        /*141c*/ 	.short	0x010a
        /*141e*/ 	.byte	0x3f
	.zero		1


	//   ....[78]....
        /*1420*/ 	.word	0x00030b80
        /*1424*/ 	.word	0x00000011
        /*1428*/ 	.word	0x00029850
        /*142c*/ 	.short	0x0101
        /*142e*/ 	.byte	0x3f
	.zero		1


	//   ....[79]....
        /*1430*/ 	.word	0x00030c30
        /*1434*/ 	.word	0x00000011
        /*1438*/ 	.word	0x00000000
        /*143c*/ 	.short	0x0101
        /*143e*/ 	.byte	0x3f
	.zero		1


	//   ....[80]....
        /*1440*/ 	.word	0x00031d60
        /*1444*/ 	.word	0x00000005
        /*1448*/ 	.word	0x00029820
        /*144c*/ 	.short	0x010a
        /*144e*/ 	.byte	0x3f
	.zero		1


	//   ....[81]....
        /*1450*/ 	.word	0x00031ed0
        /*1454*/ 	.word	0x00000003
        /*1458*/ 	.word	0x00029840
        /*145c*/ 	.short	0x010a
        /*145e*/ 	.byte	0x3f
	.zero		1


	//   ....[82]....
        /*1460*/ 	.word	0x00031f70
        /*1464*/ 	.word	0x00000005
        /*1468*/ 	.word	0x00029840
        /*146c*/ 	.short	0x010a
        /*146e*/ 	.byte	0x3f
	.zero		1


	//   ....[83]....
        /*1470*/ 	.word	0x00031fb0
        /*1474*/ 	.word	0x00000003
        /*1478*/ 	.word	0x00029860
        /*147c*/ 	.short	0x010a
        /*147e*/ 	.byte	0x3f
	.zero		1


	//   ....[84]....
        /*1480*/ 	.word	0x00031ff0
        /*1484*/ 	.word	0x00000005
        /*1488*/ 	.word	0x00029860
        /*148c*/ 	.short	0x010a
        /*148e*/ 	.byte	0x3f
	.zero		1


	//   ....[85]....
        /*1490*/ 	.word	0x00032030
        /*1494*/ 	.word	0x00000003
        /*1498*/ 	.word	0x00029880
        /*149c*/ 	.short	0x010a
        /*149e*/ 	.byte	0x3f
	.zero		1


	//   ....[86]....
        /*14a0*/ 	.word	0x00032070
        /*14a4*/ 	.word	0x00000005
        /*14a8*/ 	.word	0x00029880
        /*14ac*/ 	.short	0x010a
        /*14ae*/ 	.byte	0x3f
	.zero		1


	//   ....[87]....
        /*14b0*/ 	.word	0x000320d0
        /*14b4*/ 	.word	0x0000005f
        /*14b8*/ 	.word	0x00029890
        /*14bc*/ 	.short	0x010a
        /*14be*/ 	.byte	0x3f
	.zero		1


	//   ....[88]....
        /*14c0*/ 	.word	0x00032380
        /*14c4*/ 	.word	0x0000005f
        /*14c8*/ 	.word	0x00029890
        /*14cc*/ 	.short	0x010a
        /*14ce*/ 	.byte	0x3f
	.zero		1


	//   ....[89]....
        /*14d0*/ 	.word	0x00032630
        /*14d4*/ 	.word	0x0000005f
        /*14d8*/ 	.word	0x00029890
        /*14dc*/ 	.short	0x010a
        /*14de*/ 	.byte	0x3f
	.zero		1


	//   ....[90]....
        /*14e0*/ 	.word	0x000328e0
        /*14e4*/ 	.word	0x0000005f
        /*14e8*/ 	.word	0x000298b0
        /*14ec*/ 	.short	0x010a
        /*14ee*/ 	.byte	0x3f
	.zero		1


	//   ....[91]....
        /*14f0*/ 	.word	0x00032be0
        /*14f4*/ 	.word	0x00000012
        /*14f8*/ 	.word	0x00029800
        /*14fc*/ 	.short	0x010a
        /*14fe*/ 	.byte	0x3f
	.zero		1


	//   ....[92]....
        /*1500*/ 	.word	0x00032df0
        /*1504*/ 	.word	0x00000012
        /*1508*/ 	.word	0x00029800
        /*150c*/ 	.short	0x010a
        /*150e*/ 	.byte	0x3f
	.zero		1


	//   ....[93]....
        /*1510*/ 	.word	0x00032e40
        /*1514*/ 	.word	0x00000000
        /*1518*/ 	.word	0x00029830
        /*151c*/ 	.short	0x010a
        /*151e*/ 	.byte	0x3f
	.zero		1


	//   ....[94]....
        /*1520*/ 	.word	0x00032e90
        /*1524*/ 	.word	0x0000000b
        /*1528*/ 	.word	0x00029830
        /*152c*/ 	.short	0x010a
        /*152e*/ 	.byte	0x3f
	.zero		1


	//   ....[95]....
        /*1530*/ 	.word	0x00032ee0
        /*1534*/ 	.word	0x0000000a
        /*1538*/ 	.word	0x00029850
        /*153c*/ 	.short	0x010a
        /*153e*/ 	.byte	0x3f
	.zero		1


	//   ....[96]....
        /*1540*/ 	.word	0x00032f30
        /*1544*/ 	.word	0x0000000a
        /*1548*/ 	.word	0x00029830
        /*154c*/ 	.short	0x010a
        /*154e*/ 	.byte	0x3f
	.zero		1


	//   ....[97]....
        /*1550*/ 	.word	0x00032f80
        /*1554*/ 	.word	0x0000000a
        /*1558*/ 	.word	0x00029850
        /*155c*/ 	.short	0x010a
        /*155e*/ 	.byte	0x3f
	.zero		1


	//   ....[98]....
        /*1560*/ 	.word	0x00032fd0
        /*1564*/ 	.word	0x0000000b
        /*1568*/ 	.word	0x00029850
        /*156c*/ 	.short	0x010a
        /*156e*/ 	.byte	0x3f
	.zero		1


	//   ....[99]....
        /*1570*/ 	.word	0x000359f0
        /*1574*/ 	.word	0x00000017
        /*1578*/ 	.word	0x00029820
        /*157c*/ 	.short	0x010a
        /*157e*/ 	.byte	0x3f
	.zero		1


	//   ....[100]....
        /*1580*/ 	.word	0x00035a40
        /*1584*/ 	.word	0x00000009
        /*1588*/ 	.word	0x000298a0
        /*158c*/ 	.short	0x010a
        /*158e*/ 	.byte	0x3f
	.zero		1


	//   ....[101]....
        /*1590*/ 	.word	0x00035a90
        /*1594*/ 	.word	0x00000009
        /*1598*/ 	.word	0x000298c0
        /*159c*/ 	.short	0x010a
        /*159e*/ 	.byte	0x3f
	.zero		1


	//   ....[102]....
        /*15a0*/ 	.word	0x00035ae0
        /*15a4*/ 	.word	0x00000009
        /*15a8*/ 	.word	0x000298a0
        /*15ac*/ 	.short	0x010a
        /*15ae*/ 	.byte	0x3f
	.zero		1


	//   ....[103]....
        /*15b0*/ 	.word	0x00035b30
        /*15b4*/ 	.word	0x00000009
        /*15b8*/ 	.word	0x000298c0
        /*15bc*/ 	.short	0x010a
        /*15be*/ 	.byte	0x3f
	.zero		1


	//   ....[104]....
        /*15c0*/ 	.word	0x00035c50
        /*15c4*/ 	.word	0x00000000
        /*15c8*/ 	.word	0x00029880
        /*15cc*/ 	.short	0x010a
        /*15ce*/ 	.byte	0x3f
	.zero		1


	//   ....[105]....
        /*15d0*/ 	.word	0x00036450
        /*15d4*/ 	.word	0x00000000
        /*15d8*/ 	.word	0x00029840
        /*15dc*/ 	.short	0x010a
        /*15de*/ 	.byte	0x3f
	.zero		1


	//   ....[106]....
        /*15e0*/ 	.word	0x000371c0
        /*15e4*/ 	.word	0x00000017
        /*15e8*/ 	.word	0x00029820
        /*15ec*/ 	.short	0x010a
        /*15ee*/ 	.byte	0x3f
	.zero		1


	//   ....[107]....
        /*15f0*/ 	.word	0x00037210
        /*15f4*/ 	.word	0x00000000
        /*15f8*/ 	.word	0x00029880
        /*15fc*/ 	.short	0x010a
        /*15fe*/ 	.byte	0x3f
	.zero		1


	//   ....[108]....
        /*1600*/ 	.word	0x00037930
        /*1604*/ 	.word	0x00000000
        /*1608*/ 	.word	0x00029840
        /*160c*/ 	.short	0x010a
        /*160e*/ 	.byte	0x3f
	.zero		1


	//   ....[109]....
        /*1610*/ 	.word	0x00037f80
        /*1614*/ 	.word	0x00000003
        /*1618*/ 	.word	0x00029870
        /*161c*/ 	.short	0x010a
        /*161e*/ 	.byte	0x3f
	.zero		1


	//   ....[110]....
        /*1620*/ 	.word	0x00037fd0
        /*1624*/ 	.word	0x00000003
        /*1628*/ 	.word	0x00029860
        /*162c*/ 	.short	0x010a
        /*162e*/ 	.byte	0x3f
	.zero		1


	//   ....[111]....
        /*1630*/ 	.word	0x00038020
        /*1634*/ 	.word	0x00000011
        /*1638*/ 	.word	0x00029870
        /*163c*/ 	.short	0x010a
        /*163e*/ 	.byte	0x3f
	.zero		1


	//   ....[112]....
        /*1640*/ 	.word	0x00038070
        /*1644*/ 	.word	0x00000011
        /*1648*/ 	.word	0x00029860
        /*164c*/ 	.short	0x010a
        /*164e*/ 	.byte	0x3f
	.zero		1


	//   ....[113]....
        /*1650*/ 	.word	0x00038aa0
        /*1654*/ 	.word	0x00000005
        /*1658*/ 	.word	0x00029820
        /*165c*/ 	.short	0x010a
        /*165e*/ 	.byte	0x3f
	.zero		1


	//   ....[114]....
        /*1660*/ 	.word	0x00038c40
        /*1664*/ 	.word	0x00000003
        /*1668*/ 	.word	0x00029840
        /*166c*/ 	.short	0x010a
        /*166e*/ 	.byte	0x3f
	.zero		1


	//   ....[115]....
        /*1670*/ 	.word	0x00038c90
        /*1674*/ 	.word	0x00000005
        /*1678*/ 	.word	0x00029840
        /*167c*/ 	.short	0x010a
        /*167e*/ 	.byte	0x3f
	.zero		1


	//   ....[116]....
        /*1680*/ 	.word	0x00038ce0
        /*1684*/ 	.word	0x00000003
        /*1688*/ 	.word	0x00029860
        /*168c*/ 	.short	0x010a
        /*168e*/ 	.byte	0x3f
	.zero		1


	//   ....[117]....
        /*1690*/ 	.word	0x00038d30
        /*1694*/ 	.word	0x00000005
        /*1698*/ 	.word	0x00029860
        /*169c*/ 	.short	0x010a
        /*169e*/ 	.byte	0x3f
	.zero		1


	//   ....[118]....
        /*16a0*/ 	.word	0x00038d80
        /*16a4*/ 	.word	0x00000003
        /*16a8*/ 	.word	0x00029880
        /*16ac*/ 	.short	0x010a
        /*16ae*/ 	.byte	0x3f
	.zero		1


	//----- nvinfo : EIATTR_NUM_MBARRIERS
	.align		4
.L_333:
        /*16b0*/ 	.byte	0x03, 0x38
        /*16b2*/ 	.short	0x0016


	//----- nvinfo : EIATTR_EXIT_INSTR_OFFSETS
	.align		4
        /*16b4*/ 	.byte	0x04, 0x1c
        /*16b6*/ 	.short	(.L_335 - .L_334)


	//   ....[0]....
.L_334:
        /*16b8*/ 	.word	0x000320c0


	//----- nvinfo : EIATTR_MAX_THREADS
	.align		4
.L_335:
        /*16bc*/ 	.byte	0x04, 0x05
        /*16be*/ 	.short	(.L_337 - .L_336)
.L_336:
        /*16c0*/ 	.word	0x00000180
        /*16c4*/ 	.word	0x00000001
        /*16c8*/ 	.word	0x00000001


	//----- nvinfo : EIATTR_CRS_STACK_SIZE
	.align		4
.L_337:
        /*16cc*/ 	.byte	0x04, 0x1e
        /*16ce*/ 	.short	(.L_339 - .L_338)
.L_338:
        /*16d0*/ 	.word	0x00000000


	//----- nvinfo : EIATTR_CBANK_PARAM_SIZE
	.align		4
.L_339:
        /*16d4*/ 	.byte	0x03, 0x19
        /*16d6*/ 	.short	0x0af0


	//----- nvinfo : EIATTR_PARAM_CBANK
	.align		4
        /*16d8*/ 	.byte	0x04, 0x0a
        /*16da*/ 	.short	(.L_341 - .L_340)
	.align		4
.L_340:
        /*16dc*/ 	.word	index@(.nv.constant0._ZN7cutlass13device_kernelIN5flash11enable_sm90INS1_16FlashAttnFwdSm90INS1_25CollectiveMainloopFwdSm90ILi2EN4cute5tupleIJNS5_1CILi1EEES8_S8_EEENS6_IJNS7_ILi128EEENS7_ILi160EEENS7_ILi192EEEEEELi128ENS_12float_e4m3_tEfNS_4arch4Sm90ELb1ELb0ELb1ELb1ELb1ELb1ELb0ELb1ELb1ELb1ELb1ELb0EEENS1_21CollectiveEpilogueFwdINS6_IJSA_SA_SB_EEES9_NS_10bfloat16_tESG_Li256ELb1ELb1ELb1ELb1EEENS1_36VarlenDynamicPersistentTileSchedulerILi128ELi160ELi256ELi128ELb1ELb1ELb1ELb1ELb1ELb1EEEEEEEEEvNT_6ParamsE)
        /*16e0*/ 	.short	0x0210
        /*16e2*/ 	.short	0x0af0


	//----- nvinfo : EIATTR_SW_WAR
	.align		4
.L_341:
        /*16e4*/ 	.byte	0x04, 0x36
        /*16e6*/ 	.short	(.L_343 - .L_342)
.L_342:
        /*16e8*/ 	.word	0x00000008
.L_343:


//--------------------- .nv.callgraph             --------------------------
	.section	.nv.callgraph,"",@"SHT_CUDA_CALLGRAPH"
	.align	4
	.sectionentsize	8
	.align		4
        /*0000*/ 	.word	0x00000000
	.align		4
        /*0004*/ 	.word	0xffffffff
	.align		4
        /*0008*/ 	.word	index@(_ZN7cutlass13device_kernelIN5flash11enable_sm90INS1_16FlashAttnFwdSm90INS1_25CollectiveMainloopFwdSm90ILi2EN4cute5tupleIJNS5_1CILi1EEES8_S8_EEENS6_IJNS7_ILi128EEENS7_ILi160EEENS7_ILi192EEEEEELi128ENS_12float_e4m3_tEfNS_4arch4Sm90ELb0ELb0ELb1ELb0ELb1ELb0ELb0ELb1ELb1ELb1ELb1ELb0EEENS1_21CollectiveEpilogueFwdINS6_IJSA_SA_SB_EEES9_NS_10bfloat16_tESG_Li256ELb0ELb1ELb1ELb1EEENS1_19SingleTileSchedulerILb0ELb1ELb1ELi128EEEEEEEEEvNT_6ParamsE)
	.align		4
        /*000c*/ 	.word	index@(__assertfail)
	.align		4
        /*0010*/ 	.word	index@(_ZN7cutlass13device_kernelIN5flash11enable_sm90INS1_16FlashAttnFwdSm90INS1_25CollectiveMainloopFwdSm90ILi2EN4cute5tupleIJNS5_1CILi1EEES8_S8_EEENS6_IJNS7_ILi128EEENS7_ILi160EEENS7_ILi192EEEEEELi128ENS_12float_e4m3_tEfNS_4arch4Sm90ELb0ELb0ELb1ELb1ELb1ELb0ELb0ELb1ELb1ELb1ELb1ELb0EEENS1_21CollectiveEpilogueFwdINS6_IJSA_SA_SB_EEES9_NS_10bfloat16_tESG_Li256ELb1ELb1ELb1ELb1EEENS1_36VarlenDynamicPersistentTileSchedulerILi128ELi160ELi256ELi128ELb1ELb1ELb1ELb0ELb1ELb1EEEEEEEEEvNT_6ParamsE)
	.align		4
        /*0014*/ 	.word	index@(__assertfail)
	.align		4
        /*0018*/ 	.word	index@(_ZN7cutlass13device_kernelIN5flash11enable_sm90INS1_16FlashAttnFwdSm90INS1_25CollectiveMainloopFwdSm90ILi2EN4cute5tupleIJNS5_1CILi1EEES8_S8_EEENS6_IJNS7_ILi128EEENS7_ILi160EEENS7_ILi192EEEEEELi128ENS_12float_e4m3_tEfNS_4arch4Sm90ELb0ELb0ELb1ELb1ELb1ELb1ELb0ELb1ELb1ELb1ELb1ELb0EEENS1_21CollectiveEpilogueFwdINS6_IJSA_SA_SB_EEES9_NS_10bfloat16_tESG_Li256ELb1ELb1ELb1ELb1EEENS1_36VarlenDynamicPersistentTileSchedulerILi128ELi160ELi256ELi128ELb1ELb1ELb1ELb0ELb1ELb1EEEEEEEEEvNT_6ParamsE)
	.align		4
        /*001c*/ 	.word	index@(__assertfail)
	.align		4
        /*0020*/ 	.word	index@(_ZN7cutlass13device_kernelIN5flash11enable_sm90INS1_16FlashAttnFwdSm90INS1_25CollectiveMainloopFwdSm90ILi2EN4cute5tupleIJNS5_1CILi1EEES8_S8_EEENS6_IJNS7_ILi128EEESA_NS7_ILi192EEEEEELi128ENS_12float_e4m3_tEfNS_4arch4Sm90ELb0ELb1ELb1ELb0ELb1ELb0ELb0ELb1ELb1ELb1ELb1ELb0EEENS1_21CollectiveEpilogueFwdINS6_IJSA_SA_SA_EEES9_NS_10bfloat16_tESF_Li256ELb0ELb1ELb1ELb1EEENS1_19SingleTileSchedulerILb0ELb1ELb1ELi128EEEEEEEEEvNT_6ParamsE)
	.align		4
        /*0024*/ 	.word	index@(__assertfail)
	.align		4
        /*0028*/ 	.word	index@(_ZN7cutlass13device_kernelIN5flash11enable_sm90INS1_16FlashAttnFwdSm90INS1_25CollectiveMainloopFwdSm90ILi2EN4cute5tupleIJNS5_1CILi1EEES8_S8_EEENS6_IJNS7_ILi128EEESA_NS7_ILi192EEEEEELi128ENS_12float_e4m3_tEfNS_4arch4Sm90ELb0ELb1ELb1ELb1ELb1ELb0ELb0ELb1ELb1ELb1ELb1ELb0EEENS1_21CollectiveEpilogueFwdINS6_IJSA_SA_SA_EEES9_NS_10bfloat16_tESF_Li256ELb1ELb1ELb1ELb1EEENS1_36VarlenDynamicPersistentTileSchedulerILi128ELi128ELi256ELi128ELb1ELb1ELb1ELb1ELb0ELb1EEEEEEEEEvNT_6ParamsE)
	.align		4
        /*002c*/ 	.word	index@(__assertfail)
	.align		4
        /*0030*/ 	.word	index@(_ZN7cutlass13device_kernelIN5flash11enable_sm90INS1_16FlashAttnFwdSm90INS1_25CollectiveMainloopFwdSm90ILi2EN4cute5tupleIJNS5_1CILi1EEES8_S8_EEENS6_IJNS7_ILi128EEESA_NS7_ILi192EEEEEELi128ENS_12float_e4m3_tEfNS_4arch4Sm90ELb0ELb1ELb1ELb1ELb1ELb1ELb0ELb1ELb1ELb1ELb1ELb0EEENS1_21CollectiveEpilogueFwdINS6_IJSA_SA_SA_EEES9_NS_10bfloat16_tESF_Li256ELb1ELb1ELb1ELb1EEENS1_36VarlenDynamicPersistentTileSchedulerILi128ELi128ELi256ELi128ELb1ELb1ELb1ELb1ELb0ELb1EEEEEEEEEvNT_6ParamsE)
	.align		4
        /*0034*/ 	.word	index@(__assertfail)
	.align		4
        /*0038*/ 	.word	index@(_ZN7cutlass13device_kernelIN5flash11enable_sm90INS1_16FlashAttnFwdSm90INS1_25CollectiveMainloopFwdSm90ILi2EN4cute5tupleIJNS5_1CILi1EEES8_S8_EEENS6_IJNS7_ILi128EEENS7_ILi160EEENS7_ILi192EEEEEELi128ENS_12float_e4m3_tEfNS_4arch4Sm90ELb1ELb0ELb1ELb0ELb1ELb0ELb0ELb1ELb1ELb1ELb1ELb0EEENS1_21CollectiveEpilogueFwdINS6_IJSA_SA_SB_EEES9_NS_10bfloat16_tESG_Li256ELb0ELb1ELb1ELb1EEENS1_19SingleTileSchedulerILb0ELb1ELb1ELi128EEEEEEEEEvNT_6ParamsE)
	.align		4
        /*003c*/ 	.word	index@(__assertfail)
	.align		4
        /*0040*/ 	.word	index@(_ZN7cutlass13device_kernelIN5flash11enable_sm90INS1_16FlashAttnFwdSm90INS1_25CollectiveMainloopFwdSm90ILi2EN4cute5tupleIJNS5_1CILi1EEES8_S8_EEENS6_IJNS7_ILi128EEENS7_ILi160EEENS7_ILi192EEEEEELi128ENS_12float_e4m3_tEfNS_4arch4Sm90ELb1ELb0ELb1ELb1ELb1ELb0ELb0ELb1ELb1ELb1ELb1ELb0EEENS1_21CollectiveEpilogueFwdINS6_IJSA_SA_SB_EEES9_NS_10bfloat16_tESG_Li256ELb1ELb1ELb1ELb1EEENS1_36VarlenDynamicPersistentTileSchedulerILi128ELi160ELi256ELi128ELb1ELb1ELb1ELb1ELb1ELb1EEEEEEEEEvNT_6ParamsE)
	.align		4
        /*0044*/ 	.word	index@(__assertfail)
	.align		4
        /*0048*/ 	.word	index@(_ZN7cutlass13device_kernelIN5flash11enable_sm90INS1_16FlashAttnFwdSm90INS1_25CollectiveMainloopFwdSm90ILi2EN4cute5tupleIJNS5_1CILi1EEES8_S8_EEENS6_IJNS7_ILi128EEENS7_ILi160EEENS7_ILi192EEEEEELi128ENS_12float_e4m3_tEfNS_4arch4Sm90ELb1ELb0ELb1ELb1ELb1ELb1ELb0ELb1ELb1ELb1ELb1ELb0EEENS1_21CollectiveEpilogueFwdINS6_IJSA_SA_SB_EEES9_NS_10bfloat16_tESG_Li256ELb1ELb1ELb1ELb1EEENS1_36VarlenDynamicPersistentTileSchedulerILi128ELi160ELi256ELi128ELb1ELb1ELb1ELb1ELb1ELb1EEEEEEEEEvNT_6ParamsE)
	.align		4
        /*004c*/ 	.word	index@(__assertfail)
	.align		4
        /*0050*/ 	.word	0x00000000
	.align		4
        /*0054*/ 	.word	0xfffffffe
	.align		4
        /*0058*/ 	.word	0x00000000
	.align		4
        /*005c*/ 	.word	0xfffffffd
	.align		4
        /*0060*/ 	.word	0x00000000
	.align		4
        /*0064*/ 	.word	0xfffffffc


//--------------------- .nv.constant4             --------------------------
	.section	.nv.constant4,"a",@progbits
	.align	8
	.align		8
.nv.constant4:
        /*0000*/ 	.dword	__assertfail
	.align		8
        /*0008*/ 	.dword	__unnamed_1
	.align		8
        /*0010*/ 	.dword	__unnamed_2
	.align		8
        /*0018*/ 	.dword	__unnamed_3
	.align		8
        /*0020*/ 	.dword	__unnamed_4
	.align		8
        /*0028*/ 	.dword	__unnamed_5
	.align		8
        /*0030*/ 	.dword	__unnamed_6
	.align		8
        /*0038*/ 	.dword	__unnamed_7
	.align		8
        /*0040*/ 	.dword	_ZZN5flash28permute_output_fp8_VcolmajorIN4cute6TensorINS1_11ArrayEngineIfLm64EEENS1_6LayoutINS1_5tupleIJNS6_IJNS1_1CILi2EEES8_NS7_ILi16EEEEEENS7_ILi1EEESB_EEENS6_IJNS6_IJSB_S8_NS7_ILi4EEEEEENS7_ILi0EEESF_EEEEEEEEEvRT_E9upper_map
	.align		8
        /*0048*/ 	.dword	__unnamed_8
	.align		8
        /*0050*/ 	.dword	__unnamed_9
	.align		8
        /*0058*/ 	.dword	__unnamed_10
	.align		8
        /*0060*/ 	.dword	__unnamed_11
	.align		8
        /*0068*/ 	.dword	__unnamed_12
	.align		8
        /*0070*/ 	.dword	_ZN90_INTERNAL_052ab99f_54_flash_fwd_hdim192_128_e4m3_paged_split_softcap_sm90_cu_49158569_31614cuda3std3__45__cpo5beginE
	.align		8
        /*0078*/ 	.dword	_ZN90_INTERNAL_052ab99f_54_flash_fwd_hdim192_128_e4m3_paged_split_softcap_sm90_cu_49158569_31614cuda3std3__45__cpo3endE
	.align		8
        /*0080*/ 	.dword	_ZN90_INTERNAL_052ab99f_54_flash_fwd_hdim192_128_e4m3_paged_split_softcap_sm90_cu_49158569_31614cuda3std3__45__cpo6cbeginE
	.align		8
        /*0088*/ 	.dword	_ZN90_INTERNAL_052ab99f_54_flash_fwd_hdim192_128_e4m3_paged_split_softcap_sm90_cu_49158569_31614cuda3std3__45__cpo4cendE
	.align		8
        /*0090*/ 	.dword	_ZN90_INTERNAL_052ab99f_54_flash_fwd_hdim192_128_e4m3_paged_split_softcap_sm90_cu_49158569_31614cuda3std3__492_GLOBAL__N__052ab99f_54_flash_fwd_hdim192_128_e4m3_paged_split_softcap_sm90_cu_49158569_31616ignoreE
	.align		8
        /*0098*/ 	.dword	_ZN90_INTERNAL_052ab99f_54_flash_fwd_hdim192_128_e4m3_paged_split_softcap_sm90_cu_49158569_31614cuda3std3__419piecewise_constructE
	.align		8
        /*00a0*/ 	.dword	_ZN90_INTERNAL_052ab99f_54_flash_fwd_hdim192_128_e4m3_paged_split_softcap_sm90_cu_49158569_31614cuda3std3__48in_placeE
	.align		8
        /*00a8*/ 	.dword	_ZN90_INTERNAL_052ab99f_54_flash_fwd_hdim192_128_e4m3_paged_split_softcap_sm90_cu_49158569_31614cuda3std6ranges3__45__cpo4swapE
	.align		8
        /*00b0*/ 	.dword	_ZN90_INTERNAL_052ab99f_54_flash_fwd_hdim192_128_e4m3_paged_split_softcap_sm90_cu_49158569_31614cuda3std6ranges3__45__cpo9iter_moveE
	.align		8
        /*00b8*/ 	.dword	_ZN90_INTERNAL_052ab99f_54_flash_fwd_hdim192_128_e4m3_paged_split_softcap_sm90_cu_49158569_31614cute7productE
	.align		8
        /*00c0*/ 	.dword	_ZN90_INTERNAL_052ab99f_54_flash_fwd_hdim192_128_e4m3_paged_split_softcap_sm90_cu_49158569_31614cute1_E
	.align		8
        /*00c8*/ 	.dword	$str$23
	.align		8
        /*00d0*/ 	.dword	$str$24


//--------------------- .text._ZN7cutlass13device_kernelIN5flash11enable_sm90INS1_16FlashAttnFwdSm90INS1_25CollectiveMainloopFwdSm90ILi2EN4cute5tupleIJNS5_1CILi1EEES8_S8_EEENS6_IJNS7_ILi128EEENS7_ILi160EEENS7_ILi192EEEEEELi128ENS_12float_e4m3_tEfNS_4arch4Sm90ELb0ELb0ELb1ELb0ELb1ELb0ELb0ELb1ELb1ELb1ELb1ELb0EEENS1_21CollectiveEpilogueFwdINS6_IJSA_SA_SB_EEES9_NS_10bfloat16_tESG_Li256ELb0ELb1ELb1ELb1EEENS1_19SingleTileSchedulerILb0ELb1ELb1ELi128EEEEEEEEEvNT_6ParamsE --------------------------
	.section	.text._ZN7cutlass13device_kernelIN5flash11enable_sm90INS1_16FlashAttnFwdSm90INS1_25CollectiveMainloopFwdSm90ILi2EN4cute5tupleIJNS5_1CILi1EEES8_S8_EEENS6_IJNS7_ILi128EEENS7_ILi160EEENS7_ILi192EEEEEELi128ENS_12float_e4m3_tEfNS_4arch4Sm90ELb0ELb0ELb1ELb0ELb1ELb0ELb0ELb1ELb1ELb1ELb1ELb0EEENS1_21CollectiveEpilogueFwdINS6_IJSA_SA_SB_EEES9_NS_10bfloat16_tESG_Li256ELb0ELb1ELb1ELb1EEENS1_19SingleTileSchedulerILb0ELb1ELb1ELi128EEEEEEEEEvNT_6ParamsE,"ax",@progbits
	.align	128
.text._ZN7cutlass13device_kernelIN5flash11enable_sm90INS1_16FlashAttnFwdSm90INS1_25CollectiveMainloopFwdSm90ILi2EN4cute5tupleIJNS5_1CILi1EEES8_S8_EEENS6_IJNS7_ILi128EEENS7_ILi160EEENS7_ILi192EEEEEELi128ENS_12float_e4m3_tEfNS_4arch4Sm90ELb0ELb0ELb1ELb0ELb1ELb0ELb0ELb1ELb1ELb1ELb1ELb0EEENS1_21CollectiveEpilogueFwdINS6_IJSA_SA_SB_EEES9_NS_10bfloat16_tESG_Li256ELb0ELb1ELb1ELb1EEENS1_19SingleTileSchedulerILb0ELb1ELb1ELi128EEEEEEEEEvNT_6ParamsE:
        .type           _ZN7cutlass13device_kernelIN5flash11enable_sm90INS1_16FlashAttnFwdSm90INS1_25CollectiveMainloopFwdSm90ILi2EN4cute5tupleIJNS5_1CILi1EEES8_S8_EEENS6_IJNS7_ILi128EEENS7_ILi160EEENS7_ILi192EEEEEELi128ENS_12float_e4m3_tEfNS_4arch4Sm90ELb0ELb0ELb1ELb0ELb1ELb0ELb0ELb1ELb1ELb1ELb1ELb0EEENS1_21CollectiveEpilogueFwdINS6_IJSA_SA_SB_EEES9_NS_10bfloat16_tESG_Li256ELb0ELb1ELb1ELb1EEENS1_19SingleTileSchedulerILb0ELb1ELb1ELi128EEEEEEEEEvNT_6ParamsE,@function
        .size           _ZN7cutlass13device_kernelIN5flash11enable_sm90INS1_16FlashAttnFwdSm90INS1_25CollectiveMainloopFwdSm90ILi2EN4cute5tupleIJNS5_1CILi1EEES8_S8_EEENS6_IJNS7_ILi128EEENS7_ILi160EEENS7_ILi192EEEEEELi128ENS_12float_e4m3_tEfNS_4arch4Sm90ELb0ELb0ELb1ELb0ELb1ELb0ELb0ELb1ELb1ELb1ELb1ELb0EEENS1_21CollectiveEpilogueFwdINS6_IJSA_SA_SB_EEES9_NS_10bfloat16_tESG_Li256ELb0ELb1ELb1ELb1EEENS1_19SingleTileSchedulerILb0ELb1ELb1ELi128EEEEEEEEEvNT_6ParamsE,(.L_x_3314 - _ZN7cutlass13device_kernelIN5flash11enable_sm90INS1_16FlashAttnFwdSm90INS1_25CollectiveMainloopFwdSm90ILi2EN4cute5tupleIJNS5_1CILi1EEES8_S8_EEENS6_IJNS7_ILi128EEENS7_ILi160EEENS7_ILi192EEEEEELi128ENS_12float_e4m3_tEfNS_4arch4Sm90ELb0ELb0ELb1ELb0ELb1ELb0ELb0ELb1ELb1ELb1ELb1ELb0EEENS1_21CollectiveEpilogueFwdINS6_IJSA_SA_SB_EEES9_NS_10bfloat16_tESG_Li256ELb0ELb1ELb1ELb1EEENS1_19SingleTileSchedulerILb0ELb1ELb1ELi128EEEEEEEEEvNT_6ParamsE)
        .other          _ZN7cutlass13device_kernelIN5flash11enable_sm90INS1_16FlashAttnFwdSm90INS1_25CollectiveMainloopFwdSm90ILi2EN4cute5tupleIJNS5_1CILi1EEES8_S8_EEENS6_IJNS7_ILi128EEENS7_ILi160EEENS7_ILi192EEEEEELi128ENS_12float_e4m3_tEfNS_4arch4Sm90ELb0ELb0ELb1ELb0ELb1ELb0ELb0ELb1ELb1ELb1ELb1ELb0EEENS1_21CollectiveEpilogueFwdINS6_IJSA_SA_SB_EEES9_NS_10bfloat16_tESG_Li256ELb0ELb1ELb1ELb1EEENS1_19SingleTileSchedulerILb0ELb1ELb1ELi128EEEEEEEEEvNT_6ParamsE,@"STO_CUDA_ENTRY STV_DEFAULT"
_ZN7cutlass13device_kernelIN5flash11enable_sm90INS1_16FlashAttnFwdSm90INS1_25CollectiveMainloopFwdSm90ILi2EN4cute5tupleIJNS5_1CILi1EEES8_S8_EEENS6_IJNS7_ILi128EEENS7_ILi160EEENS7_ILi192EEEEEELi128ENS_12float_e4m3_tEfNS_4arch4Sm90ELb0ELb0ELb1ELb0ELb1ELb0ELb0ELb1ELb1ELb1ELb1ELb0EEENS1_21CollectiveEpilogueFwdINS6_IJSA_SA_SB_EEES9_NS_10bfloat16_tESG_Li256ELb0ELb1ELb1ELb1EEENS1_19SingleTileSchedulerILb0ELb1ELb1ELi128EEEEEEEEEvNT_6ParamsE:
[----:B------:R-:W0:Y:S02]  /*0000*/  LDC R1, c[0x0][0x28] ;  /* 0x00000a00ff017b82 */ /* 0x000e240000000800 */
[----:B0-----:R-:W-:Y:S01]  /*0010*/  VIADD R1, R1, 0xfffffff0 ;  /* 0xfffffff001017836 */ /* 0x001fe20000000000 */
[----:B------:R-:W0:Y:S01]  /*0020*/  S2R R31, SR_TID.X ;  /* 0x00000000001f7919 */ /* 0x000e220000002100 */
[----:B------:R-:W-:Y:S01]  /*0030*/  ELECT P0, URZ, PT ;  /* 0x00000000003f782f */ /* 0x000fe20003800000 */
[----:B------:R-:W-:Y:S01]  /*0040*/  UMOV UR4, 0x80 ;  /* 0x0000008000047882 */ /* 0x000fe20000000000 */
[----:B------:R-:W-:Y:S01]  /*0050*/  UMOV UR7, 0x100 ;  /* 0x0000010000077882 */ /* 0x000fe20000000000 */
[----:B0-----:R-:W-:-:S05]  /*0060*/  SHF.R.U32.HI R0, RZ, 0x5, R31 ;  /* 0x00000005ff007819 */ /* 0x001fca000001161f */
[----:B------:R-:W0:Y:S02]  /*0070*/  SHFL.IDX PT, R2, R0, RZ, 0x1f ;  /* 0x00001fff00027589 */ /* 0x000e2400000e0000 */
[C---:B0-----:R-:W-:Y:S02]  /*0080*/  ISETP.NE.OR P0, PT, R2.reuse, RZ, !P0 ;  /* 0x000000ff0200720c */ /* 0x041fe40004705670 */
[----:B------:R-:W-:Y:S02]  /*0090*/  ISETP.NE.AND P1, PT, R2, RZ, PT ;  /* 0x000000ff0200720c */ /* 0x000fe40003f25270 */
[----:B------:R-:W-:-:S05]  /*00a0*/  SHF.R.U32.HI R2, RZ, 0x7, R31 ;  /* 0x00000007ff027819 */ /* 0x000fca000001161f */
[----:B------:R0:W1:Y:S04]  /*00b0*/  SHFL.IDX PT, R4, R2, RZ, 0x1f ;  /* 0x00001fff02047589 */ /* 0x00006800000e0000 */
[----:B------:R-:W-:Y:S01]  /*00c0*/  VOTEU.ALL UP0, P0 ;  /* 0x00000000003f7886 */ /* 0x000fe20000000000 */
[----:B------:R-:W-:-:S04]  /*00d0*/  VOTEU.ALL UP1, P0 ;  /* 0x00000000003f7886 */ /* 0x000fc80000020000 */
[----:B------:R-:W2:Y:S01]  /*00e0*/  @!UP0 S2UR UR8, SR_CgaCtaId ;  /* 0x00000000000889c3 */ /* 0x000ea20000008800 */
[----:B------:R-:W-:Y:S01]  /*00f0*/  @!UP0 UMOV UR6, 0x400 ;  /* 0x0000040000068882 */ /* 0x000fe20000000000 */
[----:B------:R-:W-:-:S04]  /*0100*/  @!UP0 UIADD3 UR4, -UR4, 0x100000, URZ ;  /* 0x0010000004048890 */ /* 0x000fc8000fffe13f */
[----:B------:R-:W-:Y:S02]  /*0110*/  @!UP0 USHF.L.U32 UR5, UR4, 0xb, URZ ;  /* 0x0000000b04058899 */ /* 0x000fe4000800063f */
[----:B------:R-:W-:Y:S02]  /*0120*/  @!UP0 USHF.L.U32 UR4, UR4, 0x1, URZ ;  /* 0x0000000104048899 */ /* 0x000fe4000800063f */
[----:B--2---:R-:W-:Y:S02]  /*0130*/  @!UP0 ULEA UR8, UR8, UR6, 0x18 ;  /* 0x0000000608088291 */ /* 0x004fe4000f8ec03f */
[----:B------:R-:W-:-:S04]  /*0140*/  @!UP0 UIADD3 UR6, -UR7, 0x100000, URZ ;  /* 0x0010000007068890 */ /* 0x000fc8000fffe13f */
[----:B------:R-:W-:Y:S02]  /*0150*/  @!UP0 USHF.L.U32 UR7, UR6, 0xb, URZ ;  /* 0x0000000b06078899 */ /* 0x000fe4000800063f */
[----:B------:R-:W-:Y:S01]  /*0160*/  @!UP0 USHF.L.U32 UR6, UR6, 0x1, URZ ;  /* 0x0000000106068899 */ /* 0x000fe2000800063f */
[----:B------:R-:W-:-:S05]  /*0170*/  VOTEU.ALL UP0, P0 ;  /* 0x00000000003f7886 */ /* 0x000fca0000000000 */
[----:B------:R0:W2:Y:S06]  /*0180*/  @!UP0 SYNCS.EXCH.64 URZ, [UR8+0x29800], UR4 ;  /* 0x02980004083f85b2 */ /* 0x0000ac0008000100 */
[----:B------:R0:W3:Y:S02]  /*0190*/  @!UP1 SYNCS.EXCH.64 URZ, [UR8+0x29820], UR6 ;  /* 0x02982006083f95b2 */ /* 0x0000e40008000100 */
[----:B01----:R-:W-:Y:S05]  /*01a0*/  @P1 BRA `(.L_x_0) ;  /* 0x0000000000481947 */ /* 0x003fea0003800000 */
[----:B------:R-:W0:Y:S01]  /*01b0*/  S2UR UR5, SR_CgaCtaId ;  /* 0x00000000000579c3 */ /* 0x000e220000008800 */
[----:B------:R-:W-:Y:S01]  /*01c0*/  UMOV UR4, 0x400 ;  /* 0x0000040000047882 */ /* 0x000fe20000000000 */
[----:B------:R-:W-:Y:S01]  /*01d0*/  UMOV UR6, 0x80 ;  /* 0x0000008000067882 */ /* 0x000fe20000000000 */
[----:B------:R-:W-:Y:S01]  /*01e0*/  UMOV UR7, 0x100 ;  /* 0x0000010000077882 */ /* 0x000fe20000000000 */
[----:B------:R-:W-:Y:S01]  /*01f0*/  ELECT P0, URZ, PT ;  /* 0x00000000003f782f */ /* 0x000fe20003800000 */
[----:B0-----:R-:W-:Y:S02]  /*0200*/  ULEA UR8, UR5, UR4, 0x18 ;  /* 0x0000000405087291 */ /* 0x001fe4000f8ec03f */
[----:B------:R-:W-:-:S04]  /*0210*/  UIADD3 UR4, -UR6, 0x100000, URZ ;  /* 0x0010000006047890 */ /* 0x000fc8000fffe13f */
[----:B------:R-:W-:Y:S02]  /*0220*/  USHF.L.U32 UR5, UR4, 0xb, URZ ;  /* 0x0000000b04057899 */ /* 0x000fe4000800063f */
[----:B------:R-:W-:Y:S02]  /*0230*/  USHF.L.U32 UR4, UR4, 0x1, URZ ;  /* 0x0000000104047899 */ /* 0x000fe4000800063f */
[----:B------:R-:W-:-:S04]  /*0240*/  UIADD3 UR6, -UR7, 0x100000, URZ ;  /* 0x0010000007067890 */ /* 0x000fc8000fffe13f */
[----:B------:R-:W-:Y:S02]  /*0250*/  USHF.L.U32 UR7, UR6, 0xb, URZ ;  /* 0x0000000b06077899 */ /* 0x000fe4000800063f */
[----:B------:R-:W-:Y:S01]  /*0260*/  USHF.L.U32 UR6, UR6, 0x1, URZ ;  /* 0x0000000106067899 */ /* 0x000fe2000800063f */
[----:B------:R-:W0:Y:S03]  /*0270*/  FENCE.VIEW.ASYNC.S ;  /* 0x00000000000073c6 */ /* 0x000e260000000000 */
[----:B0-----:R0:W1:Y:S08]  /*0280*/  SYNCS.EXCH.64 URZ, [UR8+0x29830], UR4 ;  /* 0x02983004083f75b2 */ /* 0x0010700008000100 */
[----:B------:R0:W4:Y:S01]  /*0290*/  SYNCS.EXCH.64 URZ, [UR8+0x29840], UR6 ;  /* 0x02984006083f75b2 */ /* 0x0001220008000100 */
[----:B------:R0:W0:Y:S01]  /*02a0*/  SYNCS.EXCH.64 URZ, [UR8+0x29838], UR4 ;  /* 0x02983804083f75b2 */ /* 0x0000220008000100 */
[----:B------:R0:W0:Y:S01]  /*02b0*/  SYNCS.EXCH.64 URZ, [UR8+0x29848], UR6 ;  /* 0x02984806083f75b2 */ /* 0x0000220008000100 */
[----:B------:R-:W-:Y:S01]  /*02c0*/  NOP ;  /* 0x0000000000007918 */ /* 0x000fe20000000000 */
.L_x_0:
[----:B------:R-:W5:Y:S01]  /*02d0*/  SHFL.IDX PT, R3, R0, RZ, 0x1f ;  /* 0x00001fff00037589 */ /* 0x000f6200000e0000 */
[----:B------:R-:W-:Y:S01]  /*02e0*/  NOP ;  /* 0x0000000000007918 */ /* 0x000fe20000000000 */
[----:B-----5:R-:W-:-:S13]  /*02f0*/  ISETP.NE.AND P0, PT, R3, RZ, PT ;  /* 0x000000ff0300720c */ /* 0x020fda0003f05270 */
[----:B------:R-:W-:Y:S05]  /*0300*/  @P0 BRA `(.L_x_1) ;  /* 0x0000000000480947 */ /* 0x000fea0003800000 */
[----:B0-----:R-:W0:Y:S01]  /*0310*/  S2UR UR5, SR_CgaCtaId ;  /* 0x00000000000579c3 */ /* 0x001e220000008800 */
        /* <DEDUP_REMOVED lines=12> */
[----:B0-----:R0:W0:Y:S08]  /*03e0*/  SYNCS.EXCH.64 URZ, [UR8+0x29850], UR4 ;  /* 0x02985004083f75b2 */ /* 0x0010300008000100 */
[----:B------:R0:W0:Y:S01]  /*03f0*/  SYNCS.EXCH.64 URZ, [UR8+0x29860], UR6 ;  /* 0x02986006083f75b2 */ /* 0x0000220008000100 */
[----:B------:R0:W0:Y:S01]  /*0400*/  SYNCS.EXCH.64 URZ, [UR8+0x29858], UR4 ;  /* 0x02985804083f75b2 */ /* 0x0000220008000100 */
[----:B------:R0:W0:Y:S01]  /*0410*/  SYNCS.EXCH.64 URZ, [UR8+0x29868], UR6 ;  /* 0x02986806083f75b2 */ /* 0x0000220008000100 */
[----:B------:R-:W-:Y:S01]  /*0420*/  NOP ;  /* 0x0000000000007918 */ /* 0x000fe20000000000 */
.L_x_1:
[----:B------:R-:W5:Y:S01]  /*0430*/  SHFL.IDX PT, R3, R0, RZ, 0x1f ;  /* 0x00001fff00037589 */ /* 0x000f6200000e0000 */
[----:B------:R-:W-:Y:S01]  /*0440*/  NOP ;  /* 0x0000000000007918 */ /* 0x000fe20000000000 */
[----:B-----5:R-:W-:-:S13]  /*0450*/  ISETP.NE.AND P0, PT, R3, RZ, PT ;  /* 0x000000ff0300720c */ /* 0x020fda0003f05270 */
[----:B------:R-:W-:Y:S05]  /*0460*/  @P0 BRA `(.L_x_2) ;  /* 0x0000000000380947 */ /* 0x000fea0003800000 */
[----:B0-----:R-:W0:Y:S01]  /*0470*/  S2UR UR5, SR_CgaCtaId ;  /* 0x00000000000579c3 */ /* 0x001e220000008800 */
[----:B------:R-:W-:Y:S01]  /*0480*/  UMOV UR4, 0x400 ;  /* 0x0000040000047882 */ /* 0x000fe20000000000 */
[----:B------:R-:W-:Y:S01]  /*0490*/  UMOV UR7, 0x80 ;  /* 0x0000008000077882 */ /* 0x000fe20000000000 */
[----:B------:R-:W-:Y:S01]  /*04a0*/  ELECT P0, URZ, PT ;  /* 0x00000000003f782f */ /* 0x000fe20003800000 */
[----:B0-----:R-:W-:Y:S02]  /*04b0*/  ULEA UR6, UR5, UR4, 0x18 ;  /* 0x0000000405067291 */ /* 0x001fe4000f8ec03f */
[----:B------:R-:W-:-:S04]  /*04c0*/  UIADD3 UR4, -UR7, 0x100000, URZ ;  /* 0x0010000007047890 */ /* 0x000fc8000fffe13f */
[----:B------:R-:W-:Y:S02]  /*04d0*/  USHF.L.U32 UR5, UR4, 0xb, URZ ;  /* 0x0000000b04057899 */ /* 0x000fe4000800063f */
[----:B------:R-:W-:Y:S01]  /*04e0*/  USHF.L.U32 UR4, UR4, 0x1, URZ ;  /* 0x0000000104047899 */ /* 0x000fe2000800063f */
[----:B------:R-:W0:Y:S11]  /*04f0*/  FENCE.VIEW.ASYNC.S ;  /* 0x00000000000073c6 */ /* 0x000e360000000000 */
[----:B0-----:R0:W0:Y:S01]  /*0500*/  SYNCS.EXCH.64 URZ, [UR6+0x29870], UR4 ;  /* 0x02987004063f75b2 */ /* 0x0010220008000100 */
[----:B------:R0:W0:Y:S01]  /*0510*/  SYNCS.EXCH.64 URZ, [UR6+0x29880], UR4 ;  /* 0x02988004063f75b2 */ /* 0x0000220008000100 */
[----:B------:R0:W0:Y:S01]  /*0520*/  SYNCS.EXCH.64 URZ, [UR6+0x29878], UR4 ;  /* 0x02987804063f75b2 */ /* 0x0000220008000100 */
[----:B------:R0:W0:Y:S01]  /*0530*/  SYNCS.EXCH.64 URZ, [UR6+0x29888], UR4 ;  /* 0x02988804063f75b2 */ /* 0x0000220008000100 */
[----:B------:R-:W-:Y:S01]  /*0540*/  NOP ;  /* 0x0000000000007918 */ /* 0x000fe20000000000 */
.L_x_2:
        /* <DEDUP_REMOVED lines=22> */
.L_x_3:
[----:B------:R-:W5:Y:S01]  /*06b0*/  SHFL.IDX PT, R3, R0, RZ, 0x1f ;  /* 0x00001fff00037589 */ /* 0x000f6200000e0000 */
[----:B------:R-:W-:Y:S01]  /*06c0*/  R2UR UR9, R4 ;  /* 0x00000000040972ca */ /* 0x000fe200000e0000 */
        /* <DEDUP_REMOVED lines=21> */
.L_x_4:
[----:B------:R-:W-:Y:S01]  /*0820*/  UISETP.NE.AND UP0, UPT, UR9, URZ, UPT ;  /* 0x0000003f0900728c */ /* 0x000fe2000bf05270 */
[----:B------:R-:W-:Y:S01]  /*0830*/  NOP ;  /* 0x0000000000007918 */ /* 0x000fe20000000000 */
[----:B------:R-:W-:Y:S01]  /*0840*/  UMOV UR39, 0x1 ;  /* 0x0000000100277882 */ /* 0x000fe20000000000 */
[----:B------:R-:W-:Y:S01]  /*0850*/  ULDC.64 UR54, c[0x0][0x208] ;  /* 0x0000820000367ab9 */ /* 0x000fe20000000a00 */
[----:B------:R-:W-:Y:S01]  /*0860*/  USEL UR39, UR39, 0x2, !UP0 ;  /* 0x0000000227277887 */ /* 0x000fe2000c000000 */
[----:B------:R-:W-:Y:S01]  /*0870*/  BSSY B6, `(.L_x_5) ;  /* 0x0000fe4000067945 */ /* 0x000fe20003800000 */
[----:B01234-:R-:W-:Y:S01]  /*0880*/  BAR.SYNC.DEFER_BLOCKING 0x0 ;  /* 0x0000000000007b1d */ /* 0x01ffe20000010000 */
[----:B------:R-:W-:-:S13]  /*0890*/  PLOP3.LUT P0, PT, PT, PT, UP0, 0x80, 0x0 ;  /* 0x000000000000781c */ /* 0x000fda0003f0f008 */
[----:B------:R-:W-:Y:S05]  /*08a0*/  @!P0 BRA `(.L_x_6) ;  /* 0x000000b000ac8947 */ /* 0x000fea0003800000 */
.L_x_7:
[----:B------:R-:W-:-:S08]  /*08b0*/  NOP ;  /* 0x0000000000007918 */ /* 0x000fd00000000000 */
[----:B------:R-:W0:Y:S02]  /*08c0*/  USETMAXREG.TRY_ALLOC.CTAPOOL UP0, 0xe8 ;  /* 0x000000e8000079c8 */ /* 0x000e240008000600 */
[----:B0-----:R-:W-:-:S13]  /*08d0*/  PLOP3.LUT P0, PT, PT, PT, UP0, 0x80, 0x0 ;  /* 0x000000000000781c */ /* 0x001fda0003f0f008 */
[----:B------:R-:W-:Y:S05]  /*08e0*/  @!P0 BRA `(.L_x_7) ;  /* 0xfffffffc00f08947 */ /* 0x000fea000383ffff */
[----:B------:R-:W0:Y:S01]  /*08f0*/  S2UR UR6, SR_CTAID.Y ;  /* 0x00000000000679c3 */ /* 0x000e220000002600 */
[----:B------:R-:W-:Y:S01]  /*0900*/  LOP3.LUT R0, R31, 0xffffff80, RZ, 0xc0, !PT ;  /* 0xffffff801f007812 */ /* 0x000fe200078ec0ff */
[----:B------:R-:W-:Y:S02]  /*0910*/  ULDC UR7, c[0x0][0xc50] ;  /* 0x0003140000077ab9 */ /* 0x000fe40000000800 */
[----:B------:R-:W-:-:S04]  /*0920*/  UISETP.NE.AND UP0, UPT, UR7, 0x1, UPT ;  /* 0x000000010700788c */ /* 0x000fc8000bf05270 */
[----:B------:R-:W-:Y:S08]  /*0930*/  BAR.ARV 0x8, 0x180 ;  /* 0x0206000000007b1d */ /* 0x000ff00000002000 */
[----:B------:R-:W1:Y:S01]  /*0940*/  S2UR UR48, SR_CTAID.Z ;  /* 0x00000000003079c3 */ /* 0x000e620000002700 */
[----:B------:R-:W-:Y:S01]  /*0950*/  ISETP.NE.AND P0, PT, R0, 0x80, PT ;  /* 0x000000800000780c */ /* 0x000fe20003f05270 */
[----:B------:R-:W-:Y:S01]  /*0960*/  @UP0 ULDC UR4, c[0x0][0xc54] ;  /* 0x0003150000040ab9 */ /* 0x000fe20000000800 */
[----:B------:R-:W-:Y:S01]  /*0970*/  @UP0 ULDC UR8, c[0x0][0xc58] ;  /* 0x0003160000080ab9 */ /* 0x000fe20000000800 */
[----:B0-----:R-:W-:-:S10]  /*0980*/  UIMAD.WIDE.U32 UR4, UR6, UR4, URZ ;  /* 0x00000004060472a5 */ /* 0x001fd4000f8e003f */
[----:B------:R-:W-:Y:S06]  /*0990*/  @!P0 BAR.ARV 0x9, 0x100 ;  /* 0x0244000000008b1d */ /* 0x000fec0000002000 */
[----:B------:R-:W-:Y:S01]  /*09a0*/  UMOV UR50, UR6 ;  /* 0x0000000600327c82 */ /* 0x000fe20008000000 */
[----:B------:R-:W-:Y:S01]  /*09b0*/  @UP0 USHF.R.U32.HI UR50, URZ, UR8, UR5 ;  /* 0x000000083f320299 */ /* 0x000fe20008011605 */
[----:B-1----:R-:W-:-:S03]  /*09c0*/  ISETP.LE.AND P0, PT, RZ, UR48, PT ;  /* 0x00000030ff007c0c */ /* 0x002fc6000bf03270 */
[----:B------:R-:W-:-:S04]  /*09d0*/  UIADD3 UR4, -UR50, URZ, URZ ;  /* 0x0000003f32047290 */ /* 0x000fc8000fffe13f */
[----:B------:R-:W-:-:S06]  /*09e0*/  UIMAD UR7, UR7, UR4, UR6 ;  /* 0x00000004070772a4 */ /* 0x000fcc000f8e0206 */
[----:B------:R-:W-:Y:S06]  /*09f0*/  @!P0 BRA `(.L_x_8) ;  /* 0x000000fc002c8947 */ /* 0x000fec0003800000 */
[----:B------:R-:W-:Y:S01]  /*0a00*/  ULDC.64 UR4, c[0x0][0x418] ;  /* 0x0001060000047ab9 */ /* 0x000fe20000000a00 */
[----:B------:R-:W-:Y:S01]  /*0a10*/  ULDC UR51, c[0x0][0x424] ;  /* 0x0001090000337ab9 */ /* 0x000fe20000000800 */
[----:B------:R-:W-:Y:S02]  /*0a20*/  UISETP.NE.U32.AND UP0, UPT, UR4, URZ, UPT ;  /* 0x0000003f0400728c */ /* 0x000fe4000bf05070 */
[----:B------:R-:W-:Y:S02]  /*0a30*/  ULOP3.LUT UR38, UR7, 0xffff, URZ, 0xc0, !UPT ;  /* 0x0000ffff07267892 */ /* 0x000fe4000f8ec03f */
[----:B------:R-:W-:Y:S01]  /*0a40*/  UISETP.NE.AND.EX UP0, UPT, UR5, URZ, UPT, UP0 ;  /* 0x0000003f0500728c */ /* 0x000fe2000bf05300 */
[----:B------:R-:W-:-:S03]  /*0a50*/  ULDC UR4, c[0x0][0x2f0] ;  /* 0x0000bc0000047ab9 */ /* 0x000fc60000000800 */
[----:B------:R-:W-:-:S04]  /*0a60*/  USEL UR51, UR51, 0x1, UP0 ;  /* 0x0000000133337887 */ /* 0x000fc80008000000 */
[----:B------:R-:W-:-:S04]  /*0a70*/  UIMAD UR51, UR51, UR4, URZ ;  /* 0x00000004333372a4 */ /* 0x000fc8000f8e023f */
[----:B------:R-:W-:Y:S02]  /*0a80*/  UISETP.GE.AND UP0, UPT, UR51, 0x1, UPT ;  /* 0x000000013300788c */ /* 0x000fe4000bf06270 */
[----:B------:R-:W-:-:S04]  /*0a90*/  UIADD3 UR4, UR51, 0x9f, URZ ;  /* 0x0000009f33047890 */ /* 0x000fc8000fffe03f */
[----:B------:R-:W-:Y:S01]  /*0aa0*/  PLOP3.LUT P0, PT, PT, PT, UP0, 0x80, 0x0 ;  /* 0x000000000000781c */ /* 0x000fe20003f0f008 */
[----:B------:R-:W-:-:S04]  /*0ab0*/  UIMAD.WIDE UR4, UR4, 0x66666667, URZ ;  /* 0x66666667040478a5 */ /* 0x000fc8000f8e023f */
[----:B------:R-:W-:-:S03]  /*0ac0*/  USHF.R.U32.HI UR6, URZ, 0x1f, UR5 ;  /* 0x0000001f3f067899 */ /* 0x000fc60008011605 */
[----:B------:R-:W-:Y:S01]  /*0ad0*/  UMOV UR4, URZ ;  /* 0x0000003f00047c82 */ /* 0x000fe20008000000 */
[----:B------:R-:W-:-:S04]  /*0ae0*/  ULEA.HI.SX32 UR6, UR5, UR6, 0x1a ;  /* 0x0000000605067291 */ /* 0x000fc8000f8fd23f */
[----:B------:R-:W-:Y:S08]  /*0af0*/  @!P0 BRA `(.L_x_9) ;  /* 0x0000000000908947 */ /* 0x000ff00003800000 */
[----:B------:R-:W-:Y:S01]  /*0b00*/  USHF.R.U32.HI UR7, URZ, 0x10, UR7 ;  /* 0x000000103f077899 */ /* 0x000fe20008011607 */
[----:B------:R-:W-:-:S03]  /*0b10*/  UMOV UR4, URZ ;  /* 0x0000003f00047c82 */ /* 0x000fc60008000000 */
[----:B------:R-:W-:-:S11]  /*0b20*/  UISETP.NE.AND UP0, UPT, UR7, URZ, UPT ;  /* 0x0000003f0700728c */ /* 0x000fd6000bf05270 */
[----:B------:R-:W-:Y:S02]  /*0b30*/  @!UP0 ULDC UR7, c[0x0][0x9f0] ;  /* 0x00027c0000078ab9 */ /* 0x000fe40000000800 */
[----:B------:R-:W-:Y:S01]  /*0b40*/  IMAD.U32 R4, RZ, RZ, UR7 ;  /* 0x00000007ff047e24 */ /* 0x000fe2000f8e00ff */
[----:B------:R-:W-:-:S04]  /*0b50*/  UIADD3 UR8, UR6, -0x1, UR7 ;  /* 0xffffffff06087890 */ /* 0x000fc8000fffe007 */
[-C--:B------:R-:W-:Y:S02]  /*0b60*/  IABS R0, R4.reuse ;  /* 0x0000000400007213 */ /* 0x080fe40000000000 */
[----:B------:R-:W-:Y:S01]  /*0b70*/  IMAD.U32 R5, RZ, RZ, UR8 ;  /* 0x00000008ff057e24 */ /* 0x000fe2000f8e00ff */
[----:B------:R-:W-:Y:S01]  /*0b80*/  IABS R6, R4 ;  /* 0x0000000400067213 */ /* 0x000fe20000000000 */
[----:B------:R-:W-:Y:S01]  /*0b90*/  ULOP3.LUT UR8, UR8, UR7, URZ, 0x3c, !UPT ;  /* 0x0000000708087292 */ /* 0x000fe2000f8e3c3f */
[----:B------:R-:W-:Y:S02]  /*0ba0*/  R2UR UR11, R0 ;  /* 0x00000000000b72ca */ /* 0x000fe400000e0000 */
[----:B------:R-:W-:-:S05]  /*0bb0*/  IABS R5, R5 ;  /* 0x0000000500057213 */ /* 0x000fca0000000000 */
[----:B------:R-:W-:-:S05]  /*0bc0*/  IMAD.MOV.U32 R4, RZ, RZ, R5 ;  /* 0x000000ffff047224 */ /* 0x000fca00078e0005 */
[----:B------:R-:W-:Y:S01]  /*0bd0*/  R2UR UR10, R4 ;  /* 0x00000000040a72ca */ /* 0x000fe200000e0000 */
[----:B------:R-:W0:Y:S08]  /*0be0*/  I2F.RP R0, UR11 ;  /* 0x0000000b00007d06 */ /* 0x000e300008209400 */
[----:B0-----:R-:W0:Y:S02]  /*0bf0*/  MUFU.RCP R0, R0 ;  /* 0x0000000000007308 */ /* 0x001e240000001000 */
[----:B0-----:R-:W-:Y:S01]  /*0c00*/  VIADD R3, R0, 0xffffffe ;  /* 0x0ffffffe00037836 */ /* 0x001fe20000000000 */
[----:B------:R-:W-:-:S05]  /*0c10*/  IADD3 R0, RZ, -R6, RZ ;  /* 0x80000006ff007210 */ /* 0x000fca0007ffe0ff */
[----:B------:R-:W0:Y:S02]  /*0c20*/  F2I.FTZ.U32.TRUNC.NTZ R3, R3 ;  /* 0x0000000300037305 */ /* 0x000e24000021f000 */
[----:B0-----:R-:W-:-:S13]  /*0c30*/  R2UR UR5, R3 ;  /* 0x00000000030572ca */ /* 0x001fda00000e0000 */
[----:B------:R-:W-:-:S04]  /*0c40*/  UIADD3 UR9, URZ, -UR5, URZ ;  /* 0x800000053f097290 */ /* 0x000fc8000fffe03f */
[----:B------:R-:W-:-:S04]  /*0c50*/  UIMAD UR9, UR9, UR11, URZ ;  /* 0x0000000b090972a4 */ /* 0x000fc8000f8e023f */
[----:B------:R-:W-:-:S03]  /*0c60*/  UIMAD.WIDE.U32 UR4, UR5, UR9, UR4 ;  /* 0x00000009050472a5 */ /* 0x000fc6000f8e0004 */
[----:B------:R-:W-:Y:S01]  /*0c70*/  R2UR UR9, R0 ;  /* 0x00000000000972ca */ /* 0x000fe200000e0000 */
[----:B------:R-:W-:-:S12]  /*0c80*/  UIMAD.WIDE.U32 UR4, UR5, UR10, URZ ;  /* 0x0000000a050472a5 */ /* 0x000fd8000f8e003f */
[----:B------:R-:W-:-:S04]  /*0c90*/  UIMAD UR4, UR5, UR9, UR10 ;  /* 0x00000009050472a4 */ /* 0x000fc8000f8e020a */
[----:B------:R-:W-:-:S11]  /*0ca0*/  UISETP.GT.U32.AND UP1, UPT, UR11, UR4, UPT ;  /* 0x000000040b00728c */ /* 0x000fd6000bf24070 */
[----:B------:R-:W-:Y:S02]  /*0cb0*/  @!UP1 UIADD3 UR4, UR4, -UR11, URZ ;  /* 0x8000000b04049290 */ /* 0x000fe4000fffe03f */
[----:B------:R-:W-:Y:S02]  /*0cc0*/  @!UP1 UIADD3 UR5, UR5, 0x1, URZ ;  /* 0x0000000105059890 */ /* 0x000fe4000fffe03f */
[----:B------:R-:W-:Y:S02]  /*0cd0*/  UISETP.GE.U32.AND UP0, UPT, UR4, UR11, UPT ;  /* 0x0000000b0400728c */ /* 0x000fe4000bf06070 */
[----:B------:R-:W-:-:S09]  /*0ce0*/  UISETP.GE.AND UP1, UPT, UR8, URZ, UPT ;  /* 0x0000003f0800728c */ /* 0x000fd2000bf26270 */
[----:B------:R-:W-:Y:S02]  /*0cf0*/  @UP0 UIADD3 UR5, UR5, 0x1, URZ ;  /* 0x0000000105050890 */ /* 0x000fe4000fffe03f */
[----:B------:R-:W-:-:S05]  /*0d00*/  UISETP.NE.AND UP0, UPT, UR7, URZ, UPT ;  /* 0x0000003f0700728c */ /* 0x000fca000bf05270 */
[----:B------:R-:W-:Y:S02]  /*0d10*/  UMOV UR4, UR5 ;  /* 0x0000000500047c82 */ /* 0x000fe40008000000 */
[----:B------:R-:W-:-:S04]  /*0d20*/  @!UP1 UIADD3 UR4, -UR4, URZ, URZ ;  /* 0x0000003f04049290 */ /* 0x000fc8000fffe13f */
[----:B------:R-:W-:-:S12]  /*0d30*/  @!UP0 ULOP3.LUT UR4, URZ, UR7, URZ, 0x33, !UPT ;  /* 0x000000073f048292 */ /* 0x000fd8000f8e333f */
.L_x_9:
[----:B------:R-:W-:Y:S01]  /*0d40*/  UIMAD UR38, UR38, UR4, URZ ;  /* 0x00000004262672a4 */ /* 0x000fe2000f8e023f */
[----:B------:R-:W-:Y:S01]  /*0d50*/  IMAD.U32 R0, RZ, RZ, UR6 ;  /* 0x00000006ff007e24 */ /* 0x000fe2000f8e00ff */
[----:B------:R-:W-:Y:S01]  /*0d60*/  USHF.R.S32.HI UR37, URZ, 0x1f, UR48 ;  /* 0x0000001f3f257899 */ /* 0x000fe20008011430 */
[----:B------:R-:W-:Y:S01]  /*0d70*/  IMAD.U32 R3, RZ, RZ, UR4 ;  /* 0x00000004ff037e24 */ /* 0x000fe2000f8e00ff */
[----:B------:R-:W-:Y:S01]  /*0d80*/  PLOP3.LUT P0, PT, PT, PT, PT, 0x80, 0x0 ;  /* 0x000000000000781c */ /* 0x000fe20003f0f070 */
[----:B------:R-:W-:Y:S01]  /*0d90*/  VIADD R16, R31, 0xffffff80 ;  /* 0xffffff801f107836 */ /* 0x000fe20000000000 */
[----:B------:R-:W-:Y:S02]  /*0da0*/  CS2R R6, SRZ ;  /* 0x0000000000067805 */ /* 0x000fe4000001ff00 */
[----:B------:R-:W-:Y:S02]  /*0db0*/  CS2R R30, SRZ ;  /* 0x00000000001e7805 */ /* 0x000fe4000001ff00 */
[----:B------:R-:W-:Y:S01]  /*0dc0*/  VIADDMNMX R0, R3, UR38, R0, PT ;  /* 0x0000002603007c46 */ /* 0x000fe2000b800100 */
[----:B------:R-:W-:Y:S01]  /*0dd0*/  IMAD.MOV.U32 R3, RZ, RZ, RZ ;  /* 0x000000ffff037224 */ /* 0x000fe200078e00ff */
[----:B------:R-:W-:-:S02]  /*0de0*/  CS2R R26, SRZ ;  /* 0x00000000001a7805 */ /* 0x000fc4000001ff00 */
[----:B------:R-:W-:Y:S02]  /*0df0*/  CS2R R8, SRZ ;  /* 0x0000000000087805 */ /* 0x000fe4000001ff00 */
[----:B------:R-:W-:Y:S01]  /*0e00*/  R2UR UR43, R0 ;  /* 0x00000000002b72ca */ /* 0x000fe200000e0000 */
[----:B------:R-:W-:Y:S01]  /*0e10*/  IMAD.MOV.U32 R0, RZ, RZ, RZ ;  /* 0x000000ffff007224 */ /* 0x000fe200078e00ff */
[----:B------:R-:W-:Y:S02]  /*0e20*/  MOV R36, RZ ;  /* 0x000000ff00247202 */ /* 0x000fe40000000f00 */
[----:B------:R-:W-:Y:S02]  /*0e30*/  CS2R R10, SRZ ;  /* 0x00000000000a7805 */ /* 0x000fe4000001ff00 */
[----:B------:R-:W-:Y:S02]  /*0e40*/  CS2R R38, SRZ ;  /* 0x0000000000267805 */ /* 0x000fe4000001ff00 */
[----:B------:R-:W-:Y:S01]  /*0e50*/  CS2R R34, SRZ ;  /* 0x0000000000227805 */ /* 0x000fe2000001ff00 */
[----:B------:R-:W-:Y:S01]  /*0e60*/  IMAD.MOV.U32 R33, RZ, RZ, RZ ;  /* 0x000000ffff217224 */ /* 0x000fe200078e00ff */
[----:B------:R-:W-:Y:S01]  /*0e70*/  CS2R R12, SRZ ;  /* 0x00000000000c7805 */ /* 0x000fe2000001ff00 */
[----:B------:R-:W-:Y:S01]  /*0e80*/  IMAD.MOV.U32 R44, RZ, RZ, RZ ;  /* 0x000000ffff2c7224 */ /* 0x000fe200078e00ff */
[----:B------:R-:W-:-:S02]  /*0e90*/  CS2R R46, SRZ ;  /* 0x00000000002e7805 */ /* 0x000fc4000001ff00 */
[----:B------:R-:W-:Y:S01]  /*0ea0*/  CS2R R42, SRZ ;  /* 0x00000000002a7805 */ /* 0x000fe2000001ff00 */
[----:B------:R-:W-:Y:S01]  /*0eb0*/  IMAD.MOV.U32 R41, RZ, RZ, RZ ;  /* 0x000000ffff297224 */ /* 0x000fe200078e00ff */
[----:B------:R-:W-:Y:S01]  /*0ec0*/  CS2R R14, SRZ ;  /* 0x00000000000e7805 */ /* 0x000fe2000001ff00 */
[----:B------:R-:W-:Y:S01]  /*0ed0*/  UISETP.GT.AND UP0, UPT, UR43, UR38, UPT ;  /* 0x000000262b00728c */ /* 0x000fe2000bf04270 */
[----:B------:R-:W-:Y:S01]  /*0ee0*/  IMAD.MOV.U32 R52, RZ, RZ, RZ ;  /* 0x000000ffff347224 */ /* 0x000fe200078e00ff */
[----:B------:R-:W-:Y:S02]  /*0ef0*/  CS2R R54, SRZ ;  /* 0x0000000000367805 */ /* 0x000fe4000001ff00 */
[----:B------:R-:W-:Y:S01]  /*0f00*/  CS2R R50, SRZ ;  /* 0x0000000000327805 */ /* 0x000fe2000001ff00 */
[----:B------:R-:W-:Y:S01]  /*0f10*/  IMAD.MOV.U32 R49, RZ, RZ, RZ ;  /* 0x000000ffff317224 */ /* 0x000fe200078e00ff */
[----:B------:R-:W-:Y:S01]  /*0f20*/  MOV R60, RZ ;  /* 0x000000ff003c7202 */ /* 0x000fe20000000f00 */
[----:B------:R-:W-:Y:S01]  /*0f30*/  IMAD.MOV.U32 R17, RZ, RZ, RZ ;  /* 0x000000ffff117224 */ /* 0x000fe200078e00ff */
[----:B------:R-:W-:-:S02]  /*0f40*/  PLOP3.LUT P1, PT, PT, PT, UP0, 0x80, 0x0 ;  /* 0x000000000000781c */ /* 0x000fc40003f2f008 */
[----:B------:R-:W-:Y:S02]  /*0f50*/  CS2R R62, SRZ ;  /* 0x00000000003e7805 */ /* 0x000fe4000001ff00 */
[----:B------:R-:W-:Y:S02]  /*0f60*/  CS2R R58, SRZ ;  /* 0x00000000003a7805 */ /* 0x000fe4000001ff00 */
[----:B------:R-:W-:Y:S01]  /*0f70*/  CS2R R18, SRZ ;  /* 0x0000000000127805 */ /* 0x000fe2000001ff00 */
[----:B------:R-:W-:Y:S01]  /*0f80*/  IMAD.MOV.U32 R68, RZ, RZ, RZ ;  /* 0x000000ffff447224 */ /* 0x000fe200078e00ff */
        /* <DEDUP_REMOVED lines=9> */
[----:B------:R-:W-:Y:S01]  /*1020*/  MOV R84, RZ ;  /* 0x000000ff00547202 */ /* 0x000fe20000000f00 */
[----:B------:R-:W-:Y:S01]  /*1030*/  IMAD.MOV.U32 R24, RZ, RZ, RZ ;  /* 0x000000ffff187224 */ /* 0x000fe200078e00ff */
[----:B------:R-:W-:Y:S02]  /*1040*/  CS2R R86, SRZ ;  /* 0x0000000000567805 */ /* 0x000fe4000001ff00 */
[----:B------:R-:W-:Y:S01]  /*1050*/  CS2R R82, SRZ ;  /* 0x0000000000527805 */ /* 0x000fe2000001ff00 */
[----:B------:R-:W-:Y:S02]  /*1060*/  IMAD.MOV.U32 R29, RZ, RZ, RZ ;  /* 0x000000ffff1d7224 */ /* 0x000fe400078e00ff */
[----:B------:R-:W-:Y:S01]  /*1070*/  IMAD.MOV.U32 R81, RZ, RZ, RZ ;  /* 0x000000ffff517224 */ /* 0x000fe200078e00ff */
[----:B------:R-:W-:Y:S06]  /*1080*/  @!P1 BRA `(.L_x_10) ;  /* 0x00000084005c9947 */ /* 0x000fec0003800000 */
[----:B------:R-:W-:Y:S01]  /*1090*/  SHF.R.S32.HI R17, RZ, 0x1f, R16 ;  /* 0x0000001fff117819 */ /* 0x000fe20000011410 */
[----:B------:R-:W0:Y:S01]  /*10a0*/  S2UR UR42, SR_CgaCtaId ;  /* 0x00000000002a79c3 */ /* 0x000e220000008800 */
[----:B------:R-:W-:Y:S02]  /*10b0*/  UMOV UR36, 0x400 ;  /* 0x0000040000247882 */ /* 0x000fe40000000000 */
[----:B------:R-:W-:-:S04]  /*10c0*/  LEA.HI R17, R17, R16, RZ, 0x7 ;  /* 0x0000001011117211 */ /* 0x000fc800078f38ff */
[----:B------:R-:W-:-:S06]  /*10d0*/  SHF.R.S32.HI R0, RZ, 0x7, R17 ;  /* 0x00000007ff007819 */ /* 0x000fcc0000011411 */
[----:B------:R-:W1:Y:S01]  /*10e0*/  SHFL.IDX PT, R0, R0, RZ, 0x1f ;  /* 0x00001fff00007589 */ /* 0x000e6200000e0000 */
[----:B0-----:R-:W-:-:S04]  /*10f0*/  ULEA UR36, UR42, UR36, 0x18 ;  /* 0x000000242a247291 */ /* 0x001fc8000f8ec03f */
[----:B------:R-:W-:-:S04]  /*1100*/  UIADD3 UR5, UR36, 0x14400, URZ ;  /* 0x0001440024057890 */ /* 0x000fc8000fffe03f */
[----:B------:R-:W-:Y:S01]  /*1110*/  ULOP3.LUT UP0, URZ, UR5, 0x9f, URZ, 0xc0, !UPT ;  /* 0x0000009f053f7892 */ /* 0x000fe2000f80c03f */
[----:B-1----:R-:W-:-:S05]  /*1120*/  R2UR UR49, R0 ;  /* 0x00000000003172ca */ /* 0x002fca00000e0000 */
[----:B------:R-:W-:-:S08]  /*1130*/  PLOP3.LUT P0, PT, PT, PT, UP0, 0x80, 0x0 ;  /* 0x000000000000781c */ /* 0x000fd00003f0f008 */
[----:B------:R-:W-:-:S04]  /*1140*/  ULEA.HI UR4, UR49, UR49, URZ, 0x1 ;  /* 0x0000003131047291 */ /* 0x000fc8000f8f083f */
[----:B------:R-:W-:-:S04]  /*1150*/  ULOP3.LUT UR4, UR4, 0x3e, URZ, 0xc0, !UPT ;  /* 0x0000003e04047892 */ /* 0x000fc8000f8ec03f */
[----:B------:R-:W-:-:S04]  /*1160*/  UIADD3 UR4, UR49, -UR4, URZ ;  /* 0x8000000431047290 */ /* 0x000fc8000fffe03f */
[----:B------:R-:W-:-:S04]  /*1170*/  ULEA UR4, UR4, UR5, 0xc ;  /* 0x0000000504047291 */ /* 0x000fc8000f8e603f */
[----:B------:R-:W-:-:S04]  /*1180*/  USHF.R.U32.HI UR4, URZ, 0x4, UR4 ;  /* 0x000000043f047899 */ /* 0x000fc80008011604 */
[----:B------:R-:W-:Y:S01]  /*1190*/  ULOP3.LUT UR40, UR4, 0x3fff, URZ, 0xc0, !UPT ;  /* 0x00003fff04287892 */ /* 0x000fe2000f8ec03f */
[----:B------:R-:W-:Y:S11]  /*11a0*/  @!P0 BRA `(.L_x_11) ;  /* 0x0000000000408947 */ /* 0x000ff60003800000 */
[----:B------:R-:W-:Y:S01]  /*11b0*/  MOV R0, 0x0 ;  /* 0x0000000000007802 */ /* 0x000fe20000000f00 */
[----:B------:R-:W-:Y:S01]  /*11c0*/  ULDC.64 UR4, c[0x4][0xc8] ;  /* 0x0100320000047ab9 */ /* 0x000fe20000000a00 */
[----:B------:R-:W-:Y:S01]  /*11d0*/  ULDC.64 UR6, c[0x4][0x38] ;  /* 0x01000e0000067ab9 */ /* 0x000fe20000000a00 */
[----:B------:R-:W-:Y:S01]  /*11e0*/  IMAD.U32 R4, RZ, RZ, UR4 ;  /* 0x00000004ff047e24 */ /* 0x000fe2000f8e00ff */
[----:B------:R0:W1:Y:S01]  /*11f0*/  LDC.64 R14, c[0x4][R0] ;  /* 0x01000000000e7b82 */ /* 0x0000620000000a00 */
[----:B------:R-:W-:Y:S01]  /*1200*/  IMAD.U32 R5, RZ, RZ, UR5 ;  /* 0x00000005ff057e24 */ /* 0x000fe2000f8e00ff */
[----:B------:R-:W-:Y:S01]  /*1210*/  ULDC.64 UR4, c[0x4][0xd0] ;  /* 0x0100340000047ab9 */ /* 0x000fe20000000a00 */
[----:B------:R-:W-:Y:S01]  /*1220*/  IMAD.U32 R10, RZ, RZ, UR6 ;  /* 0x00000006ff0a7e24 */ /* 0x000fe2000f8e00ff */
[----:B------:R-:W-:Y:S01]  /*1230*/  MOV R6, UR4 ;  /* 0x0000000400067c02 */ /* 0x000fe20008000f00 */
[----:B------:R-:W-:Y:S01]  /*1240*/  IMAD.U32 R7, RZ, RZ, UR5 ;  /* 0x00000005ff077e24 */ /* 0x000fe2000f8e00ff */
[----:B------:R-:W-:Y:S01]  /*1250*/  MOV R13, RZ ;  /* 0x000000ff000d7202 */ /* 0x000fe20000000f00 */
[----:B------:R-:W-:-:S02]  /*1260*/  IMAD.U32 R11, RZ, RZ, UR7 ;  /* 0x00000007ff0b7e24 */ /* 0x000fc4000f8e00ff */
[----:B------:R-:W-:Y:S02]  /*1270*/  IMAD.MOV.U32 R8, RZ, RZ, 0x70 ;  /* 0x00000070ff087424 */ /* 0x000fe400078e00ff */
[----:B0-----:R-:W-:-:S07]  /*1280*/  IMAD.MOV.U32 R12, RZ, RZ, 0x1 ;  /* 0x00000001ff0c7424 */ /* 0x001fce00078e00ff */
[----:B------:R-:W-:-:S07]  /*1290*/  LEPC R20, `(.L_x_11) ;  /* 0x000000001014794e */ /* 0x000fce0000000000 */
[----:B-1----:R-:W-:Y:S05]  /*12a0*/  CALL.ABS.NOINC R14 ;  /* 0x000000000e007343 */ /* 0x002fea0003c00000 */
.L_x_11:
[----:B------:R-:W-:Y:S01]  /*12b0*/  ULDC.64 UR6, c[0x0][0x990] ;  /* 0x0002640000067ab9 */ /* 0x000fe20000000a00 */
[----:B------:R-:W-:Y:S01]  /*12c0*/  ULDC.64 UR4, c[0x0][0x998] ;  /* 0x0002660000047ab9 */ /* 0x000fe20000000a00 */
[----:B------:R-:W-:Y:S01]  /*12d0*/  UISETP.NE.U32.AND UP0, UPT, UR6, URZ, UPT ;  /* 0x0000003f0600728c */ /* 0x000fe2000bf05070 */
[----:B------:R-:W-:Y:S01]  /*12e0*/  IMAD.MOV.U32 R3, RZ, RZ, 0x3f800000 ;  /* 0x3f800000ff037424 */ /* 0x000fe200078e00ff */
[----:B------:R-:W-:Y:S01]  /*12f0*/  UISETP.NE.U32.AND UP1, UPT, UR4, URZ, UPT ;  /* 0x0000003f0400728c */ /* 0x000fe2000bf25070 */
[----:B------:R-:W-:Y:S01]  /*1300*/  IMAD.MOV.U32 R0, RZ, RZ, 0x3f800000 ;  /* 0x3f800000ff007424 */ /* 0x000fe200078e00ff */
[----:B------:R-:W-:Y:S02]  /*1310*/  UISETP.NE.AND.EX UP0, UPT, UR7, URZ, UPT, UP0 ;  /* 0x0000003f0700728c */ /* 0x000fe4000bf05300 */
[----:B------:R-:W-:-:S04]  /*1320*/  UISETP.NE.AND.EX UP1, UPT, UR5, URZ, UPT, UP1 ;  /* 0x0000003f0500728c */ /* 0x000fc8000bf25310 */
[----:B------:R-:W-:Y:S02]  /*1330*/  PLOP3.LUT P0, PT, PT, PT, UP0, 0x80, 0x0 ;  /* 0x000000000000781c */ /* 0x000fe40003f0f008 */
[----:B------:R-:W-:-:S03]  /*1340*/  PLOP3.LUT P1, PT, PT, PT, UP1, 0x80, 0x0 ;  /* 0x000000000000781c */ /* 0x000fc60003f2f018 */
[----:B------:R-:W-:Y:S01]  /*1350*/  @UP0 ULDC.64 UR12, c[0x0][0x9a8] ;  /* 0x00026a00000c0ab9 */ /* 0x000fe20000000a00 */
[----:B------:R-:W-:Y:S01]  /*1360*/  @UP0 ULDC.64 UR16, c[0x0][0x9b0] ;  /* 0x00026c0000100ab9 */ /* 0x000fe20000000a00 */
[----:B------:R-:W-:Y:S01]  /*1370*/  @UP1 ULDC.64 UR14, c[0x0][0x9b8] ;  /* 0x00026e00000e1ab9 */ /* 0x000fe20000000a00 */
[----:B------:R-:W-:Y:S02]  /*1380*/  @UP0 UIMAD UR8, UR37, UR12, URZ ;  /* 0x0000000c250802a4 */ /* 0x000fe4000f8e023f */
[----:B------:R-:W-:Y:S02]  /*1390*/  @UP0 UIMAD.WIDE.U32 UR10, UR48, UR12, URZ ;  /* 0x0000000c300a02a5 */ /* 0x000fe4000f8e003f */
[----:B------:R-:W-:Y:S02]  /*13a0*/  @UP1 UIMAD UR12, UR37, UR14, URZ ;  /* 0x0000000e250c12a4 */ /* 0x000fe4000f8e023f */
[----:B------:R-:W-:Y:S02]  /*13b0*/  @UP0 UIMAD UR13, UR48, UR13, UR8 ;  /* 0x0000000d300d02a4 */ /* 0x000fe4000f8e0208 */
[----:B------:R-:W-:-:S02]  /*13c0*/  @UP1 UIMAD.WIDE.U32 UR8, UR48, UR14, URZ ;  /* 0x0000000e300812a5 */ /* 0x000fc4000f8e003f */
[----:B------:R-:W-:Y:S02]  /*13d0*/  @UP1 UIMAD UR14, UR48, UR15, UR12 ;  /* 0x0000000f300e12a4 */ /* 0x000fe4000f8e020c */
[----:B------:R-:W-:Y:S02]  /*13e0*/  @UP0 USHF.R.S32.HI UR12, URZ, 0x1f, UR50 ;  /* 0x0000001f3f0c0899 */ /* 0x000fe40008011432 */
[----:B------:R-:W-:Y:S01]  /*13f0*/  @UP1 USHF.R.S32.HI UR15, URZ, 0x1f, UR50 ;  /* 0x0000001f3f0f1899 */ /* 0x000fe20008011432 */
[----:B------:R-:W-:Y:S01]  /*1400*/  @UP1 ULDC.64 UR18, c[0x0][0x9c0] ;  /* 0x0002700000121ab9 */ /* 0x000fe20000000a00 */
[----:B------:R-:W-:Y:S02]  /*1410*/  @UP0 UIADD3 UR11, UR11, UR13, URZ ;  /* 0x0000000d0b0b0290 */ /* 0x000fe4000fffe03f */
[----:B------:R-:W-:Y:S02]  /*1420*/  @UP0 UIMAD UR12, UR12, UR16, URZ ;  /* 0x000000100c0c02a4 */ /* 0x000fe4000f8e023f */
[----:B------:R-:W-:-:S02]  /*1430*/  @UP1 UIMAD UR13, UR15, UR18, URZ ;  /* 0x000000120f0d12a4 */ /* 0x000fc4000f8e023f */
[----:B------:R-:W-:Y:S02]  /*1440*/  @UP1 UIADD3 UR9, UR9, UR14, URZ ;  /* 0x0000000e09091290 */ /* 0x000fe4000fffe03f */
[----:B------:R-:W-:Y:S02]  /*1450*/  @UP0 UIMAD UR12, UR50, UR17, UR12 ;  /* 0x00000011320c02a4 */ /* 0x000fe4000f8e020c */
[----:B------:R-:W-:Y:S02]  /*1460*/  @UP0 UIMAD.WIDE.U32 UR10, UR50, UR16, UR10 ;  /* 0x00000010320a02a5 */ /* 0x000fe4000f8e000a */
[----:B------:R-:W-:Y:S02]  /*1470*/  @UP1 UIMAD UR13, UR50, UR19, UR13 ;  /* 0x00000013320d12a4 */ /* 0x000fe4000f8e020d */
[----:B------:R-:W-:Y:S02]  /*1480*/  @UP1 UIMAD.WIDE.U32 UR8, UR50, UR18, UR8 ;  /* 0x00000012320812a5 */ /* 0x000fe4000f8e0008 */
[----:B------:R-:W-:-:S02]  /*1490*/  @UP0 UIADD3 UR11, UR11, UR12, URZ ;  /* 0x0000000c0b0b0290 */ /* 0x000fc4000fffe03f */
[----:B------:R-:W-:Y:S02]  /*14a0*/  @UP0 ULEA UR6, UP2, UR10, UR6, 0x2 ;  /* 0x000000060a060291 */ /* 0x000fe4000f84103f */
[----:B------:R-:W-:Y:S02]  /*14b0*/  @UP1 UIADD3 UR9, UR9, UR13, URZ ;  /* 0x0000000d09091290 */ /* 0x000fe4000fffe03f */
[----:B------:R-:W-:Y:S02]  /*14c0*/  @UP1 ULEA UR4, UP3, UR8, UR4, 0x2 ;  /* 0x0000000408041291 */ /* 0x000fe4000f86103f */
[----:B------:R-:W-:Y:S01]  /*14d0*/  @UP0 ULEA.HI.X UR7, UR10, UR7, UR11, 0x2, UP2 ;  /* 0x000000070a070291 */ /* 0x000fe200090f140b */
[----:B------:R-:W-:Y:S01]  /*14e0*/  IMAD.U32 R4, RZ, RZ, UR6 ;  /* 0x00000006ff047e24 */ /* 0x000fe2000f8e00ff */
[----:B------:R-:W-:Y:S02]  /*14f0*/  @UP1 ULEA.HI.X UR5, UR8, UR5, UR9, 0x2, UP3 ;  /* 0x0000000508051291 */ /* 0x000fe400098f1409 */
[----:B------:R-:W-:Y:S01]  /*1500*/  IMAD.U32 R6, RZ, RZ, UR4 ;  /* 0x00000004ff067e24 */ /* 0x000fe2000f8e00ff */
[----:B------:R-:W-:Y:S01]  /*1510*/  SHF.L.U32 R8, RZ, 0x1f, RZ ;  /* 0x0000001fff087819 */ /* 0x000fe200000006ff */
[----:B------:R-:W-:Y:S01]  /*1520*/  IMAD.U32 R5, RZ, RZ, UR7 ;  /* 0x00000007ff057e24 */ /* 0x000fe2000f8e00ff */
[----:B------:R-:W-:Y:S01]  /*1530*/  ULDC UR4, c[0x0][0x9d8] ;  /* 0x0002760000047ab9 */ /* 0x000fe20000000800 */
[----:B------:R-:W-:-:S03]  /*1540*/  MOV R7, UR5 ;  /* 0x0000000500077c02 */ /* 0x000fc60008000f00 */
[----:B------:R-:W2:Y:S04]  /*1550*/  @P0 LDG.E R3, desc[UR54][R4.64] ;  /* 0x0000003604030981 */ /* 0x000ea8000c1e1900 */
[----:B------:R-:W2:Y:S01]  /*1560*/  @P1 LDG.E R0, desc[UR54][R6.64] ;  /* 0x0000003606001981 */ /* 0x000ea2000c1e1900 */
[----:B------:R-:W0:Y:S01]  /*1570*/  SYNCS.PHASECHK.TRANS64.TRYWAIT P0, [UR36+0x29800], R8 ;  /* 0x02980008ff0075a7 */ /* 0x000e220008000164 */
[----:B--2---:R-:W-:-:S04]  /*1580*/  FMUL.FTZ R0, R3, R0 ;  /* 0x0000000003007220 */ /* 0x004fc80000410000 */
[----:B------:R-:W-:Y:S01]  /*1590*/  FMUL.FTZ R0, R0, UR4 ;  /* 0x0000000400007c20 */ /* 0x000fe20008410000 */
[----:B0-----:R-:W-:Y:S06]  /*15a0*/  @!P0 BRA `(.L_x_12) ;  /* 0x000000f000488947 */ /* 0x001fec0003800000 */
.L_x_98:
[----:B------:R-:W-:-:S06]  /*15b0*/  ULOP3.LUT UR4, UR39, 0x1, URZ, 0xfc, !UPT ;  /* 0x0000000127047892 */ /* 0x000fcc000f8efc3f */
[----:B0-----:R-:W-:-:S05]  /*15c0*/  IMAD.U32 R3, RZ, RZ, UR4 ;  /* 0x00000004ff037e24 */ /* 0x001fca000f8e00ff */
[----:B------:R-:W-:-:S13]  /*15d0*/  ISETP.NE.AND P0, PT, R3, 0x3, PT ;  /* 0x000000030300780c */ /* 0x000fda0003f05270 */
[----:B------:R-:W-:Y:S05]  /*15e0*/  @!P0 BRA `(.L_x_13) ;  /* 0x0000000000048947 */ /* 0x000fea0003800000 */
[----:B------:R-:W-:Y:S01]  /*15f0*/  BPT.TRAP 0x1 ;  /* 0x000000040000795c */ /* 0x000fe20000300000 */
.L_x_13:
[----:B------:R0:W1:Y:S01]  /*1600*/  SYNCS.PHASECHK.TRANS64.TRYWAIT P1, [UR36+0x29830], R8 ;  /* 0x02983008ff0075a7 */ /* 0x0000620008020164 */
[----:B------:R-:W-:Y:S05]  /*1610*/  @!P0 BRA `(.L_x_14) ;  /* 0x0000000000048947 */ /* 0x000fea0003800000 */
[----:B------:R-:W-:Y:S01]  /*1620*/  BPT.TRAP 0x1 ;  /* 0x000000040000795c */ /* 0x000fe20000300000 */
.L_x_14:
[----:B------:R-:W-:Y:S02]  /*1630*/  IMAD.U32 R4, RZ, RZ, UR40 ;  /* 0x00000028ff047e24 */ /* 0x000fe4000f8e00ff */
[----:B------:R-:W-:Y:S01]  /*1640*/  IMAD.MOV.U32 R3, RZ, RZ, RZ ;  /* 0x000000ffff037224 */ /* 0x000fe200078e00ff */
[----:B-1----:R-:W-:Y:S06]  /*1650*/  @P1 BRA `(.L_x_15) ;  /* 0x0000000000081947 */ /* 0x002fec0003800000 */
[----:B------:R-:W1:Y:S02]  /*1660*/  SYNCS.PHASECHK.TRANS64.TRYWAIT P1, [UR36+0x29830], R8 ;  /* 0x02983008ff0075a7 */ /* 0x000e640008020164 */
[----:B-1----:R-:W-:Y:S05]  /*1670*/  @!P1 BRA `(.L_x_16) ;  /* 0x000000f0002c9947 */ /* 0x002fea0003800000 */
.L_x_15:
[----:B------:R-:W-:Y:S05]  /*1680*/  WARPSYNC.ALL ;  /* 0x0000000000007948 */ /* 0x000fea0003800000 */
[----:B------:R-:W-:Y:S01]  /*1690*/  IMAD.MOV.U32 R25, RZ, RZ, RZ ;  /* 0x000000ffff197224 */ /* 0x000fe200078e00ff */
[----:B------:R-:W-:Y:S01]  /*16a0*/  LOP3.LUT R4, R4, 0x10000, RZ, 0xfc, !PT ;  /* 0x0001000004047812 */ /* 0x000fe200078efcff */
[----:B-1----:R-:W-:Y:S01]  /*16b0*/  IMAD.MOV.U32 R5, RZ, RZ, -0x7fffffe0 ;  /* 0x80000020ff057424 */ /* 0x002fe200078e00ff */
[----:B------:R-:W-:-:S04]  /*16c0*/  UIADD3 UR4, UR36, 0x1a400, URZ ;  /* 0x0001a40024047890 */ /* 0x000fc8000fffe03f */
[C---:B------:R-:W-:Y:S01]  /*16d0*/  R2UR UR5, R5.reuse ;  /* 0x00000000050572ca */ /* 0x040fe200000e0000 */
[----:B------:R-:W-:Y:S01]  /*16e0*/  WARPGROUP.ARRIVE ;  /* 0x00000000000079c5 */ /* 0x000fe20000000000 */
[----:B------:R-:W-:Y:S01]  /*16f0*/  UMOV UR7, 0x80000020 ;  /* 0x8000002000077882 */ /* 0x000fe20000000000 */
[----:B------:R-:W-:Y:S01]  /*1700*/  USHF.R.U32.HI UR6, URZ, 0x4, UR4 ;  /* 0x000000043f067899 */ /* 0x000fe20008011604 */
[C---:B------:R-:W-:Y:S01]  /*1710*/  R2UR UR8, R4.reuse ;  /* 0x00000000040872ca */ /* 0x040fe200000e0000 */
[----:B------:R-:W-:Y:S01]  /*1720*/  UMOV UR11, 0x80000020 ;  /* 0x80000020000b7882 */ /* 0x000fe20000000000 */
[C---:B------:R-:W-:Y:S01]  /*1730*/  R2UR UR4, R4.reuse ;  /* 0x00000000040472ca */ /* 0x040fe200000e0000 */
[----:B------:R-:W-:Y:S01]  /*1740*/  ULOP3.LUT UR6, UR6, 0x3fff, URZ, 0xc0, !UPT ;  /* 0x00003fff06067892 */ /* 0x000fe2000f8ec03f */
[C---:B------:R-:W-:Y:S01]  /*1750*/  R2UR UR9, R5.reuse ;  /* 0x00000000050972ca */ /* 0x040fe200000e0000 */
[----:B------:R-:W-:Y:S01]  /*1760*/  UMOV UR15, 0x80000020 ;  /* 0x80000020000f7882 */ /* 0x000fe20000000000 */
[C---:B------:R-:W-:Y:S01]  /*1770*/  R2UR UR12, R4.reuse ;  /* 0x00000000040c72ca */ /* 0x040fe200000e0000 */
[----:B------:R-:W-:Y:S01]  /*1780*/  ULOP3.LUT UR52, UR6, 0x10000, URZ, 0xfc, !UPT ;  /* 0x0001000006347892 */ /* 0x000fe2000f8efc3f */
[C---:B------:R-:W-:Y:S01]  /*1790*/  R2UR UR13, R5.reuse ;  /* 0x00000000050d72ca */ /* 0x040fe200000e0000 */
[----:B------:R-:W-:Y:S01]  /*17a0*/  UMOV UR19, 0x80000020 ;  /* 0x8000002000137882 */ /* 0x000fe20000000000 */
[C---:B------:R-:W-:Y:S01]  /*17b0*/  R2UR UR16, R4.reuse ;  /* 0x00000000041072ca */ /* 0x040fe200000e0000 */
[----:B------:R-:W-:Y:S01]  /*17c0*/  UIADD3 UR10, UR52, 0x80, URZ ;  /* 0x00000080340a7890 */ /* 0x000fe2000fffe03f */
[C---:B------:R-:W-:Y:S01]  /*17d0*/  R2UR UR17, R5.reuse ;  /* 0x00000000051172ca */ /* 0x040fe200000e0000 */
[----:B------:R-:W-:Y:S01]  /*17e0*/  UIADD3 UR14, UR52, 0x100, URZ ;  /* 0x00000100340e7890 */ /* 0x000fe2000fffe03f */
[----:B------:R-:W-:Y:S01]  /*17f0*/  R2UR UR20, R4 ;  /* 0x00000000041472ca */ /* 0x000fe200000e0000 */
[----:B------:R-:W-:Y:S01]  /*1800*/  UMOV UR6, UR52 ;  /* 0x0000003400067c82 */ /* 0x000fe20008000000 */
[----:B------:R-:W-:Y:S01]  /*1810*/  UIADD3 UR18, UR52, 0x180, URZ ;  /* 0x0000018034127890 */ /* 0x000fe2000fffe03f */
[----:B------:R-:W-:Y:S01]  /*1820*/  QGMMA.64x32x32.F32.E4M3.E4M3 R92, gdesc[UR4], RZ, !UPT, gsb0 ;  /* 0x00600000045c79f3 */ /* 0x000fe2000c0008ff */
[----:B------:R-:W-:Y:S01]  /*1830*/  R2UR UR21, R5 ;  /* 0x00000000051572ca */ /* 0x000fe200000e0000 */
[----:B------:R-:W-:Y:S01]  /*1840*/  UIADD3 UR22, UR52, 0x200, URZ ;  /* 0x0000020034167890 */ /* 0x000fe2000fffe03f */
[----:B------:R-:W-:Y:S01]  /*1850*/  UMOV UR23, 0x80000020 ;  /* 0x8000002000177882 */ /* 0x000fe20000000000 */
[----:B------:R-:W-:Y:S01]  /*1860*/  UIADD3 UR26, UR52, 0x2, URZ ;  /* 0x00000002341a7890 */ /* 0x000fe2000fffe03f */
[----:B------:R-:W-:Y:S01]  /*1870*/  UMOV UR25, 0x80000020 ;  /* 0x8000002000197882 */ /* 0x000fe20000000000 */
[----:B------:R-:W-:Y:S01]  /*1880*/  UMOV UR27, 0x80000020 ;  /* 0x80000020001b7882 */ /* 0x000fe20000000000 */
[----:B------:R-:W-:Y:S01]  /*1890*/  UIADD3 UR6, UR52, 0x82, URZ ;  /* 0x0000008234067890 */ /* 0x000fe2000fffe03f */
[----:B------:R-:W-:Y:S01]  /*18a0*/  UMOV UR5, UR25 ;  /* 0x0000001900057c82 */ /* 0x000fe20008000000 */
[----:B------:R-:W-:Y:S01]  /*18b0*/  UMOV UR7, 0x80000020 ;  /* 0x8000002000077882 */ /* 0x000fe20000000000 */
[----:B------:R-:W-:Y:S01]  /*18c0*/  UIADD3 UR30, UR52, 0x280, URZ ;  /* 0x00000280341e7890 */ /* 0x000fe2000fffe03f */
[----:B------:R-:W-:Y:S01]  /*18d0*/  UMOV UR29, 0x80000020 ;  /* 0x80000020001d7882 */ /* 0x000fe20000000000 */
[----:B------:R-:W-:Y:S01]  /*18e0*/  UMOV UR31, 0x80000020 ;  /* 0x80000020001f7882 */ /* 0x000fe20000000000 */
[----:B------:R-:W-:Y:S01]  /*18f0*/  UIADD3 UR34, UR52, 0x282, URZ ;  /* 0x0000028234227890 */ /* 0x000fe2000fffe03f */
[----:B------:R-:W-:Y:S01]  /*1900*/  UMOV UR33, 0x80000020 ;  /* 0x8000002000217882 */ /* 0x000fe20000000000 */
[----:B------:R-:W-:Y:S01]  /*1910*/  UMOV UR35, 0x80000020 ;  /* 0x8000002000237882 */ /* 0x000fe20000000000 */
[----:B------:R-:W-:Y:S01]  /*1920*/  UMOV UR41, 0x80000020 ;  /* 0x8000002000297882 */ /* 0x000fe20000000000 */
[----:B------:R-:W-:Y:S01]  /*1930*/  UIADD3 UR46, UR52, 0x502, URZ ;  /* 0x00000502342e7890 */ /* 0x000fe2000fffe03f */
[----:B------:R-:W-:Y:S01]  /*1940*/  UMOV UR45, 0x80000020 ;  /* 0x80000020002d7882 */ /* 0x000fe20000000000 */
[----:B------:R-:W-:Y:S01]  /*1950*/  UMOV UR47, 0x80000020 ;  /* 0x80000020002f7882 */ /* 0x000fe20000000000 */
[----:B------:R-:W-:-:S02]  /*1960*/  WARPGROUP.DEPBAR.LE gsb0, 0x0 ;  /* 0x00008000000079c5 */ /* 0x000fc40000010000 */
[----:B------:R-:W-:-:S06]  /*1970*/  WARPGROUP.ARRIVE ;  /* 0x00000000000079c5 */ /* 0x000fcc0000000000 */
[----:B------:R-:W-:Y:S01]  /*1980*/  QGMMA.64x32x32.F32.E4M3.E4M3 R76, gdesc[UR8], RZ, !UPT, gsb0 ;  /* 0x00600000084c79f3 */ /* 0x000fe2000c0008ff */
[----:B------:R-:W-:Y:S01]  /*1990*/  UIADD3 UR10, UR52, 0x102, URZ ;  /* 0x00000102340a7890 */ /* 0x000fe2000fffe03f */
[----:B------:R-:W-:Y:S01]  /*19a0*/  UMOV UR9, UR25 ;  /* 0x0000001900097c82 */ /* 0x000fe20008000000 */
[----:B------:R-:W-:Y:S01]  /*19b0*/  UMOV UR11, 0x80000020 ;  /* 0x80000020000b7882 */ /* 0x000fe20000000000 */
[----:B------:R-:W-:Y:S02]  /*19c0*/  WARPGROUP.DEPBAR.LE gsb0, 0x0 ;  /* 0x00008000000079c5 */ /* 0x000fe40000010000 */
        /* <DEDUP_REMOVED lines=8> */
[----:B------:R-:W-:-:S13]  /*1a50*/  R2UR UR16, R4 ;  /* 0x00000000041072ca */ /* 0x000fda00000e0000 */
[----:B------:R-:W-:Y:S02]  /*1a60*/  UIADD3 UR24, UR16, 0x2, URZ ;  /* 0x0000000210187890 */ /* 0x000fe4000fffe03f */
[----:B------:R-:W-:Y:S02]  /*1a70*/  UIADD3 UR28, UR16, 0x200, URZ ;  /* 0x00000200101c7890 */ /* 0x000fe4000fffe03f */
[----:B------:R-:W-:Y:S02]  /*1a80*/  UIADD3 UR32, UR16, 0x202, URZ ;  /* 0x0000020210207890 */ /* 0x000fe4000fffe03f */
[----:B------:R-:W-:Y:S01]  /*1a90*/  UIADD3 UR40, UR16, 0x400, URZ ;  /* 0x0000040010287890 */ /* 0x000fe2000fffe03f */
[----:B------:R-:W-:Y:S01]  /*1aa0*/  UMOV UR4, UR24 ;  /* 0x0000001800047c82 */ /* 0x000fe20008000000 */
[----:B------:R-:W-:Y:S01]  /*1ab0*/  UMOV UR8, UR24 ;  /* 0x0000001800087c82 */ /* 0x000fe20008000000 */
[----:B------:R-:W-:-:S04]  /*1ac0*/  UIADD3 UR44, UR16, 0x402, URZ ;  /* 0x00000402102c7890 */ /* 0x000fc8000fffe03f */
[----:B------:R-:W-:Y:S01]  /*1ad0*/  UMOV UR12, UR40 ;  /* 0x00000028000c7c82 */ /* 0x000fe20008000000 */
[----:B------:R-:W-:Y:S02]  /*1ae0*/  WARPGROUP.DEPBAR.LE gsb0, 0x0 ;  /* 0x00008000000079c5 */ /* 0x000fe40000010000 */
[----:B------:R-:W-:-:S06]  /*1af0*/  WARPGROUP.ARRIVE ;  /* 0x00000000000079c5 */ /* 0x000fcc0000000000 */
[----:B------:R-:W-:Y:S03]  /*1b00*/  QGMMA.64x32x32.F32.E4M3.E4M3 R28, gdesc[UR20], RZ, !UPT, gsb0 ;  /* 0x00600000141c79f3 */ /* 0x000fe6000c0008ff */
[----:B------:R-:W-:Y:S02]  /*1b10*/  WARPGROUP.DEPBAR.LE gsb0, 0x0 ;  /* 0x00008000000079c5 */ /* 0x000fe40000010000 */
[----:B------:R-:W-:-:S06]  /*1b20*/  WARPGROUP.ARRIVE ;  /* 0x00000000000079c5 */ /* 0x000fcc0000000000 */
[----:B------:R-:W-:Y:S01]  /*1b30*/  QGMMA.64x32x32.F32.E4M3.E4M3 R92, gdesc[UR24], R92, gsb0 ;  /* 0x00600000185c79f3 */ /* 0x000fe2000800085c */
[----:B------:R-:W-:Y:S01]  /*1b40*/  UIADD3 UR26, UR52, 0x182, URZ ;  /* 0x00000182341a7890 */ /* 0x000fe2000fffe03f */
[----:B------:R-:W-:Y:S01]  /*1b50*/  UMOV UR27, 0x80000020 ;  /* 0x80000020001b7882 */ /* 0x000fe20000000000 */
[----:B------:R-:W-:Y:S02]  /*1b60*/  WARPGROUP.DEPBAR.LE gsb0, 0x0 ;  /* 0x00008000000079c5 */ /* 0x000fe40000010000 */
[----:B------:R-:W-:-:S06]  /*1b70*/  WARPGROUP.ARRIVE ;  /* 0x00000000000079c5 */ /* 0x000fcc0000000000 */
[----:B------:R-:W-:Y:S01]  /*1b80*/  QGMMA.64x32x32.F32.E4M3.E4M3 R76, gdesc[UR4], R76, gsb0 ;  /* 0x00600000044c79f3 */ /* 0x000fe2000800084c */
[----:B------:R-:W-:Y:S02]  /*1b90*/  UIADD3 UR4, UR52, 0x202, URZ ;  /* 0x0000020234047890 */ /* 0x000fe4000fffe03f */
[----:B------:R-:W-:Y:S01]  /*1ba0*/  UIADD3 UR6, UR52, 0x300, URZ ;  /* 0x0000030034067890 */ /* 0x000fe2000fffe03f */
[----:B------:R-:W-:Y:S01]  /*1bb0*/  UMOV UR5, UR29 ;  /* 0x0000001d00057c82 */ /* 0x000fe20008000000 */
[----:B------:R-:W-:Y:S01]  /*1bc0*/  UMOV UR7, 0x80000020 ;  /* 0x8000002000077882 */ /* 0x000fe20000000000 */
[----:B------:R-:W-:Y:S02]  /*1bd0*/  WARPGROUP.DEPBAR.LE gsb0, 0x0 ;  /* 0x00008000000079c5 */ /* 0x000fe40000010000 */
[----:B------:R-:W-:-:S06]  /*1be0*/  WARPGROUP.ARRIVE ;  /* 0x00000000000079c5 */ /* 0x000fcc0000000000 */
[----:B------:R-:W-:Y:S01]  /*1bf0*/  QGMMA.64x32x32.F32.E4M3.E4M3 R60, gdesc[UR8], R60, gsb0 ;  /* 0x00600000083c79f3 */ /* 0x000fe2000800083c */
[----:B------:R-:W-:Y:S01]  /*1c00*/  UIADD3 UR10, UR52, 0x380, URZ ;  /* 0x00000380340a7890 */ /* 0x000fe2000fffe03f */
[----:B------:R-:W-:Y:S01]  /*1c10*/  UMOV UR8, UR28 ;  /* 0x0000001c00087c82 */ /* 0x000fe20008000000 */
[----:B------:R-:W-:Y:S01]  /*1c20*/  UMOV UR9, UR29 ;  /* 0x0000001d00097c82 */ /* 0x000fe20008000000 */
[----:B------:R-:W-:Y:S01]  /*1c30*/  UMOV UR11, 0x80000020 ;  /* 0x80000020000b7882 */ /* 0x000fe20000000000 */
[----:B------:R-:W-:Y:S02]  /*1c40*/  WARPGROUP.DEPBAR.LE gsb0, 0x0 ;  /* 0x00008000000079c5 */ /* 0x000fe40000010000 */
[----:B------:R-:W-:-:S06]  /*1c50*/  WARPGROUP.ARRIVE ;  /* 0x00000000000079c5 */ /* 0x000fcc0000000000 */
[----:B------:R-:W-:Y:S01]  /*1c60*/  QGMMA.64x32x32.F32.E4M3.E4M3 R44, gdesc[UR24], R44, gsb0 ;  /* 0x00600000182c79f3 */ /* 0x000fe2000800082c */
[----:B------:R-:W-:Y:S01]  /*1c70*/  UMOV UR26, UR4 ;  /* 0x00000004001a7c82 */ /* 0x000fe20008000000 */
[----:B------:R-:W-:Y:S01]  /*1c80*/  UMOV UR27, 0x80000020 ;  /* 0x80000020001b7882 */ /* 0x000fe20000000000 */
[----:B------:R-:W-:Y:S01]  /*1c90*/  UMOV UR4, UR28 ;  /* 0x0000001c00047c82 */ /* 0x000fe20008000000 */
[----:B------:R-:W-:Y:S02]  /*1ca0*/  WARPGROUP.DEPBAR.LE gsb0, 0x0 ;  /* 0x00008000000079c5 */ /* 0x000fe40000010000 */
[----:B------:R-:W-:-:S06]  /*1cb0*/  WARPGROUP.ARRIVE ;  /* 0x00000000000079c5 */ /* 0x000fcc0000000000 */
[----:B------:R-:W-:Y:S03]  /*1cc0*/  QGMMA.64x32x32.F32.E4M3.E4M3 R28, gdesc[UR24], R28, gsb0 ;  /* 0x00600000181c79f3 */ /* 0x000fe6000800081c */
        /* <DEDUP_REMOVED lines=72> */
[----:B------:R-:W-:Y:S03]  /*2150*/  QGMMA.64x32x32.F32.E4M3.E4M3 R60, gdesc[UR12], R60, gsb0 ;  /* 0x006000000c3c79f3 */ /* 0x000fe6000800083c */
[----:B------:R-:W-:Y:S02]  /*2160*/  WARPGROUP.DEPBAR.LE gsb0, 0x0 ;  /* 0x00008000000079c5 */ /* 0x000fe40000010000 */
[----:B------:R-:W-:-:S06]  /*2170*/  WARPGROUP.ARRIVE ;  /* 0x00000000000079c5 */ /* 0x000fcc0000000000 */
[----:B------:R-:W-:Y:S01]  /*2180*/  QGMMA.64x32x32.F32.E4M3.E4M3 R44, gdesc[UR4], R44, gsb0 ;  /* 0x00600000042c79f3 */ /* 0x000fe2000800082c */
[----:B------:R-:W-:Y:S01]  /*2190*/  UMOV UR4, UR40 ;  /* 0x0000002800047c82 */ /* 0x000fe20008000000 */
[----:B------:R-:W-:Y:S01]  /*21a0*/  UMOV UR5, UR41 ;  /* 0x0000002900057c82 */ /* 0x000fe20008000000 */
[----:B------:R-:W-:Y:S01]  /*21b0*/  UMOV UR6, UR8 ;  /* 0x0000000800067c82 */ /* 0x000fe20008000000 */
[----:B------:R-:W-:Y:S01]  /*21c0*/  UMOV UR7, 0x80000020 ;  /* 0x8000002000077882 */ /* 0x000fe20000000000 */
[----:B------:R-:W-:Y:S01]  /*21d0*/  UMOV UR8, UR44 ;  /* 0x0000002c00087c82 */ /* 0x000fe20008000000 */
        /* <DEDUP_REMOVED lines=16> */
[----:B------:R-:W-:Y:S02]  /*22e0*/  WARPGROUP.DEPBAR.LE gsb0, 0x0 ;  /* 0x00008000000079c5 */ /* 0x000fe40000010000 */
[----:B------:R-:W-:-:S06]  /*22f0*/  WARPGROUP.ARRIVE ;  /* 0x00000000000079c5 */ /* 0x000fcc0000000000 */
[----:B------:R-:W-:Y:S03]  /*2300*/  QGMMA.64x32x32.F32.E4M3.E4M3 R60, gdesc[UR8], R60, gsb0 ;  /* 0x00600000083c79f3 */ /* 0x000fe6000800083c */
[----:B------:R-:W-:Y:S02]  /*2310*/  WARPGROUP.DEPBAR.LE gsb0, 0x0 ;  /* 0x00008000000079c5 */ /* 0x000fe40000010000 */
[----:B------:R-:W-:-:S06]  /*2320*/  WARPGROUP.ARRIVE ;  /* 0x00000000000079c5 */ /* 0x000fcc0000000000 */
[----:B------:R-:W-:Y:S01]  /*2330*/  QGMMA.64x32x32.F32.E4M3.E4M3 R44, gdesc[UR44], R44, gsb0 ;  /* 0x006000002c2c79f3 */ /* 0x000fe2000800082c */
[----:B------:R-:W-:Y:S01]  /*2340*/  UMOV UR46, UR4 ;  /* 0x00000004002e7c82 */ /* 0x000fe20008000000 */
[----:B------:R-:W-:Y:S01]  /*2350*/  UMOV UR47, 0x80000020 ;  /* 0x80000020002f7882 */ /* 0x000fe20000000000 */
[----:B------:R-:W-:Y:S02]  /*2360*/  WARPGROUP.DEPBAR.LE gsb0, 0x0 ;  /* 0x00008000000079c5 */ /* 0x000fe40000010000 */
[----:B------:R-:W-:-:S06]  /*2370*/  WARPGROUP.ARRIVE ;  /* 0x00000000000079c5 */ /* 0x000fcc0000000000 */
[----:B------:R-:W-:Y:S03]  /*2380*/  QGMMA.64x32x32.F32.E4M3.E4M3 R28, gdesc[UR44], R28, gsb0 ;  /* 0x006000002c1c79f3 */ /* 0x000fe6000800081c */
[----:B------:R-:W-:Y:S02]  /*2390*/  WARPGROUP.DEPBAR.LE gsb0, 0x0 ;  /* 0x00008000000079c5 */ /* 0x000fe40000010000 */
[----:B------:R-:W-:Y:S05]  /*23a0*/  @!P0 BRA `(.L_x_17) ;  /* 0x0000000000048947 */ /* 0x000fea0003800000 */
[----:B------:R-:W-:Y:S01]  /*23b0*/  BPT.TRAP 0x1 ;  /* 0x000000040000795c */ /* 0x000fe20000300000 */
.L_x_17:
[----:B------:R-:W-:Y:S01]  /*23c0*/  LOP3.LUT R17, R17, 0xffffff80, RZ, 0xc0, !PT ;  /* 0xffffff8011117812 */ /* 0x000fe200078ec0ff */
[C---:B------:R-:W-:Y:S01]  /*23d0*/  FMUL.FTZ R10, R0.reuse, R94 ;  /* 0x0000005e000a7220 */ /* 0x040fe20000410000 */
[C---:B------:R-:W-:Y:S01]  /*23e0*/  FMUL.FTZ R11, R0.reuse, R95 ;  /* 0x0000005f000b7220 */ /* 0x040fe20000410000 */
[----:B------:R-:W-:Y:S01]  /*23f0*/  FMUL.FTZ R14, R0, R98 ;  /* 0x00000062000e7220 */ /* 0x000fe20000410000 */
[----:B------:R-:W-:Y:S01]  /*2400*/  IADD3 R17, R16, -R17, RZ ;  /* 0x8000001110117210 */ /* 0x000fe20007ffe0ff */
[C---:B------:R-:W-:Y:S01]  /*2410*/  FMUL.FTZ R15, R0.reuse, R99 ;  /* 0x00000063000f7220 */ /* 0x040fe20000410000 */
[C---:B------:R-:W-:Y:S01]  /*2420*/  FMUL.FTZ R24, R0.reuse, R102 ;  /* 0x0000006600187220 */ /* 0x040fe20000410000 */
[----:B------:R-:W1:Y:S01]  /*2430*/  MUFU.TANH R10, R10 ;  /* 0x0000000a000a7308 */ /* 0x000e620000002400 */
[----:B------:R-:W-:Y:S01]  /*2440*/  SHF.R.S32.HI R16, RZ, 0x1f, R17 ;  /* 0x0000001fff107819 */ /* 0x000fe20000011411 */
[C---:B------:R-:W-:Y:S01]  /*2450*/  FMUL.FTZ R6, R0.reuse, R92 ;  /* 0x0000005c00067220 */ /* 0x040fe20000410000 */
[C---:B------:R-:W-:Y:S01]  /*2460*/  FMUL.FTZ R26, R0.reuse, R103 ;  /* 0x00000067001a7220 */ /* 0x040fe20000410000 */
[----:B------:R-:W-:Y:S01]  /*2470*/  FMUL.FTZ R7, R0, R93 ;  /* 0x0000005d00077220 */ /* 0x000fe20000410000 */
[----:B------:R-:W-:Y:S01]  /*2480*/  LEA.HI R16, R16, R17, RZ, 0x2 ;  /* 0x0000001110107211 */ /* 0x000fe200078f10ff */
[C---:B------:R-:W-:Y:S01]  /*2490*/  FMUL.FTZ R93, R0.reuse, R106 ;  /* 0x0000006a005d7220 */ /* 0x040fe20000410000 */
[----:B------:R-:W-:Y:S01]  /*24a0*/  FMUL.FTZ R20, R0, R76 ;  /* 0x0000004c00147220 */ /* 0x000fe20000410000 */
[----:B------:R-:W2:Y:S01]  /*24b0*/  MUFU.TANH R11, R11 ;  /* 0x0000000b000b7308 */ /* 0x000ea20000002400 */
[----:B------:R-:W-:Y:S01]  /*24c0*/  LOP3.LUT R16, R16, 0x7ffffffc, RZ, 0xc0, !PT ;  /* 0x7ffffffc10107812 */ /* 0x000fe200078ec0ff */
[C---:B0-----:R-:W-:Y:S01]  /*24d0*/  FMUL.FTZ R8, R0.reuse, R96 ;  /* 0x0000006000087220 */ /* 0x041fe20000410000 */
[C---:B------:R-:W-:Y:S01]  /*24e0*/  FMUL.FTZ R76, R0.reuse, R84 ;  /* 0x00000054004c7220 */ /* 0x040fe20000410000 */
[C---:B------:R-:W-:Y:S01]  /*24f0*/  FMUL.FTZ R92, R0.reuse, R107 ;  /* 0x0000006b005c7220 */ /* 0x040fe20000410000 */
[----:B------:R-:W-:Y:S01]  /*2500*/  FMUL.FTZ R9, R0, R97 ;  /* 0x0000006100097220 */ /* 0x000fe20000410000 */
[----:B------:R-:W-:-:S02]  /*2510*/  IMAD.IADD R16, R17, 0x1, -R16 ;  /* 0x0000000111107824 */ /* 0x000fc400078e0a10 */
[C---:B------:R-:W-:Y:S01]  /*2520*/  FMUL.FTZ R78, R0.reuse, R78 ;  /* 0x0000004e004e7220 */ /* 0x040fe20000410000 */
[----:B------:R-:W-:Y:S01]  /*2530*/  IMAD.MOV.U32 R17, RZ, RZ, -0x2 ;  /* 0xfffffffeff117424 */ /* 0x000fe200078e00ff */
[----:B------:R-:W0:Y:S01]  /*2540*/  MUFU.TANH R14, R14 ;  /* 0x0000000e000e7308 */ /* 0x000e220000002400 */
[C---:B------:R-:W-:Y:S01]  /*2550*/  FMUL.FTZ R12, R0.reuse, R100 ;  /* 0x00000064000c7220 */ /* 0x040fe20000410000 */
[----:B------:R-:W-:Y:S01]  /*2560*/  FMUL.FTZ R79, R0, R79 ;  /* 0x0000004f004f7220 */ /* 0x000fe20000410000 */
[----:B------:R-:W-:Y:S02]  /*2570*/  IMAD R16, R16, R17, 0xa0 ;  /* 0x000000a010107424 */ /* 0x000fe400078e0211 */
[C---:B------:R-:W-:Y:S01]  /*2580*/  FMUL.FTZ R13, R0.reuse, R101 ;  /* 0x00000065000d7220 */ /* 0x040fe20000410000 */
[----:B------:R-:W-:Y:S02]  /*2590*/  IMAD.U32 R17, RZ, RZ, UR43 ;  /* 0x0000002bff117e24 */ /* 0x000fe4000f8e00ff */
[----:B------:R-:W-:Y:S01]  /*25a0*/  FMUL.FTZ R82, R0, R82 ;  /* 0x0000005200527220 */ /* 0x000fe20000410000 */
[----:B------:R-:W-:Y:S01]  /*25b0*/  VIADD R16, R16, UR51 ;  /* 0x0000003310107c36 */ /* 0x000fe20008000000 */
[----:B------:R-:W3:Y:S01]  /*25c0*/  MUFU.TANH R15, R15 ;  /* 0x0000000f000f7308 */ /* 0x000ee20000002400 */
[C---:B------:R-:W-:Y:S01]  /*25d0*/  FMUL.FTZ R18, R0.reuse, R104 ;  /* 0x0000006800127220 */ /* 0x040fe20000410000 */
[----:B------:R-:W-:Y:S01]  /*25e0*/  FMUL.FTZ R83, R0, R83 ;  /* 0x0000005300537220 */ /* 0x000fe20000410000 */
[----:B------:R-:W-:-:S02]  /*25f0*/  IMAD R17, R17, -0xa0, R16 ;  /* 0xffffff6011117824 */ /* 0x000fc400078e0210 */
[C---:B------:R-:W-:Y:S01]  /*2600*/  FMUL.FTZ R19, R0.reuse, R105 ;  /* 0x0000006900137220 */ /* 0x040fe20000410000 */
[C---:B------:R-:W-:Y:S01]  /*2610*/  FMUL.FTZ R86, R0.reuse, R86 ;  /* 0x0000005600567220 */ /* 0x040fe20000410000 */
[C---:B------:R-:W-:Y:S01]  /*2620*/  FMUL.FTZ R87, R0.reuse, R87 ;  /* 0x0000005700577220 */ /* 0x040fe20000410000 */
[C---:B------:R-:W-:Y:S01]  /*2630*/  FMUL.FTZ R21, R0.reuse, R77 ;  /* 0x0000004d00157220 */ /* 0x040fe20000410000 */
[----:B------:R-:W4:Y:S01]  /*2640*/  MUFU.TANH R24, R24 ;  /* 0x0000001800187308 */ /* 0x000f220000002400 */
[C---:B------:R-:W-:Y:S01]  /*2650*/  ISETP.GT.AND P4, PT, R17.reuse, RZ, PT ;  /* 0x000000ff1100720c */ /* 0x040fe20003f84270 */
[C---:B------:R-:W-:Y:S01]  /*2660*/  FMUL.FTZ R90, R0.reuse, R90 ;  /* 0x0000005a005a7220 */ /* 0x040fe20000410000 */
[C---:B------:R-:W-:Y:S01]  /*2670*/  ISETP.GT.AND P3, PT, R17.reuse, 0x1, PT ;  /* 0x000000011100780c */ /* 0x040fe20003f64270 */
[C---:B------:R-:W-:Y:S01]  /*2680*/  FMUL.FTZ R23, R0.reuse, R80 ;  /* 0x0000005000177220 */ /* 0x040fe20000410000 */
[----:B------:R-:W-:Y:S01]  /*2690*/  ISETP.GT.AND P2, PT, R17, 0x8, PT ;  /* 0x000000081100780c */ /* 0x000fe20003f44270 */
[----:B------:R-:W-:Y:S01]  /*26a0*/  FMUL.FTZ R91, R0, R91 ;  /* 0x0000005b005b7220 */ /* 0x000fe20000410000 */
[----:B-1----:R-:W-:Y:S01]  /*26b0*/  FSEL R84, R10, -INF , P4 ;  /* 0xff8000000a547808 */ /* 0x002fe20002000000 */
[----:B------:R-:W1:Y:S01]  /*26c0*/  MUFU.TANH R6, R6 ;  /* 0x0000000600067308 */ /* 0x000e620000002400 */
[----:B--2---:R-:W-:Y:S01]  /*26d0*/  FSEL R96, R11, -INF , P3 ;  /* 0xff8000000b607808 */ /* 0x004fe20001800000 */
[C---:B------:R-:W-:Y:S01]  /*26e0*/  FMUL.FTZ R22, R0.reuse, R81 ;  /* 0x0000005100167220 */ /* 0x040fe20000410000 */
[C---:B------:R-:W-:Y:S01]  /*26f0*/  ISETP.GT.AND P1, PT, R17.reuse, 0x9, PT ;  /* 0x000000091100780c */ /* 0x040fe20003f24270 */
[----:B------:R-:W-:Y:S01]  /*2700*/  FMUL.FTZ R80, R0, R62 ;  /* 0x0000003e00507220 */ /* 0x000fe20000410000 */
[----:B0-----:R-:W-:Y:S01]  /*2710*/  FSEL R124, R14, -INF , P2 ;  /* 0xff8000000e7c7808 */ /* 0x001fe20001000000 */
[----:B------:R-:W-:Y:S01]  /*2720*/  FMUL.FTZ R81, R0, R63 ;  /* 0x0000003f00517220 */ /* 0x000fe20000410000 */
[----:B------:R-:W-:Y:S01]  /*2730*/  FMNMX.FTZ R11, R84, R96, !PT ;  /* 0x00000060540b7209 */ /* 0x000fe20007810000 */
[----:B------:R-:W0:Y:S01]  /*2740*/  MUFU.TANH R26, R26 ;  /* 0x0000001a001a7308 */ /* 0x000e220000002400 */
[----:B------:R-:W-:Y:S01]  /*2750*/  ISETP.GT.AND P6, PT, R17, 0x10, PT ;  /* 0x000000101100780c */ /* 0x000fe20003fc4270 */
[C---:B------:R-:W-:Y:S01]  /*2760*/  FMUL.FTZ R27, R0.reuse, R85 ;  /* 0x00000055001b7220 */ /* 0x040fe20000410000 */
[----:B---3--:R-:W-:Y:S01]  /*2770*/  FSEL R130, R15, -INF , P1 ;  /* 0xff8000000f827808 */ /* 0x008fe20000800000 */
[----:B------:R-:W-:Y:S01]  /*2780*/  FMUL.FTZ R28, R0, R28 ;  /* 0x0000001c001c7220 */ /* 0x000fe20000410000 */
[----:B------:R-:W-:Y:S01]  /*2790*/  FMNMX.FTZ R11, R124, R11, !PT ;  /* 0x0000000b7c0b7209 */ /* 0x000fe20007810000 */
[----:B------:R-:W-:Y:S01]  /*27a0*/  FMUL.FTZ R66, R0, R66 ;  /* 0x0000004200427220 */ /* 0x000fe20000410000 */
[C---:B------:R-:W-:Y:S01]  /*27b0*/  ISETP.GT.AND P5, PT, R17.reuse, 0x11, PT ;  /* 0x000000111100780c */ /* 0x040fe20003fa4270 */
[----:B------:R-:W2:Y:S01]  /*27c0*/  MUFU.TANH R7, R7 ;  /* 0x0000000700077308 */ /* 0x000ea20000002400 */
[----:B----4-:R-:W-:Y:S01]  /*27d0*/  FSEL R136, R24, -INF , P6 ;  /* 0xff80000018887808 */ /* 0x010fe20003000000 */
[----:B------:R-:W-:Y:S01]  /*27e0*/  FMUL.FTZ R30, R0, R30 ;  /* 0x0000001e001e7220 */ /* 0x000fe20000410000 */
[----:B------:R-:W-:Y:S01]  /*27f0*/  FMNMX.FTZ R11, R130, R11, !PT ;  /* 0x0000000b820b7209 */ /* 0x000fe20007810000 */
[----:B------:R-:W-:Y:S01]  /*2800*/  FMUL.FTZ R67, R0, R67 ;  /* 0x0000004300437220 */ /* 0x000fe20000410000 */
[----:B-1----:R-:W-:Y:S01]  /*2810*/  FSEL R6, R6, -INF , P4 ;  /* 0xff80000006067808 */ /* 0x002fe20002000000 */
[----:B------:R-:W-:Y:S01]  /*2820*/  FMUL.FTZ R77, R0, R89 ;  /* 0x00000059004d7220 */ /* 0x000fe20000410000 */
[----:B------:R-:W-:Y:S01]  /*2830*/  ISETP.GT.AND P4, PT, R17, 0x18, PT ;  /* 0x000000181100780c */ /* 0x000fe20003f84270 */
[----:B------:R-:W1:Y:S01]  /*2840*/  MUFU.TANH R93, R93 ;  /* 0x0000005d005d7308 */ /* 0x000e620000002400 */
[----:B0-----:R-:W-:Y:S01]  /*2850*/  FSEL R138, R26, -INF , P5 ;  /* 0xff8000001a8a7808 */ /* 0x001fe20002800000 */
[----:B------:R-:W-:Y:S01]  /*2860*/  FMUL.FTZ R70, R0, R70 ;  /* 0x0000004600467220 */ /* 0x000fe20000410000 */
[----:B------:R-:W-:Y:S01]  /*2870*/  FMNMX.FTZ R11, R136, R11, !PT ;  /* 0x0000000b880b7209 */ /* 0x000fe20007810000 */
[C---:B------:R-:W-:Y:S01]  /*2880*/  FMUL.FTZ R71, R0.reuse, R71 ;  /* 0x0000004700477220 */ /* 0x040fe20000410000 */
[C---:B------:R-:W-:Y:S01]  /*2890*/  FMUL.FTZ R74, R0.reuse, R74 ;  /* 0x0000004a004a7220 */ /* 0x040fe20000410000 */
[----:B------:R-:W-:Y:S01]  /*28a0*/  FMUL.FTZ R34, R0, R34 ;  /* 0x0000002200227220 */ /* 0x000fe20000410000 */
[----:B------:R-:W-:Y:S01]  /*28b0*/  FMNMX.FTZ R11, R138, R11, !PT ;  /* 0x0000000b8a0b7209 */ /* 0x000fe20007810000 */
[----:B------:R-:W0:Y:S01]  /*28c0*/  MUFU.TANH R8, R8 ;  /* 0x0000000800087308 */ /* 0x000e220000002400 */
[----:B--2---:R-:W-:Y:S01]  /*28d0*/  FSEL R7, R7, -INF , P3 ;  /* 0xff80000007077808 */ /* 0x004fe20001800000 */
[C---:B------:R-:W-:Y:S01]  /*28e0*/  FMUL.FTZ R62, R0.reuse, R64 ;  /* 0x00000040003e7220 */ /* 0x040fe20000410000 */
[----:B------:R-:W-:Y:S01]  /*28f0*/  ISETP.GT.AND P3, PT, R17, 0x19, PT ;  /* 0x000000191100780c */ /* 0x000fe20003f64270 */
[C---:B------:R-:W-:Y:S01]  /*2900*/  FMUL.FTZ R75, R0.reuse, R75 ;  /* 0x0000004b004b7220 */ /* 0x040fe20000410000 */
[C---:B------:R-:W-:Y:S01]  /*2910*/  FMUL.FTZ R46, R0.reuse, R46 ;  /* 0x0000002e002e7220 */ /* 0x040fe20000410000 */
[C---:B------:R-:W-:Y:S01]  /*2920*/  FMUL.FTZ R38, R0.reuse, R38 ;  /* 0x0000002600267220 */ /* 0x040fe20000410000 */
[C---:B------:R-:W-:Y:S01]  /*2930*/  FMUL.FTZ R63, R0.reuse, R68 ;  /* 0x00000044003f7220 */ /* 0x040fe20000410000 */
[----:B------:R-:W2:Y:S01]  /*2940*/  MUFU.TANH R92, R92 ;  /* 0x0000005c005c7308 */ /* 0x000ea20000002400 */
[----:B-1----:R-:W-:Y:S01]  /*2950*/  FSEL R140, R93, -INF , P4 ;  /* 0xff8000005d8c7808 */ /* 0x002fe20002000000 */
[C---:B------:R-:W-:Y:S01]  /*2960*/  FMUL.FTZ R47, R0.reuse, R47 ;  /* 0x0000002f002f7220 */ /* 0x040fe20000410000 */
[C---:B------:R-:W-:Y:S01]  /*2970*/  FMUL.FTZ R42, R0.reuse, R42 ;  /* 0x0000002a002a7220 */ /* 0x040fe20000410000 */
[----:B------:R-:W-:Y:S01]  /*2980*/  FMUL.FTZ R64, R0, R69 ;  /* 0x0000004500407220 */ /* 0x000fe20000410000 */
[----:B------:R-:W-:Y:S01]  /*2990*/  FMNMX.FTZ R11, R140, R11, !PT ;  /* 0x0000000b8c0b7209 */ /* 0x000fe20007810000 */
[C---:B------:R-:W-:Y:S01]  /*29a0*/  FMUL.FTZ R50, R0.reuse, R50 ;  /* 0x0000003200327220 */ /* 0x040fe20000410000 */
[----:B------:R-:W-:Y:S01]  /*29b0*/  FMUL.FTZ R51, R0, R51 ;  /* 0x0000003300337220 */ /* 0x000fe20000410000 */
[----:B------:R-:W1:Y:S01]  /*29c0*/  MUFU.TANH R9, R9 ;  /* 0x0000000900097308 */ /* 0x000e620000002400 */
[----:B0-----:R-:W-:Y:S01]  /*29d0*/  FSEL R14, R8, -INF , P2 ;  /* 0xff800000080e7808 */ /* 0x001fe20001000000 */
[C---:B------:R-:W-:Y:S01]  /*29e0*/  FMUL.FTZ R54, R0.reuse, R54 ;  /* 0x0000003600367220 */ /* 0x040fe20000410000 */
[----:B------:R-:W-:Y:S01]  /*29f0*/  ISETP.GT.AND P2, PT, R17, 0x20, PT ;  /* 0x000000201100780c */ /* 0x000fe20003f44270 */
[C---:B------:R-:W-:Y:S01]  /*2a00*/  FMUL.FTZ R55, R0.reuse, R55 ;  /* 0x0000003700377220 */ /* 0x040fe20000410000 */
[C---:B------:R-:W-:Y:S01]  /*2a10*/  FMUL.FTZ R45, R0.reuse, R45 ;  /* 0x0000002d002d7220 */ /* 0x040fe20000410000 */
[C---:B------:R-:W-:Y:S01]  /*2a20*/  FMUL.FTZ R58, R0.reuse, R58 ;  /* 0x0000003a003a7220 */ /* 0x040fe20000410000 */
[----:B------:R-:W-:Y:S01]  /*2a30*/  FMUL.FTZ R59, R0, R59 ;  /* 0x0000003b003b7220 */ /* 0x000fe20000410000 */
[----:B------:R0:W3:Y:S01]  /*2a40*/  MUFU.TANH R94, R78 ;  /* 0x0000004e005e7308 */ /* 0x0000e20000002400 */
[----:B--2---:R-:W-:Y:S01]  /*2a50*/  FSEL R142, R92, -INF , P3 ;  /* 0xff8000005c8e7808 */ /* 0x004fe20001800000 */
[C---:B------:R-:W-:Y:S01]  /*2a60*/  FMUL.FTZ R48, R0.reuse, R48 ;  /* 0x0000003000307220 */ /* 0x040fe20000410000 */
[C---:B------:R-:W-:Y:S01]  /*2a70*/  FMUL.FTZ R49, R0.reuse, R49 ;  /* 0x0000003100317220 */ /* 0x040fe20000410000 */
[----:B------:R-:W-:Y:S01]  /*2a80*/  FMUL.FTZ R31, R0, R31 ;  /* 0x0000001f001f7220 */ /* 0x000fe20000410000 */
[----:B------:R-:W-:Y:S01]  /*2a90*/  FMNMX.FTZ R11, R142, R11, !PT ;  /* 0x0000000b8e0b7209 */ /* 0x000fe20007810000 */
[C---:B------:R-:W-:Y:S01]  /*2aa0*/  FMUL.FTZ R52, R0.reuse, R52 ;  /* 0x0000003400347220 */ /* 0x040fe20000410000 */
[C---:B------:R-:W-:Y:S01]  /*2ab0*/  FMUL.FTZ R53, R0.reuse, R53 ;  /* 0x0000003500357220 */ /* 0x040fe20000410000 */
[----:B------:R-:W2:Y:S01]  /*2ac0*/  MUFU.TANH R12, R12 ;  /* 0x0000000c000c7308 */ /* 0x000ea20000002400 */
[----:B-1----:R-:W-:Y:S01]  /*2ad0*/  FSEL R16, R9, -INF , P1 ;  /* 0xff80000009107808 */ /* 0x002fe20000800000 */
[C---:B0-----:R-:W-:Y:S01]  /*2ae0*/  FMUL.FTZ R78, R0.reuse, R88 ;  /* 0x00000058004e7220 */ /* 0x041fe20000410000 */
[C---:B------:R-:W-:Y:S01]  /*2af0*/  ISETP.GT.AND P1, PT, R17.reuse, 0x21, PT ;  /* 0x000000211100780c */ /* 0x040fe20003f24270 */
[C---:B------:R-:W-:Y:S01]  /*2b00*/  FMUL.FTZ R35, R0.reuse, R35 ;  /* 0x0000002300237220 */ /* 0x040fe20000410000 */
[C---:B------:R-:W-:Y:S01]  /*2b10*/  FMUL.FTZ R56, R0.reuse, R56 ;  /* 0x0000003800387220 */ /* 0x040fe20000410000 */
[C---:B------:R-:W-:Y:S01]  /*2b20*/  FMUL.FTZ R57, R0.reuse, R57 ;  /* 0x0000003900397220 */ /* 0x040fe20000410000 */
[----:B------:R-:W-:Y:S01]  /*2b30*/  FMUL.FTZ R39, R0, R39 ;  /* 0x0000002700277220 */ /* 0x000fe20000410000 */
[----:B------:R0:W1:Y:S01]  /*2b40*/  MUFU.TANH R95, R79 ;  /* 0x0000004f005f7308 */ /* 0x0000620000002400 */
[----:B---3--:R-:W-:Y:S01]  /*2b50*/  FSEL R144, R94, -INF , P2 ;  /* 0xff8000005e907808 */ /* 0x008fe20001000000 */
[C---:B------:R-:W-:Y:S01]  /*2b60*/  FMUL.FTZ R29, R0.reuse, R29 ;  /* 0x0000001d001d7220 */ /* 0x040fe20000410000 */
[C---:B------:R-:W-:Y:S01]  /*2b70*/  FMUL.FTZ R43, R0.reuse, R43 ;  /* 0x0000002b002b7220 */ /* 0x040fe20000410000 */
[----:B------:R-:W-:Y:S01]  /*2b80*/  FMUL.FTZ R33, R0, R33 ;  /* 0x0000002100217220 */ /* 0x000fe20000410000 */
[----:B------:R-:W-:Y:S01]  /*2b90*/  FMNMX.FTZ R11, R144, R11, !PT ;  /* 0x0000000b900b7209 */ /* 0x000fe20007810000 */
[----:B------:R-:W-:Y:S01]  /*2ba0*/  ULDC UR4, c[0x0][0x988] ;  /* 0x0002620000047ab9 */ /* 0x000fe20000000800 */
[----:B------:R-:W-:Y:S01]  /*2bb0*/  FMUL.FTZ R37, R0, R37 ;  /* 0x0000002500257220 */ /* 0x000fe20000410000 */
[----:B------:R-:W3:Y:S01]  /*2bc0*/  MUFU.TANH R13, R13 ;  /* 0x0000000d000d7308 */ /* 0x000ee20000002400 */
[----:B--2---:R-:W-:Y:S01]  /*2bd0*/  FSEL R12, R12, -INF , P6 ;  /* 0xff8000000c0c7808 */ /* 0x004fe20003000000 */
[C---:B0-----:R-:W-:Y:S01]  /*2be0*/  FMUL.FTZ R79, R0.reuse, R60 ;  /* 0x0000003c004f7220 */ /* 0x041fe20000410000 */
[----:B------:R-:W-:Y:S01]  /*2bf0*/  ISETP.GT.AND P6, PT, R17, 0x28, PT ;  /* 0x000000281100780c */ /* 0x000fe20003fc4270 */
[C---:B------:R-:W-:Y:S01]  /*2c00*/  FMUL.FTZ R60, R0.reuse, R61 ;  /* 0x0000003d003c7220 */ /* 0x040fe20000410000 */
[C---:B------:R-:W-:Y:S01]  /*2c10*/  FMUL.FTZ R61, R0.reuse, R65 ;  /* 0x00000041003d7220 */ /* 0x040fe20000410000 */
[C---:B------:R-:W-:Y:S01]  /*2c20*/  FMUL.FTZ R65, R0.reuse, R73 ;  /* 0x0000004900417220 */ /* 0x040fe20000410000 */
[----:B------:R-:W-:Y:S01]  /*2c30*/  IMAD.U32 R9, RZ, RZ, UR4 ;  /* 0x00000004ff097e24 */ /* 0x000fe2000f8e00ff */
[----:B------:R-:W0:Y:S01]  /*2c40*/  MUFU.TANH R82, R82 ;  /* 0x0000005200527308 */ /* 0x000e220000002400 */
[----:B-1----:R-:W-:Y:S01]  /*2c50*/  FSEL R146, R95, -INF , P1 ;  /* 0xff8000005f927808 */ /* 0x002fe20000800000 */
[C---:B------:R-:W-:Y:S01]  /*2c60*/  FMUL.FTZ R32, R0.reuse, R32 ;  /* 0x0000002000207220 */ /* 0x040fe20000410000 */
[----:B------:R-:W-:Y:S01]  /*2c70*/  P2R R109, PR, RZ, 0x1 ;  /* 0x00000001ff6d7803 */ /* 0x000fe20000000000 */
[----:B------:R-:W-:Y:S01]  /*2c80*/  FMUL.FTZ R36, R0, R36 ;  /* 0x0000002400247220 */ /* 0x000fe20000410000 */
[----:B------:R-:W-:Y:S01]  /*2c90*/  FMNMX.FTZ R11, R146, R11, !PT ;  /* 0x0000000b920b7209 */ /* 0x000fe20007810000 */
[C---:B------:R-:W-:Y:S01]  /*2ca0*/  FMUL.FTZ R40, R0.reuse, R40 ;  /* 0x0000002800287220 */ /* 0x040fe20000410000 */
[----:B------:R-:W-:Y:S01]  /*2cb0*/  FMUL.FTZ R41, R0, R41 ;  /* 0x0000002900297220 */ /* 0x000fe20000410000 */
[----:B------:R-:W1:Y:S01]  /*2cc0*/  MUFU.TANH R18, R18 ;  /* 0x0000001200127308 */ /* 0x000e620000002400 */
[----:B---3--:R-:W-:Y:S01]  /*2cd0*/  FSEL R24, R13, -INF , P5 ;  /* 0xff8000000d187808 */ /* 0x008fe20002800000 */
[----:B------:R-:W-:Y:S01]  /*2ce0*/  UIADD3 UR59, UR43, -0x2, URZ ;  /* 0xfffffffe2b3b7890 */ /* 0x000fe2000fffe03f */
[----:B------:R-:W-:Y:S01]  /*2cf0*/  ISETP.GT.AND P5, PT, R17, 0x29, PT ;  /* 0x000000291100780c */ /* 0x000fe20003fa4270 */
[----:B------:R-:W-:Y:S01]  /*2d00*/  UIADD3 UR4, UR36, 0x29840, URZ ;  /* 0x0002984024047890 */ /* 0x000fe2000fffe03f */
[----:B------:R-:W2:Y:S01]  /*2d10*/  S2UR UR51, SR_CgaCtaId ;  /* 0x00000000003379c3 */ /* 0x000ea20000008800 */
[----:B------:R-:W-:-:S02]  /*2d20*/  UISETP.GE.AND UP0, UPT, UR59, UR38, UPT ;  /* 0x000000263b00728c */ /* 0x000fc4000bf06270 */
[----:B------:R-:W3:Y:S01]  /*2d30*/  MUFU.TANH R83, R83 ;  /* 0x0000005300537308 */ /* 0x000ee20000002400 */
[----:B0-----:R-:W-:Y:S01]  /*2d40*/  FSEL R148, R82, -INF , P6 ;  /* 0xff80000052947808 */ /* 0x001fe20003000000 */
[----:B------:R-:W-:Y:S01]  /*2d50*/  UPRMT UR4, UR42, 0x654, UR4 ;  /* 0x000006542a047896 */ /* 0x000fe20008000004 */
[----:B------:R-:W-:Y:S02]  /*2d60*/  UMOV UR58, URZ ;  /* 0x0000003f003a7c82 */ /* 0x000fe40008000000 */
[----:B------:R-:W-:-:S03]  /*2d70*/  FMNMX.FTZ R11, R148, R11, !PT ;  /* 0x0000000b940b7209 */ /* 0x000fc60007810000 */
[----:B------:R-:W0:Y:S01]  /*2d80*/  MUFU.TANH R19, R19 ;  /* 0x0000001300137308 */ /* 0x000e220000002400 */
[----:B-1----:R-:W-:Y:S02]  /*2d90*/  FSEL R18, R18, -INF , P4 ;  /* 0xff80000012127808 */ /* 0x002fe40002000000 */
[----:B------:R-:W-:Y:S01]  /*2da0*/  ISETP.GT.AND P4, PT, R17, 0x30, PT ;  /* 0x000000301100780c */ /* 0x000fe20003f84270 */
[----:B------:R-:W-:Y:S04]  /*2db0*/  SYNCS.ARRIVE.TRANS64.RED.A1T0 RZ, [UR4], RZ ;  /* 0x000000ffffff79a7 */ /* 0x000fe80008100404 */
[----:B------:R-:W1:Y:S01]  /*2dc0*/  MUFU.TANH R86, R86 ;  /* 0x0000005600567308 */ /* 0x000e620000002400 */
[----:B---3--:R-:W-:-:S04]  /*2dd0*/  FSEL R150, R83, -INF , P5 ;  /* 0xff80000053967808 */ /* 0x008fc80002800000 */
[----:B------:R-:W-:-:S03]  /*2de0*/  FMNMX.FTZ R11, R150, R11, !PT ;  /* 0x0000000b960b7209 */ /* 0x000fc60007810000 */
[----:B------:R-:W3:Y:S01]  /*2df0*/  MUFU.TANH R20, R20 ;  /* 0x0000001400147308 */ /* 0x000ee20000002400 */
[----:B0-----:R-:W-:Y:S02]  /*2e00*/  FSEL R26, R19, -INF , P3 ;  /* 0xff800000131a7808 */ /* 0x001fe40001800000 */
[----:B------:R-:W-:Y:S02]  /*2e10*/  ISETP.GT.AND P3, PT, R17, 0x31, PT ;  /* 0x000000311100780c */ /* 0x000fe40003f64270 */
[----:B------:R-:W-:-:S03]  /*2e20*/  FMNMX.FTZ R19, R6, R7, !PT ;  /* 0x0000000706137209 */ /* 0x000fc60007810000 */
[----:B------:R-:W0:Y:S01]  /*2e30*/  MUFU.TANH R87, R87 ;  /* 0x0000005700577308 */ /* 0x000e220000002400 */
[----:B-1----:R-:W-:Y:S02]  /*2e40*/  FSEL R152, R86, -INF , P4 ;  /* 0xff80000056987808 */ /* 0x002fe40002000000 */
[----:B------:R-:W-:Y:S02]  /*2e50*/  FMNMX.FTZ R19, R14, R19, !PT ;  /* 0x000000130e137209 */ /* 0x000fe40007810000 */
[----:B------:R-:W-:-:S03]  /*2e60*/  FMNMX.FTZ R11, R152, R11, !PT ;  /* 0x0000000b980b7209 */ /* 0x000fc60007810000 */
[----:B------:R-:W-:Y:S01]  /*2e70*/  MUFU.TANH R21, R21 ;  /* 0x0000001500157308 */ /* 0x000fe20000002400 */
[----:B---3--:R-:W-:Y:S02]  /*2e80*/  FSEL R20, R20, -INF , P2 ;  /* 0xff80000014147808 */ /* 0x008fe40001000000 */
[----:B------:R-:W-:-:S05]  /*2e90*/  ISETP.GT.AND P2, PT, R17, 0x38, PT ;  /* 0x000000381100780c */ /* 0x000fca0003f44270 */
[----:B------:R-:W1:Y:S01]  /*2ea0*/  MUFU.TANH R90, R90 ;  /* 0x0000005a005a7308 */ /* 0x000e620000002400 */
[----:B0-----:R-:W-:Y:S01]  /*2eb0*/  FSEL R154, R87, -INF , P3 ;  /* 0xff800000579a7808 */ /* 0x001fe20001800000 */
[----:B------:R-:W-:-:S03]  /*2ec0*/  IMAD.MOV.U32 R87, RZ, RZ, R25 ;  /* 0x000000ffff577224 */ /* 0x000fc600078e0019 */
[----:B------:R-:W-:-:S03]  /*2ed0*/  FMNMX.FTZ R11, R154, R11, !PT ;  /* 0x0000000b9a0b7209 */ /* 0x000fc60007810000 */
[----:B------:R-:W-:Y:S08]  /*2ee0*/  MUFU.TANH R23, R23 ;  /* 0x0000001700177308 */ /* 0x000ff00000002400 */
[----:B------:R-:W-:Y:S01]  /*2ef0*/  MUFU.TANH R91, R91 ;  /* 0x0000005b005b7308 */ /* 0x000fe20000002400 */
[----:B-1----:R-:W-:-:S04]  /*2f00*/  FSEL R156, R90, -INF , P2 ;  /* 0xff8000005a9c7808 */ /* 0x002fc80001000000 */
[----:B------:R-:W-:-:S03]  /*2f10*/  FMNMX.FTZ R11, R156, R11, !PT ;  /* 0x0000000b9c0b7209 */ /* 0x000fc60007810000 */
[----:B------:R-:W0:Y:S08]  /*2f20*/  MUFU.TANH R22, R22 ;  /* 0x0000001600167308 */ /* 0x000e300000002400 */
[----:B------:R-:W-:Y:S08]  /*2f30*/  MUFU.TANH R80, R80 ;  /* 0x0000005000507308 */ /* 0x000ff00000002400 */
[----:B------:R-:W1:Y:S01]  /*2f40*/  MUFU.TANH R76, R76 ;  /* 0x0000004c004c7308 */ /* 0x000e620000002400 */
[----:B0-----:R-:W-:-:S02]  /*2f50*/  FSEL R22, R22, -INF , P5 ;  /* 0xff80000016167808 */ /* 0x001fc40002800000 */
[----:B------:R-:W-:-:S05]  /*2f60*/  ISETP.GT.AND P5, PT, R17, 0x41, PT ;  /* 0x000000411100780c */ /* 0x000fca0003fa4270 */
[----:B------:R-:W0:Y:S08]  /*2f70*/  MUFU.TANH R81, R81 ;  /* 0x0000005100517308 */ /* 0x000e300000002400 */
[----:B------:R-:W-:Y:S01]  /*2f80*/  MUFU.TANH R27, R27 ;  /* 0x0000001b001b7308 */ /* 0x000fe20000002400 */
[----:B-1----:R-:W-:Y:S02]  /*2f90*/  FSEL R76, R76, -INF , P4 ;  /* 0xff8000004c4c7808 */ /* 0x002fe40002000000 */
[----:B------:R-:W-:-:S05]  /*2fa0*/  ISETP.GT.AND P4, PT, R17, 0x48, PT ;  /* 0x000000481100780c */ /* 0x000fca0003f84270 */
[----:B------:R1:W-:Y:S01]  /*2fb0*/  MUFU.TANH R73, R28 ;  /* 0x0000001c00497308 */ /* 0x0003e20000002400 */
[----:B0-----:R-:W-:-:S07]  /*2fc0*/  FSEL R162, R81, -INF , P5 ;  /* 0xff80000051a27808 */ /* 0x001fce0002800000 */
[----:B------:R0:W3:Y:S01]  /*2fd0*/  MUFU.TANH R102, R66 ;  /* 0x0000004200667308 */ /* 0x0000e20000002400 */
[----:B-1----:R-:W-:Y:S02]  /*2fe0*/  FSEL R28, R21, -INF , P1 ;  /* 0xff800000151c7808 */ /* 0x002fe40000800000 */
[----:B------:R-:W-:Y:S02]  /*2ff0*/  ISETP.GT.AND P1, PT, R17, 0x39, PT ;  /* 0x000000391100780c */ /* 0x000fe40003f24270 */
[----:B------:R-:W-:Y:S02]  /*3000*/  FMNMX.FTZ R21, R16, R19, !PT ;  /* 0x0000001310157209 */ /* 0x000fe40007810000 */
[----:B------:R-:W-:Y:S01]  /*3010*/  FSEL R158, R91, -INF , P1 ;  /* 0xff8000005b9e7808 */ /* 0x000fe20000800000 */
[----:B------:R-:W1:Y:S01]  /*3020*/  MUFU.TANH R78, R78 ;  /* 0x0000004e004e7308 */ /* 0x000e620000002400 */
[----:B0-----:R-:W-:Y:S01]  /*3030*/  FMUL.FTZ R66, R0, R72 ;  /* 0x0000004800427220 */ /* 0x001fe20000410000 */
[----:B------:R-:W-:-:S02]  /*3040*/  FMNMX.FTZ R21, R12, R21, !PT ;  /* 0x000000150c157209 */ /* 0x000fc40007810000 */
[----:B------:R-:W-:Y:S02]  /*3050*/  FMNMX.FTZ R11, R158, R11, !PT ;  /* 0x0000000b9e0b7209 */ /* 0x000fe40007810000 */
[----:B------:R-:W-:Y:S02]  /*3060*/  FMNMX.FTZ R21, R24, R21, !PT ;  /* 0x0000001518157209 */ /* 0x000fe40007810000 */
[----:B------:R0:W-:Y:S01]  /*3070*/  MUFU.TANH R116, R30 ;  /* 0x0000001e00747308 */ /* 0x0001e20000002400 */
[----:B---3--:R-:W-:Y:S02]  /*3080*/  FSEL R102, R102, -INF , P4 ;  /* 0xff80000066667808 */ /* 0x008fe40002000000 */
[----:B------:R-:W-:-:S05]  /*3090*/  FMNMX.FTZ R21, R18, R21, !PT ;  /* 0x0000001512157209 */ /* 0x000fca0007810000 */
[----:B------:R3:W-:Y:S01]  /*30a0*/  MUFU.TANH R112, R67 ;  /* 0x0000004300707308 */ /* 0x0007e20000002400 */
[----:B0-----:R-:W-:Y:S02]  /*30b0*/  FSEL R30, R23, -INF , P6 ;  /* 0xff800000171e7808 */ /* 0x001fe40003000000 */
[C---:B------:R-:W-:Y:S02]  /*30c0*/  ISETP.GT.AND P6, PT, R17.reuse, 0x40, PT ;  /* 0x000000401100780c */ /* 0x040fe40003fc4270 */
[----:B-1----:R-:W-:Y:S02]  /*30d0*/  FSEL R78, R78, -INF , P2 ;  /* 0xff8000004e4e7808 */ /* 0x002fe40001000000 */
[----:B------:R-:W-:Y:S01]  /*30e0*/  FSEL R160, R80, -INF , P6 ;  /* 0xff80000050a07808 */ /* 0x000fe20003000000 */
[----:B------:R-:W-:Y:S01]  /*30f0*/  MUFU.TANH R77, R77 ;  /* 0x0000004d004d7308 */ /* 0x000fe20000002400 */
[----:B------:R-:W-:Y:S01]  /*3100*/  ISETP.GT.AND P2, PT, R17, 0x50, PT ;  /* 0x000000501100780c */ /* 0x000fe20003f44270 */
[----:B---3--:R-:W-:Y:S01]  /*3110*/  FMUL.FTZ R67, R0, R44 ;  /* 0x0000002c00437220 */ /* 0x008fe20000410000 */
[----:B------:R-:W-:-:S02]  /*3120*/  FMNMX.FTZ R11, R160, R11, !PT ;  /* 0x0000000ba00b7209 */ /* 0x000fc40007810000 */
[----:B------:R-:W-:Y:S02]  /*3130*/  FMNMX.FTZ R23, R26, R21, !PT ;  /* 0x000000151a177209 */ /* 0x000fe40007810000 */
[----:B------:R-:W-:Y:S01]  /*3140*/  FMNMX.FTZ R11, R162, R11, !PT ;  /* 0x0000000ba20b7209 */ /* 0x000fe20007810000 */
[----:B------:R-:W0:Y:S01]  /*3150*/  MUFU.TANH R70, R70 ;  /* 0x0000004600467308 */ /* 0x000e220000002400 */
[----:B------:R-:W-:Y:S02]  /*3160*/  FMNMX.FTZ R23, R20, R23, !PT ;  /* 0x0000001714177209 */ /* 0x000fe40007810000 */
[----:B------:R-:W-:Y:S02]  /*3170*/  FMNMX.FTZ R11, R102, R11, !PT ;  /* 0x0000000b660b7209 */ /* 0x000fe40007810000 */
[----:B------:R-:W-:-:S03]  /*3180*/  FMNMX.FTZ R23, R28, R23, !PT ;  /* 0x000000171c177209 */ /* 0x000fc60007810000 */
[----:B------:R-:W-:Y:S01]  /*3190*/  MUFU.TANH R79, R79 ;  /* 0x0000004f004f7308 */ /* 0x000fe20000002400 */
[----:B------:R-:W-:-:S07]  /*31a0*/  FMNMX.FTZ R23, R30, R23, !PT ;  /* 0x000000171e177209 */ /* 0x000fce0007810000 */
[----:B------:R-:W-:Y:S01]  /*31b0*/  MUFU.TANH R71, R71 ;  /* 0x0000004700477308 */ /* 0x000fe20000002400 */
[----:B0-----:R-:W-:-:S07]  /*31c0*/  FSEL R110, R70, -INF , P2 ;  /* 0xff800000466e7808 */ /* 0x001fce0001000000 */
[----:B------:R-:W0:Y:S08]  /*31d0*/  MUFU.TANH R60, R60 ;  /* 0x0000003c003c7308 */ /* 0x000e300000002400 */
[----:B------:R1:W-:Y:S08]  /*31e0*/  MUFU.TANH R120, R34 ;  /* 0x0000002200787308 */ /* 0x0003f00000002400 */
[----:B------:R-:W-:Y:S01]  /*31f0*/  MUFU.TANH R74, R74 ;  /* 0x0000004a004a7308 */ /* 0x000fe20000002400 */
[----:B-1----:R-:W-:-:S02]  /*3200*/  FSEL R34, R27, -INF , P3 ;  /* 0xff8000001b227808 */ /* 0x002fc40001800000 */
[C---:B------:R-:W-:Y:S02]  /*3210*/  ISETP.GT.AND P3, PT, R17.reuse, 0x49, PT ;  /* 0x000000491100780c */ /* 0x040fe40003f64270 */
[----:B0-----:R-:W-:Y:S02]  /*3220*/  FSEL R60, R60, -INF , P5 ;  /* 0xff8000003c3c7808 */ /* 0x001fe40002800000 */
[----:B------:R-:W-:Y:S01]  /*3230*/  FSEL R112, R112, -INF , P3 ;  /* 0xff80000070707808 */ /* 0x000fe20001800000 */
[----:B------:R-:W0:Y:S01]  /*3240*/  MUFU.TANH R62, R62 ;  /* 0x0000003e003e7308 */ /* 0x000e220000002400 */
[----:B------:R-:W-:Y:S02]  /*3250*/  ISETP.GT.AND P5, PT, R17, 0x59, PT ;  /* 0x000000591100780c */ /* 0x000fe40003fa4270 */
[----:B------:R-:W-:Y:S02]  /*3260*/  FMNMX.FTZ R11, R112, R11, !PT ;  /* 0x0000000b700b7209 */ /* 0x000fe40007810000 */
[----:B------:R-:W-:-:S02]  /*3270*/  FMNMX.FTZ R27, R22, R23, !PT ;  /* 0x00000017161b7209 */ /* 0x000fc40007810000 */
[----:B------:R-:W-:Y:S01]  /*3280*/  FMNMX.FTZ R11, R110, R11, !PT ;  /* 0x0000000b6e0b7209 */ /* 0x000fe20007810000 */
[----:B------:R-:W1:Y:S01]  /*3290*/  MUFU.TANH R75, R75 ;  /* 0x0000004b004b7308 */ /* 0x000e620000002400 */
[----:B------:R-:W-:-:S04]  /*32a0*/  FMNMX.FTZ R27, R76, R27, !PT ;  /* 0x0000001b4c1b7209 */ /* 0x000fc80007810000 */
[----:B------:R-:W-:-:S03]  /*32b0*/  FMNMX.FTZ R27, R34, R27, !PT ;  /* 0x0000001b221b7209 */ /* 0x000fc60007810000 */
[----:B------:R-:W3:Y:S01]  /*32c0*/  MUFU.TANH R61, R61 ;  /* 0x0000003d003d7308 */ /* 0x000ee20000002400 */
[----:B0-----:R-:W-:Y:S02]  /*32d0*/  FSEL R62, R62, -INF , P4 ;  /* 0xff8000003e3e7808 */ /* 0x001fe40002000000 */
[----:B------:R-:W-:Y:S02]  /*32e0*/  ISETP.GT.AND P4, PT, R17, 0x60, PT ;  /* 0x000000601100780c */ /* 0x000fe40003f84270 */
[----:B------:R-:W-:-:S03]  /*32f0*/  FMNMX.FTZ R27, R78, R27, !PT ;  /* 0x0000001b4e1b7209 */ /* 0x000fc60007810000 */
[----:B------:R0:W-:Y:S01]  /*3300*/  MUFU.TANH R126, R38 ;  /* 0x00000026007e7308 */ /* 0x0001e20000002400 */
[----:B-1----:R-:W-:-:S07]  /*3310*/  FSEL R100, R75, -INF , P5 ;  /* 0xff8000004b647808 */ /* 0x002fce0002800000 */
[----:B------:R-:W1:Y:S01]  /*3320*/  MUFU.TANH R46, R46 ;  /* 0x0000002e002e7308 */ /* 0x000e620000002400 */
[----:B0-----:R-:W-:Y:S02]  /*3330*/  FSEL R38, R77, -INF , P1 ;  /* 0xff8000004d267808 */ /* 0x001fe40000800000 */
[----:B------:R-:W-:Y:S02]  /*3340*/  ISETP.GT.AND P1, PT, R17, 0x51, PT ;  /* 0x000000511100780c */ /* 0x000fe40003f24270 */
[----:B---3--:R-:W-:Y:S02]  /*3350*/  FSEL R44, R61, -INF , P3 ;  /* 0xff8000003d2c7808 */ /* 0x008fe40001800000 */
[----:B------:R-:W-:Y:S01]  /*3360*/  FSEL R108, R71, -INF , P1 ;  /* 0xff800000476c7808 */ /* 0x000fe20000800000 */
[----:B------:R-:W0:Y:S01]  /*3370*/  MUFU.TANH R63, R63 ;  /* 0x0000003f003f7308 */ /* 0x000e220000002400 */
[----:B------:R-:W-:Y:S02]  /*3380*/  ISETP.GT.AND P3, PT, R17, 0x61, PT ;  /* 0x000000611100780c */ /* 0x000fe40003f64270 */
[----:B------:R-:W-:-:S05]  /*3390*/  FMNMX.FTZ R11, R108, R11, !PT ;  /* 0x0000000b6c0b7209 */ /* 0x000fca0007810000 */
[----:B------:R3:W-:Y:S01]  /*33a0*/  MUFU.TANH R134, R42 ;  /* 0x0000002a00867308 */ /* 0x0007e20000002400 */
[----:B-1----:R-:W-:-:S07]  /*33b0*/  FSEL R94, R46, -INF , P4 ;  /* 0xff8000002e5e7808 */ /* 0x002fce0002000000 */
[----:B------:R-:W1:Y:S01]  /*33c0*/  MUFU.TANH R47, R47 ;  /* 0x0000002f002f7308 */ /* 0x000e620000002400 */
[----:B---3--:R-:W-:Y:S02]  /*33d0*/  FSEL R42, R79, -INF , P6 ;  /* 0xff8000004f2a7808 */ /* 0x008fe40003000000 */
[----:B------:R-:W-:Y:S02]  /*33e0*/  ISETP.GT.AND P6, PT, R17, 0x58, PT ;  /* 0x000000581100780c */ /* 0x000fe40003fc4270 */
[----:B0-----:R-:W-:Y:S02]  /*33f0*/  FSEL R46, R63, -INF , P2 ;  /* 0xff8000003f2e7808 */ /* 0x001fe40001000000 */
[----:B------:R-:W-:Y:S01]  /*3400*/  FSEL R104, R74, -INF , P6 ;  /* 0xff8000004a687808 */ /* 0x000fe20003000000 */
[----:B------:R-:W0:Y:S01]  /*3410*/  MUFU.TANH R64, R64 ;  /* 0x0000004000407308 */ /* 0x000e220000002400 */
[----:B------:R-:W-:Y:S02]  /*3420*/  ISETP.GT.AND P2, PT, R17, 0x68, PT ;  /* 0x000000681100780c */ /* 0x000fe40003f44270 */
[----:B------:R-:W-:-:S04]  /*3430*/  FMNMX.FTZ R11, R104, R11, !PT ;  /* 0x0000000b680b7209 */ /* 0x000fc80007810000 */
[----:B------:R-:W-:Y:S01]  /*3440*/  FMNMX.FTZ R11, R100, R11, !PT ;  /* 0x0000000b640b7209 */ /* 0x000fe20007810000 */
[----:B------:R-:W3:Y:S01]  /*3450*/  MUFU.TANH R50, R50 ;  /* 0x0000003200327308 */ /* 0x000ee20000002400 */
[----:B-1----:R-:W-:Y:S02]  /*3460*/  FSEL R90, R47, -INF , P3 ;  /* 0xff8000002f5a7808 */ /* 0x002fe40001800000 */
[----:B------:R-:W-:-:S04]  /*3470*/  FMNMX.FTZ R11, R94, R11, !PT ;  /* 0x0000000b5e0b7209 */ /* 0x000fc80007810000 */
[----:B------:R-:W-:Y:S01]  /*3480*/  FMNMX.FTZ R11, R90, R11, !PT ;  /* 0x0000000b5a0b7209 */ /* 0x000fe20007810000 */
[----:B------:R-:W1:Y:S01]  /*3490*/  MUFU.TANH R66, R66 ;  /* 0x0000004200427308 */ /* 0x000e620000002400 */
[----:B0-----:R-:W-:Y:S02]  /*34a0*/  FSEL R64, R64, -INF , P1 ;  /* 0xff80000040407808 */ /* 0x001fe40000800000 */
[----:B------:R-:W-:-:S05]  /*34b0*/  ISETP.GT.AND P1, PT, R17, 0x69, PT ;  /* 0x000000691100780c */ /* 0x000fca0003f24270 */
[----:B------:R-:W0:Y:S01]  /*34c0*/  MUFU.TANH R51, R51 ;  /* 0x0000003300337308 */ /* 0x000e220000002400 */
[----:B---3--:R-:W-:-:S04]  /*34d0*/  FSEL R10, R50, -INF , P2 ;  /* 0xff800000320a7808 */ /* 0x008fc80001000000 */
[----:B------:R-:W-:-:S03]  /*34e0*/  FMNMX.FTZ R11, R10, R11, !PT ;  /* 0x0000000b0a0b7209 */ /* 0x000fc60007810000 */
[----:B------:R-:W-:Y:S01]  /*34f0*/  MUFU.TANH R65, R65 ;  /* 0x0000004100417308 */ /* 0x000fe20000002400 */
[----:B-1----:R-:W-:Y:S02]  /*3500*/  FSEL R66, R66, -INF , P6 ;  /* 0xff80000042427808 */ /* 0x002fe40003000000 */
[----:B------:R-:W-:-:S05]  /*3510*/  ISETP.GT.AND P6, PT, R17, 0x70, PT ;  /* 0x000000701100780c */ /* 0x000fca0003fc4270 */
[----:B------:R-:W1:Y:S01]  /*3520*/  MUFU.TANH R54, R54 ;  /* 0x0000003600367308 */ /* 0x000e620000002400 */
[----:B0-----:R-:W-:-:S04]  /*3530*/  FSEL R88, R51, -INF , P1 ;  /* 0xff80000033587808 */ /* 0x001fc80000800000 */
[----:B------:R-:W-:-:S03]  /*3540*/  FMNMX.FTZ R11, R88, R11, !PT ;  /* 0x0000000b580b7209 */ /* 0x000fc60007810000 */
[----:B------:R-:W0:Y:S08]  /*3550*/  MUFU.TANH R67, R67 ;  /* 0x0000004300437308 */ /* 0x000e300000002400 */
[----:B------:R-:W-:Y:S01]  /*3560*/  MUFU.TANH R55, R55 ;  /* 0x0000003700377308 */ /* 0x000fe20000002400 */
[----:B-1----:R-:W-:-:S04]  /*3570*/  FSEL R92, R54, -INF , P6 ;  /* 0xff800000365c7808 */ /* 0x002fc80003000000 */
[----:B------:R-:W-:-:S03]  /*3580*/  FMNMX.FTZ R11, R92, R11, !PT ;  /* 0x0000000b5c0b7209 */ /* 0x000fc60007810000 */
[----:B------:R-:W-:Y:S01]  /*3590*/  MUFU.TANH R45, R45 ;  /* 0x0000002d002d7308 */ /* 0x000fe20000002400 */
[----:B0-----:R-:W-:Y:S02]  /*35a0*/  FSEL R50, R67, -INF , P4 ;  /* 0xff80000043327808 */ /* 0x001fe40002000000 */
[----:B------:R-:W-:-:S05]  /*35b0*/  ISETP.GT.AND P4, PT, R17, 0x78, PT ;  /* 0x000000781100780c */ /* 0x000fca0003f84270 */
[----:B------:R-:W0:Y:S08]  /*35c0*/  MUFU.TANH R58, R58 ;  /* 0x0000003a003a7308 */ /* 0x000e300000002400 */
[----:B------:R1:W3:Y:S08]  /*35d0*/  MUFU.TANH R68, R48 ;  /* 0x0000003000447308 */ /* 0x0002f00000002400 */
[----:B------:R-:W4:Y:S01]  /*35e0*/  MUFU.TANH R59, R59 ;  /* 0x0000003b003b7308 */ /* 0x000f220000002400 */
[----:B-1----:R-:W-:-:S02]  /*35f0*/  FSEL R48, R65, -INF , P5 ;  /* 0xff80000041307808 */ /* 0x002fc40002800000 */
[----:B------:R-:W-:Y:S02]  /*3600*/  ISETP.GT.AND P5, PT, R17, 0x71, PT ;  /* 0x000000711100780c */ /* 0x000fe40003fa4270 */
[----:B0-----:R-:W-:Y:S02]  /*3610*/  FSEL R106, R58, -INF , P4 ;  /* 0xff8000003a6a7808 */ /* 0x001fe40002000000 */
[----:B------:R-:W-:Y:S01]  /*3620*/  FSEL R98, R55, -INF , P5 ;  /* 0xff80000037627808 */ /* 0x000fe20002800000 */
[----:B------:R-:W-:Y:S01]  /*3630*/  MUFU.TANH R49, R49 ;  /* 0x0000003100317308 */ /* 0x000fe20000002400 */
[----:B---3--:R-:W-:Y:S02]  /*3640*/  FSEL R54, R68, -INF , P2 ;  /* 0xff80000044367808 */ /* 0x008fe40001000000 */
[----:B------:R-:W-:Y:S02]  /*3650*/  FMNMX.FTZ R11, R98, R11, !PT ;  /* 0x0000000b620b7209 */ /* 0x000fe40007810000 */
[----:B------:R-:W-:-:S02]  /*3660*/  ISETP.GT.AND P2, PT, R17, 0x80, PT ;  /* 0x000000801100780c */ /* 0x000fc40003f44270 */
[----:B------:R-:W-:Y:S01]  /*3670*/  FMNMX.FTZ R11, R106, R11, !PT ;  /* 0x0000000b6a0b7209 */ /* 0x000fe20007810000 */
[----:B------:R0:W1:Y:S01]  /*3680*/  MUFU.TANH R69, R52 ;  /* 0x0000003400457308 */ /* 0x0000620000002400 */
[----:B------:R-:W-:Y:S02]  /*3690*/  FSEL R116, R116, -INF , P2 ;  /* 0xff80000074747808 */ /* 0x000fe40001000000 */
[----:B------:R-:W-:Y:S02]  /*36a0*/  FSEL R74, R73, -INF , P2 ;  /* 0xff800000494a7808 */ /* 0x000fe40001000000 */
[----:B------:R-:W-:-:S03]  /*36b0*/  ISETP.GT.AND P2, PT, R17, 0x98, PT ;  /* 0x000000981100780c */ /* 0x000fc60003f44270 */
[----:B------:R-:W-:Y:S01]  /*36c0*/  MUFU.TANH R31, R31 ;  /* 0x0000001f001f7308 */ /* 0x000fe20000002400 */
[----:B0-----:R-:W-:Y:S02]  /*36d0*/  FSEL R52, R45, -INF , P3 ;  /* 0xff8000002d347808 */ /* 0x001fe40001800000 */
[----:B------:R-:W-:Y:S02]  /*36e0*/  ISETP.GT.AND P3, PT, R17, 0x79, PT ;  /* 0x000000791100780c */ /* 0x000fe40003f64270 */
[----:B------:R-:W-:Y:S02]  /*36f0*/  FSEL R134, R134, -INF , P2 ;  /* 0xff80000086867808 */ /* 0x000fe40001000000 */
[----:B----4-:R-:W-:Y:S01]  /*3700*/  FSEL R114, R59, -INF , P3 ;  /* 0xff8000003b727808 */ /* 0x010fe20001800000 */
[----:B------:R-:W0:Y:S01]  /*3710*/  MUFU.TANH R53, R53 ;  /* 0x0000003500357308 */ /* 0x000e220000002400 */
[----:B-1----:R-:W-:Y:S02]  /*3720*/  FSEL R58, R69, -INF , P6 ;  /* 0xff800000453a7808 */ /* 0x002fe40003000000 */
[----:B------:R-:W-:-:S02]  /*3730*/  FMNMX.FTZ R11, R114, R11, !PT ;  /* 0x0000000b720b7209 */ /* 0x000fc40007810000 */
[----:B------:R-:W-:Y:S02]  /*3740*/  ISETP.GT.AND P6, PT, R17, 0x88, PT ;  /* 0x000000881100780c */ /* 0x000fe40003fc4270 */
[----:B------:R-:W-:Y:S01]  /*3750*/  FMNMX.FTZ R11, R116, R11, !PT ;  /* 0x0000000b740b7209 */ /* 0x000fe20007810000 */
[----:B------:R1:W3:Y:S01]  /*3760*/  MUFU.TANH R72, R56 ;  /* 0x0000003800487308 */ /* 0x0002e20000002400 */
[----:B------:R-:W-:-:S07]  /*3770*/  FSEL R120, R120, -INF , P6 ;  /* 0xff80000078787808 */ /* 0x000fce0003000000 */
[----:B------:R-:W4:Y:S01]  /*3780*/  MUFU.TANH R35, R35 ;  /* 0x0000002300237308 */ /* 0x000f220000002400 */
[----:B-1----:R-:W-:Y:S02]  /*3790*/  FSEL R56, R49, -INF , P1 ;  /* 0xff80000031387808 */ /* 0x002fe40000800000 */
[----:B------:R-:W-:Y:S02]  /*37a0*/  ISETP.GT.AND P1, PT, R17, 0x81, PT ;  /* 0x000000811100780c */ /* 0x000fe40003f24270 */
[----:B0-----:R-:W-:Y:S02]  /*37b0*/  FSEL R68, R53, -INF , P5 ;  /* 0xff80000035447808 */ /* 0x001fe40002800000 */
[----:B------:R-:W-:Y:S01]  /*37c0*/  FSEL R118, R31, -INF , P1 ;  /* 0xff8000001f767808 */ /* 0x000fe20000800000 */
[----:B------:R-:W0:Y:S01]  /*37d0*/  MUFU.TANH R57, R57 ;  /* 0x0000003900397308 */ /* 0x000e220000002400 */
[----:B------:R-:W-:Y:S02]  /*37e0*/  ISETP.GT.AND P5, PT, R17, 0x89, PT ;  /* 0x000000891100780c */ /* 0x000fe40003fa4270 */
[----:B------:R-:W-:-:S02]  /*37f0*/  FMNMX.FTZ R11, R118, R11, !PT ;  /* 0x0000000b760b7209 */ /* 0x000fc40007810000 */
[----:B---3--:R-:W-:Y:S02]  /*3800*/  FSEL R70, R72, -INF , P4 ;  /* 0xff80000048467808 */ /* 0x008fe40002000000 */
[----:B------:R-:W-:Y:S01]  /*3810*/  ISETP.GT.AND P4, PT, R17, 0x90, PT ;  /* 0x000000901100780c */ /* 0x000fe20003f84270 */
[----:B------:R-:W1:Y:S01]  /*3820*/  MUFU.TANH R39, R39 ;  /* 0x0000002700277308 */ /* 0x000e620000002400 */
[----:B----4-:R-:W-:Y:S02]  /*3830*/  FSEL R122, R35, -INF , P5 ;  /* 0xff800000237a7808 */ /* 0x010fe40002800000 */
[----:B------:R-:W-:Y:S02]  /*3840*/  FMNMX.FTZ R11, R120, R11, !PT ;  /* 0x0000000b780b7209 */ /* 0x000fe40007810000 */
[----:B------:R-:W-:Y:S02]  /*3850*/  FSEL R126, R126, -INF , P4 ;  /* 0xff8000007e7e7808 */ /* 0x000fe40002000000 */
[----:B------:R-:W-:Y:S01]  /*3860*/  FMNMX.FTZ R11, R122, R11, !PT ;  /* 0x0000000b7a0b7209 */ /* 0x000fe20007810000 */
[----:B------:R-:W3:Y:S01]  /*3870*/  MUFU.TANH R29, R29 ;  /* 0x0000001d001d7308 */ /* 0x000ee20000002400 */
[----:B0-----:R-:W-:-:S02]  /*3880*/  FSEL R72, R57, -INF , P3 ;  /* 0xff80000039487808 */ /* 0x001fc40001800000 */
[----:B------:R-:W-:Y:S02]  /*3890*/  ISETP.GT.AND P3, PT, R17, 0x91, PT ;  /* 0x000000911100780c */ /* 0x000fe40003f64270 */
[----:B------:R-:W-:-:S03]  /*38a0*/  FMNMX.FTZ R11, R126, R11, !PT ;  /* 0x0000000b7e0b7209 */ /* 0x000fc60007810000 */
[----:B------:R-:W0:Y:S01]  /*38b0*/  MUFU.TANH R43, R43 ;  /* 0x0000002b002b7308 */ /* 0x000e220000002400 */
[----:B-1----:R-:W-:-:S04]  /*38c0*/  FSEL R128, R39, -INF , P3 ;  /* 0xff80000027807808 */ /* 0x002fc80001800000 */
[----:B------:R-:W-:-:S03]  /*38d0*/  FMNMX.FTZ R11, R128, R11, !PT ;  /* 0x0000000b800b7209 */ /* 0x000fc60007810000 */
[----:B------:R-:W-:Y:S01]  /*38e0*/  MUFU.TANH R47, R37 ;  /* 0x00000025002f7308 */ /* 0x000fe20000002400 */
[----:B---3--:R-:W-:Y:S02]  /*38f0*/  FSEL R80, R29, -INF , P1 ;  /* 0xff8000001d507808 */ /* 0x008fe40000800000 */
[----:B------:R-:W-:Y:S02]  /*3900*/  ISETP.GT.AND P1, PT, R17, 0x99, PT ;  /* 0x000000991100780c */ /* 0x000fe40003f24270 */
[----:B------:R-:W-:Y:S02]  /*3910*/  FMNMX.FTZ R11, R134, R11, !PT ;  /* 0x0000000b860b7209 */ /* 0x000fe40007810000 */
[----:B------:R-:W-:Y:S01]  /*3920*/  FMNMX.FTZ R29, R38, R27, !PT ;  /* 0x0000001b261d7209 */ /* 0x000fe20007810000 */
[----:B------:R-:W1:Y:S01]  /*3930*/  MUFU.TANH R39, R32 ;  /* 0x0000002000277308 */ /* 0x000e620000002400 */
[----:B0-----:R-:W-:Y:S02]  /*3940*/  FSEL R132, R43, -INF , P1 ;  /* 0xff8000002b847808 */ /* 0x001fe40000800000 */
[----:B------:R-:W-:-:S02]  /*3950*/  FMNMX.FTZ R29, R42, R29, !PT ;  /* 0x0000001d2a1d7209 */ /* 0x000fc40007810000 */
[----:B------:R-:W-:Y:S02]  /*3960*/  FMNMX.FTZ R11, R132, R11, !PT ;  /* 0x0000000b840b7209 */ /* 0x000fe40007810000 */
[----:B------:R-:W-:Y:S01]  /*3970*/  FMNMX.FTZ R29, R60, R29, !PT ;  /* 0x0000001d3c1d7209 */ /* 0x000fe20007810000 */
[----:B------:R0:W3:Y:S02]  /*3980*/  MUFU.TANH R43, R33 ;  /* 0x00000021002b7308 */ /* 0x0000e40000002400 */
[----:B------:R-:W4:Y:S01]  /*3990*/  SHFL.BFLY PT, R8, R11, 0x2, 0x1f ;  /* 0x0c401f000b087f89 */ /* 0x000f2200000e0000 */
[----:B------:R-:W-:-:S04]  /*39a0*/  FMNMX.FTZ R29, R62, R29, !PT ;  /* 0x0000001d3e1d7209 */ /* 0x000fc80007810000 */
[----:B------:R-:W-:Y:S01]  /*39b0*/  FMNMX.FTZ R31, R44, R29, !PT ;  /* 0x0000001d2c1f7209 */ /* 0x000fe20007810000 */
[----:B------:R-:W5:Y:S03]  /*39c0*/  MUFU.TANH R45, R36 ;  /* 0x00000024002d7308 */ /* 0x000f660000002400 */
[----:B------:R-:W-:-:S04]  /*39d0*/  FMNMX.FTZ R31, R46, R31, !PT ;  /* 0x0000001f2e1f7209 */ /* 0x000fc80007810000 */
[----:B------:R-:W-:Y:S01]  /*39e0*/  FMNMX.FTZ R31, R64, R31, !PT ;  /* 0x0000001f401f7209 */ /* 0x000fe20007810000 */
[----:B------:R2:W5:Y:S03]  /*39f0*/  MUFU.TANH R49, R40 ;  /* 0x0000002800317308 */ /* 0x0005660000002400 */
[----:B------:R-:W-:-:S04]  /*3a00*/  FMNMX.FTZ R31, R66, R31, !PT ;  /* 0x0000001f421f7209 */ /* 0x000fc80007810000 */
[----:B0-----:R-:W-:Y:S01]  /*3a10*/  FMNMX.FTZ R33, R48, R31, !PT ;  /* 0x0000001f30217209 */ /* 0x001fe20007810000 */
[----:B------:R-:W0:Y:S01]  /*3a20*/  MUFU.TANH R41, R41 ;  /* 0x0000002900297308 */ /* 0x000e220000002400 */
[----:B----4-:R-:W-:Y:S02]  /*3a30*/  FMNMX.FTZ R13, R11, R8, !PT ;  /* 0x000000080b0d7209 */ /* 0x010fe40007810000 */
[----:B------:R-:W-:-:S03]  /*3a40*/  FMNMX.FTZ R33, R50, R33, !PT ;  /* 0x0000002132217209 */ /* 0x000fc60007810000 */
[----:B------:R-:W4:Y:S01]  /*3a50*/  SHFL.BFLY PT, R8, R13, 0x1, 0x1f ;  /* 0x0c201f000d087f89 */ /* 0x000f2200000e0000 */
[----:B------:R-:W-:-:S04]  /*3a60*/  FMNMX.FTZ R33, R52, R33, !PT ;  /* 0x0000002134217209 */ /* 0x000fc80007810000 */
[----:B------:R-:W-:-:S04]  /*3a70*/  FMNMX.FTZ R33, R54, R33, !PT ;  /* 0x0000002136217209 */ /* 0x000fc80007810000 */
[----:B------:R-:W-:-:S04]  /*3a80*/  FMNMX.FTZ R37, R56, R33, !PT ;  /* 0x0000002138257209 */ /* 0x000fc80007810000 */
[----:B------:R-:W-:-:S04]  /*3a90*/  FMNMX.FTZ R37, R58, R37, !PT ;  /* 0x000000253a257209 */ /* 0x000fc80007810000 */
[----:B------:R-:W-:-:S04]  /*3aa0*/  FMNMX.FTZ R37, R68, R37, !PT ;  /* 0x0000002544257209 */ /* 0x000fc80007810000 */
[----:B------:R-:W-:Y:S02]  /*3ab0*/  FMNMX.FTZ R37, R70, R37, !PT ;  /* 0x0000002546257209 */ /* 0x000fe40007810000 */
[----:B----4-:R-:W-:-:S04]  /*3ac0*/  FMNMX.FTZ R8, R13, R8, !PT ;  /* 0x000000080d087209 */ /* 0x010fc80007810000 */
[C---:B------:R-:W-:Y:S01]  /*3ad0*/  FSETP.NEU.FTZ.AND P0, PT, R8.reuse, -INF , PT ;  /* 0xff8000000800780b */ /* 0x040fe20003f1d000 */
[----:B------:R-:W-:-:S05]  /*3ae0*/  FFMA.FTZ R35, R8, R9, -8 ;  /* 0xc100000008237423 */ /* 0x000fca0000010009 */
[----:B------:R-:W-:Y:S02]  /*3af0*/  FSEL R35, R35, RZ, P0 ;  /* 0x000000ff23237208 */ /* 0x000fe40000000000 */
[----:B------:R-:W-:-:S03]  /*3b00*/  ISETP.NE.AND P0, PT, R109, RZ, PT ;  /* 0x000000ff6d00720c */ /* 0x000fc60003f05270 */
[-CC-:B------:R-:W-:Y:S01]  /*3b10*/  FFMA.FTZ R51, R102, R9.reuse, -R35.reuse ;  /* 0x0000000966337223 */ /* 0x180fe20000010823 */
[-CC-:B------:R-:W-:Y:S01]  /*3b20*/  FFMA.FTZ R102, R112, R9.reuse, -R35.reuse ;  /* 0x0000000970667223 */ /* 0x180fe20000010823 */
[----:B-1----:R-:W-:Y:S01]  /*3b30*/  FSEL R112, R39, -INF , P6 ;  /* 0xff80000027707808 */ /* 0x002fe20003000000 */
[-CC-:B------:R-:W-:Y:S01]  /*3b40*/  FFMA.FTZ R15, R136, R9.reuse, -R35.reuse ;  /* 0x00000009880f7223 */ /* 0x180fe20000010823 */
[----:B------:R1:W-:Y:S01]  /*3b50*/  MUFU.EX2 R31, R51 ;  /* 0x00000033001f7308 */ /* 0x0003e20000000800 */
[----:B---3--:R-:W-:Y:S01]  /*3b60*/  FSEL R136, R43, -INF , P5 ;  /* 0xff8000002b887808 */ /* 0x008fe20002800000 */
[-CC-:B--2---:R-:W-:Y:S01]  /*3b70*/  FFMA.FTZ R40, R138, R9.reuse, -R35.reuse ;  /* 0x000000098a287223 */ /* 0x184fe20000010823 */
[----:B-----5:R-:W-:Y:S01]  /*3b80*/  FSEL R138, R45, -INF , P4 ;  /* 0xff8000002d8a7808 */ /* 0x020fe20002000000 */
[-CC-:B------:R-:W-:Y:S01]  /*3b90*/  FFMA.FTZ R17, R140, R9.reuse, -R35.reuse ;  /* 0x000000098c117223 */ /* 0x180fe20000010823 */
[----:B------:R-:W-:Y:S01]  /*3ba0*/  FSEL R140, R47, -INF , P3 ;  /* 0xff8000002f8c7808 */ /* 0x000fe20001800000 */
[-CC-:B------:R-:W-:Y:S01]  /*3bb0*/  FFMA.FTZ R82, R142, R9.reuse, -R35.reuse ;  /* 0x000000098e527223 */ /* 0x180fe20000010823 */
[-CC-:B------:R-:W-:Y:S01]  /*3bc0*/  FFMA.FTZ R144, R144, R9.reuse, -R35.reuse ;  /* 0x0000000990907223 */ /* 0x180fe20000010823 */
[----:B------:R-:W-:Y:S01]  /*3bd0*/  FSEL R142, R49, -INF , P2 ;  /* 0xff800000318e7808 */ /* 0x000fe20001000000 */
[--C-:B------:R-:W-:Y:S01]  /*3be0*/  FFMA.FTZ R11, R84, R9, -R35.reuse ;  /* 0x00000009540b7223 */ /* 0x100fe20000010823 */
[----:B-1----:R-:W-:Y:S01]  /*3bf0*/  FMNMX.FTZ R51, R72, R37, !PT ;  /* 0x0000002548337209 */ /* 0x002fe20007810000 */
[----:B------:R0:W-:Y:S01]  /*3c00*/  MUFU.EX2 R19, R144 ;  /* 0x0000009000137308 */ /* 0x0001e20000000800 */
[-CC-:B------:R-:W-:Y:S01]  /*3c10*/  FFMA.FTZ R32, R96, R9.reuse, -R35.reuse ;  /* 0x0000000960207223 */ /* 0x180fe20000010823 */
[--C-:B------:R-:W-:Y:S01]  /*3c20*/  FFMA.FTZ R13, R124, R9, -R35.reuse ;  /* 0x000000097c0d7223 */ /* 0x100fe20000010823 */
[----:B------:R-:W-:Y:S01]  /*3c30*/  FMNMX.FTZ R51, R74, R51, !PT ;  /* 0x000000334a337209 */ /* 0x000fe20007810000 */
[-CC-:B------:R-:W-:Y:S01]  /*3c40*/  FFMA.FTZ R36, R130, R9.reuse, -R35.reuse ;  /* 0x0000000982247223 */ /* 0x180fe20000010823 */
[-CC-:B------:R-:W-:Y:S01]  /*3c50*/  FFMA.FTZ R110, R110, R9.reuse, -R35.reuse ;  /* 0x000000096e6e7223 */ /* 0x180fe20000010823 */
[--C-:B------:R-:W-:Y:S01]  /*3c60*/  FFMA.FTZ R104, R104, R9, -R35.reuse ;  /* 0x0000000968687223 */ /* 0x100fe20000010823 */
[----:B------:R-:W-:Y:S01]  /*3c70*/  FMNMX.FTZ R51, R80, R51, !PT ;  /* 0x0000003350337209 */ /* 0x000fe20007810000 */
[----:B------:R-:W-:Y:S01]  /*3c80*/  MUFU.EX2 R11, R11 ;  /* 0x0000000b000b7308 */ /* 0x000fe20000000800 */
[----:B0-----:R-:W-:Y:S01]  /*3c90*/  FSEL R144, R41, -INF , P1 ;  /* 0xff80000029907808 */ /* 0x001fe20000800000 */
[--C-:B------:R-:W-:Y:S01]  /*3ca0*/  FFMA.FTZ R41, R10, R9, -R35.reuse ;  /* 0x000000090a297223 */ /* 0x100fe20000010823 */
[----:B------:R-:W-:Y:S01]  /*3cb0*/  FMNMX.FTZ R51, R112, R51, !PT ;  /* 0x0000003370337209 */ /* 0x000fe20007810000 */
[-CC-:B------:R-:W-:Y:S01]  /*3cc0*/  FFMA.FTZ R39, R94, R9.reuse, -R35.reuse ;  /* 0x000000095e277223 */ /* 0x180fe20000010823 */
[-CC-:B------:R-:W-:Y:S01]  /*3cd0*/  FFMA.FTZ R43, R92, R9.reuse, -R35.reuse ;  /* 0x000000095c2b7223 */ /* 0x180fe20000010823 */
[--C-:B------:R-:W-:Y:S01]  /*3ce0*/  FFMA.FTZ R94, R114, R9, -R35.reuse ;  /* 0x00000009725e7223 */ /* 0x100fe20000010823 */
[----:B------:R-:W-:Y:S01]  /*3cf0*/  FMNMX.FTZ R51, R136, R51, !PT ;  /* 0x0000003388337209 */ /* 0x000fe20007810000 */
[----:B------:R-:W0:Y:S01]  /*3d00*/  MUFU.EX2 R32, R32 ;  /* 0x0000002000207308 */ /* 0x000e220000000800 */
[-CC-:B------:R-:W-:Y:S01]  /*3d10*/  FFMA.FTZ R92, R98, R9.reuse, -R35.reuse ;  /* 0x00000009625c7223 */ /* 0x180fe20000010823 */
[--C-:B------:R-:W-:Y:S01]  /*3d20*/  FFMA.FTZ R45, R106, R9, -R35.reuse ;  /* 0x000000096a2d7223 */ /* 0x100fe20000010823 */
[----:B------:R-:W-:Y:S01]  /*3d30*/  FMNMX.FTZ R51, R138, R51, !PT ;  /* 0x000000338a337209 */ /* 0x000fe20007810000 */
[-CC-:B------:R-:W-:Y:S01]  /*3d40*/  FFMA.FTZ R84, R146, R9.reuse, -R35.reuse ;  /* 0x0000000992547223 */ /* 0x180fe20000010823 */
[-CC-:B------:R-:W-:Y:S01]  /*3d50*/  FFMA.FTZ R148, R148, R9.reuse, -R35.reuse ;  /* 0x0000000994947223 */ /* 0x180fe20000010823 */
[--C-:B------:R-:W-:Y:S01]  /*3d60*/  FFMA.FTZ R86, R150, R9, -R35.reuse ;  /* 0x0000000996567223 */ /* 0x100fe20000010823 */
[----:B------:R-:W-:Y:S01]  /*3d70*/  FMNMX.FTZ R51, R140, R51, !PT ;  /* 0x000000338c337209 */ /* 0x000fe20007810000 */
[----:B------:R-:W1:Y:S01]  /*3d80*/  MUFU.EX2 R13, R13 ;  /* 0x0000000d000d7308 */ /* 0x000e620000000800 */
        /* <DEDUP_REMOVED lines=8> */
[-CC-:B------:R-:W-:Y:S01]  /*3e10*/  FFMA.FTZ R130, R162, R9.reuse, -R35.reuse ;  /* 0x00000009a2827223 */ /* 0x180fe20000010823 */
[-CC-:B------:R-:W-:Y:S01]  /*3e20*/  FFMA.FTZ R108, R108, R9.reuse, -R35.reuse ;  /* 0x000000096c6c7223 */ /* 0x180fe20000010823 */
[-CC-:B------:R-:W-:Y:S01]  /*3e30*/  FFMA.FTZ R100, R100, R9.reuse, -R35.reuse ;  /* 0x0000000964647223 */ /* 0x180fe20000010823 */
[----:B------:R-:W2:Y:S01]  /*3e40*/  SHFL.BFLY PT, R10, R51, 0x2, 0x1f ;  /* 0x0c401f00330a7f89 */ /* 0x000ea200000e0000 */
[-CC-:B------:R-:W-:Y:S01]  /*3e50*/  FFMA.FTZ R90, R90, R9.reuse, -R35.reuse ;  /* 0x000000095a5a7223 */ /* 0x180fe20000010823 */
[-CC-:B------:R-:W-:Y:S01]  /*3e60*/  FFMA.FTZ R88, R88, R9.reuse, -R35.reuse ;  /* 0x0000000958587223 */ /* 0x180fe20000010823 */
[-CC-:B------:R-:W-:Y:S01]  /*3e70*/  FFMA.FTZ R47, R116, R9.reuse, -R35.reuse ;  /* 0x00000009742f7223 */ /* 0x180fe20000010823 */
[----:B------:R3:W-:Y:S01]  /*3e80*/  MUFU.EX2 R33, R110 ;  /* 0x0000006e00217308 */ /* 0x0007e20000000800 */
[-CC-:B------:R-:W-:Y:S01]  /*3e90*/  FFMA.FTZ R98, R118, R9.reuse, -R35.reuse ;  /* 0x0000000976627223 */ /* 0x180fe20000010823 */
[-CC-:B------:R-:W-:Y:S01]  /*3ea0*/  FFMA.FTZ R49, R120, R9.reuse, -R35.reuse ;  /* 0x0000000978317223 */ /* 0x180fe20000010823 */
[----:B------:R-:W-:-:S05]  /*3eb0*/  FFMA.FTZ R106, R128, R9, -R35 ;  /* 0x00000009806a7223 */ /* 0x000fca0000010823 */
[----:B------:R4:W-:Y:S01]  /*3ec0*/  MUFU.EX2 R37, R104 ;  /* 0x0000006800257308 */ /* 0x0009e20000000800 */
[----:B---3--:R-:W-:-:S07]  /*3ed0*/  FFMA.FTZ R110, R132, R9, -R35 ;  /* 0x00000009846e7223 */ /* 0x008fce0000010823 */
[----:B------:R-:W-:Y:S01]  /*3ee0*/  MUFU.EX2 R15, R15 ;  /* 0x0000000f000f7308 */ /* 0x000fe20000000800 */
[-CC-:B----4-:R-:W-:Y:S01]  /*3ef0*/  FFMA.FTZ R104, R122, R9.reuse, -R35.reuse ;  /* 0x000000097a687223 */ /* 0x190fe20000010823 */
[----:B--2---:R-:W-:Y:S01]  /*3f00*/  FMNMX.FTZ R53, R51, R10, !PT ;  /* 0x0000000a33357209 */ /* 0x004fe20007810000 */
[----:B------:R-:W-:-:S05]  /*3f10*/  FFMA.FTZ R51, R126, R9, -R35 ;  /* 0x000000097e337223 */ /* 0x000fca0000010823 */
[----:B------:R-:W-:Y:S01]  /*3f20*/  MUFU.EX2 R40, R40 ;  /* 0x0000002800287308 */ /* 0x000fe20000000800 */
[----:B------:R-:W2:Y:S07]  /*3f30*/  SHFL.BFLY PT, R10, R53, 0x1, 0x1f ;  /* 0x0c201f00350a7f89 */ /* 0x000eae00000e0000 */
[----:B------:R-:W-:Y:S08]  /*3f40*/  MUFU.EX2 R17, R17 ;  /* 0x0000001100117308 */ /* 0x000ff00000000800 */
[----:B------:R-:W-:Y:S08]  /*3f50*/  MUFU.EX2 R82, R82 ;  /* 0x0000005200527308 */ /* 0x000ff00000000800 */
[----:B------:R-:W-:Y:S01]  /*3f60*/  MUFU.EX2 R84, R84 ;  /* 0x0000005400547308 */ /* 0x000fe20000000800 */
[----:B--2---:R-:W-:Y:S01]  /*3f70*/  FMNMX.FTZ R10, R53, R10, !PT ;  /* 0x0000000a350a7209 */ /* 0x004fe20007810000 */
[----:B------:R-:W-:-:S03]  /*3f80*/  FFMA.FTZ R53, R134, R9, -R35 ;  /* 0x0000000986357223 */ /* 0x000fc60000010823 */
[C---:B------:R-:W-:Y:S01]  /*3f90*/  FSETP.NEU.FTZ.AND P1, PT, R10.reuse, -INF , PT ;  /* 0xff8000000a00780b */ /* 0x040fe20003f3d000 */
[----:B------:R-:W-:Y:S02]  /*3fa0*/  FFMA.FTZ R55, R10, R9, -8 ;  /* 0xc10000000a377423 */ /* 0x000fe40000010009 */
[----:B------:R-:W-:Y:S03]  /*3fb0*/  MUFU.EX2 R21, R148 ;  /* 0x0000009400157308 */ /* 0x000fe60000000800 */
[----:B------:R-:W-:Y:S02]  /*3fc0*/  FSEL R61, R55, RZ, P1 ;  /* 0x000000ff373d7208 */ /* 0x000fe40000800000 */
[----:B------:R-:W-:-:S03]  /*3fd0*/  PLOP3.LUT P1, PT, PT, PT, UP0, 0x80, 0x0 ;  /* 0x000000000000781c */ /* 0x000fc60003f2f008 */
[-CC-:B------:R-:W-:Y:S01]  /*3fe0*/  FFMA.FTZ R6, R6, R9.reuse, -R61.reuse ;  /* 0x0000000906067223 */ /* 0x180fe2000001083d */
[-CC-:B------:R-:W-:Y:S01]  /*3ff0*/  FFMA.FTZ R7, R7, R9.reuse, -R61.reuse ;  /* 0x0000000907077223 */ /* 0x180fe2000001083d */
[-CC-:B------:R-:W-:Y:S01]  /*4000*/  FFMA.FTZ R14, R14, R9.reuse, -R61.reuse ;  /* 0x000000090e0e7223 */ /* 0x180fe2000001083d */
[-CC-:B------:R-:W-:Y:S01]  /*4010*/  FFMA.FTZ R16, R16, R9.reuse, -R61.reuse ;  /* 0x0000000910107223 */ /* 0x180fe2000001083d */
[-CC-:B------:R-:W-:Y:S01]  /*4020*/  FFMA.FTZ R12, R12, R9.reuse, -R61.reuse ;  /* 0x000000090c0c7223 */ /* 0x180fe2000001083d */
[-CC-:B------:R-:W-:Y:S01]  /*4030*/  FFMA.FTZ R35, R24, R9.reuse, -R61.reuse ;  /* 0x0000000918237223 */ /* 0x180fe2000001083d */
[----:B------:R-:W-:Y:S01]  /*4040*/  MUFU.EX2 R6, R6 ;  /* 0x0000000600067308 */ /* 0x000fe20000000800 */
[-CC-:B------:R-:W-:Y:S01]  /*4050*/  FFMA.FTZ R26, R26, R9.reuse, -R61.reuse ;  /* 0x000000091a1a7223 */ /* 0x180fe2000001083d */
[-CC-:B------:R-:W-:Y:S01]  /*4060*/  FFMA.FTZ R22, R22, R9.reuse, -R61.reuse ;  /* 0x0000000916167223 */ /* 0x180fe2000001083d */
[-CC-:B------:R-:W-:Y:S01]  /*4070*/  FFMA.FTZ R18, R18, R9.reuse, -R61.reuse ;  /* 0x0000000912127223 */ /* 0x180fe2000001083d */
[-CC-:B------:R-:W-:Y:S01]  /*4080*/  FFMA.FTZ R55, R28, R9.reuse, -R61.reuse ;  /* 0x000000091c377223 */ /* 0x180fe2000001083d */
[-CC-:B------:R-:W-:Y:S01]  /*4090*/  FFMA.FTZ R30, R30, R9.reuse, -R61.reuse ;  /* 0x000000091e1e7223 */ /* 0x180fe2000001083d */
[-CC-:B------:R-:W-:Y:S01]  /*40a0*/  FFMA.FTZ R57, R34, R9.reuse, -R61.reuse ;  /* 0x0000000922397223 */ /* 0x180fe2000001083d */
[-CC-:B------:R-:W-:Y:S01]  /*40b0*/  FFMA.FTZ R78, R78, R9.reuse, -R61.reuse ;  /* 0x000000094e4e7223 */ /* 0x180fe2000001083d */
[----:B------:R-:W2:Y:S01]  /*40c0*/  MUFU.EX2 R7, R7 ;  /* 0x0000000700077308 */ /* 0x000ea20000000800 */
[-CC-:B------:R-:W-:Y:S01]  /*40d0*/  FFMA.FTZ R38, R38, R9.reuse, -R61.reuse ;  /* 0x0000000926267223 */ /* 0x180fe2000001083d */
[-CC-:B------:R-:W-:Y:S01]  /*40e0*/  FFMA.FTZ R59, R60, R9.reuse, -R61.reuse ;  /* 0x000000093c3b7223 */ /* 0x180fe2000001083d */
[-CC-:B------:R-:W-:Y:S01]  /*40f0*/  FFMA.FTZ R62, R62, R9.reuse, -R61.reuse ;  /* 0x000000093e3e7223 */ /* 0x180fe2000001083d */
[-CC-:B------:R-:W-:Y:S01]  /*4100*/  FFMA.FTZ R44, R44, R9.reuse, -R61.reuse ;  /* 0x000000092c2c7223 */ /* 0x180fe2000001083d */
[-CC-:B------:R-:W-:Y:S01]  /*4110*/  FFMA.FTZ R64, R64, R9.reuse, -R61.reuse ;  /* 0x0000000940407223 */ /* 0x180fe2000001083d */
[-CC-:B------:R-:W-:Y:S01]  /*4120*/  FFMA.FTZ R66, R66, R9.reuse, -R61.reuse ;  /* 0x0000000942427223 */ /* 0x180fe2000001083d */
[-CC-:B------:R-:W-:Y:S01]  /*4130*/  FFMA.FTZ R48, R48, R9.reuse, -R61.reuse ;  /* 0x0000000930307223 */ /* 0x180fe2000001083d */
[----:B------:R3:W4:Y:S01]  /*4140*/  MUFU.EX2 R63, R14 ;  /* 0x0000000e003f7308 */ /* 0x0007220000000800 */
        /* <DEDUP_REMOVED lines=8> */
[-CC-:B---3--:R-:W-:Y:S01]  /*41d0*/  FFMA.FTZ R14, R20, R9.reuse, -R61.reuse ;  /* 0x00000009140e7223 */ /* 0x188fe2000001083d */
[-CC-:B------:R-:W-:Y:S01]  /*41e0*/  FFMA.FTZ R20, R46, R9.reuse, -R61.reuse ;  /* 0x000000092e147223 */ /* 0x180fe2000001083d */
[-CC-:B------:R-:W-:Y:S01]  /*41f0*/  FFMA.FTZ R72, R72, R9.reuse, -R61.reuse ;  /* 0x0000000948487223 */ /* 0x180fe2000001083d */
[-CC-:B------:R-:W-:Y:S01]  /*4200*/  FFMA.FTZ R74, R74, R9.reuse, -R61.reuse ;  /* 0x000000094a4a7223 */ /* 0x180fe2000001083d */
[-CC-:B------:R-:W-:Y:S01]  /*4210*/  FFMA.FTZ R80, R80, R9.reuse, -R61.reuse ;  /* 0x0000000950507223 */ /* 0x180fe2000001083d */
[-CC-:B------:R-:W-:Y:S01]  /*4220*/  FFMA.FTZ R112, R112, R9.reuse, -R61.reuse ;  /* 0x0000000970707223 */ /* 0x180fe2000001083d */
[-CC-:B------:R-:W-:Y:S01]  /*4230*/  FFMA.FTZ R136, R136, R9.reuse, -R61.reuse ;  /* 0x0000000988887223 */ /* 0x180fe2000001083d */
[----:B------:R-:W3:Y:S01]  /*4240*/  MUFU.EX2 R12, R12 ;  /* 0x0000000c000c7308 */ /* 0x000ee20000000800 */
[-CC-:B-----5:R-:W-:Y:S01]  /*4250*/  FFMA.FTZ R16, R76, R9.reuse, -R61.reuse ;  /* 0x000000094c107223 */ /* 0x1a0fe2000001083d */
[-CC-:B------:R-:W-:Y:S01]  /*4260*/  FFMA.FTZ R138, R138, R9.reuse, -R61.reuse ;  /* 0x000000098a8a7223 */ /* 0x180fe2000001083d */
[-CC-:B------:R-:W-:Y:S01]  /*4270*/  FFMA.FTZ R140, R140, R9.reuse, -R61.reuse ;  /* 0x000000098c8c7223 */ /* 0x180fe2000001083d */
[----:B------:R-:W-:Y:S01]  /*4280*/  FFMA.FTZ R142, R142, R9, -R61 ;  /* 0x000000098e8e7223 */ /* 0x000fe2000001083d */
[--C-:B------:R-:W-:Y:S01]  /*4290*/  IMAD.MOV.U32 R28, RZ, RZ, R25.reuse ;  /* 0x000000ffff1c7224 */ /* 0x100fe200078e0019 */
[----:B------:R-:W-:Y:S01]  /*42a0*/  MOV R60, R25 ;  /* 0x00000019003c7202 */ /* 0x000fe20000000f00 */
[--C-:B------:R-:W-:Y:S01]  /*42b0*/  IMAD.MOV.U32 R34, RZ, RZ, R25.reuse ;  /* 0x000000ffff227224 */ /* 0x100fe200078e0019 */
[----:B------:R0:W-:Y:S01]  /*42c0*/  MUFU.EX2 R65, R26 ;  /* 0x0000001a00417308 */ /* 0x0001e20000000800 */
[----:B------:R-:W-:-:S02]  /*42d0*/  IMAD.MOV.U32 R46, RZ, RZ, R25 ;  /* 0x000000ffff2e7224 */ /* 0x000fc400078e0019 */
[----:B------:R-:W-:-:S05]  /*42e0*/  IMAD.MOV.U32 R76, RZ, RZ, R25 ;  /* 0x000000ffff4c7224 */ /* 0x000fca00078e0019 */
[----:B------:R-:W5:Y:S01]  /*42f0*/  MUFU.EX2 R35, R35 ;  /* 0x0000002300237308 */ /* 0x000f620000000800 */
[----:B0-----:R-:W-:-:S04]  /*4300*/  FADD.FTZ R26, R11, R32 ;  /* 0x000000200b1a7221 */ /* 0x001fc80000010000 */
[----:B-1----:R-:W-:-:S03]  /*4310*/  FADD.FTZ R79, R13, R26 ;  /* 0x0000001a0d4f7221 */ /* 0x002fc60000010000 */
[----:B------:R2:W-:Y:S08]  /*4320*/  MUFU.EX2 R67, R22 ;  /* 0x0000001600437308 */ /* 0x0005f00000000800 */
[----:B------:R0:W1:Y:S01]  /*4330*/  MUFU.EX2 R24, R18 ;  /* 0x0000001200187308 */ /* 0x0000620000000800 */
[----:B--2---:R-:W-:-:S04]  /*4340*/  FADD.FTZ R22, R6, R7 ;  /* 0x0000000706167221 */ /* 0x004fc80000010000 */
[----:B----4-:R-:W-:Y:S01]  /*4350*/  FADD.FTZ R77, R63, R22 ;  /* 0x000000163f4d7221 */ /* 0x010fe20000010000 */
[C---:B------:R-:W-:Y:S01]  /*4360*/  FADD.FTZ R22, R36.reuse, R79 ;  /* 0x0000004f24167221 */ /* 0x040fe20000010000 */
[----:B------:R-:W-:Y:S01]  /*4370*/  F2FP.SATFINITE.E4M3.F32.PACK_AB_MERGE_C R36, R36, R13, RZ ;  /* 0x0000000d2424723e */ /* 0x000fe200048070ff */
[----:B------:R-:W2:Y:S01]  /*4380*/  MUFU.EX2 R14, R14 ;  /* 0x0000000e000e7308 */ /* 0x000ea20000000800 */
[----:B------:R-:W-:Y:S01]  /*4390*/  FADD.FTZ R77, R114, R77 ;  /* 0x0000004d724d7221 */ /* 0x000fe20000010000 */
[----:B------:R-:W-:Y:S01]  /*43a0*/  FADD.FTZ R79, R15, R22 ;  /* 0x000000160f4f7221 */ /* 0x000fe20000010000 */
[----:B0-----:R-:W-:Y:S01]  /*43b0*/  FFMA.FTZ R18, R42, R9, -R61 ;  /* 0x000000092a127223 */ /* 0x001fe2000001083d */
[----:B------:R-:W-:Y:S01]  /*43c0*/  F2FP.SATFINITE.E4M3.F32.PACK_AB_MERGE_C R185, R32, R11, R36 ;  /* 0x0000000b20b9723e */ /* 0x000fe20004807024 */
[----:B---3--:R-:W-:Y:S01]  /*43d0*/  FADD.FTZ R22, R12, R77 ;  /* 0x0000004d0c167221 */ /* 0x008fe20000010000 */
[----:B------:R-:W-:Y:S01]  /*43e0*/  FADD.FTZ R26, R40, R79 ;  /* 0x0000004f281a7221 */ /* 0x000fe20000010000 */
[----:B------:R-:W-:Y:S01]  /*43f0*/  F2FP.SATFINITE.E4M3.F32.PACK_AB_MERGE_C R63, R114, R63, RZ ;  /* 0x0000003f723f723e */ /* 0x000fe200048070ff */
[----:B------:R-:W0:Y:S01]  /*4400*/  MUFU.EX2 R55, R55 ;  /* 0x0000003700377308 */ /* 0x000e220000000800 */
[----:B-----5:R-:W-:Y:S01]  /*4410*/  FADD.FTZ R79, R35, R22 ;  /* 0x00000016234f7221 */ /* 0x020fe20000010000 */
[----:B------:R-:W-:Y:S01]  /*4420*/  FADD.FTZ R81, R17, R26 ;  /* 0x0000001a11517221 */ /* 0x000fe20000010000 */
[----:B------:R-:W-:Y:S01]  /*4430*/  F2FP.SATFINITE.E4M3.F32.PACK_AB_MERGE_C R184, R7, R6, R63 ;  /* 0x0000000607b8723e */ /* 0x000fe2000480703f */
[----:B------:R-:W-:Y:S01]  /*4440*/  FFMA.FTZ R61, R144, R9, -R61 ;  /* 0x00000009903d7223 */ /* 0x000fe2000001083d */
[----:B-1----:R-:W-:Y:S01]  /*4450*/  FADD.FTZ R22, R24, R79 ;  /* 0x0000004f18167221 */ /* 0x002fe20000010000 */
[C---:B------:R-:W-:Y:S01]  /*4460*/  FADD.FTZ R26, R82.reuse, R81 ;  /* 0x00000051521a7221 */ /* 0x040fe20000010000 */
[----:B------:R-:W-:Y:S01]  /*4470*/  F2FP.SATFINITE.E4M3.F32.PACK_AB_MERGE_C R82, R82, R17, RZ ;  /* 0x000000115252723e */ /* 0x000fe200048070ff */
[----:B------:R-:W1:Y:S01]  /*4480*/  MUFU.EX2 R30, R30 ;  /* 0x0000001e001e7308 */ /* 0x000e620000000800 */
[----:B------:R-:W-:Y:S01]  /*4490*/  FADD.FTZ R79, R65, R22 ;  /* 0x00000016414f7221 */ /* 0x000fe20000010000 */
[----:B------:R-:W-:Y:S01]  /*44a0*/  FADD.FTZ R81, R19, R26 ;  /* 0x0000001a13517221 */ /* 0x000fe20000010000 */
[----:B------:R-:W-:Y:S01]  /*44b0*/  F2FP.SATFINITE.E4M3.F32.PACK_AB_MERGE_C R65, R65, R24, RZ ;  /* 0x000000184141723e */ /* 0x000fe200048070ff */
[----:B------:R-:W-:-:S02]  /*44c0*/  IMAD.MOV.U32 R32, RZ, RZ, R25 ;  /* 0x000000ffff207224 */ /* 0x000fc400078e0019 */
[----:B--2---:R-:W-:Y:S01]  /*44d0*/  FADD.FTZ R22, R14, R79 ;  /* 0x0000004f0e167221 */ /* 0x004fe20000010000 */
[----:B------:R-:W-:Y:S01]  /*44e0*/  FADD.FTZ R26, R84, R81 ;  /* 0x00000051541a7221 */ /* 0x000fe20000010000 */
[----:B------:R-:W-:Y:S01]  /*44f0*/  F2FP.SATFINITE.E4M3.F32.PACK_AB_MERGE_C R187, R40, R15, R82 ;  /* 0x0000000f28bb723e */ /* 0x000fe20004807052 */
[----:B------:R-:W2:Y:S01]  /*4500*/  MUFU.EX2 R86, R86 ;  /* 0x0000005600567308 */ /* 0x000ea20000000800 */
[----:B0-----:R-:W-:Y:S01]  /*4510*/  FADD.FTZ R81, R55, R22 ;  /* 0x0000001637517221 */ /* 0x001fe20000010000 */
[----:B------:R-:W-:Y:S01]  /*4520*/  FADD.FTZ R83, R21, R26 ;  /* 0x0000001a15537221 */ /* 0x000fe20000010000 */
[----:B------:R-:W-:Y:S01]  /*4530*/  F2FP.SATFINITE.E4M3.F32.PACK_AB_MERGE_C R186, R35, R12, R65 ;  /* 0x0000000c23ba723e */ /* 0x000fe20004807041 */
[--C-:B------:R-:W-:Y:S01]  /*4540*/  IMAD.MOV.U32 R35, RZ, RZ, R25.reuse ;  /* 0x000000ffff237224 */ /* 0x100fe200078e0019 */
[-C--:B------:R-:W-:Y:S01]  /*4550*/  MOV R36, R25.reuse ;  /* 0x0000001900247202 */ /* 0x080fe20000000f00 */
[----:B------:R-:W-:Y:S01]  /*4560*/  IMAD.MOV.U32 R40, RZ, RZ, R25 ;  /* 0x000000ffff287224 */ /* 0x000fe200078e0019 */
[----:B------:R-:W-:Y:S01]  /*4570*/  MOV R42, R25 ;  /* 0x00000019002a7202 */ /* 0x000fe20000000f00 */
[----:B------:R-:W0:Y:S01]  /*4580*/  MUFU.EX2 R23, R152 ;  /* 0x0000009800177308 */ /* 0x000e220000000800 */
[----:B-1----:R-:W-:Y:S01]  /*4590*/  FADD.FTZ R22, R30, R81 ;  /* 0x000000511e167221 */ /* 0x002fe20000010000 */
[----:B------:R-:W-:Y:S01]  /*45a0*/  F2FP.SATFINITE.E4M3.F32.PACK_AB_MERGE_C R30, R67, R30, RZ ;  /* 0x0000001e431e723e */ /* 0x000fe200048070ff */
[----:B------:R-:W-:-:S02]  /*45b0*/  IMAD.MOV.U32 R63, RZ, RZ, R25 ;  /* 0x000000ffff3f7224 */ /* 0x000fc400078e0019 */
[----:B------:R-:W-:Y:S01]  /*45c0*/  FADD.FTZ R81, R67, R22 ;  /* 0x0000001643517221 */ /* 0x000fe20000010000 */
[----:B------:R-:W-:Y:S01]  /*45d0*/  F2FP.SATFINITE.E4M3.F32.PACK_AB_MERGE_C R180, R55, R14, R30 ;  /* 0x0000000e37b4723e */ /* 0x000fe2000480701e */
[----:B------:R-:W-:Y:S01]  /*45e0*/  IMAD.MOV.U32 R55, RZ, RZ, R25 ;  /* 0x000000ffff377224 */ /* 0x000fe200078e0019 */
[----:B------:R-:W1:Y:S01]  /*45f0*/  MUFU.EX2 R16, R16 ;  /* 0x0000001000107308 */ /* 0x000e620000000800 */
[C---:B--2---:R-:W-:Y:S01]  /*4600*/  FADD.FTZ R26, R86.reuse, R83 ;  /* 0x00000053561a7221 */ /* 0x044fe20000010000 */
[----:B------:R-:W-:Y:S01]  /*4610*/  F2FP.SATFINITE.E4M3.F32.PACK_AB_MERGE_C R86, R86, R21, RZ ;  /* 0x000000155656723e */ /* 0x000fe200048070ff */
[--C-:B------:R-:W-:Y:S01]  /*4620*/  IMAD.MOV.U32 R65, RZ, RZ, R25.reuse ;  /* 0x000000ffff417224 */ /* 0x100fe200078e0019 */
[----:B------:R-:W-:Y:S01]  /*4630*/  MOV R30, R25 ;  /* 0x00000019001e7202 */ /* 0x000fe20000000f00 */
[--C-:B------:R-:W-:Y:S01]  /*4640*/  IMAD.MOV.U32 R67, RZ, RZ, R25.reuse ;  /* 0x000000ffff437224 */ /* 0x100fe200078e0019 */
[----:B------:R-:W-:Y:S01]  /*4650*/  F2FP.SATFINITE.E4M3.F32.PACK_AB_MERGE_C R181, R84, R19, R86 ;  /* 0x0000001354b5723e */ /* 0x000fe20004807056 */
[--C-:B------:R-:W-:Y:S01]  /*4660*/  IMAD.MOV.U32 R82, RZ, RZ, R25.reuse ;  /* 0x000000ffff527224 */ /* 0x100fe200078e0019 */
[----:B------:R-:W2:Y:S01]  /*4670*/  MUFU.EX2 R96, R96 ;  /* 0x0000006000607308 */ /* 0x000ea20000000800 */
[----:B0-----:R-:W-:Y:S01]  /*4680*/  FADD.FTZ R83, R23, R26 ;  /* 0x0000001a17537221 */ /* 0x001fe20000010000 */
[----:B------:R-:W-:Y:S01]  /*4690*/  MOV R84, R25 ;  /* 0x0000001900547202 */ /* 0x000fe20000000f00 */
[----:B------:R-:W-:-:S05]  /*46a0*/  IMAD.MOV.U32 R86, RZ, RZ, R25 ;  /* 0x000000ffff567224 */ /* 0x000fca00078e0019 */
[----:B------:R-:W0:Y:S01]  /*46b0*/  MUFU.EX2 R57, R57 ;  /* 0x0000003900397308 */ /* 0x000e220000000800 */
[----:B-1----:R-:W-:-:S07]  /*46c0*/  FADD.FTZ R22, R16, R81 ;  /* 0x0000005110167221 */ /* 0x002fce0000010000 */
[----:B------:R-:W1:Y:S01]  /*46d0*/  MUFU.EX2 R27, R156 ;  /* 0x0000009c001b7308 */ /* 0x000e620000000800 */
[----:B--2---:R-:W-:-:S07]  /*46e0*/  FADD.FTZ R26, R96, R83 ;  /* 0x00000053601a7221 */ /* 0x004fce0000010000 */
[----:B------:R-:W2:Y:S01]  /*46f0*/  MUFU.EX2 R78, R78 ;  /* 0x0000004e004e7308 */ /* 0x000ea20000000800 */
[----:B0-----:R-:W-:-:S07]  /*4700*/  FADD.FTZ R83, R57, R22 ;  /* 0x0000001639537221 */ /* 0x001fce0000010000 */
[----:B------:R-:W0:Y:S01]  /*4710*/  MUFU.EX2 R124, R124 ;  /* 0x0000007c007c7308 */ /* 0x000e220000000800 */
[----:B-1----:R-:W-:-:S07]  /*4720*/  FADD.FTZ R85, R27, R26 ;  /* 0x0000001a1b557221 */ /* 0x002fce0000010000 */
[----:B------:R1:W3:Y:S01]  /*4730*/  MUFU.EX2 R69, R38 ;  /* 0x0000002600457308 */ /* 0x0002e20000000800 */
[----:B--2---:R-:W-:-:S07]  /*4740*/  FADD.FTZ R22, R78, R83 ;  /* 0x000000534e167221 */ /* 0x004fce0000010000 */
[----:B------:R-:W2:Y:S01]  /*4750*/  MUFU.EX2 R29, R160 ;  /* 0x000000a0001d7308 */ /* 0x000ea20000000800 */
[C---:B0-----:R-:W-:Y:S01]  /*4760*/  FADD.FTZ R26, R124.reuse, R85 ;  /* 0x000000557c1a7221 */ /* 0x041fe20000010000 */
[----:B------:R-:W-:Y:S01]  /*4770*/  F2FP.SATFINITE.E4M3.F32.PACK_AB_MERGE_C R124, R124, R27, RZ ;  /* 0x0000001b7c7c723e */ /* 0x000fe200048070ff */
[--C-:B-1----:R-:W-:Y:S02]  /*4780*/  IMAD.MOV.U32 R38, RZ, RZ, R25.reuse ;  /* 0x000000ffff267224 */ /* 0x102fe400078e0019 */
[----:B------:R-:W-:Y:S01]  /*4790*/  IMAD.MOV.U32 R85, RZ, RZ, R25 ;  /* 0x000000ffff557224 */ /* 0x000fe200078e0019 */
[----:B------:R-:W-:Y:S02]  /*47a0*/  F2FP.SATFINITE.E4M3.F32.PACK_AB_MERGE_C R183, R96, R23, R124 ;  /* 0x0000001760b7723e */ /* 0x000fe4000480707c */
[----:B------:R-:W0:Y:S01]  /*47b0*/  MUFU.EX2 R18, R18 ;  /* 0x0000001200127308 */ /* 0x000e220000000800 */
[C---:B---3--:R-:W-:Y:S01]  /*47c0*/  FADD.FTZ R13, R69.reuse, R22 ;  /* 0x00000016450d7221 */ /* 0x048fe20000010000 */
[----:B------:R-:W-:-:S02]  /*47d0*/  F2FP.SATFINITE.E4M3.F32.PACK_AB_MERGE_C R69, R69, R78, RZ ;  /* 0x0000004e4545723e */ /* 0x000fc400048070ff */
[----:B------:R-:W-:Y:S02]  /*47e0*/  MOV R78, R25 ;  /* 0x00000019004e7202 */ /* 0x000fe40000000f00 */
[----:B------:R-:W-:Y:S01]  /*47f0*/  F2FP.SATFINITE.E4M3.F32.PACK_AB_MERGE_C R182, R57, R16, R69 ;  /* 0x0000001039b6723e */ /* 0x000fe20004807045 */
[--C-:B------:R-:W-:Y:S01]  /*4800*/  IMAD.MOV.U32 R57, RZ, RZ, R25.reuse ;  /* 0x000000ffff397224 */ /* 0x100fe200078e0019 */
[----:B------:R-:W1:Y:S01]  /*4810*/  MUFU.EX2 R130, R130 ;  /* 0x0000008200827308 */ /* 0x000e620000000800 */
[----:B--2---:R-:W-:Y:S01]  /*4820*/  FADD.FTZ R83, R29, R26 ;  /* 0x0000001a1d537221 */ /* 0x004fe20000010000 */
[----:B------:R-:W-:-:S06]  /*4830*/  IMAD.MOV.U32 R69, RZ, RZ, R25 ;  /* 0x000000ffff457224 */ /* 0x000fcc00078e0019 */
[----:B------:R-:W2:Y:S01]  /*4840*/  MUFU.EX2 R59, R59 ;  /* 0x0000003b003b7308 */ /* 0x000ea20000000800 */
[----:B0-----:R-:W-:-:S07]  /*4850*/  FADD.FTZ R22, R18, R13 ;  /* 0x0000000d12167221 */ /* 0x001fce0000010000 */
[----:B------:R-:W0:Y:S01]  /*4860*/  MUFU.EX2 R62, R62 ;  /* 0x0000003e003e7308 */ /* 0x000e220000000800 */
[----:B-1----:R-:W-:Y:S01]  /*4870*/  FADD.FTZ R26, R130, R83 ;  /* 0x00000053821a7221 */ /* 0x002fe20000010000 */
[----:B------:R-:W-:-:S03]  /*4880*/  IMAD.MOV.U32 R83, RZ, RZ, R25 ;  /* 0x000000ffff537224 */ /* 0x000fc600078e0019 */
[----:B------:R-:W-:Y:S01]  /*4890*/  FADD.FTZ R21, R31, R26 ;  /* 0x0000001a1f157221 */ /* 0x000fe20000010000 */
[----:B------:R-:W-:Y:S02]  /*48a0*/  IMAD.MOV.U32 R26, RZ, RZ, R25 ;  /* 0x000000ffff1a7224 */ /* 0x000fe400078e0019 */
[----:B------:R-:W1:Y:S01]  /*48b0*/  MUFU.EX2 R102, R102 ;  /* 0x0000006600667308 */ /* 0x000e620000000800 */
[----:B--2---:R-:W-:-:S07]  /*48c0*/  FADD.FTZ R17, R59, R22 ;  /* 0x000000163b117221 */ /* 0x004fce0000010000 */
[----:B------:R2:W3:Y:S01]  /*48d0*/  MUFU.EX2 R71, R44 ;  /* 0x0000002c00477308 */ /* 0x0004e20000000800 */
[----:B0-----:R-:W-:-:S07]  /*48e0*/  FADD.FTZ R22, R62, R17 ;  /* 0x000000113e167221 */ /* 0x001fce0000010000 */
[----:B------:R-:W0:Y:S01]  /*48f0*/  MUFU.EX2 R20, R20 ;  /* 0x0000001400147308 */ /* 0x000e220000000800 */
[C---:B-1----:R-:W-:Y:S01]  /*4900*/  F2FP.SATFINITE.E4M3.F32.PACK_AB_MERGE_C R31, R102.reuse, R31, RZ ;  /* 0x0000001f661f723e */ /* 0x042fe200048070ff */
[----:B------:R-:W-:Y:S01]  /*4910*/  FADD.FTZ R102, R102, R21 ;  /* 0x0000001566667221 */ /* 0x000fe20000010000 */
[----:B--2---:R-:W-:Y:S02]  /*4920*/  IMAD.MOV.U32 R44, RZ, RZ, R25 ;  /* 0x000000ffff2c7224 */ /* 0x004fe400078e0019 */
[----:B------:R-:W-:Y:S01]  /*4930*/  F2FP.SATFINITE.E4M3.F32.PACK_AB_MERGE_C R177, R130, R29, R31 ;  /* 0x0000001d82b1723e */ /* 0x000fe2000480701f */
[----:B------:R-:W-:Y:S01]  /*4940*/  FADD.FTZ R21, R33, R102 ;  /* 0x0000006621157221 */ /* 0x000fe20000010000 */
[--C-:B------:R-:W-:Y:S01]  /*4950*/  IMAD.MOV.U32 R29, RZ, RZ, R25.reuse ;  /* 0x000000ffff1d7224 */ /* 0x100fe200078e0019 */
[----:B------:R-:W1:Y:S01]  /*4960*/  MUFU.EX2 R108, R108 ;  /* 0x0000006c006c7308 */ /* 0x000e620000000800 */
[C---:B---3--:R-:W-:Y:S01]  /*4970*/  FADD.FTZ R17, R71.reuse, R22 ;  /* 0x0000001647117221 */ /* 0x048fe20000010000 */
[----:B------:R-:W-:Y:S01]  /*4980*/  F2FP.SATFINITE.E4M3.F32.PACK_AB_MERGE_C R62, R71, R62, RZ ;  /* 0x0000003e473e723e */ /* 0x000fe200048070ff */
[----:B------:R-:W-:-:S02]  /*4990*/  IMAD.MOV.U32 R31, RZ, RZ, R25 ;  /* 0x000000ffff1f7224 */ /* 0x000fc400078e0019 */
[--C-:B------:R-:W-:Y:S01]  /*49a0*/  IMAD.MOV.U32 R71, RZ, RZ, R25.reuse ;  /* 0x000000ffff477224 */ /* 0x100fe200078e0019 */
[----:B------:R-:W-:Y:S01]  /*49b0*/  F2FP.SATFINITE.E4M3.F32.PACK_AB_MERGE_C R176, R59, R18, R62 ;  /* 0x000000123bb0723e */ /* 0x000fe2000480703e */
[----:B------:R-:W-:Y:S01]  /*49c0*/  IMAD.MOV.U32 R59, RZ, RZ, R25 ;  /* 0x000000ffff3b7224 */ /* 0x000fe200078e0019 */
[----:B------:R2:W3:Y:S01]  /*49d0*/  MUFU.EX2 R73, R64 ;  /* 0x0000004000497308 */ /* 0x0004e20000000800 */
[----:B0-----:R-:W-:Y:S01]  /*49e0*/  FADD.FTZ R22, R20, R17 ;  /* 0x0000001114167221 */ /* 0x001fe20000010000 */
[----:B------:R-:W-:-:S06]  /*49f0*/  IMAD.MOV.U32 R62, RZ, RZ, R25 ;  /* 0x000000ffff3e7224 */ /* 0x000fcc00078e0019 */
[----:B------:R-:W0:Y:S01]  /*4a00*/  MUFU.EX2 R66, R66 ;  /* 0x0000004200427308 */ /* 0x000e220000000800 */
[----:B-1----:R-:W-:Y:S01]  /*4a10*/  FADD.FTZ R24, R108, R21 ;  /* 0x000000156c187221 */ /* 0x002fe20000010000 */
[----:B--2---:R-:W-:-:S03]  /*4a20*/  IMAD.MOV.U32 R64, RZ, RZ, R25 ;  /* 0x000000ffff407224 */ /* 0x004fc600078e0019 */
[----:B------:R-:W-:-:S03]  /*4a30*/  FADD.FTZ R27, R37, R24 ;  /* 0x00000018251b7221 */ /* 0x000fc60000010000 */
[----:B------:R-:W1:Y:S01]  /*4a40*/  MUFU.EX2 R100, R100 ;  /* 0x0000006400647308 */ /* 0x000e620000000800 */
[----:B---3--:R-:W-:-:S07]  /*4a50*/  FADD.FTZ R21, R73, R22 ;  /* 0x0000001649157221 */ /* 0x008fce0000010000 */
[----:B------:R2:W3:Y:S01]  /*4a60*/  MUFU.EX2 R75, R48 ;  /* 0x00000030004b7308 */ /* 0x0004e20000000800 */
[----:B0-----:R-:W-:-:S07]  /*4a70*/  FADD.FTZ R22, R66, R21 ;  /* 0x0000001542167221 */ /* 0x001fce0000010000 */
[----:B------:R-:W0:Y:S01]  /*4a80*/  MUFU.EX2 R39, R39 ;  /* 0x0000002700277308 */ /* 0x000e220000000800 */
[C---:B-1----:R-:W-:Y:S01]  /*4a90*/  F2FP.SATFINITE.E4M3.F32.PACK_AB_MERGE_C R37, R100.reuse, R37, RZ ;  /* 0x000000256425723e */ /* 0x042fe200048070ff */
[----:B------:R-:W-:Y:S01]  /*4aa0*/  FADD.FTZ R100, R100, R27 ;  /* 0x0000001b64647221 */ /* 0x000fe20000010000 */
[----:B------:R-:W-:Y:S01]  /*4ab0*/  IMAD.MOV.U32 R27, RZ, RZ, R25 ;  /* 0x000000ffff1b7224 */ /* 0x000fe200078e0019 */
[----:B--2---:R-:W-:Y:S02]  /*4ac0*/  MOV R48, R25 ;  /* 0x0000001900307202 */ /* 0x004fe40000000f00 */
[----:B------:R-:W-:Y:S01]  /*4ad0*/  F2FP.SATFINITE.E4M3.F32.PACK_AB_MERGE_C R179, R108, R33, R37 ;  /* 0x000000216cb3723e */ /* 0x000fe20004807025 */
[--C-:B------:R-:W-:Y:S01]  /*4ae0*/  IMAD.MOV.U32 R33, RZ, RZ, R25.reuse ;  /* 0x000000ffff217224 */ /* 0x100fe200078e0019 */
[----:B------:R-:W1:Y:S01]  /*4af0*/  MUFU.EX2 R50, R50 ;  /* 0x0000003200327308 */ /* 0x000e620000000800 */
[C---:B---3--:R-:W-:Y:S01]  /*4b00*/  F2FP.SATFINITE.E4M3.F32.PACK_AB_MERGE_C R66, R75.reuse, R66, RZ ;  /* 0x000000424b42723e */ /* 0x048fe200048070ff */
[----:B------:R-:W-:Y:S01]  /*4b10*/  FADD.FTZ R75, R75, R22 ;  /* 0x000000164b4b7221 */ /* 0x000fe20000010000 */
[----:B------:R-:W-:-:S02]  /*4b20*/  IMAD.MOV.U32 R37, RZ, RZ, R25 ;  /* 0x000000ffff257224 */ /* 0x000fc400078e0019 */
[----:B------:R-:W-:Y:S01]  /*4b30*/  F2FP.SATFINITE.E4M3.F32.PACK_AB_MERGE_C R178, R73, R20, R66 ;  /* 0x0000001449b2723e */ /* 0x000fe20004807042 */
[----:B------:R-:W-:Y:S01]  /*4b40*/  IMAD.MOV.U32 R73, RZ, RZ, R25 ;  /* 0x000000ffff497224 */ /* 0x000fe200078e0019 */
[----:B------:R-:W-:Y:S01]  /*4b50*/  MOV R66, R25 ;  /* 0x0000001900427202 */ /* 0x000fe20000000f00 */
[----:B------:R-:W2:Y:S01]  /*4b60*/  MUFU.EX2 R90, R90 ;  /* 0x0000005a005a7308 */ /* 0x000ea20000000800 */
[----:B0-----:R-:W-:-:S07]  /*4b70*/  FADD.FTZ R11, R39, R100 ;  /* 0x00000064270b7221 */ /* 0x001fce0000010000 */
[----:B------:R0:W3:Y:S01]  /*4b80*/  MUFU.EX2 R77, R52 ;  /* 0x00000034004d7308 */ /* 0x0000e20000000800 */
[----:B-1----:R-:W-:Y:S01]  /*4b90*/  FADD.FTZ R22, R50, R75 ;  /* 0x0000004b32167221 */ /* 0x002fe20000010000 */
[----:B------:R-:W-:-:S06]  /*4ba0*/  IMAD.MOV.U32 R75, RZ, RZ, R25 ;  /* 0x000000ffff4b7224 */ /* 0x000fcc00078e0019 */
[----:B------:R-:W1:Y:S01]  /*4bb0*/  MUFU.EX2 R41, R41 ;  /* 0x0000002900297308 */ /* 0x000e620000000800 */
[----:B--2---:R-:W-:Y:S01]  /*4bc0*/  FADD.FTZ R24, R90, R11 ;  /* 0x0000000b5a187221 */ /* 0x004fe20000010000 */
[----:B0-----:R-:W-:-:S06]  /*4bd0*/  IMAD.MOV.U32 R52, RZ, RZ, R25 ;  /* 0x000000ffff347224 */ /* 0x001fcc00078e0019 */
[----:B------:R-:W0:Y:S01]  /*4be0*/  MUFU.EX2 R54, R54 ;  /* 0x0000003600367308 */ /* 0x000e220000000800 */
[----:B---3--:R-:W-:-:S07]  /*4bf0*/  FADD.FTZ R15, R77, R22 ;  /* 0x000000164d0f7221 */ /* 0x008fce0000010000 */
[----:B------:R-:W2:Y:S01]  /*4c00*/  MUFU.EX2 R88, R88 ;  /* 0x0000005800587308 */ /* 0x000ea20000000800 */
[----:B-1----:R-:W-:-:S07]  /*4c10*/  FADD.FTZ R19, R41, R24 ;  /* 0x0000001829137221 */ /* 0x002fce0000010000 */
[----:B------:R1:W3:Y:S01]  /*4c20*/  MUFU.EX2 R79, R56 ;  /* 0x00000038004f7308 */ /* 0x0002e20000000800 */
[----:B0-----:R-:W-:-:S07]  /*4c30*/  FADD.FTZ R22, R54, R15 ;  /* 0x0000000f36167221 */ /* 0x001fce0000010000 */
[----:B------:R-:W0:Y:S01]  /*4c40*/  MUFU.EX2 R43, R43 ;  /* 0x0000002b002b7308 */ /* 0x000e220000000800 */
[C---:B--2---:R-:W-:Y:S01]  /*4c50*/  F2FP.SATFINITE.E4M3.F32.PACK_AB_MERGE_C R41, R88.reuse, R41, RZ ;  /* 0x000000295829723e */ /* 0x044fe200048070ff */
[----:B------:R-:W-:Y:S01]  /*4c60*/  FADD.FTZ R88, R88, R19 ;  /* 0x0000001358587221 */ /* 0x000fe20000010000 */
[----:B-1----:R-:W-:Y:S02]  /*4c70*/  IMAD.MOV.U32 R56, RZ, RZ, R25 ;  /* 0x000000ffff387224 */ /* 0x002fe400078e0019 */
[----:B------:R-:W-:Y:S01]  /*4c80*/  F2FP.SATFINITE.E4M3.F32.PACK_AB_MERGE_C R173, R90, R39, R41 ;  /* 0x000000275aad723e */ /* 0x000fe20004807029 */
[--C-:B------:R-:W-:Y:S02]  /*4c90*/  IMAD.MOV.U32 R39, RZ, RZ, R25.reuse ;  /* 0x000000ffff277224 */ /* 0x100fe400078e0019 */
[----:B------:R-:W1:Y:S01]  /*4ca0*/  MUFU.EX2 R58, R58 ;  /* 0x0000003a003a7308 */ /* 0x000e620000000800 */
[C---:B---3--:R-:W-:Y:S01]  /*4cb0*/  F2FP.SATFINITE.E4M3.F32.PACK_AB_MERGE_C R54, R79.reuse, R54, RZ ;  /* 0x000000364f36723e */ /* 0x048fe200048070ff */
[----:B------:R-:W-:Y:S01]  /*4cc0*/  FADD.FTZ R79, R79, R22 ;  /* 0x000000164f4f7221 */ /* 0x000fe20000010000 */
[----:B------:R-:W-:-:S02]  /*4cd0*/  IMAD.MOV.U32 R41, RZ, RZ, R25 ;  /* 0x000000ffff297224 */ /* 0x000fc400078e0019 */
[----:B------:R-:W-:Y:S01]  /*4ce0*/  F2FP.SATFINITE.E4M3.F32.PACK_AB_MERGE_C R172, R77, R50, R54 ;  /* 0x000000324dac723e */ /* 0x000fe20004807036 */
[--C-:B------:R-:W-:Y:S01]  /*4cf0*/  IMAD.MOV.U32 R50, RZ, RZ, R25.reuse ;  /* 0x000000ffff327224 */ /* 0x100fe200078e0019 */
[----:B------:R-:W-:Y:S01]  /*4d00*/  MOV R54, R25 ;  /* 0x0000001900367202 */ /* 0x000fe20000000f00 */
[----:B------:R-:W2:Y:S01]  /*4d10*/  MUFU.EX2 R92, R92 ;  /* 0x0000005c005c7308 */ /* 0x000ea20000000800 */
[----:B0-----:R-:W-:Y:S01]  /*4d20*/  FADD.FTZ R15, R43, R88 ;  /* 0x000000582b0f7221 */ /* 0x001fe20000010000 */
[----:B------:R-:W-:-:S06]  /*4d30*/  IMAD.MOV.U32 R77, RZ, RZ, R25 ;  /* 0x000000ffff4d7224 */ /* 0x000fcc00078e0019 */
[----:B------:R0:W3:Y:S01]  /*4d40*/  MUFU.EX2 R81, R68 ;  /* 0x0000004400517308 */ /* 0x0000e20000000800 */
[----:B-1----:R-:W-:Y:S01]  /*4d50*/  FADD.FTZ R22, R58, R79 ;  /* 0x0000004f3a167221 */ /* 0x002fe20000010000 */
[----:B------:R-:W-:-:S06]  /*4d60*/  IMAD.MOV.U32 R79, RZ, RZ, R25 ;  /* 0x000000ffff4f7224 */ /* 0x000fcc00078e0019 */
[----:B------:R-:W-:Y:S01]  /*4d70*/  MUFU.EX2 R45, R45 ;  /* 0x0000002d002d7308 */ /* 0x000fe20000000800 */
[----:B--2---:R-:W-:Y:S01]  /*4d80*/  FADD.FTZ R24, R92, R15 ;  /* 0x0000000f5c187221 */ /* 0x004fe20000010000 */
[----:B0-----:R-:W-:-:S06]  /*4d90*/  IMAD.MOV.U32 R68, RZ, RZ, R25 ;  /* 0x000000ffff447224 */ /* 0x001fcc00078e0019 */
[----:B------:R-:W0:Y:S01]  /*4da0*/  MUFU.EX2 R94, R94 ;  /* 0x0000005e005e7308 */ /* 0x000e220000000800 */
[----:B---3--:R-:W-:-:S07]  /*4db0*/  FADD.FTZ R19, R81, R22 ;  /* 0x0000001651137221 */ /* 0x008fce0000010000 */
[----:B------:R-:W1:Y:S08]  /*4dc0*/  MUFU.EX2 R70, R70 ;  /* 0x0000004600467308 */ /* 0x000e700000000800 */
[----:B------:R2:W3:Y:S01]  /*4dd0*/  MUFU.EX2 R13, R72 ;  /* 0x00000048000d7308 */ /* 0x0004e20000000800 */
[----:B0-----:R-:W-:Y:S01]  /*4de0*/  F2FP.SATFINITE.E4M3.F32.PACK_AB_MERGE_C R21, R94, R45, RZ ;  /* 0x0000002d5e15723e */ /* 0x001fe200048070ff */
[----:B------:R-:W-:Y:S01]  /*4df0*/  FADD.FTZ R45, R45, R24 ;  /* 0x000000182d2d7221 */ /* 0x000fe20000010000 */
[----:B------:R-:W-:-:S02]  /*4e00*/  MOV R24, R25 ;  /* 0x0000001900187202 */ /* 0x000fc40000000f00 */
[----:B------:R-:W-:Y:S01]  /*4e10*/  F2FP.SATFINITE.E4M3.F32.PACK_AB_MERGE_C R175, R92, R43, R21 ;  /* 0x0000002b5caf723e */ /* 0x000fe20004807015 */
[----:B------:R-:W-:Y:S01]  /*4e20*/  FADD.FTZ R94, R94, R45 ;  /* 0x0000002d5e5e7221 */ /* 0x000fe20000010000 */
[----:B------:R-:W-:Y:S01]  /*4e30*/  IMAD.MOV.U32 R43, RZ, RZ, R25 ;  /* 0x000000ffff2b7224 */ /* 0x000fe200078e0019 */
[----:B------:R-:W-:Y:S01]  /*4e40*/  MUFU.EX2 R49, R49 ;  /* 0x0000003100317308 */ /* 0x000fe20000000800 */
[----:B-1----:R-:W-:Y:S01]  /*4e50*/  FADD.FTZ R22, R70, R19 ;  /* 0x0000001346167221 */ /* 0x002fe20000010000 */
[----:B------:R-:W-:Y:S01]  /*4e60*/  IMAD.MOV.U32 R45, RZ, RZ, R25 ;  /* 0x000000ffff2d7224 */ /* 0x000fe200078e0019 */
[----:B--2---:R-:W-:-:S05]  /*4e70*/  MOV R72, R25 ;  /* 0x0000001900487202 */ /* 0x004fca0000000f00 */
[----:B------:R-:W0:Y:S01]  /*4e80*/  MUFU.EX2 R104, R104 ;  /* 0x0000006800687308 */ /* 0x000e220000000800 */
[C---:B---3--:R-:W-:Y:S01]  /*4e90*/  F2FP.SATFINITE.E4M3.F32.PACK_AB_MERGE_C R70, R13.reuse, R70, RZ ;  /* 0x000000460d46723e */ /* 0x048fe200048070ff */
[----:B------:R-:W-:-:S03]  /*4ea0*/  FADD.FTZ R13, R13, R22 ;  /* 0x000000160d0d7221 */ /* 0x000fc60000010000 */
[----:B------:R-:W-:Y:S01]  /*4eb0*/  F2FP.SATFINITE.E4M3.F32.PACK_AB_MERGE_C R174, R81, R58, R70 ;  /* 0x0000003a51ae723e */ /* 0x000fe20004807046 */
[--C-:B------:R-:W-:Y:S02]  /*4ec0*/  IMAD.MOV.U32 R58, RZ, RZ, R25.reuse ;  /* 0x000000ffff3a7224 */ /* 0x100fe400078e0019 */
[----:B------:R-:W1:Y:S01]  /*4ed0*/  MUFU.EX2 R47, R47 ;  /* 0x0000002f002f7308 */ /* 0x000e620000000800 */
[--C-:B------:R-:W-:Y:S02]  /*4ee0*/  IMAD.MOV.U32 R70, RZ, RZ, R25.reuse ;  /* 0x000000ffff467224 */ /* 0x100fe400078e0019 */
[----:B------:R-:W-:-:S05]  /*4ef0*/  IMAD.MOV.U32 R81, RZ, RZ, R25 ;  /* 0x000000ffff517224 */ /* 0x000fca00078e0019 */
[----:B------:R-:W2:Y:S01]  /*4f00*/  MUFU.EX2 R74, R74 ;  /* 0x0000004a004a7308 */ /* 0x000ea20000000800 */
[----:B0-----:R-:W-:-:S07]  /*4f10*/  F2FP.SATFINITE.E4M3.F32.PACK_AB_MERGE_C R19, R104, R49, RZ ;  /* 0x000000316813723e */ /* 0x001fce00048070ff */
[----:B------:R-:W0:Y:S01]  /*4f20*/  MUFU.EX2 R98, R98 ;  /* 0x0000006200627308 */ /* 0x000e220000000800 */
[----:B-1----:R-:W-:-:S07]  /*4f30*/  FADD.FTZ R7, R47, R94 ;  /* 0x0000005e2f077221 */ /* 0x002fce0000010000 */
[----:B------:R1:W3:Y:S01]  /*4f40*/  MUFU.EX2 R17, R80 ;  /* 0x0000005000117308 */ /* 0x0002e20000000800 */
[----:B--2---:R-:W-:-:S07]  /*4f50*/  FADD.FTZ R6, R74, R13 ;  /* 0x0000000d4a067221 */ /* 0x004fce0000010000 */
[----:B------:R-:W2:Y:S01]  /*4f60*/  MUFU.EX2 R112, R112 ;  /* 0x0000007000707308 */ /* 0x000ea20000000800 */
[C---:B0-----:R-:W-:Y:S01]  /*4f70*/  F2FP.SATFINITE.E4M3.F32.PACK_AB_MERGE_C R169, R98.reuse, R47, R19 ;  /* 0x0000002f62a9723e */ /* 0x041fe20004807013 */
[----:B------:R-:W-:Y:S01]  /*4f80*/  FADD.FTZ R98, R98, R7 ;  /* 0x0000000762627221 */ /* 0x000fe20000010000 */
[--C-:B------:R-:W-:Y:S02]  /*4f90*/  IMAD.MOV.U32 R47, RZ, RZ, R25.reuse ;  /* 0x000000ffff2f7224 */ /* 0x100fe400078e0019 */
[----:B-1----:R-:W-:Y:S02]  /*4fa0*/  IMAD.MOV.U32 R80, RZ, RZ, R25 ;  /* 0x000000ffff507224 */ /* 0x002fe400078e0019 */
[----:B------:R-:W-:Y:S01]  /*4fb0*/  FADD.FTZ R49, R49, R98 ;  /* 0x0000006231317221 */ /* 0x000fe20000010000 */
[----:B------:R-:W0:Y:S01]  /*4fc0*/  MUFU.EX2 R11, R136 ;  /* 0x00000088000b7308 */ /* 0x000e220000000800 */
[----:B---3--:R-:W-:Y:S02]  /*4fd0*/  FADD.FTZ R7, R17, R6 ;  /* 0x0000000611077221 */ /* 0x008fe40000010000 */
[----:B------:R-:W-:Y:S01]  /*4fe0*/  FADD.FTZ R104, R104, R49 ;  /* 0x0000003168687221 */ /* 0x000fe20000010000 */
[----:B------:R-:W-:-:S04]  /*4ff0*/  IMAD.MOV.U32 R49, RZ, RZ, R25 ;  /* 0x000000ffff317224 */ /* 0x000fc800078e0019 */
[----:B------:R-:W-:Y:S01]  /*5000*/  MUFU.EX2 R53, R53 ;  /* 0x0000003500357308 */ /* 0x000fe20000000800 */
[----:B--2---:R-:W-:-:S07]  /*5010*/  FADD.FTZ R6, R112, R7 ;  /* 0x0000000770067221 */ /* 0x004fce0000010000 */
[----:B------:R-:W1:Y:S01]  /*5020*/  MUFU.EX2 R110, R110 ;  /* 0x0000006e006e7308 */ /* 0x000e620000000800 */
[C---:B0-----:R-:W-:Y:S01]  /*5030*/  F2FP.SATFINITE.E4M3.F32.PACK_AB_MERGE_C R112, R11.reuse, R112, RZ ;  /* 0x000000700b70723e */ /* 0x041fe200048070ff */
[----:B------:R-:W-:-:S03]  /*5040*/  FADD.FTZ R11, R11, R6 ;  /* 0x000000060b0b7221 */ /* 0x000fc60000010000 */
[----:B------:R-:W-:Y:S01]  /*5050*/  F2FP.SATFINITE.E4M3.F32.PACK_AB_MERGE_C R168, R17, R74, R112 ;  /* 0x0000004a11a8723e */ /* 0x000fe20004807070 */
[----:B------:R-:W-:Y:S02]  /*5060*/  IMAD.MOV.U32 R74, RZ, RZ, R25 ;  /* 0x000000ffff4a7224 */ /* 0x000fe400078e0019 */
[----:B------:R-:W0:Y:S08]  /*5070*/  MUFU.EX2 R51, R51 ;  /* 0x0000003300337308 */ /* 0x000e300000000800 */
[----:B------:R-:W2:Y:S01]  /*5080*/  MUFU.EX2 R138, R138 ;  /* 0x0000008a008a7308 */ /* 0x000ea20000000800 */
[----:B-1----:R-:W-:-:S07]  /*5090*/  F2FP.SATFINITE.E4M3.F32.PACK_AB_MERGE_C R12, R110, R53, RZ ;  /* 0x000000356e0c723e */ /* 0x002fce00048070ff */
[----:B------:R-:W1:Y:S01]  /*50a0*/  MUFU.EX2 R106, R106 ;  /* 0x0000006a006a7308 */ /* 0x000e620000000800 */
[----:B0-----:R-:W-:-:S07]  /*50b0*/  FADD.FTZ R7, R51, R104 ;  /* 0x0000006833077221 */ /* 0x001fce0000010000 */
[----:B------:R-:W0:Y:S01]  /*50c0*/  MUFU.EX2 R15, R140 ;  /* 0x0000008c000f7308 */ /* 0x000e220000000800 */
[----:B--2---:R-:W-:-:S07]  /*50d0*/  FADD.FTZ R6, R138, R11 ;  /* 0x0000000b8a067221 */ /* 0x004fce0000010000 */
[----:B------:R-:W2:Y:S01]  /*50e0*/  MUFU.EX2 R142, R142 ;  /* 0x0000008e008e7308 */ /* 0x000ea20000000800 */
[C---:B-1----:R-:W-:Y:S01]  /*50f0*/  F2FP.SATFINITE.E4M3.F32.PACK_AB_MERGE_C R171, R106.reuse, R51, R12 ;  /* 0x000000336aab723e */ /* 0x042fe2000480700c */
[----:B------:R-:W-:Y:S01]  /*5100*/  FADD.FTZ R106, R106, R7 ;  /* 0x000000076a6a7221 */ /* 0x000fe20000010000 */
[----:B------:R-:W-:-:S03]  /*5110*/  IMAD.MOV.U32 R51, RZ, RZ, R25 ;  /* 0x000000ffff337224 */ /* 0x000fc600078e0019 */
[----:B------:R-:W-:Y:S02]  /*5120*/  FADD.FTZ R53, R53, R106 ;  /* 0x0000006a35357221 */ /* 0x000fe40000010000 */
[----:B------:R-:W1:Y:S01]  /*5130*/  MUFU.EX2 R61, R61 ;  /* 0x0000003d003d7308 */ /* 0x000e620000000800 */
[----:B0-----:R-:W-:-:S04]  /*5140*/  FADD.FTZ R7, R15, R6 ;  /* 0x000000060f077221 */ /* 0x001fc80000010000 */
[----:B--2---:R-:W-:Y:S01]  /*5150*/  FADD.FTZ R6, R142, R7 ;  /* 0x000000078e067221 */ /* 0x004fe20000010000 */
[----:B------:R-:W-:Y:S01]  /*5160*/  FADD.FTZ R7, R110, R53 ;  /* 0x000000356e077221 */ /* 0x000fe20000010000 */
[--C-:B------:R-:W-:Y:S01]  /*5170*/  IMAD.MOV.U32 R53, RZ, RZ, R25.reuse ;  /* 0x000000ffff357224 */ /* 0x100fe200078e0019 */
[C---:B-1----:R-:W-:Y:S01]  /*5180*/  F2FP.SATFINITE.E4M3.F32.PACK_AB_MERGE_C R11, R61.reuse, R142, RZ ;  /* 0x0000008e3d0b723e */ /* 0x042fe200048070ff */
[----:B------:R-:W-:Y:S01]  /*5190*/  FADD.FTZ R6, R61, R6 ;  /* 0x000000063d067221 */ /* 0x000fe20000010000 */
[----:B------:R-:W-:Y:S02]  /*51a0*/  IMAD.MOV.U32 R61, RZ, RZ, R25 ;  /* 0x000000ffff3d7224 */ /* 0x000fe400078e0019 */
[----:B------:R-:W-:Y:S01]  /*51b0*/  F2FP.SATFINITE.E4M3.F32.PACK_AB_MERGE_C R170, R15, R138, R11 ;  /* 0x0000008a0faa723e */ /* 0x000fe2000480700b */
[----:B------:R-:W-:Y:S06]  /*51c0*/  @!P1 BRA `(.L_x_18) ;  /* 0x0000003800689947 */ /* 0x000fec0003800000 */
[----:B------:R-:W-:Y:S01]  /*51d0*/  IMAD.MOV.U32 R13, RZ, RZ, R8 ;  /* 0x000000ffff0d7224 */ /* 0x000fe200078e0008 */
[----:B------:R-:W-:Y:S01]  /*51e0*/  CS2R R86, SRZ ;  /* 0x0000000000567805 */ /* 0x000fe2000001ff00 */
[----:B------:R-:W-:Y:S01]  /*51f0*/  IMAD.MOV.U32 R11, RZ, RZ, R10 ;  /* 0x000000ffff0b7224 */ /* 0x000fe200078e000a */
[----:B------:R-:W-:Y:S02]  /*5200*/  CS2R R84, SRZ ;  /* 0x0000000000547805 */ /* 0x000fe4000001ff00 */
[----:B------:R-:W-:Y:S02]  /*5210*/  CS2R R82, SRZ ;  /* 0x0000000000527805 */ /* 0x000fe4000001ff00 */
[----:B------:R-:W-:Y:S02]  /*5220*/  CS2R R80, SRZ ;  /* 0x0000000000507805 */ /* 0x000fe4000001ff00 */
[----:B------:R-:W-:Y:S02]  /*5230*/  CS2R R78, SRZ ;  /* 0x00000000004e7805 */ /* 0x000fe4000001ff00 */
[----:B------:R-:W-:-:S02]  /*5240*/  CS2R R76, SRZ ;  /* 0x00000000004c7805 */ /* 0x000fc4000001ff00 */
[----:B------:R-:W-:Y:S02]  /*5250*/  CS2R R74, SRZ ;  /* 0x00000000004a7805 */ /* 0x000fe4000001ff00 */
        /* <DEDUP_REMOVED lines=24> */
[----:B------:R-:W-:Y:S01]  /*53e0*/  CS2R R24, SRZ ;  /* 0x0000000000187805 */ /* 0x000fe2000001ff00 */
[----:B------:R-:W-:Y:S01]  /*53f0*/  UMOV UR57, URZ ;  /* 0x0000003f00397c82 */ /* 0x000fe20008000000 */
[----:B------:R-:W-:-:S05]  /*5400*/  UMOV UR56, URZ ;  /* 0x0000003f00387c82 */ /* 0x000fca0008000000 */
.L_x_29:
[----:B------:R-:W-:Y:S01]  /*5410*/  ISETP.NE.AND P2, PT, RZ, UR49, PT ;  /* 0x00000031ff007c0c */ /* 0x000fe2000bf45270 */
[----:B------:R-:W-:-:S04]  /*5420*/  UISETP.NE.AND UP0, UPT, UR56, 0x1, UPT ;  /* 0x000000013800788c */ /* 0x000fc8000bf05270 */
[----:B------:R-:W-:-:S04]  /*5430*/  USEL UR58, URZ, 0x1, UP0 ;  /* 0x000000013f3a7887 */ /* 0x000fc80008000000 */
[----:B------:R-:W-:-:S04]  /*5440*/  ULOP3.LUT UR58, UR57, UR58, URZ, 0x3c, !UPT ;  /* 0x0000003a393a7292 */ /* 0x000fc8000f8e3c3f */
[----:B------:R-:W-:Y:S08]  /*5450*/  @P2 BRA `(.L_x_19) ;  /* 0x0000000000382947 */ /* 0x000ff00003800000 */
[----:B------:R-:W-:Y:S05]  /*5460*/  @!P0 BRA `(.L_x_20) ;  /* 0x0000000000048947 */ /* 0x000fea0003800000 */
[----:B------:R-:W-:Y:S01]  /*5470*/  BPT.TRAP 0x1 ;  /* 0x000000040000795c */ /* 0x000fe20000300000 */
.L_x_20:
[----:B------:R-:W-:Y:S01]  /*5480*/  UIADD3 UR4, UR56, 0x1, URZ ;  /* 0x0000000138047890 */ /* 0x000fe2000fffe03f */
[----:B------:R-:W-:-:S03]  /*5490*/  IMAD.U32 R3, RZ, RZ, UR58 ;  /* 0x0000003aff037e24 */ /* 0x000fc6000f8e00ff */
[----:B------:R-:W-:Y:S02]  /*54a0*/  UISETP.NE.AND UP0, UPT, UR4, 0x2, UPT ;  /* 0x000000020400788c */ /* 0x000fe4000bf05270 */
[----:B------:R-:W-:Y:S02]  /*54b0*/  SHF.L.U32 R3, R3, 0x1f, RZ ;  /* 0x0000001f03037819 */ /* 0x000fe400000006ff */
[----:B------:R-:W-:-:S04]  /*54c0*/  USEL UR4, UR4, URZ, UP0 ;  /* 0x0000003f04047287 */ /* 0x000fc80008000000 */
[----:B------:R-:W-:-:S09]  /*54d0*/  ULEA UR4, UR4, UR36, 0x3 ;  /* 0x0000002404047291 */ /* 0x000fd2000f8e183f */
[----:B------:R0:W1:Y:S01]  /*54e0*/  SYNCS.PHASECHK.TRANS64.TRYWAIT P1, [UR4+0x29830], R3 ;  /* 0x02983003ff0075a7 */ /* 0x0000620008020144 */
[----:B------:R-:W-:Y:S05]  /*54f0*/  @!P0 BRA `(.L_x_21) ;  /* 0x0000000000048947 */ /* 0x000fea0003800000 */
[----:B------:R-:W-:Y:S01]  /*5500*/  BPT.TRAP 0x1 ;  /* 0x000000040000795c */ /* 0x000fe20000300000 */
.L_x_21:
[----:B-1----:R-:W-:Y:S05]  /*5510*/  @P1 BRA `(.L_x_19) ;  /* 0x0000000000081947 */ /* 0x002fea0003800000 */
[----:B------:R-:W1:Y:S02]  /*5520*/  SYNCS.PHASECHK.TRANS64.TRYWAIT P1, [UR4+0x29830], R3 ;  /* 0x02983003ff0075a7 */ /* 0x000e640008020144 */
[----:B-1----:R-:W-:Y:S05]  /*5530*/  @!P1 BRA `(.L_x_22) ;  /* 0x000000b000949947 */ /* 0x002fea0003800000 */
.L_x_19:
[----:B01----:R-:W-:Y:S01]  /*5540*/  IADD3 R3, R2, 0x8, RZ ;  /* 0x0000000802037810 */ /* 0x003fe20007ffe0ff */
[----:B------:R-:W-:Y:S01]  /*5550*/  UIADD3 UR53, UR56, 0x1, URZ ;  /* 0x0000000138357890 */ /* 0x000fe2000fffe03f */
[C---:B------:R-:W-:Y:S01]  /*5560*/  R2UR UR4, R4.reuse ;  /* 0x00000000040472ca */ /* 0x040fe200000e0000 */
[----:B------:R-:W-:Y:S01]  /*5570*/  UMOV UR7, 0x80000020 ;  /* 0x8000002000077882 */ /* 0x000fe20000000000 */
[C---:B------:R-:W-:Y:S01]  /*5580*/  R2UR UR5, R5.reuse ;  /* 0x00000000050572ca */ /* 0x040fe200000e0000 */
[----:B------:R0:W-:Y:S01]  /*5590*/  BAR.SYNC.DEFER_BLOCKING R3, 0x100 ;  /* 0x000400030000751d */ /* 0x0001e20000010000 */
[----:B------:R-:W-:Y:S01]  /*55a0*/  UISETP.NE.AND UP0, UPT, UR53, 0x2, UPT ;  /* 0x000000023500788c */ /* 0x000fe2000bf05270 */
[C---:B------:R-:W-:Y:S02]  /*55b0*/  R2UR UR8, R4.reuse ;  /* 0x00000000040872ca */ /* 0x040fe400000e0000 */
[C---:B------:R-:W-:Y:S01]  /*55c0*/  R2UR UR9, R5.reuse ;  /* 0x00000000050972ca */ /* 0x040fe200000e0000 */
[----:B------:R-:W-:Y:S01]  /*55d0*/  USEL UR53, UR53, URZ, UP0 ;  /* 0x0000003f35357287 */ /* 0x000fe20008000000 */
[C---:B------:R-:W-:Y:S01]  /*55e0*/  R2UR UR12, R4.reuse ;  /* 0x00000000040c72ca */ /* 0x040fe200000e0000 */
[----:B------:R-:W-:Y:S01]  /*55f0*/  UMOV UR11, 0x80000020 ;  /* 0x80000020000b7882 */ /* 0x000fe20000000000 */
[C---:B------:R-:W-:Y:S01]  /*5600*/  R2UR UR13, R5.reuse ;  /* 0x00000000050d72ca */ /* 0x040fe200000e0000 */
[----:B------:R-:W-:Y:S01]  /*5610*/  UIMAD UR60, UR53, 0x780, UR52 ;  /* 0x00000780353c78a4 */ /* 0x000fe2000f8e0234 */
[C---:B------:R-:W-:Y:S01]  /*5620*/  R2UR UR16, R4.reuse ;  /* 0x00000000041072ca */ /* 0x040fe200000e0000 */
[----:B------:R-:W-:Y:S01]  /*5630*/  UMOV UR15, 0x80000020 ;  /* 0x80000020000f7882 */ /* 0x000fe20000000000 */
[C---:B------:R-:W-:Y:S01]  /*5640*/  R2UR UR17, R5.reuse ;  /* 0x00000000051172ca */ /* 0x040fe200000e0000 */
[----:B------:R-:W-:Y:S01]  /*5650*/  UIADD3 UR10, UR60, 0x80, URZ ;  /* 0x000000803c0a7890 */ /* 0x000fe2000fffe03f */
[----:B------:R-:W-:Y:S01]  /*5660*/  R2UR UR20, R4 ;  /* 0x00000000041472ca */ /* 0x000fe200000e0000 */
[----:B------:R-:W-:Y:S01]  /*5670*/  UIADD3 UR14, UR60, 0x100, URZ ;  /* 0x000001003c0e7890 */ /* 0x000fe2000fffe03f */
[----:B------:R-:W-:Y:S01]  /*5680*/  R2UR UR21, R5 ;  /* 0x00000000051572ca */ /* 0x000fe200000e0000 */
[----:B------:R-:W-:Y:S01]  /*5690*/  UMOV UR6, UR60 ;  /* 0x0000003c00067c82 */ /* 0x000fe20008000000 */
[----:B------:R-:W-:Y:S01]  /*56a0*/  UIADD3 UR18, UR60, 0x180, URZ ;  /* 0x000001803c127890 */ /* 0x000fe2000fffe03f */
[----:B0-----:R-:W-:Y:S01]  /*56b0*/  IMAD.U32 R3, RZ, RZ, UR53 ;  /* 0x00000035ff037e24 */ /* 0x001fe2000f8e00ff */
[----:B------:R-:W-:Y:S01]  /*56c0*/  UMOV UR19, 0x80000020 ;  /* 0x8000002000137882 */ /* 0x000fe20000000000 */
[----:B------:R-:W-:Y:S01]  /*56d0*/  UIADD3 UR22, UR60, 0x200, URZ ;  /* 0x000002003c167890 */ /* 0x000fe2000fffe03f */
[----:B------:R-:W-:Y:S01]  /*56e0*/  UMOV UR23, 0x80000020 ;  /* 0x8000002000177882 */ /* 0x000fe20000000000 */
[----:B------:R-:W-:Y:S01]  /*56f0*/  WARPGROUP.ARRIVE ;  /* 0x00000000000079c5 */ /* 0x000fe20000000000 */
[----:B------:R-:W-:Y:S01]  /*5700*/  UIADD3 UR26, UR60, 0x2, URZ ;  /* 0x000000023c1a7890 */ /* 0x000fe2000fffe03f */
[----:B------:R-:W-:Y:S01]  /*5710*/  UMOV UR27, 0x80000020 ;  /* 0x80000020001b7882 */ /* 0x000fe20000000000 */
[----:B------:R-:W-:-:S03]  /*5720*/  UIADD3 UR30, UR60, 0x280, URZ ;  /* 0x000002803c1e7890 */ /* 0x000fc6000fffe03f */
[----:B------:R-:W-:Y:S01]  /*5730*/  QGMMA.64x32x32.F32.E4M3.E4M3 R152, gdesc[UR4], RZ, !UPT, gsb0 ;  /* 0x00600000049879f3 */ /* 0x000fe2000c0008ff */
[----:B------:R-:W-:Y:S01]  /*5740*/  UIADD3 UR6, UR60, 0x82, URZ ;  /* 0x000000823c067890 */ /* 0x000fe2000fffe03f */
[----:B------:R-:W-:Y:S01]  /*5750*/  UMOV UR4, UR24 ;  /* 0x0000001800047c82 */ /* 0x000fe20008000000 */
[----:B------:R-:W-:Y:S01]  /*5760*/  UMOV UR5, UR25 ;  /* 0x0000001900057c82 */ /* 0x000fe20008000000 */
[----:B------:R-:W-:Y:S01]  /*5770*/  UMOV UR7, 0x80000020 ;  /* 0x8000002000077882 */ /* 0x000fe20000000000 */
[----:B------:R-:W-:Y:S01]  /*5780*/  UMOV UR31, 0x80000020 ;  /* 0x80000020001f7882 */ /* 0x000fe20000000000 */
[----:B------:R-:W-:Y:S01]  /*5790*/  UIADD3 UR34, UR60, 0x282, URZ ;  /* 0x000002823c227890 */ /* 0x000fe2000fffe03f */
[----:B------:R-:W-:Y:S01]  /*57a0*/  UMOV UR35, 0x80000020 ;  /* 0x8000002000237882 */ /* 0x000fe20000000000 */
[----:B------:R-:W-:Y:S01]  /*57b0*/  UIADD3 UR42, UR60, 0x500, URZ ;  /* 0x000005003c2a7890 */ /* 0x000fe2000fffe03f */
[----:B------:R-:W-:Y:S01]  /*57c0*/  UMOV UR43, 0x80000020 ;  /* 0x80000020002b7882 */ /* 0x000fe20000000000 */
[----:B------:R-:W-:Y:S01]  /*57d0*/  UIADD3 UR46, UR60, 0x502, URZ ;  /* 0x000005023c2e7890 */ /* 0x000fe2000fffe03f */
[----:B------:R-:W-:Y:S01]  /*57e0*/  UMOV UR47, 0x80000020 ;  /* 0x80000020002f7882 */ /* 0x000fe20000000000 */
[----:B------:R-:W-:-:S02]  /*57f0*/  WARPGROUP.DEPBAR.LE gsb0, 0x0 ;  /* 0x00008000000079c5 */ /* 0x000fc40000010000 */
[----:B------:R-:W-:-:S06]  /*5800*/  WARPGROUP.ARRIVE ;  /* 0x00000000000079c5 */ /* 0x000fcc0000000000 */
[----:B------:R-:W-:Y:S01]  /*5810*/  QGMMA.64x32x32.F32.E4M3.E4M3 R136, gdesc[UR8], RZ, !UPT, gsb0 ;  /* 0x00600000088879f3 */ /* 0x000fe2000c0008ff */
[----:B------:R-:W-:Y:S02]  /*5820*/  UIADD3 UR8, UR60, 0x102, URZ ;  /* 0x000001023c087890 */ /* 0x000fe4000fffe03f */
[----:B------:R-:W-:Y:S02]  /*5830*/  UIADD3 UR9, UR60, 0x182, URZ ;  /* 0x000001823c097890 */ /* 0x000fe4000fffe03f */
[----:B------:R-:W-:Y:S01]  /*5840*/  UIADD3 UR10, UR60, 0x202, URZ ;  /* 0x000002023c0a7890 */ /* 0x000fe2000fffe03f */
[----:B------:R-:W-:Y:S02]  /*5850*/  WARPGROUP.DEPBAR.LE gsb0, 0x0 ;  /* 0x00008000000079c5 */ /* 0x000fe40000010000 */
[----:B------:R-:W-:-:S06]  /*5860*/  WARPGROUP.ARRIVE ;  /* 0x00000000000079c5 */ /* 0x000fcc0000000000 */
[----:B------:R-:W-:Y:S03]  /*5870*/  QGMMA.64x32x32.F32.E4M3.E4M3 R120, gdesc[UR12], RZ, !UPT, gsb0 ;  /* 0x006000000c7879f3 */ /* 0x000fe6000c0008ff */
        /* <DEDUP_REMOVED lines=8> */
[----:B------:R-:W-:Y:S01]  /*5900*/  QGMMA.64x32x32.F32.E4M3.E4M3 R152, gdesc[UR24], R152, gsb0 ;  /* 0x00600000189879f3 */ /* 0x000fe20008000898 */
[----:B------:R-:W-:Y:S01]  /*5910*/  UMOV UR26, UR6 ;  /* 0x00000006001a7c82 */ /* 0x000fe20008000000 */
[----:B------:R-:W-:Y:S01]  /*5920*/  UMOV UR27, 0x80000020 ;  /* 0x80000020001b7882 */ /* 0x000fe20000000000 */
[----:B------:R-:W-:Y:S01]  /*5930*/  UMOV UR6, UR8 ;  /* 0x0000000800067c82 */ /* 0x000fe20008000000 */
[----:B------:R-:W-:Y:S01]  /*5940*/  UIADD3 UR8, UR60, 0x380, URZ ;  /* 0x000003803c087890 */ /* 0x000fe2000fffe03f */
[----:B------:R-:W-:Y:S02]  /*5950*/  WARPGROUP.DEPBAR.LE gsb0, 0x0 ;  /* 0x00008000000079c5 */ /* 0x000fe40000010000 */
[----:B------:R-:W-:-:S06]  /*5960*/  WARPGROUP.ARRIVE ;  /* 0x00000000000079c5 */ /* 0x000fcc0000000000 */
[----:B------:R-:W-:Y:S01]  /*5970*/  QGMMA.64x32x32.F32.E4M3.E4M3 R136, gdesc[UR24], R136, gsb0 ;  /* 0x00600000188879f3 */ /* 0x000fe20008000888 */
[----:B------:R-:W-:Y:S01]  /*5980*/  UMOV UR26, UR9 ;  /* 0x00000009001a7c82 */ /* 0x000fe20008000000 */
[----:B------:R-:W-:Y:S01]  /*5990*/  UMOV UR27, 0x80000020 ;  /* 0x80000020001b7882 */ /* 0x000fe20000000000 */
[----:B------:R-:W-:Y:S01]  /*59a0*/  UIADD3 UR9, UR60, 0x400, URZ ;  /* 0x000004003c097890 */ /* 0x000fe2000fffe03f */
        /* <DEDUP_REMOVED lines=94> */
[----:B------:R-:W-:Y:S01]  /*5f90*/  UIADD3 UR60, UR60, 0x702, URZ ;  /* 0x000007023c3c7890 */ /* 0x000fe2000fffe03f */
        /* <DEDUP_REMOVED lines=31> */
[----:B------:R-:W-:Y:S05]  /*6190*/  @P2 BRA `(.L_x_23) ;  /* 0x00000000002c2947 */ /* 0x000fea0003800000 */
[----:B------:R-:W-:Y:S05]  /*61a0*/  @!P0 BRA `(.L_x_24) ;  /* 0x0000000000048947 */ /* 0x000fea0003800000 */
[----:B------:R-:W-:Y:S01]  /*61b0*/  BPT.TRAP 0x1 ;  /* 0x000000040000795c */ /* 0x000fe20000300000 */
.L_x_24:
[----:B------:R-:W-:Y:S01]  /*61c0*/  ULEA UR4, UR56, UR36, 0x3 ;  /* 0x0000002438047291 */ /* 0x000fe2000f8e183f */
[----:B------:R-:W-:-:S05]  /*61d0*/  IMAD.U32 R8, RZ, RZ, UR57 ;  /* 0x00000039ff087e24 */ /* 0x000fca000f8e00ff */
[----:B------:R-:W-:-:S04]  /*61e0*/  SHF.L.U32 R8, R8, 0x1f, RZ ;  /* 0x0000001f08087819 */ /* 0x000fc800000006ff */
[----:B------:R0:W1:Y:S01]  /*61f0*/  SYNCS.PHASECHK.TRANS64.TRYWAIT P1, [UR4+0x29850], R8 ;  /* 0x02985008ff0075a7 */ /* 0x0000620008020144 */
[----:B------:R-:W-:Y:S05]  /*6200*/  @!P0 BRA `(.L_x_25) ;  /* 0x0000000000048947 */ /* 0x000fea0003800000 */
[----:B------:R-:W-:Y:S01]  /*6210*/  BPT.TRAP 0x1 ;  /* 0x000000040000795c */ /* 0x000fe20000300000 */
.L_x_25:
[----:B-1----:R-:W-:Y:S05]  /*6220*/  @P1 BRA `(.L_x_23) ;  /* 0x0000000000081947 */ /* 0x002fea0003800000 */
[----:B------:R-:W1:Y:S02]  /*6230*/  SYNCS.PHASECHK.TRANS64.TRYWAIT P1, [UR4+0x29850], R8 ;  /* 0x02985008ff0075a7 */ /* 0x000e640008020144 */
[----:B-1----:R-:W-:Y:S05]  /*6240*/  @!P1 BRA `(.L_x_26) ;  /* 0x000000a400689947 */ /* 0x002fea0003800000 */
.L_x_23:
[----:B------:R-:W-:Y:S01]  /*6250*/  UIADD3 UR4, UR36, 0x400, URZ ;  /* 0x0000040024047890 */ /* 0x000fe2000fffe03f */
[----:B------:R-:W-:Y:S01]  /*6260*/  WARPGROUP.ARRIVE ;  /* 0x00000000000079c5 */ /* 0x000fe20000000000 */
[----:B------:R-:W-:Y:S01]  /*6270*/  UMOV UR7, 0xc0000010 ;  /* 0xc000001000077882 */ /* 0x000fe20000000000 */
[----:B01----:R-:W-:Y:S01]  /*6280*/  IADD3 R8, -R2, 0xb, RZ ;  /* 0x0000000b02087810 */ /* 0x003fe20007ffe1ff */
[----:B------:R-:W-:-:S04]  /*6290*/  USHF.R.U32.HI UR4, URZ, 0x4, UR4 ;  /* 0x000000043f047899 */ /* 0x000fc80008011604 */
[----:B------:R-:W-:-:S04]  /*62a0*/  ULOP3.LUT UR4, UR4, 0x3fff, URZ, 0xc0, !UPT ;  /* 0x00003fff04047892 */ /* 0x000fc8000f8ec03f */
[----:B------:R-:W-:-:S04]  /*62b0*/  ULOP3.LUT UR4, UR4, 0x10000, URZ, 0xfc, !UPT ;  /* 0x0001000004047892 */ /* 0x000fc8000f8efc3f */
[----:B------:R-:W-:-:S07]  /*62c0*/  UIMAD UR4, UR56, 0x500, UR4 ;  /* 0x00000500380478a4 */ /* 0x000fce000f8e0204 */
[----:B------:R-:W-:Y:S02]  /*62d0*/  UMOV UR6, UR4 ;  /* 0x0000000400067c82 */ /* 0x000fe40008000000 */
[----:B------:R-:W-:Y:S01]  /*62e0*/  QGMMA.64x128x32.F32.E4M3.E4M3 R24, R184, gdesc[UR4], R24, gsb0 ;  /* 0x01e00004b8187df3 */ /* 0x000fe20008000818 */
[----:B------:R-:W-:Y:S01]  /*62f0*/  UIADD3 UR6, UR4, 0x100, URZ ;  /* 0x0000010004067890 */ /* 0x000fe2000fffe03f */
[----:B------:R-:W-:Y:S01]  /*6300*/  UMOV UR7, 0xc0000010 ;  /* 0xc000001000077882 */ /* 0x000fe20000000000 */
[----:B------:R-:W-:Y:S02]  /*6310*/  WARPGROUP.DEPBAR.LE gsb0, 0x0 ;  /* 0x00008000000079c5 */ /* 0x000fe40000010000 */
[----:B------:R-:W-:-:S07]  /*6320*/  WARPGROUP.ARRIVE ;  /* 0x00000000000079c5 */ /* 0x000fce0000000000 */
        /* <DEDUP_REMOVED lines=8> */
[----:B------:R-:W-:Y:S01]  /*63b0*/  UIADD3 UR4, UR4, 0x400, URZ ;  /* 0x0000040004047890 */ /* 0x000fe2000fffe03f */
[----:B------:R-:W-:Y:S02]  /*63c0*/  WARPGROUP.DEPBAR.LE gsb0, 0x0 ;  /* 0x00008000000079c5 */ /* 0x000fe40000010000 */
[----:B------:R-:W-:-:S06]  /*63d0*/  WARPGROUP.ARRIVE ;  /* 0x00000000000079c5 */ /* 0x000fcc0000000000 */
[----:B------:R-:W-:Y:S01]  /*63e0*/  QGMMA.64x128x32.F32.E4M3.E4M3 R24, R172, gdesc[UR4], R24, gsb0 ;  /* 0x01e00004ac187df3 */ /* 0x000fe20008000818 */
[----:B------:R-:W-:Y:S01]  /*63f0*/  UMOV UR6, UR4 ;  /* 0x0000000400067c82 */ /* 0x000fe20008000000 */
[----:B------:R-:W-:Y:S01]  /*6400*/  UMOV UR7, 0xc0000010 ;  /* 0xc000001000077882 */ /* 0x000fe20000000000 */
[----:B------:R-:W-:Y:S02]  /*6410*/  WARPGROUP.DEPBAR.LE gsb0, 0x0 ;  /* 0x00008000000079c5 */ /* 0x000fe40000010000 */
[----:B------:R-:W-:-:S07]  /*6420*/  WARPGROUP.ARRIVE ;  /* 0x00000000000079c5 */ /* 0x000fce0000000000 */
[----:B------:R-:W-:Y:S03]  /*6430*/  QGMMA.64x128x32.F32.E4M3.E4M3 R24, R168, gdesc[UR4], R24, gsb0 ;  /* 0x01e00004a8187df3 */ /* 0x000fe60008000818 */
[----:B------:R-:W-:Y:S02]  /*6440*/  WARPGROUP.DEPBAR.LE gsb0, 0x0 ;  /* 0x00008000000079c5 */ /* 0x000fe40000010000 */
[----:B------:R0:W-:Y:S06]  /*6450*/  BAR.ARV R8, 0x100 ;  /* 0x000400080000751d */ /* 0x0001ec0000002000 */
[----:B------:R-:W-:Y:S05]  /*6460*/  @!P0 BRA `(.L_x_27) ;  /* 0x0000000000048947 */ /* 0x000fea0003800000 */
[----:B------:R-:W-:Y:S01]  /*6470*/  BPT.TRAP 0x1 ;  /* 0x000000040000795c */ /* 0x000fe20000300000 */
.L_x_27:
[C---:B------:R-:W-:Y:S01]  /*6480*/  FMUL.FTZ R12, R0.reuse, R152 ;  /* 0x00000098000c7220 */ /* 0x040fe20000410000 */
[C---:B------:R-:W-:Y:S01]  /*6490*/  FMUL.FTZ R14, R0.reuse, R153 ;  /* 0x00000099000e7220 */ /* 0x040fe20000410000 */
[C---:B------:R-:W-:Y:S01]  /*64a0*/  FMUL.FTZ R16, R0.reuse, R154 ;  /* 0x0000009a00107220 */ /* 0x040fe20000410000 */
[C---:B------:R-:W-:Y:S01]  /*64b0*/  FMUL.FTZ R18, R0.reuse, R155 ;  /* 0x0000009b00127220 */ /* 0x040fe20000410000 */
[C---:B------:R-:W-:Y:S01]  /*64c0*/  FMUL.FTZ R20, R0.reuse, R156 ;  /* 0x0000009c00147220 */ /* 0x040fe20000410000 */
[C---:B------:R-:W-:Y:S01]  /*64d0*/  FMUL.FTZ R22, R0.reuse, R157 ;  /* 0x0000009d00167220 */ /* 0x040fe20000410000 */
[----:B------:R-:W1:Y:S01]  /*64e0*/  MUFU.TANH R12, R12 ;  /* 0x0000000c000c7308 */ /* 0x000e620000002400 */
[C---:B------:R-:W-:Y:S01]  /*64f0*/  FMUL.FTZ R152, R0.reuse, R158 ;  /* 0x0000009e00987220 */ /* 0x040fe20000410000 */
[C---:B------:R-:W-:Y:S01]  /*6500*/  FMUL.FTZ R154, R0.reuse, R159 ;  /* 0x0000009f009a7220 */ /* 0x040fe20000410000 */
[C---:B------:R-:W-:Y:S01]  /*6510*/  FMUL.FTZ R156, R0.reuse, R160 ;  /* 0x000000a0009c7220 */ /* 0x040fe20000410000 */
[C---:B------:R-:W-:Y:S01]  /*6520*/  FMUL.FTZ R158, R0.reuse, R161 ;  /* 0x000000a1009e7220 */ /* 0x040fe20000410000 */
[C---:B------:R-:W-:Y:S01]  /*6530*/  FMUL.FTZ R160, R0.reuse, R162 ;  /* 0x000000a200a07220 */ /* 0x040fe20000410000 */
[C---:B------:R-:W-:Y:S01]  /*6540*/  FMUL.FTZ R162, R0.reuse, R163 ;  /* 0x000000a300a27220 */ /* 0x040fe20000410000 */
[C---:B------:R-:W-:Y:S01]  /*6550*/  FMUL.FTZ R164, R0.reuse, R164 ;  /* 0x000000a400a47220 */ /* 0x040fe20000410000 */
[----:B------:R-:W2:Y:S01]  /*6560*/  MUFU.TANH R14, R14 ;  /* 0x0000000e000e7308 */ /* 0x000ea20000002400 */
[C---:B------:R-:W-:Y:S01]  /*6570*/  FMUL.FTZ R168, R0.reuse, R165 ;  /* 0x000000a500a87220 */ /* 0x040fe20000410000 */
[C---:B------:R-:W-:Y:S01]  /*6580*/  FMUL.FTZ R166, R0.reuse, R166 ;  /* 0x000000a600a67220 */ /* 0x040fe20000410000 */
[C---:B------:R-:W-:Y:S01]  /*6590*/  FMUL.FTZ R170, R0.reuse, R167 ;  /* 0x000000a700aa7220 */ /* 0x040fe20000410000 */
[C---:B------:R-:W-:Y:S01]  /*65a0*/  FMUL.FTZ R172, R0.reuse, R136 ;  /* 0x0000008800ac7220 */ /* 0x040fe20000410000 */
[C---:B------:R-:W-:Y:S01]  /*65b0*/  FMUL.FTZ R174, R0.reuse, R137 ;  /* 0x0000008900ae7220 */ /* 0x040fe20000410000 */
[C---:B------:R-:W-:Y:S01]  /*65c0*/  FMUL.FTZ R136, R0.reuse, R138 ;  /* 0x0000008a00887220 */ /* 0x040fe20000410000 */
[----:B------:R-:W-:Y:S01]  /*65d0*/  FMUL.FTZ R138, R0, R139 ;  /* 0x0000008b008a7220 */ /* 0x000fe20000410000 */
[----:B------:R-:W3:Y:S01]  /*65e0*/  MUFU.TANH R16, R16 ;  /* 0x0000001000107308 */ /* 0x000ee20000002400 */
[----:B-1----:R-:W-:Y:S01]  /*65f0*/  FMNMX.FTZ R9, R12, R11, !PT ;  /* 0x0000000b0c097209 */ /* 0x002fe20007810000 */
[C---:B------:R-:W-:Y:S01]  /*6600*/  FMUL.FTZ R178, R0.reuse, R140 ;  /* 0x0000008c00b27220 */ /* 0x040fe20000410000 */
[C---:B------:R-:W-:Y:S01]  /*6610*/  FMUL.FTZ R180, R0.reuse, R141 ;  /* 0x0000008d00b47220 */ /* 0x040fe20000410000 */
[C---:B------:R-:W-:Y:S01]  /*6620*/  FMUL.FTZ R140, R0.reuse, R142 ;  /* 0x0000008e008c7220 */ /* 0x040fe20000410000 */
[C---:B------:R-:W-:Y:S01]  /*6630*/  FMUL.FTZ R142, R0.reuse, R143 ;  /* 0x0000008f008e7220 */ /* 0x040fe20000410000 */
[C---:B------:R-:W-:Y:S01]  /*6640*/  FMUL.FTZ R182, R0.reuse, R144 ;  /* 0x0000009000b67220 */ /* 0x040fe20000410000 */
[----:B------:R-:W-:Y:S01]  /*6650*/  FMUL.FTZ R184, R0, R145 ;  /* 0x0000009100b87220 */ /* 0x000fe20000410000 */
[----:B------:R-:W1:Y:S01]  /*6660*/  MUFU.TANH R18, R18 ;  /* 0x0000001200127308 */ /* 0x000e620000002400 */
[----:B--2---:R-:W-:Y:S01]  /*6670*/  FMNMX.FTZ R9, R14, R9, !PT ;  /* 0x000000090e097209 */ /* 0x004fe20007810000 */
[C---:B------:R-:W-:Y:S01]  /*6680*/  FMUL.FTZ R144, R0.reuse, R146 ;  /* 0x0000009200907220 */ /* 0x040fe20000410000 */
[C---:B------:R-:W-:Y:S01]  /*6690*/  FMUL.FTZ R146, R0.reuse, R147 ;  /* 0x0000009300927220 */ /* 0x040fe20000410000 */
[C---:B------:R-:W-:Y:S01]  /*66a0*/  FMUL.FTZ R186, R0.reuse, R148 ;  /* 0x0000009400ba7220 */ /* 0x040fe20000410000 */
[C---:B------:R-:W-:Y:S01]  /*66b0*/  FMUL.FTZ R188, R0.reuse, R149 ;  /* 0x0000009500bc7220 */ /* 0x040fe20000410000 */
[C---:B------:R-:W-:Y:S01]  /*66c0*/  FMUL.FTZ R148, R0.reuse, R150 ;  /* 0x0000009600947220 */ /* 0x040fe20000410000 */
[----:B------:R-:W-:Y:S01]  /*66d0*/  FMUL.FTZ R150, R0, R151 ;  /* 0x0000009700967220 */ /* 0x000fe20000410000 */
[----:B------:R-:W2:Y:S01]  /*66e0*/  MUFU.TANH R20, R20 ;  /* 0x0000001400147308 */ /* 0x000ea20000002400 */
[----:B---3--:R-:W-:Y:S01]  /*66f0*/  FMNMX.FTZ R15, R16, R13, !PT ;  /* 0x0000000d100f7209 */ /* 0x008fe20007810000 */
        /* <DEDUP_REMOVED lines=51> */
[----:B------:R-:W-:Y:S01]  /*6a30*/  FMUL.FTZ R94, R0, R95 ;  /* 0x0000005f005e7220 */ /* 0x000fe20000410000 */
[----:B------:R-:W-:-:S02]  /*6a40*/  R2UR UR4, R3 ;  /* 0x00000000030472ca */ /* 0x000fc400000e0000 */
[----:B------:R-:W3:Y:S01]  /*6a50*/  MUFU.TANH R162, R162 ;  /* 0x000000a200a27308 */ /* 0x000ee20000002400 */
[----:B-1----:R-:W-:-:S07]  /*6a60*/  FMNMX.FTZ R9, R158, R9, !PT ;  /* 0x000000099e097209 */ /* 0x002fce0007810000 */
[----:B------:R-:W1:Y:S01]  /*6a70*/  MUFU.TANH R164, R164 ;  /* 0x000000a400a47308 */ /* 0x000e620000002400 */
[----:B--2---:R-:W-:Y:S02]  /*6a80*/  FMNMX.FTZ R15, R160, R15, !PT ;  /* 0x0000000fa00f7209 */ /* 0x004fe40007810000 */
[----:B------:R-:W-:-:S04]  /*6a90*/  ULEA UR4, UR4, UR36, 0x3 ;  /* 0x0000002404047291 */ /* 0x000fc8000f8e183f */
[----:B------:R-:W-:Y:S01]  /*6aa0*/  UIADD3 UR4, UR4, 0x29840, URZ ;  /* 0x0002984004047890 */ /* 0x000fe2000fffe03f */
[----:B------:R-:W2:Y:S01]  /*6ab0*/  MUFU.TANH R168, R168 ;  /* 0x000000a800a87308 */ /* 0x000ea20000002400 */
[----:B---3--:R-:W-:Y:S02]  /*6ac0*/  FMNMX.FTZ R15, R162, R15, !PT ;  /* 0x0000000fa20f7209 */ /* 0x008fe40007810000 */
[----:B------:R-:W-:-:S05]  /*6ad0*/  UPRMT UR4, UR51, 0x654, UR4 ;  /* 0x0000065433047896 */ /* 0x000fca0008000004 */
[----:B------:R-:W3:Y:S01]  /*6ae0*/  MUFU.TANH R166, R166 ;  /* 0x000000a600a67308 */ /* 0x000ee20000002400 */
[----:B-1----:R-:W-:-:S03]  /*6af0*/  FMNMX.FTZ R9, R164, R9, !PT ;  /* 0x00000009a4097209 */ /* 0x002fc60007810000 */
[----:B------:R-:W-:Y:S04]  /*6b00*/  SYNCS.ARRIVE.TRANS64.RED.A1T0 RZ, [UR4], RZ ;  /* 0x000000ffffff79a7 */ /* 0x000fe80008100404 */
[----:B------:R-:W1:Y:S01]  /*6b10*/  MUFU.TANH R170, R170 ;  /* 0x000000aa00aa7308 */ /* 0x000e620000002400 */
[----:B--2---:R-:W-:-:S07]  /*6b20*/  FMNMX.FTZ R9, R168, R9, !PT ;  /* 0x00000009a8097209 */ /* 0x004fce0007810000 */
[----:B------:R-:W2:Y:S01]  /*6b30*/  MUFU.TANH R172, R172 ;  /* 0x000000ac00ac7308 */ /* 0x000ea20000002400 */
[----:B---3--:R-:W-:-:S07]  /*6b40*/  FMNMX.FTZ R15, R166, R15, !PT ;  /* 0x0000000fa60f7209 */ /* 0x008fce0007810000 */
[----:B------:R-:W3:Y:S01]  /*6b50*/  MUFU.TANH R174, R174 ;  /* 0x000000ae00ae7308 */ /* 0x000ee20000002400 */
[----:B-1----:R-:W-:-:S07]  /*6b60*/  FMNMX.FTZ R15, R170, R15, !PT ;  /* 0x0000000faa0f7209 */ /* 0x002fce0007810000 */
        /* <DEDUP_REMOVED lines=47> */
[----:B-1----:R-:W-:Y:S01]  /*6e60*/  FMNMX.FTZ R17, R126, R15, !PT ;  /* 0x0000000f7e117209 */ /* 0x002fe20007810000 */
[C---:B------:R-:W-:Y:S01]  /*6e70*/  FMUL.FTZ R15, R0.reuse, R96 ;  /* 0x00000060000f7220 */ /* 0x040fe20000410000 */
[C---:B------:R-:W-:Y:S01]  /*6e80*/  FMUL.FTZ R96, R0.reuse, R98 ;  /* 0x0000006200607220 */ /* 0x040fe20000410000 */
[----:B------:R-:W-:-:S04]  /*6e90*/  FMUL.FTZ R98, R0, R99 ;  /* 0x0000006300627220 */ /* 0x000fc80000410000 */
[----:B------:R-:W1:Y:S01]  /*6ea0*/  MUFU.TANH R128, R128 ;  /* 0x0000008000807308 */ /* 0x000e620000002400 */
[----:B--2---:R-:W-:-:S07]  /*6eb0*/  FMNMX.FTZ R9, R198, R9, !PT ;  /* 0x00000009c6097209 */ /* 0x004fce0007810000 */
[----:B------:R-:W2:Y:S01]  /*6ec0*/  MUFU.TANH R130, R130 ;  /* 0x0000008200827308 */ /* 0x000ea20000002400 */
[----:B---3--:R-:W-:-:S07]  /*6ed0*/  FMNMX.FTZ R9, R200, R9, !PT ;  /* 0x00000009c8097209 */ /* 0x008fce0007810000 */
[----:B------:R-:W3:Y:S01]  /*6ee0*/  MUFU.TANH R202, R202 ;  /* 0x000000ca00ca7308 */ /* 0x000ee20000002400 */
[----:B-1----:R-:W-:-:S07]  /*6ef0*/  FMNMX.FTZ R17, R128, R17, !PT ;  /* 0x0000001180117209 */ /* 0x002fce0007810000 */
[----:B------:R-:W1:Y:S01]  /*6f00*/  MUFU.TANH R204, R204 ;  /* 0x000000cc00cc7308 */ /* 0x000e620000002400 */
[----:B--2---:R-:W-:Y:S01]  /*6f10*/  FMNMX.FTZ R19, R130, R17, !PT ;  /* 0x0000001182137209 */ /* 0x004fe20007810000 */
[----:B------:R-:W-:-:S06]  /*6f20*/  FMUL.FTZ R17, R0, R97 ;  /* 0x0000006100117220 */ /* 0x000fcc0000410000 */
        /* <DEDUP_REMOVED lines=24> */
[C---:B------:R-:W-:Y:S01]  /*70b0*/  FMUL.FTZ R19, R0.reuse, R100 ;  /* 0x0000006400137220 */ /* 0x040fe20000410000 */
[C---:B------:R-:W-:Y:S01]  /*70c0*/  FMUL.FTZ R100, R0.reuse, R102 ;  /* 0x0000006600647220 */ /* 0x040fe20000410000 */
[----:B------:R-:W-:-:S04]  /*70d0*/  FMUL.FTZ R102, R0, R103 ;  /* 0x0000006700667220 */ /* 0x000fc80000410000 */
[----:B------:R-:W2:Y:S01]  /*70e0*/  MUFU.TANH R112, R112 ;  /* 0x0000007000707308 */ /* 0x000ea20000002400 */
[----:B---3--:R-:W-:-:S07]  /*70f0*/  FMNMX.FTZ R9, R214, R9, !PT ;  /* 0x00000009d6097209 */ /* 0x008fce0007810000 */
[----:B------:R-:W3:Y:S01]  /*7100*/  MUFU.TANH R114, R114 ;  /* 0x0000007200727308 */ /* 0x000ee20000002400 */
[----:B-1----:R-:W-:-:S07]  /*7110*/  FMNMX.FTZ R9, R216, R9, !PT ;  /* 0x00000009d8097209 */ /* 0x002fce0007810000 */
[----:B------:R-:W1:Y:S01]  /*7120*/  MUFU.TANH R218, R218 ;  /* 0x000000da00da7308 */ /* 0x000e620000002400 */
[----:B--2---:R-:W-:-:S07]  /*7130*/  FMNMX.FTZ R21, R112, R21, !PT ;  /* 0x0000001570157209 */ /* 0x004fce0007810000 */
[----:B------:R-:W2:Y:S01]  /*7140*/  MUFU.TANH R220, R220 ;  /* 0x000000dc00dc7308 */ /* 0x000ea20000002400 */
[----:B---3--:R-:W-:Y:S01]  /*7150*/  FMNMX.FTZ R23, R114, R21, !PT ;  /* 0x0000001572177209 */ /* 0x008fe20007810000 */
[----:B------:R-:W-:-:S06]  /*7160*/  FMUL.FTZ R21, R0, R101 ;  /* 0x0000006500157220 */ /* 0x000fcc0000410000 */
        /* <DEDUP_REMOVED lines=14> */
[----:B------:R-:W0:Y:S01]  /*7250*/  MUFU.TANH R228, R228 ;  /* 0x000000e400e47308 */ /* 0x000e220000002400 */
[----:B--2---:R-:W-:-:S07]  /*7260*/  FMNMX.FTZ R23, R90, R23, !PT ;  /* 0x000000175a177209 */ /* 0x004fce0007810000 */
[----:B------:R-:W1:Y:S01]  /*7270*/  MUFU.TANH R92, R92 ;  /* 0x0000005c005c7308 */ /* 0x000e620000002400 */
[----:B---3--:R-:W-:-:S07]  /*7280*/  FMNMX.FTZ R9, R226, R9, !PT ;  /* 0x00000009e2097209 */ /* 0x008fce0007810000 */
[----:B------:R-:W2:Y:S01]  /*7290*/  MUFU.TANH R94, R94 ;  /* 0x0000005e005e7308 */ /* 0x000ea20000002400 */
[----:B0-----:R-:W-:Y:S02]  /*72a0*/  FMNMX.FTZ R8, R228, R9, !PT ;  /* 0x00000009e4087209 */ /* 0x001fe40007810000 */
[----:B------:R-:W0:Y:S05]  /*72b0*/  LDC R9, c[0x0][0x988] ;  /* 0x00026200ff097b82 */ /* 0x000e2a0000000800 */
        /* <DEDUP_REMOVED lines=15> */
[----:B--2---:R-:W-:-:S05]  /*73b0*/  FMNMX.FTZ R89, R21, R8, !PT ;  /* 0x0000000815597209 */ /* 0x004fca0007810000 */
[----:B------:R-:W2:Y:S01]  /*73c0*/  SHFL.BFLY PT, R8, R89, 0x2, 0x1f ;  /* 0x0c401f0059087f89 */ /* 0x000ea200000e0000 */
[----:B---3--:R-:W-:-:S04]  /*73d0*/  FMNMX.FTZ R23, R100, R23, !PT ;  /* 0x0000001764177209 */ /* 0x008fc80007810000 */
[----:B-1----:R-:W-:-:S05]  /*73e0*/  FMNMX.FTZ R23, R102, R23, !PT ;  /* 0x0000001766177209 */ /* 0x002fca0007810000 */
[----:B------:R-:W1:Y:S01]  /*73f0*/  SHFL.BFLY PT, R10, R23, 0x2, 0x1f ;  /* 0x0c401f00170a7f89 */ /* 0x000e6200000e0000 */
[----:B--2---:R-:W-:Y:S02]  /*7400*/  FMNMX.FTZ R91, R89, R8, !PT ;  /* 0x00000008595b7209 */ /* 0x004fe40007810000 */
[----:B-1----:R-:W-:-:S03]  /*7410*/  FMNMX.FTZ R93, R23, R10, !PT ;  /* 0x0000000a175d7209 */ /* 0x002fc60007810000 */
[----:B------:R-:W1:Y:S04]  /*7420*/  SHFL.BFLY PT, R10, R91, 0x1, 0x1f ;  /* 0x0c201f005b0a7f89 */ /* 0x000e6800000e0000 */
[----:B------:R-:W2:Y:S01]  /*7430*/  SHFL.BFLY PT, R8, R93, 0x1, 0x1f ;  /* 0x0c201f005d087f89 */ /* 0x000ea200000e0000 */
[----:B-1----:R-:W-:Y:S02]  /*7440*/  FMNMX.FTZ R10, R91, R10, !PT ;  /* 0x0000000a5b0a7209 */ /* 0x002fe40007810000 */
[----:B--2---:R-:W-:-:S03]  /*7450*/  FMNMX.FTZ R8, R93, R8, !PT ;  /* 0x000000085d087209 */ /* 0x004fc60007810000 */
[C---:B------:R-:W-:Y:S01]  /*7460*/  FADD.FTZ R176, -R10.reuse, R11 ;  /* 0x0000000b0ab07221 */ /* 0x040fe20000010100 */
[----:B0-----:R-:W-:-:S03]  /*7470*/  FFMA.FTZ R103, R10, R9, -8 ;  /* 0xc10000000a677423 */ /* 0x001fc60000010009 */
[----:B------:R-:W-:Y:S01]  /*7480*/  FMUL.FTZ R11, R176, R9 ;  /* 0x00000009b00b7220 */ /* 0x000fe20000410000 */
[----:B------:R-:W-:-:S01]  /*7490*/  FADD.FTZ R176, -R8, R13 ;  /* 0x0000000d08b07221 */ /* 0x000fc20000010100 */
[-CC-:B------:R-:W-:Y:S01]  /*74a0*/  FFMA.FTZ R105, R194, R9.reuse, -R103.reuse ;  /* 0x00000009c2697223 */ /* 0x180fe20000010867 */
[----:B------:R-:W-:-:S01]  /*74b0*/  FFMA.FTZ R13, R14, R9, -R103 ;  /* 0x000000090e0d7223 */ /* 0x000fc20000010867 */
[-CC-:B------:R-:W-:Y:S01]  /*74c0*/  FFMA.FTZ R194, R17, R9.reuse, -R103.reuse ;  /* 0x0000000911c27223 */ /* 0x180fe20000010867 */
[----:B------:R-:W-:-:S01]  /*74d0*/  FFMA.FTZ R14, R20, R9, -R103 ;  /* 0x00000009140e7223 */ /* 0x000fc20000010867 */
[-CC-:B------:R-:W-:Y:S01]  /*74e0*/  FFMA.FTZ R17, R19, R9.reuse, -R103.reuse ;  /* 0x0000000913117223 */ /* 0x180fe20000010867 */
[----:B------:R-:W-:-:S01]  /*74f0*/  FFMA.FTZ R20, R156, R9, -R103 ;  /* 0x000000099c147223 */ /* 0x000fc20000010867 */
[-C--:B------:R-:W-:Y:S01]  /*7500*/  FFMA.FTZ R19, R8, R9.reuse, -8 ;  /* 0xc100000008137423 */ /* 0x080fe20000010009 */
[----:B------:R-:W-:-:S01]  /*7510*/  FFMA.FTZ R156, R174, R9, -R103 ;  /* 0x00000009ae9c7223 */ /* 0x000fc20000010867 */
[-CC-:B------:R-:W-:Y:S01]  /*7520*/  FFMA.FTZ R174, R196, R9.reuse, -R103.reuse ;  /* 0x00000009c4ae7223 */ /* 0x180fe20000010867 */
[----:B------:R-:W-:-:S01]  /*7530*/  FFMA.FTZ R12, R12, R9, -R103 ;  /* 0x000000090c0c7223 */ /* 0x000fc20000010867 */
[-C--:B------:R-:W-:Y:S01]  /*7540*/  FFMA.FTZ R196, R21, R9.reuse, -R103 ;  /* 0x0000000915c47223 */ /* 0x080fe20000010867 */
[-C--:B------:R-:W-:Y:S01]  /*7550*/  FMUL.FTZ R176, R176, R9.reuse ;  /* 0x00000009b0b07220 */ /* 0x080fe20000410000 */
[-CC-:B------:R-:W-:Y:S01]  /*7560*/  FFMA.FTZ R21, R16, R9.reuse, -R19.reuse ;  /* 0x0000000910157223 */ /* 0x180fe20000010813 */
[----:B------:R-:W-:-:S01]  /*7570*/  FFMA.FTZ R16, R18, R9, -R19 ;  /* 0x0000000912107223 */ /* 0x000fc20000010813 */
[----:B------:R-:W-:Y:S01]  /*7580*/  MUFU.EX2 R11, R11 ;  /* 0x0000000b000b7308 */ /* 0x000fe20000000800 */
[----:B------:R-:W-:-:S01]  /*7590*/  FFMA.FTZ R23, R22, R9, -R103 ;  /* 0x0000000916177223 */ /* 0x000fc20000010867 */
[-C--:B------:R-:W-:Y:S01]  /*75a0*/  FFMA.FTZ R18, R152, R9.reuse, -R19 ;  /* 0x0000000998127223 */ /* 0x080fe20000010813 */
[----:B------:R-:W-:-:S01]  /*75b0*/  FFMA.FTZ R89, R158, R9, -R103 ;  /* 0x000000099e597223 */ /* 0x000fc20000010867 */
[-CC-:B------:R-:W-:Y:S01]  /*75c0*/  FFMA.FTZ R22, R164, R9.reuse, -R103.reuse ;  /* 0x00000009a4167223 */ /* 0x180fe20000010867 */
[----:B------:R-:W-:-:S01]  /*75d0*/  FFMA.FTZ R91, R168, R9, -R103 ;  /* 0x00000009a85b7223 */ /* 0x000fc20000010867 */
[-CC-:B------:R-:W-:Y:S01]  /*75e0*/  FFMA.FTZ R93, R172, R9.reuse, -R103.reuse ;  /* 0x00000009ac5d7223 */ /* 0x180fe20000010867 */
[----:B------:R-:W-:-:S01]  /*75f0*/  FFMA.FTZ R95, R178, R9, -R103 ;  /* 0x00000009b25f7223 */ /* 0x000fc20000010867 */
[----:B------:R-:W0:Y:S01]  /*7600*/  MUFU.EX2 R12, R12 ;  /* 0x0000000c000c7308 */ /* 0x000e220000000800 */
[----:B------:R-:W-:-:S01]  /*7610*/  FFMA.FTZ R158, R180, R9, -R103 ;  /* 0x00000009b49e7223 */ /* 0x000fc20000010867 */
[-CC-:B------:R-:W-:Y:S01]  /*7620*/  FFMA.FTZ R97, R182, R9.reuse, -R103.reuse ;  /* 0x00000009b6617223 */ /* 0x180fe20000010867 */
[----:B------:R-:W-:-:S01]  /*7630*/  FFMA.FTZ R164, R184, R9, -R103 ;  /* 0x00000009b8a47223 */ /* 0x000fc20000010867 */
[-CC-:B------:R-:W-:Y:S01]  /*7640*/  FFMA.FTZ R99, R186, R9.reuse, -R103.reuse ;  /* 0x00000009ba637223 */ /* 0x180fe20000010867 */
[----:B------:R-:W-:-:S01]  /*7650*/  FFMA.FTZ R168, R188, R9, -R103 ;  /* 0x00000009bca87223 */ /* 0x000fc20000010867 */
[-CC-:B------:R-:W-:Y:S01]  /*7660*/  FFMA.FTZ R101, R190, R9.reuse, -R103.reuse ;  /* 0x00000009be657223 */ /* 0x180fe20000010867 */
[----:B------:R-:W-:-:S01]  /*7670*/  FFMA.FTZ R172, R192, R9, -R103 ;  /* 0x00000009c0ac7223 */ /* 0x000fc20000010867 */
[----:B------:R-:W-:Y:S01]  /*7680*/  MUFU.EX2 R176, R176 ;  /* 0x000000b000b07308 */ /* 0x000fe20000000800 */
[----:B------:R-:W-:-:S01]  /*7690*/  FFMA.FTZ R107, R198, R9, -R103 ;  /* 0x00000009c66b7223 */ /* 0x000fc20000010867 */
[-CC-:B------:R-:W-:Y:S01]  /*76a0*/  FFMA.FTZ R178, R200, R9.reuse, -R103.reuse ;  /* 0x00000009c8b27223 */ /* 0x180fe20000010867 */
[----:B------:R-:W-:-:S01]  /*76b0*/  FFMA.FTZ R109, R202, R9, -R103 ;  /* 0x00000009ca6d7223 */ /* 0x000fc20000010867 */
[-CC-:B------:R-:W-:Y:S01]  /*76c0*/  FFMA.FTZ R180, R204, R9.reuse, -R103.reuse ;  /* 0x00000009ccb47223 */ /* 0x180fe20000010867 */
[----:B------:R-:W-:-:S01]  /*76d0*/  FFMA.FTZ R111, R206, R9, -R103 ;  /* 0x00000009ce6f7223 */ /* 0x000fc20000010867 */
[-CC-:B------:R-:W-:Y:S01]  /*76e0*/  FFMA.FTZ R182, R208, R9.reuse, -R103.reuse ;  /* 0x00000009d0b67223 */ /* 0x180fe20000010867 */
[----:B------:R-:W-:-:S01]  /*76f0*/  FFMA.FTZ R113, R210, R9, -R103 ;  /* 0x00000009d2717223 */ /* 0x000fc20000010867 */
[----:B------:R-:W1:Y:S01]  /*7700*/  MUFU.EX2 R21, R21 ;  /* 0x0000001500157308 */ /* 0x000e620000000800 */
[----:B------:R-:W-:-:S01]  /*7710*/  FFMA.FTZ R184, R212, R9, -R103 ;  /* 0x00000009d4b87223 */ /* 0x000fc20000010867 */
[-CC-:B------:R-:W-:Y:S01]  /*7720*/  FFMA.FTZ R115, R214, R9.reuse, -R103.reuse ;  /* 0x00000009d6737223 */ /* 0x180fe20000010867 */
[----:B------:R-:W-:-:S01]  /*7730*/  FFMA.FTZ R186, R216, R9, -R103 ;  /* 0x00000009d8ba7223 */ /* 0x000fc20000010867 */
[-CC-:B------:R-:W-:Y:S01]  /*7740*/  FFMA.FTZ R117, R218, R9.reuse, -R103.reuse ;  /* 0x00000009da757223 */ /* 0x180fe20000010867 */
[----:B------:R-:W-:-:S01]  /*7750*/  FFMA.FTZ R188, R220, R9, -R103 ;  /* 0x00000009dcbc7223 */ /* 0x000fc20000010867 */
[-CC-:B------:R-:W-:Y:S01]  /*7760*/  FFMA.FTZ R119, R222, R9.reuse, -R103.reuse ;  /* 0x00000009de777223 */ /* 0x180fe20000010867 */
[----:B------:R-:W-:-:S01]  /*7770*/  FFMA.FTZ R190, R224, R9, -R103 ;  /* 0x00000009e0be7223 */ /* 0x000fc20000010867 */
[----:B------:R-:W2:Y:S01]  /*7780*/  MUFU.EX2 R13, R13 ;  /* 0x0000000d000d7308 */ /* 0x000ea20000000800 */
[----:B------:R-:W-:-:S01]  /*7790*/  FFMA.FTZ R121, R226, R9, -R103 ;  /* 0x00000009e2797223 */ /* 0x000fc20000010867 */
[-CC-:B------:R-:W-:Y:S01]  /*77a0*/  FFMA.FTZ R192, R228, R9.reuse, -R103.reuse ;  /* 0x00000009e4c07223 */ /* 0x180fe20000010867 */
[----:B------:R-:W-:-:S01]  /*77b0*/  FFMA.FTZ R15, R15, R9, -R103 ;  /* 0x000000090f0f7223 */ /* 0x000fc20000010867 */
[-CC-:B------:R-:W-:Y:S01]  /*77c0*/  FFMA.FTZ R103, R154, R9.reuse, -R19.reuse ;  /* 0x000000099a677223 */ /* 0x180fe20000010813 */
[----:B------:R-:W-:-:S01]  /*77d0*/  FFMA.FTZ R123, R160, R9, -R19 ;  /* 0x00000009a07b7223 */ /* 0x000fc20000010813 */
[----:B------:R-:W-:Y:S01]  /*77e0*/  FFMA.FTZ R152, R162, R9, -R19 ;  /* 0x00000009a2987223 */ /* 0x000fe20000010813 */
[----:B0-----:R-:W-:-:S01]  /*77f0*/  FFMA.FTZ R6, R11, R6, R12 ;  /* 0x000000060b067223 */ /* 0x001fc2000001000c */
[----:B------:R-:W0:Y:S01]  /*7800*/  MUFU.EX2 R16, R16 ;  /* 0x0000001000107308 */ /* 0x000e220000000800 */
[----:B-1----:R-:W-:-:S01]  /*7810*/  FFMA.FTZ R7, R176, R7, R21 ;  /* 0x00000007b0077223 */ /* 0x002fc20000010015 */
[-CC-:B------:R-:W-:Y:S01]  /*7820*/  FFMA.FTZ R125, R166, R9.reuse, -R19.reuse ;  /* 0x00000009a67d7223 */ /* 0x180fe20000010813 */
[----:B------:R-:W-:-:S01]  /*7830*/  FFMA.FTZ R154, R170, R9, -R19 ;  /* 0x00000009aa9a7223 */ /* 0x000fc20000010813 */
[-CC-:B------:R-:W-:Y:S01]  /*7840*/  FFMA.FTZ R135, R122, R9.reuse, -R19.reuse ;  /* 0x000000097a877223 */ /* 0x180fe20000010813 */
[----:B------:R-:W-:-:S01]  /*7850*/  FFMA.FTZ R122, R124, R9, -R19 ;  /* 0x000000097c7a7223 */ /* 0x000fc20000010813 */
[-CC-:B------:R-:W-:Y:S01]  /*7860*/  FFMA.FTZ R124, R128, R9.reuse, -R19.reuse ;  /* 0x00000009807c7223 */ /* 0x180fe20000010813 */
[----:B------:R-:W-:-:S01]  /*7870*/  FFMA.FTZ R127, R136, R9, -R19 ;  /* 0x00000009887f7223 */ /* 0x000fc20000010813 */
[----:B------:R-:W1:Y:S01]  /*7880*/  MUFU.EX2 R14, R14 ;  /* 0x0000000e000e7308 */ /* 0x000e620000000800 */
[----:B--2---:R-:W-:-:S01]  /*7890*/  FADD.FTZ R143, R13, R6 ;  /* 0x000000060d8f7221 */ /* 0x004fc20000010000 */
[-CC-:B------:R-:W-:Y:S01]  /*78a0*/  FFMA.FTZ R136, R138, R9.reuse, -R19.reuse ;  /* 0x000000098a887223 */ /* 0x180fe20000010813 */
[----:B------:R-:W-:-:S01]  /*78b0*/  FFMA.FTZ R129, R140, R9, -R19 ;  /* 0x000000098c817223 */ /* 0x000fc20000010813 */
[-CC-:B------:R-:W-:Y:S01]  /*78c0*/  FFMA.FTZ R138, R142, R9.reuse, -R19.reuse ;  /* 0x000000098e8a7223 */ /* 0x180fe20000010813 */
[----:B------:R-:W-:-:S01]  /*78d0*/  FFMA.FTZ R131, R144, R9, -R19 ;  /* 0x0000000990837223 */ /* 0x000fc20000010813 */
[-CC-:B------:R-:W-:Y:S01]  /*78e0*/  FFMA.FTZ R140, R146, R9.reuse, -R19.reuse ;  /* 0x00000009928c7223 */ /* 0x180fe20000010813 */
[----:B------:R-:W-:-:S01]  /*78f0*/  FFMA.FTZ R133, R148, R9, -R19 ;  /* 0x0000000994857223 */ /* 0x000fc20000010813 */
[----:B------:R-:W2:Y:S01]  /*7900*/  MUFU.EX2 R18, R18 ;  /* 0x0000001200127308 */ /* 0x000ea20000000800 */
[----:B0-----:R-:W-:-:S01]  /*7910*/  FADD.FTZ R7, R16, R7 ;  /* 0x0000000710077221 */ /* 0x001fc20000010000 */
[-CC-:B------:R-:W-:Y:S01]  /*7920*/  FFMA.FTZ R142, R150, R9.reuse, -R19.reuse ;  /* 0x00000009968e7223 */ /* 0x180fe20000010813 */
[----:B------:R-:W-:-:S01]  /*7930*/  FFMA.FTZ R120, R120, R9, -R19 ;  /* 0x0000000978787223 */ /* 0x000fc20000010813 */
[-CC-:B------:R-:W-:Y:S01]  /*7940*/  FFMA.FTZ R137, R126, R9.reuse, -R19.reuse ;  /* 0x000000097e897223 */ /* 0x180fe20000010813 */
[----:B------:R-:W-:-:S01]  /*7950*/  FFMA.FTZ R139, R130, R9, -R19 ;  /* 0x00000009828b7223 */ /* 0x000fc20000010813 */
[-CC-:B------:R-:W-:Y:S01]  /*7960*/  FFMA.FTZ R126, R132, R9.reuse, -R19.reuse ;  /* 0x00000009847e7223 */ /* 0x180fe20000010813 */
[----:B------:R-:W-:-:S01]  /*7970*/  FFMA.FTZ R141, R134, R9, -R19 ;  /* 0x00000009868d7223 */ /* 0x000fc20000010813 */
[----:B------:R-:W0:Y:S01]  /*7980*/  MUFU.EX2 R23, R23 ;  /* 0x0000001700177308 */ /* 0x000e220000000800 */
[----:B-1----:R-:W-:-:S01]  /*7990*/  FADD.FTZ R6, R14, R143 ;  /* 0x0000008f0e067221 */ /* 0x002fc20000010000 */
        /* <DEDUP_REMOVED lines=10> */
[----:B------:R-:W-:-:S04]  /*7a40*/  FFMA.FTZ R100, R100, R9, -R19 ;  /* 0x0000000964647223 */ /* 0x000fc80000010813 */
[----:B------:R-:W2:Y:S01]  /*7a50*/  MUFU.EX2 R20, R20 ;  /* 0x0000001400147308 */ /* 0x000ea20000000800 */
[----:B0-----:R-:W-:-:S07]  /*7a60*/  FADD.FTZ R7, R23, R6 ;  /* 0x0000000617077221 */ /* 0x001fce0000010000 */
        /* <DEDUP_REMOVED lines=15> */
[----:B--2---:R-:W-:-:S01]  /*7b60*/  FADD.FTZ R6, R91, R106 ;  /* 0x0000006a5b067221 */ /* 0x004fc20000010000 */
[----:B------:R-:W-:-:S06]  /*7b70*/  FFMA.FTZ R106, R108, R9, -R19 ;  /* 0x000000096c6a7223 */ /* 0x000fcc0000010813 */
        /* <DEDUP_REMOVED lines=9> */
[----:B-1----:R-:W-:-:S01]  /*7c10*/  FADD.FTZ R108, R136, R145 ;  /* 0x00000091886c7221 */ /* 0x002fc20000010000 */
[----:B------:R-:W-:-:S06]  /*7c20*/  FFMA.FTZ R145, R110, R9, -R19 ;  /* 0x000000096e917223 */ /* 0x000fcc0000010813 */
[----:B------:R-:W1:Y:S01]  /*7c30*/  MUFU.EX2 R158, R158 ;  /* 0x0000009e009e7308 */ /* 0x000e620000000800 */
[----:B--2---:R-:W-:-:S07]  /*7c40*/  FADD.FTZ R7, R95, R6 ;  /* 0x000000065f077221 */ /* 0x004fce0000010000 */
[----:B------:R-:W2:Y:S01]  /*7c50*/  MUFU.EX2 R138, R138 ;  /* 0x0000008a008a7308 */ /* 0x000ea20000000800 */
[----:B0-----:R-:W-:-:S01]  /*7c60*/  FADD.FTZ R147, R129, R108 ;  /* 0x0000006c81937221 */ /* 0x001fc20000010000 */
[----:B------:R-:W-:-:S06]  /*7c70*/  FFMA.FTZ R108, R112, R9, -R19 ;  /* 0x00000009706c7223 */ /* 0x000fcc0000010813 */
        /* <DEDUP_REMOVED lines=44> */
[-CC-:B------:R-:W-:Y:S01]  /*7f40*/  FFMA.FTZ R149, R90, R9.reuse, -R19.reuse ;  /* 0x000000095a957223 */ /* 0x180fe20000010813 */
[----:B------:R-:W-:-:S05]  /*7f50*/  FFMA.FTZ R19, R102, R9, -R19 ;  /* 0x0000000966137223 */ /* 0x000fca0000010813 */
        /* <DEDUP_REMOVED lines=70> */
[----:B0-----:R-:W-:-:S03]  /*83c0*/  FADD.FTZ R6, R196, R7 ;  /* 0x00000007c4067221 */ /* 0x001fc60000010000 */
[----:B-1----:R-:W-:Y:S01]  /*83d0*/  FADD.FTZ R7, R92, R90 ;  /* 0x0000005a5c077221 */ /* 0x002fe20000010000 */
[----:B------:R-:W-:Y:S06]  /*83e0*/  @!P0 BRA `(.L_x_28) ;  /* 0x0000000000048947 */ /* 0x000fec0003800000 */
[----:B------:R-:W-:Y:S01]  /*83f0*/  BPT.TRAP 0x1 ;  /* 0x000000040000795c */ /* 0x000fe20000300000 */
.L_x_28:
[----:B------:R-:W-:Y:S01]  /*8400*/  UISETP.GT.AND UP0, UPT, UR59, UR38, UPT ;  /* 0x000000263b00728c */ /* 0x000fe2000bf04270 */
[----:B------:R-:W-:Y:S01]  /*8410*/  F2FP.SATFINITE.E4M3.F32.PACK_AB_MERGE_C R22, R91, R22, RZ ;  /* 0x000000165b16723e */ /* 0x000fe200048070ff */
[----:B------:R-:W-:Y:S01]  /*8420*/  ULEA UR4, UR56, UR36, 0x3 ;  /* 0x0000002438047291 */ /* 0x000fe2000f8e183f */
[----:B------:R-:W-:Y:S01]  /*8430*/  F2FP.SATFINITE.E4M3.F32.PACK_AB_MERGE_C R105, R174, R105, RZ ;  /* 0x00000069ae69723e */ /* 0x000fe200048070ff */
[----:B------:R-:W-:Y:S01]  /*8440*/  UIADD3 UR59, UR59, -0x1, URZ ;  /* 0xffffffff3b3b7890 */ /* 0x000fe2000fffe03f */
[----:B------:R-:W-:Y:S01]  /*8450*/  F2FP.SATFINITE.E4M3.F32.PACK_AB_MERGE_C R99, R168, R99, RZ ;  /* 0x00000063a863723e */ /* 0x000fe200048070ff */
[----:B------:R-:W-:Y:S01]  /*8460*/  UIADD3 UR4, UR4, 0x29860, URZ ;  /* 0x0002986004047890 */ /* 0x000fe2000fffe03f */
[----:B------:R-:W-:Y:S01]  /*8470*/  PLOP3.LUT P1, PT, PT, PT, UP0, 0x80, 0x0 ;  /* 0x000000000000781c */ /* 0x000fe20003f2f008 */
[----:B------:R-:W-:Y:S01]  /*8480*/  UMOV UR57, UR58 ;  /* 0x0000003a00397c82 */ /* 0x000fe20008000000 */
[----:B------:R-:W-:Y:S01]  /*8490*/  F2FP.SATFINITE.E4M3.F32.PACK_AB_MERGE_C R14, R23, R14, RZ ;  /* 0x0000000e170e723e */ /* 0x000fe200048070ff */
[----:B------:R-:W-:Y:S01]  /*84a0*/  UPRMT UR4, UR51, 0x654, UR4 ;  /* 0x0000065433047896 */ /* 0x000fe20008000004 */
[----:B------:R-:W-:Y:S01]  /*84b0*/  F2FP.SATFINITE.E4M3.F32.PACK_AB_MERGE_C R113, R184, R113, RZ ;  /* 0x00000071b871723e */ /* 0x000fe200048070ff */
[----:B------:R-:W-:Y:S01]  /*84c0*/  FMUL.FTZ R24, R24, R11 ;  /* 0x0000000b18187220 */ /* 0x000fe20000410000 */
[----:B------:R-:W-:Y:S01]  /*84d0*/  F2FP.SATFINITE.E4M3.F32.PACK_AB_MERGE_C R117, R188, R117, RZ ;  /* 0x00000075bc75723e */ /* 0x000fe200048070ff */
[-C--:B------:R-:W-:Y:S01]  /*84e0*/  FMUL.FTZ R25, R25, R11.reuse ;  /* 0x0000000b19197220 */ /* 0x080fe20000410000 */
[----:B------:R-:W-:Y:S01]  /*84f0*/  F2FP.SATFINITE.E4M3.F32.PACK_AB_MERGE_C R22, R89, R20, R22 ;  /* 0x000000145916723e */ /* 0x000fe20004807016 */
[----:B------:R-:W-:Y:S01]  /*8500*/  FMUL.FTZ R28, R28, R11 ;  /* 0x0000000b1c1c7220 */ /* 0x000fe20000410000 */
[----:B------:R-:W-:Y:S01]  /*8510*/  F2FP.SATFINITE.E4M3.F32.PACK_AB_MERGE_C R105, R172, R101, R105 ;  /* 0x00000065ac69723e */ /* 0x000fe20004807069 */
[----:B------:R-:W-:Y:S01]  /*8520*/  FMUL.FTZ R29, R29, R11 ;  /* 0x0000000b1d1d7220 */ /* 0x000fe20000410000 */
[----:B------:R-:W-:Y:S01]  /*8530*/  F2FP.SATFINITE.E4M3.F32.PACK_AB_MERGE_C R18, R103, R18, RZ ;  /* 0x000000126712723e */ /* 0x000fe200048070ff */
[----:B------:R-:W-:Y:S01]  /*8540*/  SYNCS.ARRIVE.TRANS64.RED.A1T0 RZ, [UR4], RZ ;  /* 0x000000ffffff79a7 */ /* 0x000fe20008100404 */
[----:B------:R-:W-:Y:S01]  /*8550*/  F2FP.SATFINITE.E4M3.F32.PACK_AB_MERGE_C R125, R154, R125, RZ ;  /* 0x0000007d9a7d723e */ /* 0x000fe200048070ff */
[----:B------:R-:W-:Y:S01]  /*8560*/  FMUL.FTZ R32, R32, R11 ;  /* 0x0000000b20207220 */ /* 0x000fe20000410000 */
[----:B------:R-:W-:Y:S01]  /*8570*/  F2FP.SATFINITE.E4M3.F32.PACK_AB_MERGE_C R95, R158, R95, RZ ;  /* 0x0000005f9e5f723e */ /* 0x000fe200048070ff */
[----:B------:R-:W-:Y:S01]  /*8580*/  FMUL.FTZ R33, R33, R11 ;  /* 0x0000000b21217220 */ /* 0x000fe20000410000 */
[----:B------:R-:W-:Y:S01]  /*8590*/  F2FP.SATFINITE.E4M3.F32.PACK_AB_MERGE_C R129, R138, R129, RZ ;  /* 0x000000818a81723e */ /* 0x000fe200048070ff */
[----:B------:R-:W-:Y:S01]  /*85a0*/  FMUL.FTZ R36, R36, R11 ;  /* 0x0000000b24247220 */ /* 0x000fe20000410000 */
[----:B------:R-:W-:Y:S01]  /*85b0*/  F2FP.SATFINITE.E4M3.F32.PACK_AB_MERGE_C R133, R142, R133, RZ ;  /* 0x000000858e85723e */ /* 0x000fe200048070ff */
[-C--:B------:R-:W-:Y:S01]  /*85c0*/  FMUL.FTZ R37, R37, R11.reuse ;  /* 0x0000000b25257220 */ /* 0x080fe20000410000 */
[----:B------:R-:W-:Y:S01]  /*85d0*/  F2FP.SATFINITE.E4M3.F32.PACK_AB_MERGE_C R122, R137, R122, RZ ;  /* 0x0000007a897a723e */ /* 0x000fe200048070ff */
[----:B------:R-:W-:Y:S01]  /*85e0*/  FMUL.FTZ R40, R40, R11 ;  /* 0x0000000b28287220 */ /* 0x000fe20000410000 */
[----:B------:R-:W-:Y:S01]  /*85f0*/  F2FP.SATFINITE.E4M3.F32.PACK_AB_MERGE_C R109, R180, R109, RZ ;  /* 0x0000006db46d723e */ /* 0x000fe200048070ff */
[-C--:B------:R-:W-:Y:S01]  /*8600*/  FMUL.FTZ R41, R41, R11.reuse ;  /* 0x0000000b29297220 */ /* 0x080fe20000410000 */
[----:B------:R-:W-:Y:S01]  /*8610*/  F2FP.SATFINITE.E4M3.F32.PACK_AB_MERGE_C R126, R141, R126, RZ ;  /* 0x0000007e8d7e723e */ /* 0x000fe200048070ff */
[-C--:B------:R-:W-:Y:S01]  /*8620*/  FMUL.FTZ R44, R44, R11.reuse ;  /* 0x0000000b2c2c7220 */ /* 0x080fe20000410000 */
[----:B------:R-:W-:Y:S01]  /*8630*/  F2FP.SATFINITE.E4M3.F32.PACK_AB_MERGE_C R106, R145, R106, RZ ;  /* 0x0000006a916a723e */ /* 0x000fe200048070ff */
[-C--:B------:R-:W-:Y:S01]  /*8640*/  FMUL.FTZ R45, R45, R11.reuse ;  /* 0x0000000b2d2d7220 */ /* 0x080fe20000410000 */
[----:B------:R-:W-:Y:S01]  /*8650*/  F2FP.SATFINITE.E4M3.F32.PACK_AB_MERGE_C R110, R151, R110, RZ ;  /* 0x0000006e976e723e */ /* 0x000fe200048070ff */
[----:B------:R-:W-:Y:S01]  /*8660*/  FMUL.FTZ R48, R48, R11 ;  /* 0x0000000b30307220 */ /* 0x000fe20000410000 */
        /* <DEDUP_REMOVED lines=8> */
[----:B------:R-:W-:Y:S01]  /*86f0*/  F2FP.SATFINITE.E4M3.F32.PACK_AB_MERGE_C R99, R164, R97, R99 ;  /* 0x00000061a463723e */ /* 0x000fe20004807063 */
[-C--:B------:R-:W-:Y:S01]  /*8700*/  FMUL.FTZ R57, R57, R11.reuse ;  /* 0x0000000b39397220 */ /* 0x080fe20000410000 */
[----:B------:R-:W-:Y:S01]  /*8710*/  R2UR UR56, R3 ;  /* 0x00000000033872ca */ /* 0x000fe200000e0000 */
[-C--:B------:R-:W-:Y:S01]  /*8720*/  FMUL.FTZ R60, R60, R11.reuse ;  /* 0x0000000b3c3c7220 */ /* 0x080fe20000410000 */
[----:B------:R-:W-:Y:S01]  /*8730*/  F2FP.SATFINITE.E4M3.F32.PACK_AB_MERGE_C R184, R13, R12, R14 ;  /* 0x0000000c0db8723e */ /* 0x000fe2000480700e */
[----:B------:R-:W-:Y:S01]  /*8740*/  FMUL.FTZ R61, R61, R11 ;  /* 0x0000000b3d3d7220 */ /* 0x000fe20000410000 */
[----:B------:R-:W-:Y:S01]  /*8750*/  F2FP.SATFINITE.E4M3.F32.PACK_AB_MERGE_C R172, R182, R111, R113 ;  /* 0x0000006fb6ac723e */ /* 0x000fe20004807071 */
[----:B------:R-:W-:Y:S01]  /*8760*/  FMUL.FTZ R64, R64, R11 ;  /* 0x0000000b40407220 */ /* 0x000fe20000410000 */
[----:B------:R-:W-:Y:S01]  /*8770*/  F2FP.SATFINITE.E4M3.F32.PACK_AB_MERGE_C R174, R186, R115, R117 ;  /* 0x00000073baae723e */ /* 0x000fe20004807075 */
[-C--:B------:R-:W-:Y:S01]  /*8780*/  FMUL.FTZ R65, R65, R11.reuse ;  /* 0x0000000b41417220 */ /* 0x080fe20000410000 */
        /* <DEDUP_REMOVED lines=9> */
[----:B------:R-:W-:Y:S01]  /*8820*/  FMUL.FTZ R85, R85, R11 ;  /* 0x0000000b55557220 */ /* 0x000fe20000410000 */
        /* <DEDUP_REMOVED lines=32> */
[----:B------:R-:W-:Y:S01]  /*8a30*/  F2FP.SATFINITE.E4M3.F32.PACK_AB_MERGE_C R185, R16, R21, R18 ;  /* 0x0000001510b9723e */ /* 0x000fe20004807012 */
[----:B------:R-:W-:Y:S01]  /*8a40*/  IMAD.MOV.U32 R13, RZ, RZ, R8 ;  /* 0x000000ffff0d7224 */ /* 0x000fe200078e0008 */
[----:B------:R-:W-:Y:S01]  /*8a50*/  F2FP.SATFINITE.E4M3.F32.PACK_AB_MERGE_C R187, R152, R123, R125 ;  /* 0x0000007b98bb723e */ /* 0x000fe2000480707d */
[----:B------:R-:W-:Y:S01]  /*8a60*/  IMAD.MOV.U32 R11, RZ, RZ, R10 ;  /* 0x000000ffff0b7224 */ /* 0x000fe200078e000a */
[----:B------:R-:W-:Y:S01]  /*8a70*/  F2FP.SATFINITE.E4M3.F32.PACK_AB_MERGE_C R180, R156, R93, R95 ;  /* 0x0000005d9cb4723e */ /* 0x000fe2000480705f */
[----:B------:R-:W-:Y:S01]  /*8a80*/  IMAD.MOV.U32 R186, RZ, RZ, R22 ;  /* 0x000000ffffba7224 */ /* 0x000fe200078e0016 */
[----:B------:R-:W-:Y:S01]  /*8a90*/  F2FP.SATFINITE.E4M3.F32.PACK_AB_MERGE_C R181, R136, R127, R129 ;  /* 0x0000007f88b5723e */ /* 0x000fe20004807081 */
[----:B------:R-:W-:Y:S01]  /*8aa0*/  IMAD.MOV.U32 R176, RZ, RZ, R105 ;  /* 0x000000ffffb07224 */ /* 0x000fe200078e0069 */
[----:B------:R-:W-:-:S02]  /*8ab0*/  F2FP.SATFINITE.E4M3.F32.PACK_AB_MERGE_C R183, R140, R131, R133 ;  /* 0x000000838cb7723e */ /* 0x000fc40004807085 */
[----:B------:R-:W-:Y:S02]  /*8ac0*/  F2FP.SATFINITE.E4M3.F32.PACK_AB_MERGE_C R177, R135, R120, R122 ;  /* 0x0000007887b1723e */ /* 0x000fe4000480707a */
[----:B------:R-:W-:Y:S02]  /*8ad0*/  F2FP.SATFINITE.E4M3.F32.PACK_AB_MERGE_C R178, R178, R107, R109 ;  /* 0x0000006bb2b2723e */ /* 0x000fe4000480706d */
[----:B------:R-:W-:Y:S02]  /*8ae0*/  F2FP.SATFINITE.E4M3.F32.PACK_AB_MERGE_C R179, R139, R124, R126 ;  /* 0x0000007c8bb3723e */ /* 0x000fe4000480707e */
[----:B------:R-:W-:Y:S02]  /*8af0*/  F2FP.SATFINITE.E4M3.F32.PACK_AB_MERGE_C R173, R143, R104, R106 ;  /* 0x000000688fad723e */ /* 0x000fe4000480706a */
[----:B------:R-:W-:Y:S02]  /*8b00*/  F2FP.SATFINITE.E4M3.F32.PACK_AB_MERGE_C R175, R147, R108, R110 ;  /* 0x0000006c93af723e */ /* 0x000fe4000480706e */
[----:B------:R-:W-:-:S02]  /*8b10*/  F2FP.SATFINITE.E4M3.F32.PACK_AB_MERGE_C R168, R190, R119, R121 ;  /* 0x00000077bea8723e */ /* 0x000fc40004807079 */
[----:B------:R-:W-:Y:S02]  /*8b20*/  F2FP.SATFINITE.E4M3.F32.PACK_AB_MERGE_C R169, R149, R88, R19 ;  /* 0x0000005895a9723e */ /* 0x000fe40004807013 */
[----:B------:R-:W-:Y:S02]  /*8b30*/  F2FP.SATFINITE.E4M3.F32.PACK_AB_MERGE_C R170, R194, R15, R17 ;  /* 0x0000000fc2aa723e */ /* 0x000fe40004807011 */
[----:B------:R-:W-:Y:S02]  /*8b40*/  F2FP.SATFINITE.E4M3.F32.PACK_AB_MERGE_C R171, R171, R96, R23 ;  /* 0x00000060abab723e */ /* 0x000fe40004807017 */
[----:B------:R-:W-:Y:S01]  /*8b50*/  MOV R182, R99 ;  /* 0x0000006300b67202 */ /* 0x000fe20000000f00 */
[----:B------:R-:W-:Y:S06]  /*8b60*/  @P1 BRA `(.L_x_29) ;  /* 0xffffffc800281947 */ /* 0x000fec000383ffff */
.L_x_18:
[----:B------:R-:W-:Y:S06]  /*8b70*/  BAR.ARV 0x8, 0x180 ;  /* 0x0206000000007b1d */ /* 0x000fec0000002000 */
[----:B------:R-:W-:Y:S05]  /*8b80*/  @!P0 BRA `(.L_x_30) ;  /* 0x0000000000048947 */ /* 0x000fea0003800000 */
[----:B------:R-:W-:Y:S01]  /*8b90*/  BPT.TRAP 0x1 ;  /* 0x000000040000795c */ /* 0x000fe20000300000 */
.L_x_30:
[----:B------:R-:W-:Y:S01]  /*8ba0*/  R2UR UR9, R3 ;  /* 0x00000000030972ca */ /* 0x000fe200000e0000 */
[----:B------:R-:W-:-:S05]  /*8bb0*/  IMAD.U32 R0, RZ, RZ, UR58 ;  /* 0x0000003aff007e24 */ /* 0x000fca000f8e00ff */
[----:B------:R-:W-:-:S07]  /*8bc0*/  SHF.L.U32 R0, R0, 0x1f, RZ ;  /* 0x0000001f00007819 */ /* 0x000fce00000006ff */
[----:B------:R-:W-:-:S09]  /*8bd0*/  ULEA UR9, UR9, UR36, 0x3 ;  /* 0x0000002409097291 */ /* 0x000fd2000f8e183f */
[----:B------:R0:W1:Y:S01]  /*8be0*/  SYNCS.PHASECHK.TRANS64.TRYWAIT P1, [UR9+0x29850], R0 ;  /* 0x02985000ff0075a7 */ /* 0x0000620008020149 */
[----:B------:R-:W-:Y:S05]  /*8bf0*/  @!P0 BRA `(.L_x_31) ;  /* 0x0000000000048947 */ /* 0x000fea0003800000 */
[----:B------:R-:W-:Y:S01]  /*8c00*/  BPT.TRAP 0x1 ;  /* 0x000000040000795c */ /* 0x000fe20000300000 */
.L_x_31:
[----:B-1----:R-:W-:Y:S05]  /*8c10*/  @P1 BRA `(.L_x_32) ;  /* 0x0000000000081947 */ /* 0x002fea0003800000 */
[----:B------:R-:W1:Y:S02]  /*8c20*/  SYNCS.PHASECHK.TRANS64.TRYWAIT P1, [UR9+0x29850], R0 ;  /* 0x02985000ff0075a7 */ /* 0x000e640008020149 */
[----:B-1----:R-:W-:Y:S05]  /*8c30*/  @!P1 BRA `(.L_x_33) ;  /* 0x0000007c00049947 */ /* 0x002fea0003800000 */
.L_x_32:
[----:B------:R-:W-:Y:S01]  /*8c40*/  UIADD3 UR36, UR36, 0x400, URZ ;  /* 0x0000040024247890 */ /* 0x000fe2000fffe03f */
[----:B------:R-:W-:Y:S01]  /*8c50*/  R2UR UR4, R3 ;  /* 0x00000000030472ca */ /* 0x000fe200000e0000 */
[----:B------:R-:W-:Y:S01]  /*8c60*/  WARPGROUP.ARRIVE ;  /* 0x00000000000079c5 */ /* 0x000fe20000000000 */
[----:B------:R-:W-:Y:S01]  /*8c70*/  UMOV UR7, 0xc0000010 ;  /* 0xc000001000077882 */ /* 0x000fe20000000000 */
[----:B------:R-:W-:Y:S01]  /*8c80*/  USHF.R.U32.HI UR36, URZ, 0x4, UR36 ;  /* 0x000000043f247899 */ /* 0x000fe20008011624 */
[----:B------:R-:W-:Y:S01]  /*8c90*/  IMAD.MOV.U32 R4, RZ, RZ, 0x3f800000 ;  /* 0x3f800000ff047424 */ /* 0x000fe200078e00ff */
[----:B------:R-:W-:Y:S02]  /*8ca0*/  ULDC.64 UR10, c[0x0][0x9a0] ;  /* 0x00026800000a7ab9 */ /* 0x000fe40000000a00 */
[----:B------:R-:W-:Y:S02]  /*8cb0*/  ULOP3.LUT UR36, UR36, 0x3fff, URZ, 0xc0, !UPT ;  /* 0x00003fff24247892 */ /* 0x000fe4000f8ec03f */
[----:B------:R-:W-:-:S02]  /*8cc0*/  UISETP.NE.U32.AND UP0, UPT, UR10, URZ, UPT ;  /* 0x0000003f0a00728c */ /* 0x000fc4000bf05070 */
[----:B------:R-:W-:Y:S02]  /*8cd0*/  ULOP3.LUT UR8, UR36, 0x10000, URZ, 0xfc, !UPT ;  /* 0x0001000024087892 */ /* 0x000fe4000f8efc3f */
[----:B------:R-:W-:Y:S02]  /*8ce0*/  UISETP.NE.AND.EX UP0, UPT, UR11, URZ, UPT, UP0 ;  /* 0x0000003f0b00728c */ /* 0x000fe4000bf05300 */
[----:B------:R-:W-:-:S04]  /*8cf0*/  UIMAD UR8, UR4, 0x500, UR8 ;  /* 0x00000500040878a4 */ /* 0x000fc8000f8e0208 */
[----:B------:R-:W-:Y:S01]  /*8d00*/  UIADD3 UR4, UR8, 0x100, URZ ;  /* 0x0000010008047890 */ /* 0x000fe2000fffe03f */
[----:B------:R-:W-:Y:S02]  /*8d10*/  PLOP3.LUT P1, PT, PT, PT, UP0, 0x80, 0x0 ;  /* 0x000000000000781c */ /* 0x000fe40003f2f008 */
[----:B------:R-:W-:-:S06]  /*8d20*/  UMOV UR6, UR8 ;  /* 0x0000000800067c82 */ /* 0x000fcc0008000000 */
[----:B------:R-:W-:Y:S01]  /*8d30*/  QGMMA.64x128x32.F32.E4M3.E4M3 R24, R184, gdesc[UR4], R24, gsb0 ;  /* 0x01e00004b8187df3 */ /* 0x000fe20008000818 */
[----:B------:R-:W-:Y:S01]  /*8d40*/  UMOV UR7, 0xc0000010 ;  /* 0xc000001000077882 */ /* 0x000fe20000000000 */
[----:B------:R-:W-:Y:S01]  /*8d50*/  UMOV UR6, UR4 ;  /* 0x0000000400067c82 */ /* 0x000fe20008000000 */
[----:B------:R-:W-:Y:S02]  /*8d60*/  @UP0 ULDC.64 UR12, c[0x0][0x9c8] ;  /* 0x00027200000c0ab9 */ /* 0x000fe40000000a00 */
[----:B------:R-:W-:Y:S01]  /*8d70*/  @UP0 UIMAD.WIDE.U32 UR4, UR48, UR12, URZ ;  /* 0x0000000c300402a5 */ /* 0x000fe2000f8e003f */
[----:B------:R-:W-:Y:S02]  /*8d80*/  WARPGROUP.DEPBAR.LE gsb0, 0x0 ;  /* 0x00008000000079c5 */ /* 0x000fe40000010000 */
[----:B------:R-:W-:-:S06]  /*8d90*/  WARPGROUP.ARRIVE ;  /* 0x00000000000079c5 */ /* 0x000fcc0000000000 */
[----:B------:R-:W-:Y:S01]  /*8da0*/  QGMMA.64x128x32.F32.E4M3.E4M3 R24, R180, gdesc[UR4], R24, gsb0 ;  /* 0x01e00004b4187df3 */ /* 0x000fe20008000818 */
[----:B------:R-:W-:Y:S02]  /*8db0*/  @UP0 UIMAD UR6, UR37, UR12, URZ ;  /* 0x0000000c250602a4 */ /* 0x000fe4000f8e023f */
[----:B------:R-:W-:Y:S02]  /*8dc0*/  @UP0 USHF.R.S32.HI UR7, URZ, 0x1f, UR50 ;  /* 0x0000001f3f070899 */ /* 0x000fe40008011432 */
[----:B------:R-:W-:-:S03]  /*8dd0*/  @UP0 UIMAD UR6, UR48, UR13, UR6 ;  /* 0x0000000d300602a4 */ /* 0x000fc6000f8e0206 */
[----:B------:R-:W-:Y:S01]  /*8de0*/  @UP0 ULDC.64 UR12, c[0x0][0x9d0] ;  /* 0x00027400000c0ab9 */ /* 0x000fe20000000a00 */
[----:B------:R-:W-:Y:S02]  /*8df0*/  @UP0 UIADD3 UR5, UR5, UR6, URZ ;  /* 0x0000000605050290 */ /* 0x000fe4000fffe03f */
[----:B------:R-:W-:Y:S02]  /*8e00*/  @UP0 UIMAD UR6, UR7, UR12, URZ ;  /* 0x0000000c070602a4 */ /* 0x000fe4000f8e023f */
[----:B------:R-:W-:Y:S02]  /*8e10*/  @UP0 UIMAD.WIDE.U32 UR4, UR50, UR12, UR4 ;  /* 0x0000000c320402a5 */ /* 0x000fe4000f8e0004 */
[----:B------:R-:W-:-:S04]  /*8e20*/  @UP0 UIMAD UR6, UR50, UR13, UR6 ;  /* 0x0000000d320602a4 */ /* 0x000fc8000f8e0206 */
[----:B------:R-:W-:Y:S02]  /*8e30*/  @UP0 UIADD3 UR5, UR5, UR6, URZ ;  /* 0x0000000605050290 */ /* 0x000fe4000fffe03f */
[----:B------:R-:W-:-:S04]  /*8e40*/  @UP0 ULEA UR6, UP1, UR4, UR10, 0x2 ;  /* 0x0000000a04060291 */ /* 0x000fc8000f82103f */
[----:B------:R-:W-:Y:S02]  /*8e50*/  @UP0 ULEA.HI.X UR7, UR4, UR11, UR5, 0x2, UP1 ;  /* 0x0000000b04070291 */ /* 0x000fe400088f1405 */
[----:B------:R-:W-:Y:S01]  /*8e60*/  UIADD3 UR4, UR8, 0x200, URZ ;  /* 0x0000020008047890 */ /* 0x000fe2000fffe03f */
[----:B------:R-:W-:-:S03]  /*8e70*/  IMAD.U32 R2, RZ, RZ, UR6 ;  /* 0x00000006ff027e24 */ /* 0x000fc6000f8e00ff */
[----:B------:R-:W-:Y:S01]  /*8e80*/  IMAD.U32 R3, RZ, RZ, UR7 ;  /* 0x00000007ff037e24 */ /* 0x000fe2000f8e00ff */
[----:B------:R-:W-:Y:S02]  /*8e90*/  UMOV UR7, 0xc0000010 ;  /* 0xc000001000077882 */ /* 0x000fe40000000000 */
[----:B------:R-:W-:Y:S02]  /*8ea0*/  UMOV UR6, UR4 ;  /* 0x0000000400067c82 */ /* 0x000fe40008000000 */
[----:B------:R2:W3:Y:S01]  /*8eb0*/  @P1 LDG.E R4, desc[UR54][R2.64] ;  /* 0x0000003602041981 */ /* 0x0004e2000c1e1900 */
[----:B------:R-:W-:Y:S01]  /*8ec0*/  UIADD3 UR4, UR8, 0x300, URZ ;  /* 0x0000030008047890 */ /* 0x000fe2000fffe03f */
[----:B------:R-:W-:Y:S02]  /*8ed0*/  WARPGROUP.DEPBAR.LE gsb0, 0x0 ;  /* 0x00008000000079c5 */ /* 0x000fe40000010000 */
[----:B------:R-:W-:-:S06]  /*8ee0*/  WARPGROUP.ARRIVE ;  /* 0x00000000000079c5 */ /* 0x000fcc0000000000 */
[----:B------:R-:W-:Y:S01]  /*8ef0*/  QGMMA.64x128x32.F32.E4M3.E4M3 R24, R176, gdesc[UR4], R24, gsb0 ;  /* 0x01e00004b0187df3 */ /* 0x000fe20008000818 */
[----:B------:R-:W-:Y:S01]  /*8f00*/  UMOV UR6, UR4 ;  /* 0x0000000400067c82 */ /* 0x000fe20008000000 */
[----:B------:R-:W-:Y:S01]  /*8f10*/  UMOV UR7, 0xc0000010 ;  /* 0xc000001000077882 */ /* 0x000fe20000000000 */
[----:B------:R-:W-:Y:S01]  /*8f20*/  UIADD3 UR8, UR8, 0x400, URZ ;  /* 0x0000040008087890 */ /* 0x000fe2000fffe03f */
[----:B-1----:R-:W1:Y:S04]  /*8f30*/  SHFL.BFLY PT, R5, R6, 0x2, 0x1f ;  /* 0x0c401f0006057f89 */ /* 0x002e6800000e0000 */
[----:B------:R-:W4:Y:S01]  /*8f40*/  SHFL.BFLY PT, R12, R7, 0x2, 0x1f ;  /* 0x0c401f00070c7f89 */ /* 0x000f2200000e0000 */
[----:B------:R-:W-:Y:S02]  /*8f50*/  WARPGROUP.DEPBAR.LE gsb0, 0x0 ;  /* 0x00008000000079c5 */ /* 0x000fe40000010000 */
[----:B------:R-:W-:-:S06]  /*8f60*/  WARPGROUP.ARRIVE ;  /* 0x00000000000079c5 */ /* 0x000fcc0000000000 */
[----:B------:R-:W-:Y:S01]  /*8f70*/  QGMMA.64x128x32.F32.E4M3.E4M3 R24, R172, gdesc[UR4], R24, gsb0 ;  /* 0x01e00004ac187df3 */ /* 0x000fe20008000818 */
[----:B------:R-:W-:Y:S01]  /*8f80*/  UMOV UR6, UR8 ;  /* 0x0000000800067c82 */ /* 0x000fe20008000000 */
[----:B------:R-:W-:Y:S01]  /*8f90*/  UMOV UR7, 0xc0000010 ;  /* 0xc000001000077882 */ /* 0x000fe20000000000 */
[----:B-1----:R-:W-:Y:S01]  /*8fa0*/  FADD.FTZ R5, R5, R6 ;  /* 0x0000000605057221 */ /* 0x002fe20000010000 */
[----:B----4-:R-:W-:-:S04]  /*8fb0*/  FADD.FTZ R12, R12, R7 ;  /* 0x000000070c0c7221 */ /* 0x010fc80000010000 */
[----:B0-----:R-:W0:Y:S04]  /*8fc0*/  SHFL.BFLY PT, R0, R5, 0x1, 0x1f ;  /* 0x0c201f0005007f89 */ /* 0x001e2800000e0000 */
[----:B--2---:R-:W1:Y:S01]  /*8fd0*/  SHFL.BFLY PT, R3, R12, 0x1, 0x1f ;  /* 0x0c201f000c037f89 */ /* 0x004e6200000e0000 */
[----:B------:R-:W-:Y:S01]  /*8fe0*/  MOV R7, RZ ;  /* 0x000000ff00077202 */ /* 0x000fe20000000f00 */
[----:B0-----:R-:W-:Y:S01]  /*8ff0*/  FADD.FTZ R13, R5, R0 ;  /* 0x00000000050d7221 */ /* 0x001fe20000010000 */
[----:B-1----:R-:W-:-:S04]  /*9000*/  FADD.FTZ R14, R12, R3 ;  /* 0x000000030c0e7221 */ /* 0x002fc80000010000 */
[C---:B------:R-:W-:Y:S01]  /*9010*/  FSETP.NE.FTZ.AND P1, PT, R13.reuse, RZ, PT ;  /* 0x000000ff0d00720b */ /* 0x040fe20003f35000 */
[----:B------:R-:W-:Y:S01]  /*9020*/  FMUL.FTZ R15, R13, 0.00390625 ;  /* 0x3b8000000d0f7820 */ /* 0x000fe20000410000 */
[----:B------:R-:W-:-:S04]  /*9030*/  FMUL.FTZ R6, R14, 0.00390625 ;  /* 0x3b8000000e067820 */ /* 0x000fc80000410000 */
[----:B------:R-:W-:Y:S02]  /*9040*/  FSETP.NE.FTZ.AND P2, PT, R15, RZ, PT ;  /* 0x000000ff0f00720b */ /* 0x000fe40003f55000 */
[----:B------:R-:W-:-:S05]  /*9050*/  FSETP.NE.FTZ.AND P3, PT, R6, RZ, PT ;  /* 0x000000ff0600720b */ /* 0x000fca0003f75000 */
[----:B------:R-:W-:Y:S01]  /*9060*/  @P1 MUFU.RCP R7, R13 ;  /* 0x0000000d00071308 */ /* 0x000fe20000001000 */
[----:B------:R-:W-:Y:S01]  /*9070*/  FSETP.NE.FTZ.AND P1, PT, R14, RZ, PT ;  /* 0x000000ff0e00720b */ /* 0x000fe20003f35000 */
[----:B------:R-:W-:Y:S01]  /*9080*/  IMAD.MOV.U32 R11, RZ, RZ, RZ ;  /* 0x000000ffff0b7224 */ /* 0x000fe200078e00ff */
[----:B------:R-:W-:Y:S02]  /*9090*/  WARPGROUP.DEPBAR.LE gsb0, 0x0 ;  /* 0x00008000000079c5 */ /* 0x000fe40000010000 */
[----:B------:R-:W-:-:S06]  /*90a0*/  WARPGROUP.ARRIVE ;  /* 0x00000000000079c5 */ /* 0x000fcc0000000000 */
[----:B------:R-:W-:Y:S01]  /*90b0*/  QGMMA.64x128x32.F32.E4M3.E4M3 R24, R168, gdesc[UR4], R24, gsb0 ;  /* 0x01e00004a8187df3 */ /* 0x000fe20008000818 */
[----:B------:R-:W0:Y:S08]  /*90c0*/  @P2 MUFU.LG2 R2, R15 ;  /* 0x0000000f00022308 */ /* 0x000e300000000c00 */
[----:B------:R-:W1:Y:S08]  /*90d0*/  @P3 MUFU.LG2 R6, R6 ;  /* 0x0000000600063308 */ /* 0x000e700000000c00 */
[----:B------:R-:W2:Y:S01]  /*90e0*/  @P1 MUFU.RCP R11, R14 ;  /* 0x0000000e000b1308 */ /* 0x000ea20000001000 */
[C---:B------:R-:W-:Y:S01]  /*90f0*/  @P2 FMUL.FTZ R5, R9.reuse, 0.69314718246459960938 ;  /* 0x3f31721809052820 */ /* 0x040fe20000410000 */
[----:B0-----:R-:W-:Y:S01]  /*9100*/  @P2 FMUL.FTZ R2, R2, 0.69314718246459960938 ;  /* 0x3f31721802022820 */ /* 0x001fe20000410000 */
[----:B------:R-:W-:Y:S01]  /*9110*/  @P3 FMUL.FTZ R12, R9, 0.69314718246459960938 ;  /* 0x3f317218090c3820 */ /* 0x000fe20000410000 */
[----:B------:R-:W-:-:S02]  /*9120*/  IMAD.MOV.U32 R0, RZ, RZ, -0x800000 ;  /* 0xff800000ff007424 */ /* 0x000fc400078e00ff */
[----:B------:R-:W-:Y:S01]  /*9130*/  @P2 FFMA.FTZ R0, R5, R10, R2 ;  /* 0x0000000a05002223 */ /* 0x000fe20000010002 */
[----:B-1----:R-:W-:Y:S01]  /*9140*/  @P3 FMUL.FTZ R9, R6, 0.69314718246459960938 ;  /* 0x3f31721806093820 */ /* 0x002fe20000410000 */
[----:B------:R-:W-:Y:S02]  /*9150*/  IMAD.MOV.U32 R3, RZ, RZ, -0x800000 ;  /* 0xff800000ff037424 */ /* 0x000fe400078e00ff */
[----:B---3--:R-:W-:Y:S01]  /*9160*/  FMUL.FTZ R2, R7, R4 ;  /* 0x0000000407027220 */ /* 0x008fe20000410000 */
[----:B------:R-:W-:Y:S01]  /*9170*/  @P3 FFMA.FTZ R3, R12, R8, R9 ;  /* 0x000000080c033223 */ /* 0x000fe20000010009 */
[----:B--2---:R-:W-:Y:S01]  /*9180*/  FMUL.FTZ R4, R11, R4 ;  /* 0x000000040b047220 */ /* 0x004fe20000410000 */
[----:B------:R-:W-:Y:S02]  /*9190*/  WARPGROUP.DEPBAR.LE gsb0, 0x0 ;  /* 0x00008000000079c5 */ /* 0x000fe40000010000 */
[----:B------:R-:W-:Y:S05]  /*91a0*/  @!P0 BRA `(.L_x_34) ;  /* 0x0000000000048947 */ /* 0x000fea0003800000 */
[----:B------:R-:W-:Y:S01]  /*91b0*/  BPT.TRAP 0x1 ;  /* 0x000000040000795c */ /* 0x000fe20000300000 */
.L_x_34:
[----:B------:R-:W-:Y:S01]  /*91c0*/  UIADD3 UR4, UR9, 0x29860, URZ ;  /* 0x0002986009047890 */ /* 0x000fe2000fffe03f */
[-C--:B------:R-:W-:Y:S01]  /*91d0*/  FMUL.FTZ R7, R24, R2.reuse ;  /* 0x0000000218077220 */ /* 0x080fe20000410000 */
[-C--:B------:R-:W-:Y:S01]  /*91e0*/  FMUL.FTZ R9, R29, R2.reuse ;  /* 0x000000021d097220 */ /* 0x080fe20000410000 */
[-C--:B------:R-:W-:Y:S01]  /*91f0*/  FMUL.FTZ R10, R32, R2.reuse ;  /* 0x00000002200a7220 */ /* 0x080fe20000410000 */
[----:B------:R-:W-:Y:S01]  /*9200*/  UPRMT UR4, UR51, 0x654, UR4 ;  /* 0x0000065433047896 */ /* 0x000fe20008000004 */
        /* <DEDUP_REMOVED lines=8> */
[----:B------:R-:W-:Y:S01]  /*9290*/  SYNCS.ARRIVE.TRANS64.RED.A1T0 RZ, [UR4], RZ ;  /* 0x000000ffffff79a7 */ /* 0x000fe20008100404 */
        /* <DEDUP_REMOVED lines=47> */
[----:B------:R-:W-:Y:S01]  /*9590*/  PLOP3.LUT P0, PT, PT, PT, PT, 0x8, 0x0 ;  /* 0x000000000000781c */ /* 0x000fe20003f0e170 */
[-C--:B------:R-:W-:Y:S01]  /*95a0*/  FMUL.FTZ R70, R70, R4.reuse ;  /* 0x0000000446467220 */ /* 0x080fe20000410000 */
[-C--:B------:R-:W-:Y:S01]  /*95b0*/  FMUL.FTZ R67, R67, R4.reuse ;  /* 0x0000000443437220 */ /* 0x080fe20000410000 */
[-C--:B------:R-:W-:Y:S01]  /*95c0*/  FMUL.FTZ R78, R78, R4.reuse ;  /* 0x000000044e4e7220 */ /* 0x080fe20000410000 */
[-C--:B------:R-:W-:Y:S01]  /*95d0*/  FMUL.FTZ R75, R75, R4.reuse ;  /* 0x000000044b4b7220 */ /* 0x080fe20000410000 */
[-C--:B------:R-:W-:Y:S01]  /*95e0*/  FMUL.FTZ R86, R86, R4.reuse ;  /* 0x0000000456567220 */ /* 0x080fe20000410000 */
[----:B------:R-:W-:-:S07]  /*95f0*/  FMUL.FTZ R83, R83, R4 ;  /* 0x0000000453537220 */ /* 0x000fce0000410000 */
.L_x_10:
[----:B------:R-:W-:Y:S05]  /*9600*/  @P0 BRA `(.L_x_35) ;  /* 0x00000020006c0947 */ /* 0x000fea0003800000 */
[----:B------:R-:W0:Y:S01]  /*9610*/  S2R R25, SR_TID.X ;  /* 0x0000000000197919 */ /* 0x000e220000002100 */
[----:B------:R-:W-:Y:S01]  /*9620*/  ULDC.64 UR4, c[0x4][0x40] ;  /* 0x0100100000047ab9 */ /* 0x000fe20000000a00 */
[----:B------:R-:W-:Y:S01]  /*9630*/  ULDC.64 UR8, c[0x0][0xbd0] ;  /* 0x0002f40000087ab9 */ /* 0x000fe20000000a00 */
[----:B------:R-:W-:Y:S01]  /*9640*/  USHF.R.S32.HI UR7, URZ, 0x1f, UR50 ;  /* 0x0000001f3f077899 */ /* 0x000fe20008011432 */
[----:B------:R-:W-:Y:S01]  /*9650*/  ULDC.64 UR10, c[0x0][0xb38] ;  /* 0x0002ce00000a7ab9 */ /* 0x000fe20000000a00 */
[----:B0-----:R-:W-:-:S05]  /*9660*/  IMAD.SHL.U32 R2, R25, 0x4, RZ ;  /* 0x0000000419027824 */ /* 0x001fca00078e00ff */
[----:B------:R-:W-:Y:S01]  /*9670*/  LOP3.LUT R2, R2, 0xc, RZ, 0xc0, !PT ;  /* 0x0000000c02027812 */ /* 0x000fe200078ec0ff */
[----:B------:R-:W-:Y:S03]  /*9680*/  BAR.SYNC.DEFER_BLOCKING 0x1, 0x100 ;  /* 0x0044000000007b1d */ /* 0x000fe60000010000 */
[----:B------:R-:W-:-:S05]  /*9690*/  IADD3 R4, P0, R2, UR4, RZ ;  /* 0x0000000402047c10 */ /* 0x000fca000ff1e0ff */
[----:B------:R-:W-:-:S06]  /*96a0*/  IMAD.X R5, RZ, RZ, UR5, P0 ;  /* 0x00000005ff057e24 */ /* 0x000fcc00080e06ff */
[----:B------:R0:W2:Y:S01]  /*96b0*/  LDG.E.CONSTANT R5, desc[UR54][R4.64] ;  /* 0x0000003604057981 */ /* 0x0000a2000c1e9900 */
[C---:B------:R-:W-:Y:S01]  /*96c0*/  LOP3.LUT P0, R2, R25.reuse, 0x3, RZ, 0xc0, !PT ;  /* 0x0000000319027812 */ /* 0x040fe2000780c0ff */
[----:B------:R-:W-:Y:S01]  /*96d0*/  UIMAD.WIDE.U32 UR4, UR50, UR8, URZ ;  /* 0x00000008320472a5 */ /* 0x000fe2000f8e003f */
[----:B------:R-:W-:Y:S01]  /*96e0*/  IADD3 R25, R25, -0x80, RZ ;  /* 0xffffff8019197810 */ /* 0x000fe20007ffe0ff */
[----:B------:R-:W-:Y:S01]  /*96f0*/  UIMAD UR6, UR7, UR8, URZ ;  /* 0x00000008070672a4 */ /* 0x000fe2000f8e023f */
[----:B------:R-:W-:Y:S01]  /*9700*/  ISETP.EQ.OR P0, PT, R2, 0x3, !P0 ;  /* 0x000000030200780c */ /* 0x000fe20004702670 */
[----:B------:R-:W-:Y:S01]  /*9710*/  UIMAD UR8, UR7, UR10, URZ ;  /* 0x0000000a070872a4 */ /* 0x000fe2000f8e023f */
[----:B------:R-:W-:Y:S01]  /*9720*/  BSSY B0, `(.L_x_36) ;  /* 0x000018f000007945 */ /* 0x000fe20003800000 */
[----:B------:R-:W-:Y:S01]  /*9730*/  MOV R32, UR4 ;  /* 0x0000000400207c02 */ /* 0x000fe20008000f00 */
[----:B------:R-:W-:Y:S01]  /*9740*/  UIMAD UR9, UR50, UR9, UR6 ;  /* 0x00000009320972a4 */ /* 0x000fe2000f8e0206 */
[----:B0-----:R-:W-:Y:S01]  /*9750*/  SHF.R.S32.HI R4, RZ, 0x1f, R25 ;  /* 0x0000001fff047819 */ /* 0x001fe20000011419 */
[----:B------:R-:W-:Y:S01]  /*9760*/  UIMAD.WIDE.U32 UR6, UR50, UR10, URZ ;  /* 0x0000000a320672a5 */ /* 0x000fe2000f8e003f */
[----:B------:R-:W-:Y:S01]  /*9770*/  SEL R108, R6, R9, P0 ;  /* 0x00000009066c7207 */ /* 0x000fe20000000000 */
[----:B------:R-:W0:Y:S01]  /*9780*/  S2UR UR4, SR_CTAID.Y ;  /* 0x00000000000479c3 */ /* 0x000e220000002600 */
[----:B------:R-:W-:Y:S01]  /*9790*/  LEA.HI R2, R4, R25, RZ, 0x7 ;  /* 0x0000001904027211 */ /* 0x000fe200078f38ff */
[----:B------:R-:W-:Y:S01]  /*97a0*/  UIADD3 UR9, UR5, UR9, URZ ;  /* 0x0000000905097290 */ /* 0x000fe2000fffe03f */
[----:B------:R-:W-:Y:S01]  /*97b0*/  SEL R119, R9, R6, P0 ;  /* 0x0000000609777207 */ /* 0x000fe20000000000 */
[----:B------:R-:W-:Y:S01]  /*97c0*/  UIMAD UR8, UR50, UR11, UR8 ;  /* 0x0000000b320872a4 */ /* 0x000fe2000f8e0208 */
[----:B------:R-:W-:Y:S01]  /*97d0*/  LOP3.LUT R6, R2, 0xffffff80, RZ, 0xc0, !PT ;  /* 0xffffff8002067812 */ /* 0x000fe200078ec0ff */
[----:B------:R-:W-:Y:S01]  /*97e0*/  IMAD.U32 R45, RZ, RZ, UR7 ;  /* 0x00000007ff2d7e24 */ /* 0x000fe2000f8e00ff */
[----:B------:R-:W-:Y:S01]  /*97f0*/  SEL R104, R36, R11, P0 ;  /* 0x0000000b24687207 */ /* 0x000fe20000000000 */
[----:B------:R-:W-:Y:S01]  /*9800*/  UIADD3 UR8, UR7, UR8, URZ ;  /* 0x0000000807087290 */ /* 0x000fe2000fffe03f */
[----:B------:R-:W-:Y:S01]  /*9810*/  SEL R115, R11, R36, P0 ;  /* 0x000000240b737207 */ /* 0x000fe20000000000 */
[----:B------:R-:W-:Y:S01]  /*9820*/  IMAD.IADD R64, R25, 0x1, -R6 ;  /* 0x0000000119407824 */ /* 0x000fe200078e0a06 */
[----:B------:R-:W-:-:S02]  /*9830*/  SEL R16, R10, R33, P0 ;  /* 0x000000210a107207 */ /* 0x000fc40000000000 */
[----:B------:R-:W-:Y:S01]  /*9840*/  SEL R113, R33, R10, P0 ;  /* 0x0000000a21717207 */ /* 0x000fe20000000000 */
[----:B------:R-:W-:Y:S01]  /*9850*/  IMAD.U32 R33, RZ, RZ, UR5 ;  /* 0x00000005ff217e24 */ /* 0x000fe2000f8e00ff */
[----:B------:R-:W-:Y:S01]  /*9860*/  SHF.R.S32.HI R11, RZ, 0x1f, R64 ;  /* 0x0000001fff0b7819 */ /* 0x000fe20000011440 */
[----:B------:R-:W-:Y:S01]  /*9870*/  IMAD.U32 R33, RZ, RZ, UR9 ;  /* 0x00000009ff217e24 */ /* 0x000fe2000f8e00ff */
[----:B------:R-:W-:Y:S01]  /*9880*/  LEA.HI R4, R4, R25, RZ, 0x2 ;  /* 0x0000001904047211 */ /* 0x000fe200078f10ff */
[----:B------:R-:W-:Y:S01]  /*9890*/  IMAD.U32 R45, RZ, RZ, UR8 ;  /* 0x00000008ff2d7e24 */ /* 0x000fe2000f8e00ff */
[----:B------:R-:W-:Y:S01]  /*98a0*/  LEA.HI R10, R11, R64, RZ, 0x2 ;  /* 0x000000400b0a7211 */ /* 0x000fe200078f10ff */
[----:B------:R-:W-:Y:S01]  /*98b0*/  ULDC.64 UR8, c[0x0][0xb28] ;  /* 0x0002ca0000087ab9 */ /* 0x000fe20000000a00 */
[----:B------:R-:W-:Y:S02]  /*98c0*/  SEL R100, R12, R41, P0 ;  /* 0x000000290c647207 */ /* 0x000fe40000000000 */
[----:B------:R-:W-:-:S02]  /*98d0*/  SEL R109, R41, R12, P0 ;  /* 0x0000000c296d7207 */ /* 0x000fc40000000000 */
[----:B------:R-:W-:Y:S02]  /*98e0*/  SEL R48, R26, R27, P0 ;  /* 0x0000001b1a307207 */ /* 0x000fe40000000000 */
[----:B------:R-:W-:Y:S02]  /*98f0*/  SEL R89, R27, R26, P0 ;  /* 0x0000001a1b597207 */ /* 0x000fe40000000000 */
[----:B------:R-:W-:Y:S02]  /*9900*/  SEL R26, R74, R75, P0 ;  /* 0x0000004b4a1a7207 */ /* 0x000fe40000000000 */
[----:B------:R-:W-:Y:S02]  /*9910*/  SEL R41, R75, R74, P0 ;  /* 0x0000004a4b297207 */ /* 0x000fe40000000000 */
[----:B------:R-:W-:Y:S01]  /*9920*/  SEL R106, R7, R8, P0 ;  /* 0x00000008076a7207 */ /* 0x000fe20000000000 */
[----:B------:R-:W1:Y:S01]  /*9930*/  S2R R74, SR_CTAID.X ;  /* 0x00000000004a7919 */ /* 0x000e620000002500 */
[----:B------:R-:W-:-:S02]  /*9940*/  SEL R117, R8, R7, P0 ;  /* 0x0000000708757207 */ /* 0x000fc40000000000 */
[----:B------:R-:W-:Y:S02]  /*9950*/  LOP3.LUT R6, R4, 0xfffffffc, RZ, 0xc0, !PT ;  /* 0xfffffffc04067812 */ /* 0x000fe400078ec0ff */
[--C-:B------:R-:W-:Y:S02]  /*9960*/  SHF.R.S32.HI R4, RZ, 0x2, R10.reuse ;  /* 0x00000002ff047819 */ /* 0x100fe4000001140a */
[----:B------:R-:W-:Y:S01]  /*9970*/  SHF.R.S32.HI R7, RZ, 0x1f, R10 ;  /* 0x0000001fff077819 */ /* 0x000fe2000001140a */
[----:B------:R-:W-:Y:S01]  /*9980*/  IMAD.IADD R8, R25, 0x1, -R6 ;  /* 0x0000000119087824 */ /* 0x000fe200078e0a06 */
[----:B------:R-:W-:Y:S02]  /*9990*/  SHF.R.S32.HI R9, RZ, 0x7, R2 ;  /* 0x00000007ff097819 */ /* 0x000fe40000011402 */
[----:B------:R-:W-:Y:S02]  /*99a0*/  LEA.HI R7, R7, R4, RZ, 0x3 ;  /* 0x0000000407077211 */ /* 0x000fe400078f18ff */
[----:B------:R-:W-:-:S02]  /*99b0*/  SEL R98, R52, R15, P0 ;  /* 0x0000000f34627207 */ /* 0x000fc40000000000 */
[----:B------:R-:W-:Y:S02]  /*99c0*/  SEL R107, R15, R52, P0 ;  /* 0x000000340f6b7207 */ /* 0x000fe40000000000 */
[----:B------:R-:W-:Y:S02]  /*99d0*/  SEL R72, R24, R81, P0 ;  /* 0x0000005118487207 */ /* 0x000fe40000000000 */
[----:B------:R-:W-:Y:S02]  /*99e0*/  SEL R93, R81, R24, P0 ;  /* 0x00000018515d7207 */ /* 0x000fe40000000000 */
[----:B------:R-:W-:Y:S02]  /*99f0*/  SEL R102, R44, R13, P0 ;  /* 0x0000000d2c667207 */ /* 0x000fe40000000000 */
[----:B------:R-:W-:Y:S01]  /*9a00*/  SEL R111, R13, R44, P0 ;  /* 0x0000002c0d6f7207 */ /* 0x000fe20000000000 */
[----:B------:R-:W-:Y:S01]  /*9a10*/  IMAD.U32 R44, RZ, RZ, UR6 ;  /* 0x00000006ff2c7e24 */ /* 0x000fe2000f8e00ff */
[----:B------:R-:W-:Y:S01]  /*9a20*/  SEL R52, R34, R35, P0 ;  /* 0x0000002322347207 */ /* 0x000fe20000000000 */
[----:B------:R-:W-:Y:S01]  /*9a30*/  ULDC.64 UR6, c[0x0][0xb48] ;  /* 0x0002d20000067ab9 */ /* 0x000fe20000000a00 */
[----:B------:R-:W-:-:S02]  /*9a40*/  SEL R81, R35, R34, P0 ;  /* 0x0000002223517207 */ /* 0x000fc40000000000 */
[----:B------:R-:W-:Y:S02]  /*9a50*/  LEA.HI R2, R2, R9, RZ, 0x1 ;  /* 0x0000000902027211 */ /* 0x000fe400078f08ff */
[----:B------:R-:W-:Y:S02]  /*9a60*/  LOP3.LUT R7, R7, 0xfffffff8, RZ, 0xc0, !PT ;  /* 0xfffffff807077812 */ /* 0x000fe400078ec0ff */
[----:B------:R-:W-:Y:S02]  /*9a70*/  SEL R34, R86, R87, P0 ;  /* 0x0000005756227207 */ /* 0x000fe40000000000 */
[----:B------:R-:W-:Y:S01]  /*9a80*/  SEL R13, R87, R86, P0 ;  /* 0x00000056570d7207 */ /* 0x000fe20000000000 */
[----:B------:R-:W-:Y:S01]  /*9a90*/  IMAD.IADD R7, R4, 0x1, -R7 ;  /* 0x0000000104077824 */ /* 0x000fe200078e0a07 */
[----:B------:R-:W-:Y:S01]  /*9aa0*/  LEA.HI R6, R11, R64, RZ, 0x5 ;  /* 0x000000400b067211 */ /* 0x000fe200078f28ff */
[----:B------:R-:W3:Y:S01]  /*9ab0*/  LDC R87, c[0x0][0xbe8] ;  /* 0x0002fa00ff577b82 */ /* 0x000ee20000000800 */
[----:B------:R-:W-:-:S02]  /*9ac0*/  LOP3.LUT R2, R2, 0x3fffffe, RZ, 0xc0, !PT ;  /* 0x03fffffe02027812 */ /* 0x000fc400078ec0ff */
[----:B------:R-:W-:Y:S02]  /*9ad0*/  SHF.R.S32.HI R6, RZ, 0x5, R6 ;  /* 0x00000005ff067819 */ /* 0x000fe40000011406 */
[----:B------:R-:W-:Y:S01]  /*9ae0*/  LEA.HI R4, R8, R8, RZ, 0x1 ;  /* 0x0000000808047211 */ /* 0x000fe200078f08ff */
[----:B------:R-:W-:Y:S01]  /*9af0*/  IMAD.IADD R2, R9, 0x1, -R2 ;  /* 0x0000000109027824 */ /* 0x000fe200078e0a02 */
[----:B------:R-:W-:Y:S01]  /*9b00*/  SEL R96, R14, R49, P0 ;  /* 0x000000310e607207 */ /* 0x000fe20000000000 */
[----:B------:R-:W-:Y:S01]  /*9b10*/  IMAD R7, R6, 0x10, R7 ;  /* 0x0000001006077824 */ /* 0x000fe200078e0207 */
[----:B------:R-:W-:Y:S02]  /*9b20*/  LOP3.LUT R9, R4, 0x1ffffffe, RZ, 0xc0, !PT ;  /* 0x1ffffffe04097812 */ /* 0x000fe400078ec0ff */
[----:B------:R-:W-:Y:S01]  /*9b30*/  SEL R105, R49, R14, P0 ;  /* 0x0000000e31697207 */ /* 0x000fe20000000000 */
[----:B------:R-:W-:Y:S01]  /*9b40*/  IMAD R2, R2, 0x40, R7 ;  /* 0x0000004002027824 */ /* 0x000fe200078e0207 */
[----:B------:R-:W-:-:S02]  /*9b50*/  SEL R14, R30, R31, P0 ;  /* 0x0000001f1e0e7207 */ /* 0x000fc40000000000 */
[----:B------:R-:W-:Y:S02]  /*9b60*/  IADD3 R9, R8, -R9, RZ ;  /* 0x8000000908097210 */ /* 0x000fe40007ffe0ff */
[----:B------:R-:W-:Y:S02]  /*9b70*/  SEL R92, R17, R18, P0 ;  /* 0x00000012115c7207 */ /* 0x000fe40000000000 */
[----:B------:R-:W-:Y:S01]  /*9b80*/  SEL R101, R18, R17, P0 ;  /* 0x0000001112657207 */ /* 0x000fe20000000000 */
[----:B------:R-:W-:Y:S01]  /*9b90*/  IMAD R9, R9, 0x8, R2 ;  /* 0x0000000809097824 */ /* 0x000fe200078e0202 */
[----:B------:R-:W-:Y:S02]  /*9ba0*/  SEL R18, R38, R39, P0 ;  /* 0x0000002726127207 */ /* 0x000fe40000000000 */
[----:B------:R-:W-:Y:S02]  /*9bb0*/  SEL R85, R39, R38, P0 ;  /* 0x0000002627557207 */ /* 0x000fe40000000000 */
[----:B------:R-:W-:-:S02]  /*9bc0*/  SEL R56, R46, R47, P0 ;  /* 0x0000002f2e387207 */ /* 0x000fc40000000000 */
[----:B------:R-:W-:Y:S02]  /*9bd0*/  SEL R77, R47, R46, P0 ;  /* 0x0000002e2f4d7207 */ /* 0x000fe40000000000 */
[----:B------:R-:W-:Y:S02]  /*9be0*/  SEL R12, R50, R51, P0 ;  /* 0x00000033320c7207 */ /* 0x000fe40000000000 */
[----:B------:R-:W-:Y:S02]  /*9bf0*/  SEL R38, R66, R67, P0 ;  /* 0x0000004342267207 */ /* 0x000fe40000000000 */
[----:B------:R-:W-:Y:S01]  /*9c00*/  SEL R47, R67, R66, P0 ;  /* 0x00000042432f7207 */ /* 0x000fe20000000000 */
[----:B-1----:R-:W-:Y:S01]  /*9c10*/  IMAD R66, R74, 0x80, R2 ;  /* 0x000000804a427824 */ /* 0x002fe200078e0202 */
[----:B------:R-:W-:Y:S01]  /*9c20*/  LOP3.LUT R7, R10, 0x7ffffffc, RZ, 0xc0, !PT ;  /* 0x7ffffffc0a077812 */ /* 0x000fe200078ec0ff */
[----:B------:R-:W-:Y:S01]  /*9c30*/  IMAD R74, R74, 0x80, R9 ;  /* 0x000000804a4a7824 */ /* 0x000fe200078e0209 */
[----:B------:R-:W-:-:S02]  /*9c40*/  SEL R88, R20, R65, P0 ;  /* 0x0000004114587207 */ /* 0x000fc40000000000 */
[----:B------:R-:W-:Y:S02]  /*9c50*/  SEL R97, R65, R20, P0 ;  /* 0x0000001441617207 */ /* 0x000fe40000000000 */
[----:B------:R-:W-:Y:S02]  /*9c60*/  SEL R46, R54, R55, P0 ;  /* 0x00000037362e7207 */ /* 0x000fe40000000000 */
[----:B------:R-:W-:Y:S02]  /*9c70*/  SEL R61, R55, R54, P0 ;  /* 0x00000036373d7207 */ /* 0x000fe40000000000 */
[----:B------:R-:W-:Y:S02]  /*9c80*/  SEL R90, R68, R21, P0 ;  /* 0x00000015445a7207 */ /* 0x000fe40000000000 */
[----:B------:R-:W-:Y:S02]  /*9c90*/  SEL R99, R21, R68, P0 ;  /* 0x0000004415637207 */ /* 0x000fe40000000000 */
[----:B------:R-:W-:-:S02]  /*9ca0*/  SEL R20, R84, R29, P0 ;  /* 0x0000001d54147207 */ /* 0x000fc40000000000 */
[----:B---3--:R-:W-:Y:S02]  /*9cb0*/  ISETP.NE.AND P2, PT, R87, 0x1, PT ;  /* 0x000000015700780c */ /* 0x008fe40003f45270 */
[----:B------:R-:W-:Y:S02]  /*9cc0*/  SEL R68, R22, R73, P0 ;  /* 0x0000004916447207 */ /* 0x000fe40000000000 */
[----:B------:R-:W-:Y:S02]  /*9cd0*/  SEL R69, R73, R22, P0 ;  /* 0x0000001649457207 */ /* 0x000fe40000000000 */
[----:B------:R-:W-:Y:S02]  /*9ce0*/  SEL R80, R76, R23, P0 ;  /* 0x000000174c507207 */ /* 0x000fe40000000000 */
[----:B------:R-:W-:Y:S02]  /*9cf0*/  SEL R94, R60, R19, P0 ;  /* 0x000000133c5e7207 */ /* 0x000fe40000000000 */
[----:B------:R-:W-:-:S02]  /*9d00*/  SEL R103, R19, R60, P0 ;  /* 0x0000003c13677207 */ /* 0x000fc40000000000 */
[----:B------:R-:W-:Y:S02]  /*9d10*/  SEL R73, R29, R84, P0 ;  /* 0x000000541d497207 */ /* 0x000fe40000000000 */
[----:B------:R-:W-:Y:S02]  /*9d20*/  SEL R95, R23, R76, P0 ;  /* 0x0000004c175f7207 */ /* 0x000fe40000000000 */
[----:B------:R-:W-:Y:S01]  /*9d30*/  SEL R60, R42, R43, P0 ;  /* 0x0000002b2a3c7207 */ /* 0x000fe20000000000 */
[----:B------:R-:W0:Y:S01]  /*9d40*/  LDC R76, c[0x0][0xc50] ;  /* 0x00031400ff4c7b82 */ /* 0x000e220000000800 */
[----:B------:R-:W-:Y:S02]  /*9d50*/  SEL R29, R43, R42, P0 ;  /* 0x0000002a2b1d7207 */ /* 0x000fe40000000000 */
[----:B------:R-:W-:Y:S02]  /*9d60*/  SEL R91, R31, R30, P0 ;  /* 0x0000001e1f5b7207 */ /* 0x000fe40000000000 */
[----:B------:R-:W-:-:S02]  /*9d70*/  SEL R65, R51, R50, P0 ;  /* 0x0000003233417207 */ /* 0x000fc40000000000 */
[----:B------:R-:W-:Y:S02]  /*9d80*/  SEL R42, R58, R59, P0 ;  /* 0x0000003b3a2a7207 */ /* 0x000fe40000000000 */
        /* <DEDUP_REMOVED lines=8> */
[----:B------:R-:W1:Y:S01]  /*9e10*/  @P2 LDC R83, c[0x0][0xbf0] ;  /* 0x0002fc00ff532b82 */ /* 0x000e620000000800 */
[C---:B------:R-:W-:Y:S01]  /*9e20*/  LOP3.LUT P1, RZ, R64.reuse, 0x3, RZ, 0xc0, !PT ;  /* 0x0000000340ff7812 */ /* 0x040fe2000782c0ff */
[----:B------:R-:W-:Y:S01]  /*9e30*/  IMAD.IADD R64, R64, 0x1, -R7 ;  /* 0x0000000140407824 */ /* 0x000fe200078e0a07 */
[----:B------:R-:W-:-:S05]  /*9e40*/  SEL R43, R71, R70, P0 ;  /* 0x00000046472b7207 */ /* 0x000fca0000000000 */
[----:B------:R-:W3:Y:S01]  /*9e50*/  @P2 LDC R82, c[0x0][0xbf0] ;  /* 0x0002fc00ff522b82 */ /* 0x000ee20000000800 */
[----:B--2---:R2:W-:Y:S04]  /*9e60*/  SHFL.IDX PT, R49, R14, R5, 0x1c1f ;  /* 0x001c1f050e317589 */ /* 0x0045e800000e0000 */
[----:B------:R-:W-:Y:S04]  /*9e70*/  SHFL.IDX PT, R8, R34, R5, 0x1c1f ;  /* 0x001c1f0522087589 */ /* 0x000fe800000e0000 */
[----:B------:R-:W-:Y:S01]  /*9e80*/  SHFL.IDX PT, R10, R106, R5, 0x1c1f ;  /* 0x001c1f056a0a7589 */ /* 0x000fe200000e0000 */
[----:B--2---:R-:W-:-:S03]  /*9e90*/  LOP3.LUT R14, R5, 0x2, RZ, 0x3c, !PT ;  /* 0x00000002050e7812 */ /* 0x004fc600078e3cff */
[----:B------:R-:W-:Y:S04]  /*9ea0*/  SHFL.IDX PT, R54, R12, R5, 0x1c1f ;  /* 0x001c1f050c367589 */ /* 0x000fe800000e0000 */
[----:B------:R-:W2:Y:S04]  /*9eb0*/  SHFL.IDX PT, R13, R13, R14, 0x1c1f ;  /* 0x001c1f0e0d0d7589 */ /* 0x000ea800000e0000 */
[----:B------:R-:W4:Y:S04]  /*9ec0*/  SHFL.IDX PT, R9, R117, R14, 0x1c1f ;  /* 0x001c1f0e75097589 */ /* 0x000f2800000e0000 */
[----:B------:R-:W-:Y:S04]  /*9ed0*/  SHFL.IDX PT, R11, R108, R5, 0x1c1f ;  /* 0x001c1f056c0b7589 */ /* 0x000fe800000e0000 */
[----:B------:R-:W5:Y:S04]  /*9ee0*/  SHFL.IDX PT, R12, R119, R14, 0x1c1f ;  /* 0x001c1f0e770c7589 */ /* 0x000f6800000e0000 */
[----:B------:R-:W-:Y:S04]  /*9ef0*/  SHFL.IDX PT, R16, R16, R5, 0x1c1f ;  /* 0x001c1f0510107589 */ /* 0x000fe800000e0000 */
[----:B------:R-:W0:Y:S04]  /*9f00*/  SHFL.IDX PT, R17, R113, R14, 0x1c1f ;  /* 0x001c1f0e71117589 */ /* 0x000e2800000e0000 */
[----:B------:R-:W-:Y:S01]  /*9f10*/  SHFL.IDX PT, R22, R100, R5, 0x1c1f ;  /* 0x001c1f0564167589 */ /* 0x000fe200000e0000 */
[----:B--2---:R-:W-:-:S03]  /*9f20*/  SEL R7, R8, R13, P0 ;  /* 0x0000000d08077207 */ /* 0x004fc60000000000 */
[----:B------:R-:W-:Y:S04]  /*9f30*/  SHFL.IDX PT, R53, R18, R5, 0x1c1f ;  /* 0x001c1f0512357589 */ /* 0x000fe800000e0000 */
[----:B------:R-:W-:Y:S04]  /*9f40*/  SHFL.IDX PT, R23, R109, R14, 0x1c1f ;  /* 0x001c1f0e6d177589 */ /* 0x000fe800000e0000 */
[----:B------:R-:W-:Y:S04]  /*9f50*/  SHFL.IDX PT, R15, R104, R5, 0x1c1f ;  /* 0x001c1f05680f7589 */ /* 0x000fe800000e0000 */
[----:B------:R-:W-:Y:S04]  /*9f60*/  SHFL.IDX PT, R30, R92, R5, 0x1c1f ;  /* 0x001c1f055c1e7589 */ /* 0x000fe800000e0000 */
[----:B------:R-:W-:Y:S04]  /*9f70*/  SHFL.IDX PT, R50, R20, R5, 0x1c1f ;  /* 0x001c1f0514327589 */ /* 0x000fe800000e0000 */
[----:B------:R-:W2:Y:S04]  /*9f80*/  SHFL.IDX PT, R18, R115, R14, 0x1c1f ;  /* 0x001c1f0e73127589 */ /* 0x000ea800000e0000 */
[----:B------:R-:W1:Y:S04]  /*9f90*/  SHFL.IDX PT, R31, R101, R14, 0x1c1f ;  /* 0x001c1f0e651f7589 */ /* 0x000e6800000e0000 */
[----:B------:R-:W-:Y:S04]  /*9fa0*/  SHFL.IDX PT, R19, R102, R5, 0x1c1f ;  /* 0x001c1f0566137589 */ /* 0x000fe800000e0000 */
[----:B------:R-:W-:Y:S04]  /*9fb0*/  SHFL.IDX PT, R63, R80, R5, 0x1c1f ;  /* 0x001c1f05503f7589 */ /* 0x000fe800000e0000 */
[----:B------:R-:W3:Y:S04]  /*9fc0*/  SHFL.IDX PT, R20, R111, R14, 0x1c1f ;  /* 0x001c1f0e6f147589 */ /* 0x000ee800000e0000 */
[----:B------:R-:W-:Y:S04]  /*9fd0*/  SHFL.IDX PT, R24, R96, R5, 0x1c1f ;  /* 0x001c1f0560187589 */ /* 0x000fe800000e0000 */
[----:B------:R-:W-:Y:S04]  /*9fe0*/  SHFL.IDX PT, R27, R94, R5, 0x1c1f ;  /* 0x001c1f055e1b7589 */ /* 0x000fe800000e0000 */
[----:B------:R-:W-:Y:S04]  /*9ff0*/  SHFL.IDX PT, R21, R105, R14, 0x1c1f ;  /* 0x001c1f0e69157589 */ /* 0x000fe800000e0000 */
[----:B------:R-:W3:Y:S04]  /*a000*/  SHFL.IDX PT, R34, R103, R14, 0x1c1f ;  /* 0x001c1f0e67227589 */ /* 0x000ee800000e0000 */
[----:B------:R4:W-:Y:S04]  /*a010*/  SHFL.IDX PT, R80, R85, R14, 0x1c1f ;  /* 0x001c1f0e55507589 */ /* 0x0009e800000e0000 */
[----:B------:R-:W-:Y:S04]  /*a020*/  SHFL.IDX PT, R6, R26, R5, 0x1c1f ;  /* 0x001c1f051a067589 */ /* 0x000fe800000e0000 */
[----:B------:R-:W-:Y:S01]  /*a030*/  SHFL.IDX PT, R25, R98, R5, 0x1c1f ;  /* 0x001c1f0562197589 */ /* 0x000fe200000e0000 */
[----:B----4-:R-:W4:Y:S03]  /*a040*/  LDC.64 R84, c[0x0][0xbd8] ;  /* 0x0002f600ff547b82 */ /* 0x010f260000000a00 */
[----:B------:R-:W-:Y:S04]  /*a050*/  SHFL.IDX PT, R26, R107, R14, 0x1c1f ;  /* 0x001c1f0e6b1a7589 */ /* 0x000fe800000e0000 */
[----:B------:R-:W-:Y:S04]  /*a060*/  SHFL.IDX PT, R2, R58, R5, 0x1c1f ;  /* 0x001c1f053a027589 */ /* 0x000fe800000e0000 */
[----:B------:R-:W-:Y:S04]  /*a070*/  SHFL.IDX PT, R51, R88, R5, 0x1c1f ;  /* 0x001c1f0558337589 */ /* 0x000fe800000e0000 */
[----:B------:R-:W4:Y:S04]  /*a080*/  SHFL.IDX PT, R58, R97, R14, 0x1c1f ;  /* 0x001c1f0e613a7589 */ /* 0x000f2800000e0000 */
[----:B------:R-:W-:Y:S04]  /*a090*/  SHFL.IDX PT, R35, R90, R5, 0x1c1f ;  /* 0x001c1f055a237589 */ /* 0x000fe800000e0000 */
[----:B------:R-:W4:Y:S04]  /*a0a0*/  SHFL.IDX PT, R62, R99, R14, 0x1c1f ;  /* 0x001c1f0e633e7589 */ /* 0x000f2800000e0000 */
[----:B------:R5:W-:Y:S04]  /*a0b0*/  SHFL.IDX PT, R67, R77, R14, 0x1c1f ;  /* 0x001c1f0e4d437589 */ /* 0x000be800000e0000 */
[----:B------:R-:W-:Y:S04]  /*a0c0*/  SHFL.IDX PT, R68, R68, R5, 0x1c1f ;  /* 0x001c1f0544447589 */ /* 0x000fe800000e0000 */
[----:B------:R-:W4:Y:S01]  /*a0d0*/  SHFL.IDX PT, R69, R69, R14, 0x1c1f ;  /* 0x001c1f0e45457589 */ /* 0x000f2200000e0000 */
[----:B-----5:R-:W5:Y:S03]  /*a0e0*/  @P2 LDC R77, c[0x0][0xbec] ;  /* 0x0002fb00ff4d2b82 */ /* 0x020f660000000800 */
[----:B------:R0:W-:Y:S04]  /*a0f0*/  SHFL.IDX PT, R79, R89, R14, 0x1c1f ;  /* 0x001c1f0e594f7589 */ /* 0x0001e800000e0000 */
[----:B------:R-:W-:Y:S04]  /*a100*/  SHFL.IDX PT, R72, R72, R5, 0x1c1f ;  /* 0x001c1f0548487589 */ /* 0x000fe800000e0000 */
[----:B------:R-:W-:Y:S01]  /*a110*/  SHFL.IDX PT, R48, R48, R5, 0x1c1f ;  /* 0x001c1f0530307589 */ /* 0x000fe200000e0000 */
[----:B0-----:R-:W0:Y:S03]  /*a120*/  LDC.64 R88, c[0x0][0xb40] ;  /* 0x0002d000ff587b82 */ /* 0x001e260000000a00 */
[----:B------:R-:W-:Y:S04]  /*a130*/  SHFL.IDX PT, R52, R52, R5, 0x1c1f ;  /* 0x001c1f0534347589 */ /* 0x000fe800000e0000 */
[----:B------:R-:W-:Y:S04]  /*a140*/  SHFL.IDX PT, R60, R60, R5, 0x1c1f ;  /* 0x001c1f053c3c7589 */ /* 0x000fe800000e0000 */
[----:B------:R-:W-:Y:S04]  /*a150*/  SHFL.IDX PT, R56, R56, R5, 0x1c1f ;  /* 0x001c1f0538387589 */ /* 0x000fe800000e0000 */
[----:B------:R-:W-:Y:S04]  /*a160*/  SHFL.IDX PT, R46, R46, R5, 0x1c1f ;  /* 0x001c1f052e2e7589 */ /* 0x000fe800000e0000 */
[----:B------:R-:W-:Y:S04]  /*a170*/  SHFL.IDX PT, R42, R42, R5, 0x1c1f ;  /* 0x001c1f052a2a7589 */ /* 0x000fe800000e0000 */
[----:B------:R-:W-:Y:S01]  /*a180*/  SHFL.IDX PT, R40, R40, R5, 0x1c1f ;  /* 0x001c1f0528287589 */ /* 0x000fe200000e0000 */
[----:B0-----:R-:W-:-:S03]  /*a190*/  IMAD.WIDE.U32 R44, R88, UR48, R44 ;  /* 0x00000030582c7c25 */ /* 0x001fc6000f8e002c */
[----:B------:R-:W-:Y:S04]  /*a1a0*/  SHFL.IDX PT, R38, R38, R5, 0x1c1f ;  /* 0x001c1f0526267589 */ /* 0x000fe800000e0000 */
[----:B------:R-:W-:Y:S04]  /*a1b0*/  SHFL.IDX PT, R36, R36, R5, 0x1c1f ;  /* 0x001c1f0524247589 */ /* 0x000fe800000e0000 */
[----:B------:R0:W-:Y:S04]  /*a1c0*/  SHFL.IDX PT, R4, R28, R5, 0x1c1f ;  /* 0x001c1f051c047589 */ /* 0x0001e800000e0000 */
[----:B------:R-:W5:Y:S04]  /*a1d0*/  SHFL.IDX PT, R70, R95, R14, 0x1c1f ;  /* 0x001c1f0e5f467589 */ /* 0x000f6800000e0000 */
[----:B------:R-:W-:Y:S01]  /*a1e0*/  SHFL.IDX PT, R73, R73, R14, 0x1c1f ;  /* 0x001c1f0e49497589 */ /* 0x000fe200000e0000 */
[----:B0-----:R-:W-:-:S02]  /*a1f0*/  SEL R5, R13, R8, P0 ;  /* 0x000000080d057207 */ /* 0x001fc40000000000 */
[----:B------:R-:W-:Y:S01]  /*a200*/  SEL R8, R10, R9, P0 ;  /* 0x000000090a087207 */ /* 0x000fe20000000000 */
[----:B------:R-:W0:Y:S01]  /*a210*/  SHFL.IDX PT, R75, R93, R14, 0x1c1f ;  /* 0x001c1f0e5d4b7589 */ /* 0x000e2200000e0000 */
[----:B------:R-:W-:Y:S02]  /*a220*/  SEL R10, R9, R10, P0 ;  /* 0x0000000a090a7207 */ /* 0x000fe40000000000 */
[----:B------:R-:W-:Y:S01]  /*a230*/  SEL R9, R11, R12, P0 ;  /* 0x0000000c0b097207 */ /* 0x000fe20000000000 */
[----:B------:R1:W0:Y:S01]  /*a240*/  SHFL.IDX PT, R78, R91, R14, 0x1c1f ;  /* 0x001c1f0e5b4e7589 */ /* 0x00022200000e0000 */
[----:B------:R-:W-:Y:S02]  /*a250*/  SEL R11, R12, R11, P0 ;  /* 0x0000000b0c0b7207 */ /* 0x000fe40000000000 */
[----:B------:R-:W-:Y:S01]  /*a260*/  SEL R12, R16, R17, P0 ;  /* 0x00000011100c7207 */ /* 0x000fe20000000000 */
[----:B------:R-:W0:Y:S01]  /*a270*/  SHFL.IDX PT, R81, R81, R14, 0x1c1f ;  /* 0x001c1f0e51517589 */ /* 0x000e2200000e0000 */
[----:B------:R-:W-:-:S02]  /*a280*/  SEL R16, R17, R16, P0 ;  /* 0x0000001011107207 */ /* 0x000fc40000000000 */
[----:B--2---:R-:W-:Y:S01]  /*a290*/  SEL R13, R15, R18, P0 ;  /* 0x000000120f0d7207 */ /* 0x004fe20000000000 */
[----:B------:R2:W-:Y:S01]  /*a2a0*/  SHFL.IDX PT, R71, R29, R14, 0x1c1f ;  /* 0x001c1f0e1d477589 */ /* 0x0005e200000e0000 */
[----:B------:R-:W-:Y:S01]  /*a2b0*/  SEL R17, R18, R15, P0 ;  /* 0x0000000f12117207 */ /* 0x000fe20000000000 */
[----:B-1----:R-:W1:Y:S01]  /*a2c0*/  @P2 LDC R91, c[0x0][0xbec] ;  /* 0x0002fb00ff5b2b82 */ /* 0x002e620000000800 */
[----:B------:R-:W-:Y:S01]  /*a2d0*/  SEL R28, R30, R31, P0 ;  /* 0x0000001f1e1c7207 */ /* 0x000fe20000000000 */
[----:B------:R-:W-:Y:S01]  /*a2e0*/  SHFL.IDX PT, R61, R61, R14, 0x1c1f ;  /* 0x001c1f0e3d3d7589 */ /* 0x000fe200000e0000 */
[----:B---3--:R-:W-:Y:S02]  /*a2f0*/  SEL R15, R19, R20, P0 ;  /* 0x00000014130f7207 */ /* 0x008fe40000000000 */
[----:B------:R-:W-:Y:S01]  /*a300*/  SEL R30, R31, R30, P0 ;  /* 0x0000001e1f1e7207 */ /* 0x000fe20000000000 */
[----:B------:R-:W-:Y:S01]  /*a310*/  SHFL.IDX PT, R65, R65, R14, 0x1c1f ;  /* 0x001c1f0e41417589 */ /* 0x000fe200000e0000 */
[----:B------:R-:W-:-:S02]  /*a320*/  SEL R31, R34, R27, P0 ;  /* 0x0000001b221f7207 */ /* 0x000fc40000000000 */
[----:B--2---:R-:W-:Y:S01]  /*a330*/  SEL R29, R27, R34, P0 ;  /* 0x000000221b1d7207 */ /* 0x004fe20000000000 */
[----:B------:R-:W-:Y:S01]  /*a340*/  SHFL.IDX PT, R55, R55, R14, 0x1c1f ;  /* 0x001c1f0e37377589 */ /* 0x000fe200000e0000 */
[----:B----4-:R-:W-:Y:S01]  /*a350*/  IMAD R34, R84, UR37, RZ ;  /* 0x0000002554227c24 */ /* 0x010fe2000f8e02ff */
[----:B------:R-:W-:Y:S02]  /*a360*/  SEL R18, R51, R58, P0 ;  /* 0x0000003a33127207 */ /* 0x000fe40000000000 */
[----:B------:R-:W-:Y:S01]  /*a370*/  SHFL.IDX PT, R57, R57, R14, 0x1c1f ;  /* 0x001c1f0e39397589 */ /* 0x000fe200000e0000 */
[----:B------:R-:W-:-:S03]  /*a380*/  SEL R27, R62, R35, P0 ;  /* 0x000000233e1b7207 */ /* 0x000fc60000000000 */
[----:B------:R-:W-:Y:S04]  /*a390*/  SHFL.IDX PT, R43, R43, R14, 0x1c1f ;  /* 0x001c1f0e2b2b7589 */ /* 0x000fe800000e0000 */
[----:B------:R-:W-:Y:S01]  /*a3a0*/  SHFL.IDX PT, R47, R47, R14, 0x1c1f ;  /* 0x001c1f0e2f2f7589 */ /* 0x000fe200000e0000 */
[----:B-1----:R-:W-:-:S03]  /*a3b0*/  @P2 IMAD.HI.U32 R91, R74, R91, RZ ;  /* 0x0000005b4a5b2227 */ /* 0x002fc600078e00ff */
[----:B------:R-:W-:Y:S04]  /*a3c0*/  SHFL.IDX PT, R37, R37, R14, 0x1c1f ;  /* 0x001c1f0e25257589 */ /* 0x000fe800000e0000 */
[----:B------:R-:W-:Y:S04]  /*a3d0*/  SHFL.IDX PT, R41, R41, R14, 0x1c1f ;  /* 0x001c1f0e29297589 */ /* 0x000fe800000e0000 */
[----:B------:R1:W-:Y:S02]  /*a3e0*/  SHFL.IDX PT, R39, R39, R14, 0x1c1f ;  /* 0x001c1f0e27277589 */ /* 0x0003e400000e0000 */
[----:B-1----:R-:W-:-:S02]  /*a3f0*/  SEL R14, R22, R23, P0 ;  /* 0x00000017160e7207 */ /* 0x002fc40000000000 */
[----:B------:R-:W-:Y:S02]  /*a400*/  SEL R22, R23, R22, P0 ;  /* 0x0000001617167207 */ /* 0x000fe40000000000 */
[----:B------:R-:W-:Y:S02]  /*a410*/  SEL R23, R20, R19, P0 ;  /* 0x0000001314177207 */ /* 0x000fe40000000000 */
[----:B------:R-:W-:Y:S02]  /*a420*/  SEL R20, R24, R21, P0 ;  /* 0x0000001518147207 */ /* 0x000fe40000000000 */
[----:B------:R-:W-:Y:S02]  /*a430*/  SEL R24, R21, R24, P0 ;  /* 0x0000001815187207 */ /* 0x000fe40000000000 */
[----:B------:R-:W-:Y:S02]  /*a440*/  SEL R21, R25, R26, P0 ;  /* 0x0000001a19157207 */ /* 0x000fe40000000000 */
[----:B------:R-:W-:-:S02]  /*a450*/  SEL R25, R26, R25, P0 ;  /* 0x000000191a197207 */ /* 0x000fc40000000000 */
[----:B------:R-:W-:Y:S01]  /*a460*/  SEL R26, R58, R51, P0 ;  /* 0x000000333a1a7207 */ /* 0x000fe20000000000 */
[----:B------:R-:W-:Y:S01]  /*a470*/  IMAD R51, R85, UR48, R34 ;  /* 0x0000003055337c24 */ /* 0x000fe2000f8e0222 */
[----:B------:R-:W-:Y:S01]  /*a480*/  SEL R19, R35, R62, P0 ;  /* 0x0000003e23137207 */ /* 0x000fe20000000000 */
[----:B------:R-:W-:Y:S01]  /*a490*/  IMAD.WIDE.U32 R58, R84, UR48, R32 ;  /* 0x00000030543a7c25 */ /* 0x000fe2000f8e0020 */
[----:B------:R-:W-:Y:S02]  /*a4a0*/  SEL R32, R68, R69, P0 ;  /* 0x0000004544207207 */ /* 0x000fe40000000000 */
[----:B------:R-:W-:Y:S01]  /*a4b0*/  SEL R34, R69, R68, P0 ;  /* 0x0000004445227207 */ /* 0x000fe20000000000 */
[----:B-----5:R-:W-:Y:S01]  /*a4c0*/  @P2 IMAD.HI.U32 R62, R74, R77, RZ ;  /* 0x0000004d4a3e2227 */ /* 0x020fe200078e00ff */
[----:B------:R-:W-:Y:S02]  /*a4d0*/  IADD3 R69, RZ, -UR50, RZ ;  /* 0x80000032ff457c10 */ /* 0x000fe4000fffe0ff */
[----:B------:R-:W-:Y:S01]  /*a4e0*/  SEL R33, R63, R70, P0 ;  /* 0x000000463f217207 */ /* 0x000fe20000000000 */
[----:B------:R-:W-:Y:S01]  /*a4f0*/  IMAD.IADD R59, R59, 0x1, R51 ;  /* 0x000000013b3b7824 */ /* 0x000fe200078e0233 */
[----:B------:R-:W-:Y:S01]  /*a500*/  SEL R35, R70, R63, P0 ;  /* 0x0000003f46237207 */ /* 0x000fe20000000000 */
[----:B------:R-:W-:Y:S01]  /*a510*/  IMAD.MOV.U32 R51, RZ, RZ, R74 ;  /* 0x000000ffff337224 */ /* 0x000fe200078e004a */
[----:B------:R-:W-:Y:S01]  /*a520*/  @P2 SHF.R.U32.HI R51, RZ, R83, R62 ;  /* 0x00000053ff332219 */ /* 0x000fe2000001163e */
[----:B------:R-:W-:Y:S01]  /*a530*/  IMAD R83, R76, R69, UR4 ;  /* 0x000000044c537e24 */ /* 0x000fe2000f8e0245 */
[----:B------:R-:W-:Y:S01]  /*a540*/  ULDC.64 UR4, c[0x0][0xbe0] ;  /* 0x0002f80000047ab9 */ /* 0x000fe20000000a00 */
[----:B------:R-:W-:-:S02]  /*a550*/  IMAD R68, R88, UR37, RZ ;  /* 0x0000002558447c24 */ /* 0x000fc4000f8e02ff */
[----:B------:R-:W-:Y:S01]  /*a560*/  IMAD.MOV.U32 R62, RZ, RZ, R44 ;  /* 0x000000ffff3e7224 */ /* 0x000fe200078e002c */
[----:B------:R-:W-:Y:S01]  /*a570*/  SHF.R.S32.HI R70, RZ, 0x1f, R83 ;  /* 0x0000001fff467819 */ /* 0x000fe20000011453 */
[----:B------:R-:W-:Y:S02]  /*a580*/  IMAD R63, R89, UR48, R68 ;  /* 0x00000030593f7c24 */ /* 0x000fe4000f8e0244 */
[----:B------:R-:W-:Y:S01]  /*a590*/  IMAD.MOV.U32 R69, RZ, RZ, R74 ;  /* 0x000000ffff457224 */ /* 0x000fe200078e004a */
[----:B------:R-:W-:Y:S01]  /*a5a0*/  @P2 SHF.R.U32.HI R69, RZ, R82, R91 ;  /* 0x00000052ff452219 */ /* 0x000fe2000001165b */
[----:B------:R-:W-:Y:S02]  /*a5b0*/  IMAD.IADD R63, R45, 0x1, R63 ;  /* 0x000000012d3f7824 */ /* 0x000fe400078e023f */
[C---:B------:R-:W-:Y:S02]  /*a5c0*/  IMAD R45, R70.reuse, UR4, RZ ;  /* 0x00000004462d7c24 */ /* 0x040fe4000f8e02ff */
[----:B------:R-:W-:-:S02]  /*a5d0*/  IMAD R70, R70, UR6, RZ ;  /* 0x0000000646467c24 */ /* 0x000fc4000f8e02ff */
[C---:B------:R-:W-:Y:S02]  /*a5e0*/  IMAD R68, R83.reuse, UR5, R45 ;  /* 0x0000000553447c24 */ /* 0x040fe4000f8e022d */
[----:B------:R-:W-:Y:S01]  /*a5f0*/  IMAD.WIDE.U32 R44, R83, UR4, R58 ;  /* 0x00000004532c7c25 */ /* 0x000fe2000f8e003a */
[----:B------:R-:W-:-:S03]  /*a600*/  ULDC.64 UR4, c[0x0][0xb30] ;  /* 0x0002cc0000047ab9 */ /* 0x000fc60000000a00 */
[----:B------:R-:W-:Y:S01]  /*a610*/  IMAD.WIDE.U32 R58, R83, UR6, R62 ;  /* 0x00000006533a7c25 */ /* 0x000fe2000f8e003e */
[----:B------:R-:W-:Y:S02]  /*a620*/  SHF.R.S32.HI R63, RZ, 0x1f, R51 ;  /* 0x0000001fff3f7819 */ /* 0x000fe40000011433 */
[----:B------:R-:W-:Y:S01]  /*a630*/  IADD3 R44, P2, R51, R44, RZ ;  /* 0x0000002c332c7210 */ /* 0x000fe20007f5e0ff */
[----:B------:R-:W-:Y:S01]  /*a640*/  IMAD R77, R83, UR7, R70 ;  /* 0x00000007534d7c24 */ /* 0x000fe2000f8e0246 */
[--C-:B------:R-:W-:Y:S01]  /*a650*/  SHF.R.S32.HI R62, RZ, 0x1f, R69.reuse ;  /* 0x0000001fff3e7819 */ /* 0x100fe20000011445 */
[----:B------:R-:W-:Y:S01]  /*a660*/  IMAD.MOV R70, RZ, RZ, -R69 ;  /* 0x000000ffff467224 */ /* 0x000fe200078e0a45 */
[----:B------:R-:W-:Y:S01]  /*a670*/  IADD3 R51, -R51, RZ, RZ ;  /* 0x000000ff33337210 */ /* 0x000fe20007ffe1ff */
[----:B------:R-:W-:Y:S01]  /*a680*/  IMAD.IADD R59, R59, 0x1, R77 ;  /* 0x000000013b3b7824 */ /* 0x000fe200078e024d */
[----:B------:R-:W-:Y:S01]  /*a690*/  IADD3.X R45, R63, R45, R68, P2, !PT ;  /* 0x0000002d3f2d7210 */ /* 0x000fe200017fe444 */
[----:B------:R-:W-:Y:S01]  /*a6a0*/  IMAD R62, R62, UR4, RZ ;  /* 0x000000043e3e7c24 */ /* 0x000fe2000f8e02ff */
[----:B------:R-:W-:Y:S01]  /*a6b0*/  ULDC.64 UR6, c[0x0][0xbc8] ;  /* 0x0002f20000067ab9 */ /* 0x000fe20000000a00 */
[----:B------:R-:W-:-:S02]  /*a6c0*/  IMAD R51, R87, R51, R74 ;  /* 0x0000003357337224 */ /* 0x000fc400078e024a */
[----:B------:R-:W-:Y:S01]  /*a6d0*/  IMAD R63, R87, R70, R74 ;  /* 0x00000046573f7224 */ /* 0x000fe200078e024a */
[----:B------:R-:W-:Y:S01]  /*a6e0*/  IADD3 R70, R66, 0x8, RZ ;  /* 0x0000000842467810 */ /* 0x000fe20007ffe0ff */
[C---:B------:R-:W-:Y:S01]  /*a6f0*/  IMAD R77, R69.reuse, UR5, R62 ;  /* 0x00000005454d7c24 */ /* 0x040fe2000f8e023e */
[----:B------:R-:W-:Y:S01]  /*a700*/  SHF.R.S32.HI R62, RZ, 0x1f, R51 ;  /* 0x0000001fff3e7819 */ /* 0x000fe20000011433 */
[----:B------:R-:W-:Y:S01]  /*a710*/  IMAD.WIDE.U32 R58, R69, UR4, R58 ;  /* 0x00000004453a7c25 */ /* 0x000fe2000f8e003a */
[----:B------:R-:W-:Y:S01]  /*a720*/  SHF.R.S32.HI R68, RZ, 0x1f, R63 ;  /* 0x0000001fff447819 */ /* 0x000fe2000001143f */
[----:B------:R-:W1:Y:S01]  /*a730*/  S2UR UR5, SR_CgaCtaId ;  /* 0x00000000000579c3 */ /* 0x000e620000008800 */
[----:B------:R-:W-:Y:S01]  /*a740*/  UMOV UR4, 0x400 ;  /* 0x0000040000047882 */ /* 0x000fe20000000000 */
[----:B------:R-:W-:Y:S02]  /*a750*/  IMAD R62, R62, UR6, RZ ;  /* 0x000000063e3e7c24 */ /* 0x000fe4000f8e02ff */
[----:B------:R-:W-:-:S02]  /*a760*/  IMAD R68, R68, UR8, RZ ;  /* 0x0000000844447c24 */ /* 0x000fc4000f8e02ff */
[----:B------:R-:W-:Y:S02]  /*a770*/  IMAD.IADD R59, R59, 0x1, R77 ;  /* 0x000000013b3b7824 */ /* 0x000fe400078e024d */
[----:B------:R-:W-:Y:S01]  /*a780*/  IMAD R77, R51, UR7, R62 ;  /* 0x00000007334d7c24 */ /* 0x000fe2000f8e023e */
[----:B0-----:R-:W-:Y:S01]  /*a790*/  SEL R62, R75, R72, P0 ;  /* 0x000000484b3e7207 */ /* 0x001fe20000000000 */
[----:B------:R-:W-:Y:S01]  /*a7a0*/  IMAD.WIDE.U32 R44, R51, UR6, R44 ;  /* 0x00000006332c7c25 */ /* 0x000fe2000f8e002c */
[----:B------:R-:W-:-:S03]  /*a7b0*/  ULDC.64 UR6, c[0x0][0xba8] ;  /* 0x0002ea0000067ab9 */ /* 0x000fc60000000a00 */
[C---:B------:R-:W-:Y:S02]  /*a7c0*/  IMAD R83, R63.reuse, UR9, R68 ;  /* 0x000000093f537c24 */ /* 0x040fe4000f8e0244 */
[----:B------:R-:W-:Y:S01]  /*a7d0*/  IMAD.WIDE.U32 R68, R63, UR8, R58 ;  /* 0x000000083f447c25 */ /* 0x000fe2000f8e003a */
[----:B------:R-:W-:Y:S01]  /*a7e0*/  SEL R58, R72, R75, P0 ;  /* 0x0000004b483a7207 */ /* 0x000fe20000000000 */
[----:B------:R-:W-:Y:S01]  /*a7f0*/  ULDC.64 UR8, c[0x0][0xb00] ;  /* 0x0002c00000087ab9 */ /* 0x000fe20000000a00 */
[----:B------:R-:W-:Y:S01]  /*a800*/  LEA R72, P2, R44, UR6, 0x2 ;  /* 0x000000062c487c11 */ /* 0x000fe2000f8410ff */
[----:B------:R-:W-:Y:S01]  /*a810*/  IMAD.IADD R51, R45, 0x1, R77 ;  /* 0x000000012d337824 */ /* 0x000fe200078e024d */
[----:B------:R-:W-:Y:S01]  /*a820*/  ULDC UR6, c[0x0][0xa88] ;  /* 0x0002a20000067ab9 */ /* 0x000fe20000000800 */
[----:B------:R-:W-:Y:S01]  /*a830*/  IMAD.IADD R45, R69, 0x1, R83 ;  /* 0x00000001452d7824 */ /* 0x000fe200078e0253 */
[----:B------:R-:W-:Y:S01]  /*a840*/  LEA R82, P3, R68, UR8, 0x2 ;  /* 0x0000000844527c11 */ /* 0x000fe2000f8610ff */
[----:B------:R-:W-:Y:S01]  /*a850*/  SHFL.IDX PT, R74, R72, RZ, 0x1c1f ;  /* 0x001c1fff484a7589 */ /* 0x000fe200000e0000 */
[----:B------:R-:W-:Y:S01]  /*a860*/  LEA.HI.X R51, R44, UR7, R51, 0x2, P2 ;  /* 0x000000072c337c11 */ /* 0x000fe200090f1433 */
[----:B-1----:R-:W-:Y:S01]  /*a870*/  ULEA UR4, UR5, UR4, 0x18 ;  /* 0x0000000405047291 */ /* 0x002fe2000f8ec03f */
[----:B------:R-:W-:Y:S01]  /*a880*/  IMAD R83, R87, UR6, RZ ;  /* 0x0000000657537c24 */ /* 0x000fe2000f8e02ff */
[----:B------:R-:W-:Y:S01]  /*a890*/  SHFL.IDX PT, R76, R72, 0x1, 0x1c1f ;  /* 0x003c1f00484c7f89 */ /* 0x000fe200000e0000 */
[----:B------:R-:W-:Y:S01]  /*a8a0*/  LEA.HI.X R84, R68, UR9, R45, 0x2, P3 ;  /* 0x0000000944547c11 */ /* 0x000fe200098f142d */
[----:B------:R-:W-:Y:S01]  /*a8b0*/  UIADD3 UR4, UR4, 0x29820, URZ ;  /* 0x0002982004047890 */ /* 0x000fe2000fffe03f */
[----:B------:R-:W-:Y:S01]  /*a8c0*/  SEL R59, R50, R73, P0 ;  /* 0x00000049323b7207 */ /* 0x000fe20000000000 */
[----:B------:R-:W0:Y:S01]  /*a8d0*/  SHFL.IDX PT, R75, R51, RZ, 0x1c1f ;  /* 0x001c1fff334b7589 */ /* 0x000e2200000e0000 */
[-C--:B------:R-:W-:Y:S01]  /*a8e0*/  ISETP.GE.OR P2, PT, R66, R83.reuse, P1 ;  /* 0x000000534200720c */ /* 0x080fe20000f46670 */
[----:B------:R-:W-:Y:S01]  /*a8f0*/  UPRMT UR4, URZ, 0x654, UR4 ;  /* 0x000006543f047896 */ /* 0x000fe20008000004 */
[-C--:B------:R-:W-:Y:S01]  /*a900*/  ISETP.GE.OR P1, PT, R70, R83.reuse, P1 ;  /* 0x000000534600720c */ /* 0x080fe20000f26670 */
[----:B------:R1:W2:Y:S01]  /*a910*/  SHFL.IDX PT, R77, R51, 0x1, 0x1c1f ;  /* 0x003c1f00334d7f89 */ /* 0x0002a200000e0000 */
[----:B------:R-:W-:-:S02]  /*a920*/  ISETP.GE.AND P3, PT, R66, R83, PT ;  /* 0x000000534200720c */ /* 0x000fc40003f66270 */
[----:B------:R-:W-:Y:S01]  /*a930*/  SEL R63, R73, R50, P0 ;  /* 0x00000032493f7207 */ /* 0x000fe20000000000 */
[----:B------:R3:W4:Y:S01]  /*a940*/  SHFL.IDX PT, R68, R82, RZ, 0x1c1f ;  /* 0x001c1fff52447589 */ /* 0x00072200000e0000 */
[----:B------:R-:W-:Y:S01]  /*a950*/  SEL R44, R48, R79, P0 ;  /* 0x0000004f302c7207 */ /* 0x000fe20000000000 */
[----:B------:R-:W-:Y:S01]  /*a960*/  IMAD.SHL.U32 R73, R64, 0x2, RZ ;  /* 0x0000000240497824 */ /* 0x000fe200078e00ff */
[----:B------:R-:W-:Y:S01]  /*a970*/  SYNCS.ARRIVE.TRANS64.RED.A1T0 RZ, [UR4], RZ ;  /* 0x000000ffffff79a7 */ /* 0x000fe20008100404 */
[----:B------:R3:W3:Y:S01]  /*a980*/  SHFL.IDX PT, R69, R84, RZ, 0x1c1f ;  /* 0x001c1fff54457589 */ /* 0x0006e200000e0000 */
[----:B------:R-:W-:Y:S02]  /*a990*/  SEL R45, R49, R78, P0 ;  /* 0x0000004e312d7207 */ /* 0x000fe40000000000 */
[----:B------:R-:W-:Y:S02]  /*a9a0*/  SEL R50, R52, R81, P0 ;  /* 0x0000005134327207 */ /* 0x000fe40000000000 */
[----:B-1----:R-:W-:-:S02]  /*a9b0*/  SEL R51, R53, R80, P0 ;  /* 0x0000005035337207 */ /* 0x002fc40000000000 */
[----:B------:R-:W-:Y:S02]  /*a9c0*/  SEL R48, R79, R48, P0 ;  /* 0x000000304f307207 */ /* 0x000fe40000000000 */
[----:B------:R-:W-:Y:S02]  /*a9d0*/  SEL R49, R78, R49, P0 ;  /* 0x000000314e317207 */ /* 0x000fe40000000000 */
[----:B------:R-:W-:Y:S01]  /*a9e0*/  SEL R52, R81, R52, P0 ;  /* 0x0000003451347207 */ /* 0x000fe20000000000 */
[----:B0-----:R0:W-:Y:S01]  /*a9f0*/  @!P2 ST.E desc[UR54][R74.64], R0 ;  /* 0x000000004a00a985 */ /* 0x0011e2000c101936 */
[----:B------:R-:W-:-:S03]  /*aa00*/  SEL R53, R80, R53, P0 ;  /* 0x0000003550357207 */ /* 0x000fc60000000000 */
[----:B--2---:R0:W-:Y:S01]  /*aa10*/  @!P1 ST.E desc[UR54][R76.64], R3 ;  /* 0x000000034c009985 */ /* 0x0041e2000c101936 */
[----:B------:R-:W-:Y:S05]  /*aa20*/  @P3 BRA `(.L_x_37) ;  /* 0x0000000400783947 */ /* 0x000fea0003800000 */
[C---:B0-----:R-:W-:Y:S01]  /*aa30*/  VIADD R3, R73.reuse, 0x10 ;  /* 0x0000001049037836 */ /* 0x041fe20000000000 */
[----:B------:R-:W-:Y:S01]  /*aa40*/  ULDC UR4, c[0x0][0xac8] ;  /* 0x0002b20000047ab9 */ /* 0x000fe20000000800 */
[C---:B------:R-:W-:Y:S01]  /*aa50*/  VIADD R0, R73.reuse, 0x8 ;  /* 0x0000000849007836 */ /* 0x040fe20000000000 */
[C---:B------:R-:W-:Y:S01]  /*aa60*/  ISETP.GE.AND P2, PT, R73.reuse, UR4, PT ;  /* 0x0000000449007c0c */ /* 0x040fe2000bf46270 */
[----:B------:R-:W-:Y:S01]  /*aa70*/  VIADD R64, R73, 0x18 ;  /* 0x0000001849407836 */ /* 0x000fe20000000000 */
[----:B------:R-:W-:Y:S01]  /*aa80*/  ISETP.GE.AND P4, PT, R3, UR4, PT ;  /* 0x0000000403007c0c */ /* 0x000fe2000bf86270 */
[C---:B------:R-:W-:Y:S01]  /*aa90*/  VIADD R66, R73.reuse, 0x20 ;  /* 0x0000002049427836 */ /* 0x040fe20000000000 */
[----:B------:R-:W-:Y:S01]  /*aaa0*/  ISETP.GE.AND P3, PT, R0, UR4, PT ;  /* 0x0000000400007c0c */ /* 0x000fe2000bf66270 */
[----:B------:R-:W-:Y:S01]  /*aab0*/  VIADD R72, R73, 0x38 ;  /* 0x0000003849487836 */ /* 0x000fe20000000000 */
[----:B------:R-:W-:-:S04]  /*aac0*/  ISETP.GE.AND P1, PT, R64, UR4, PT ;  /* 0x0000000440007c0c */ /* 0x000fc8000bf26270 */
[----:B------:R-:W-:-:S03]  /*aad0*/  ISETP.GE.AND P5, PT, R72, UR4, PT ;  /* 0x0000000448007c0c */ /* 0x000fc6000bfa6270 */
[--C-:B---34-:R-:W-:Y:S02]  /*aae0*/  @!P2 IMAD.WIDE R74, R73, 0x4, R68.reuse ;  /* 0x00000004494aa825 */ /* 0x118fe400078e0244 */
[----:B------:R-:W-:Y:S02]  /*aaf0*/  @!P4 LEA.HI R3, R3, R3, RZ, 0x1 ;  /* 0x000000030303c211 */ /* 0x000fe400078f08ff */
[----:B------:R-:W-:Y:S01]  /*ab00*/  @!P3 LEA.HI R0, R0, R0, RZ, 0x1 ;  /* 0x000000000000b211 */ /* 0x000fe200078f08ff */
[----:B------:R0:W-:Y:S01]  /*ab10*/  @!P2 ST.E.64 desc[UR54][R74.64], R8 ;  /* 0x000000084a00a985 */ /* 0x0001e2000c101b36 */
[----:B------:R-:W-:Y:S02]  /*ab20*/  @!P4 LOP3.LUT R3, R3, 0xfffffffe, RZ, 0xc0, !PT ;  /* 0xfffffffe0303c812 */ /* 0x000fe400078ec0ff */
[----:B------:R-:W-:Y:S02]  /*ab30*/  @!P3 LOP3.LUT R77, R0, 0xfffffffe, RZ, 0xc0, !PT ;  /* 0xfffffffe004db812 */ /* 0x000fe400078ec0ff */
[----:B------:R-:W-:Y:S01]  /*ab40*/  @!P1 LEA.HI R64, R64, R64, RZ, 0x1 ;  /* 0x0000004040409211 */ /* 0x000fe200078f08ff */
[----:B------:R-:W-:Y:S01]  /*ab50*/  @!P4 IMAD.WIDE R78, R3, 0x4, R68 ;  /* 0x00000004034ec825 */ /* 0x000fe200078e0244 */
[----:B------:R-:W-:-:S02]  /*ab60*/  ISETP.GE.AND P2, PT, R66, UR4, PT ;  /* 0x0000000442007c0c */ /* 0x000fc4000bf46270 */
[----:B------:R-:W-:Y:S01]  /*ab70*/  IADD3 R0, R73, 0x28, RZ ;  /* 0x0000002849007810 */ /* 0x000fe20007ffe0ff */
[----:B------:R-:W-:Y:S01]  /*ab80*/  @!P3 IMAD.WIDE R76, R77, 0x4, R68 ;  /* 0x000000044d4cb825 */ /* 0x000fe200078e0244 */
[----:B------:R-:W-:-:S03]  /*ab90*/  @!P5 LEA.HI R72, R72, R72, RZ, 0x1 ;  /* 0x000000484848d211 */ /* 0x000fc600078f08ff */
[C---:B------:R-:W-:Y:S01]  /*aba0*/  VIADD R3, R73.reuse, 0x30 ;  /* 0x0000003049037836 */ /* 0x040fe20000000000 */
[----:B0-----:R-:W-:Y:S01]  /*abb0*/  @!P1 LOP3.LUT R9, R64, 0xfffffffe, RZ, 0xc0, !PT ;  /* 0xfffffffe40099812 */ /* 0x001fe200078ec0ff */
[----:B------:R0:W-:Y:S01]  /*abc0*/  @!P3 ST.E.64 desc[UR54][R76.64], R10 ;  /* 0x0000000a4c00b985 */ /* 0x0001e2000c101b36 */
[----:B------:R-:W-:Y:S01]  /*abd0*/  ISETP.GE.AND P3, PT, R0, UR4, PT ;  /* 0x0000000400007c0c */ /* 0x000fe2000bf66270 */
[----:B------:R-:W-:Y:S01]  /*abe0*/  VIADD R74, R73, 0x40 ;  /* 0x00000040494a7836 */ /* 0x000fe20000000000 */
[----:B------:R-:W-:Y:S01]  /*abf0*/  ISETP.GE.AND P6, PT, R3, UR4, PT ;  /* 0x0000000403007c0c */ /* 0x000fe2000bfc6270 */
[----:B------:R-:W-:Y:S01]  /*ac00*/  @!P1 IMAD.WIDE R8, R9, 0x4, R68 ;  /* 0x0000000409089825 */ /* 0x000fe200078e0244 */
[----:B------:R1:W-:Y:S01]  /*ac10*/  @!P4 ST.E.64 desc[UR54][R78.64], R12 ;  /* 0x0000000c4e00c985 */ /* 0x0003e2000c101b36 */
[----:B------:R-:W-:Y:S02]  /*ac20*/  @!P2 LEA.HI R66, R66, R66, RZ, 0x1 ;  /* 0x000000424242a211 */ /* 0x000fe400078f08ff */
[----:B------:R-:W-:Y:S01]  /*ac30*/  VIADD R64, R73, 0x48 ;  /* 0x0000004849407836 */ /* 0x000fe20000000000 */
[----:B------:R-:W-:Y:S01]  /*ac40*/  ISETP.GE.AND P4, PT, R74, UR4, PT ;  /* 0x000000044a007c0c */ /* 0x000fe2000bf86270 */
[----:B------:R2:W-:Y:S03]  /*ac50*/  @!P1 ST.E.64 desc[UR54][R8.64], R16 ;  /* 0x0000001008009985 */ /* 0x0005e6000c101b36 */
[----:B------:R-:W-:-:S02]  /*ac60*/  ISETP.GE.AND P1, PT, R64, UR4, PT ;  /* 0x0000000440007c0c */ /* 0x000fc4000bf26270 */
[----:B0-----:R-:W-:Y:S02]  /*ac70*/  @!P2 LOP3.LUT R11, R66, 0xfffffffe, RZ, 0xc0, !PT ;  /* 0xfffffffe420ba812 */ /* 0x001fe400078ec0ff */
[----:B------:R-:W-:Y:S02]  /*ac80*/  @!P6 LEA.HI R3, R3, R3, RZ, 0x1 ;  /* 0x000000030303e211 */ /* 0x000fe400078f08ff */
[----:B------:R-:W-:Y:S01]  /*ac90*/  @!P3 LEA.HI R0, R0, R0, RZ, 0x1 ;  /* 0x000000000000b211 */ /* 0x000fe200078f08ff */
[--C-:B------:R-:W-:Y:S01]  /*aca0*/  @!P2 IMAD.WIDE R10, R11, 0x4, R68.reuse ;  /* 0x000000040b0aa825 */ /* 0x100fe200078e0244 */
[----:B------:R-:W-:Y:S02]  /*acb0*/  @!P6 LOP3.LUT R3, R3, 0xfffffffe, RZ, 0xc0, !PT ;  /* 0xfffffffe0303e812 */ /* 0x000fe400078ec0ff */
[----:B-1----:R-:W-:Y:S01]  /*acc0*/  @!P3 LOP3.LUT R13, R0, 0xfffffffe, RZ, 0xc0, !PT ;  /* 0xfffffffe000db812 */ /* 0x002fe200078ec0ff */
[----:B------:R-:W-:Y:S01]  /*acd0*/  VIADD R0, R73, 0x50 ;  /* 0x0000005049007836 */ /* 0x000fe20000000000 */
[----:B------:R-:W-:Y:S01]  /*ace0*/  @!P4 LEA.HI R74, R74, R74, RZ, 0x1 ;  /* 0x0000004a4a4ac211 */ /* 0x000fe200078f08ff */
[--C-:B--2---:R-:W-:Y:S01]  /*acf0*/  @!P6 IMAD.WIDE R8, R3, 0x4, R68.reuse ;  /* 0x000000040308e825 */ /* 0x104fe200078e0244 */
[----:B------:R-:W-:Y:S01]  /*ad00*/  @!P1 LEA.HI R64, R64, R64, RZ, 0x1 ;  /* 0x0000004040409211 */ /* 0x000fe200078f08ff */
[----:B------:R0:W-:Y:S01]  /*ad10*/  @!P2 ST.E.64 desc[UR54][R10.64], R14 ;  /* 0x0000000e0a00a985 */ /* 0x0001e2000c101b36 */
[----:B------:R-:W-:Y:S01]  /*ad20*/  @!P5 LOP3.LUT R17, R72, 0xfffffffe, RZ, 0xc0, !PT ;  /* 0xfffffffe4811d812 */ /* 0x000fe200078ec0ff */
[----:B------:R-:W-:Y:S01]  /*ad30*/  @!P3 IMAD.WIDE R12, R13, 0x4, R68 ;  /* 0x000000040d0cb825 */ /* 0x000fe200078e0244 */
[----:B------:R-:W-:-:S03]  /*ad40*/  @!P4 LOP3.LUT R3, R74, 0xfffffffe, RZ, 0xc0, !PT ;  /* 0xfffffffe4a03c812 */ /* 0x000fc600078ec0ff */
[--C-:B------:R-:W-:Y:S01]  /*ad50*/  @!P5 IMAD.WIDE R16, R17, 0x4, R68.reuse ;  /* 0x000000041110d825 */ /* 0x100fe200078e0244 */
[----:B------:R1:W-:Y:S04]  /*ad60*/  @!P3 ST.E.64 desc[UR54][R12.64], R22 ;  /* 0x000000160c00b985 */ /* 0x0003e8000c101b36 */
[----:B------:R2:W-:Y:S01]  /*ad70*/  @!P6 ST.E.64 desc[UR54][R8.64], R20 ;  /* 0x000000140800e985 */ /* 0x0005e2000c101b36 */
[----:B0-----:R-:W-:Y:S01]  /*ad80*/  @!P1 LOP3.LUT R15, R64, 0xfffffffe, RZ, 0xc0, !PT ;  /* 0xfffffffe400f9812 */ /* 0x001fe200078ec0ff */
[----:B------:R-:W-:Y:S02]  /*ad90*/  @!P4 IMAD.WIDE R10, R3, 0x4, R68 ;  /* 0x00000004030ac825 */ /* 0x000fe400078e0244 */
[----:B------:R-:W-:Y:S01]  /*ada0*/  @!P5 ST.E.64 desc[UR54][R16.64], R24 ;  /* 0x000000181000d985 */ /* 0x000fe2000c101b36 */
[C---:B------:R-:W-:Y:S01]  /*adb0*/  IADD3 R3, R73.reuse, 0x58, RZ ;  /* 0x0000005849037810 */ /* 0x040fe20007ffe0ff */
[----:B------:R-:W-:-:S02]  /*adc0*/  VIADD R14, R73, 0x60 ;  /* 0x00000060490e7836 */ /* 0x000fc40000000000 */
[----:B------:R0:W-:Y:S01]  /*add0*/  @!P4 ST.E.64 desc[UR54][R10.64], R28 ;  /* 0x0000001c0a00c985 */ /* 0x0001e2000c101b36 */
[----:B-1----:R-:W-:Y:S01]  /*ade0*/  @!P1 IMAD.WIDE R12, R15, 0x4, R68 ;  /* 0x000000040f0c9825 */ /* 0x002fe200078e0244 */
[----:B------:R-:W-:Y:S02]  /*adf0*/  ISETP.GE.AND P2, PT, R3, UR4, PT ;  /* 0x0000000403007c0c */ /* 0x000fe4000bf46270 */
[----:B------:R-:W-:Y:S01]  /*ae00*/  ISETP.GE.AND P3, PT, R14, UR4, PT ;  /* 0x000000040e007c0c */ /* 0x000fe2000bf66270 */
[C---:B------:R-:W-:Y:S01]  /*ae10*/  VIADD R15, R73.reuse, 0x68 ;  /* 0x00000068490f7836 */ /* 0x040fe20000000000 */
[----:B------:R1:W-:Y:S01]  /*ae20*/  @!P1 ST.E.64 desc[UR54][R12.64], R30 ;  /* 0x0000001e0c009985 */ /* 0x0003e2000c101b36 */
[C---:B--2---:R-:W-:Y:S01]  /*ae30*/  VIADD R9, R73.reuse, 0x78 ;  /* 0x0000007849097836 */ /* 0x044fe20000000000 */
[----:B------:R-:W-:Y:S01]  /*ae40*/  ISETP.GE.AND P1, PT, R0, UR4, PT ;  /* 0x0000000400007c0c */ /* 0x000fe2000bf26270 */
[----:B------:R-:W-:Y:S01]  /*ae50*/  VIADD R8, R73, 0x70 ;  /* 0x0000007049087836 */ /* 0x000fe20000000000 */
[----:B------:R-:W-:-:S02]  /*ae60*/  ISETP.GE.AND P4, PT, R15, UR4, PT ;  /* 0x000000040f007c0c */ /* 0x000fc4000bf86270 */
[----:B------:R-:W-:Y:S02]  /*ae70*/  ISETP.GE.AND P6, PT, R9, UR4, PT ;  /* 0x0000000409007c0c */ /* 0x000fe4000bfc6270 */
[----:B------:R-:W-:Y:S02]  /*ae80*/  ISETP.GE.AND P5, PT, R8, UR4, PT ;  /* 0x0000000408007c0c */ /* 0x000fe4000bfa6270 */
[----:B------:R-:W-:Y:S02]  /*ae90*/  @!P2 LEA.HI R3, R3, R3, RZ, 0x1 ;  /* 0x000000030303a211 */ /* 0x000fe400078f08ff */
[----:B------:R-:W-:Y:S02]  /*aea0*/  @!P3 LEA.HI R14, R14, R14, RZ, 0x1 ;  /* 0x0000000e0e0eb211 */ /* 0x000fe400078f08ff */
[----:B------:R-:W-:Y:S02]  /*aeb0*/  @!P2 LOP3.LUT R3, R3, 0xfffffffe, RZ, 0xc0, !PT ;  /* 0xfffffffe0303a812 */ /* 0x000fe400078ec0ff */
[----:B------:R-:W-:-:S02]  /*aec0*/  @!P1 LEA.HI R0, R0, R0, RZ, 0x1 ;  /* 0x0000000000009211 */ /* 0x000fc400078f08ff */
[----:B------:R-:W-:Y:S02]  /*aed0*/  @!P4 LEA.HI R15, R15, R15, RZ, 0x1 ;  /* 0x0000000f0f0fc211 */ /* 0x000fe400078f08ff */
[----:B0-----:R-:W-:Y:S02]  /*aee0*/  @!P6 LEA.HI R10, R9, R9, RZ, 0x1 ;  /* 0x00000009090ae211 */ /* 0x001fe400078f08ff */
[----:B------:R-:W-:Y:S02]  /*aef0*/  @!P5 LEA.HI R8, R8, R8, RZ, 0x1 ;  /* 0x000000080808d211 */ /* 0x000fe400078f08ff */
[----:B------:R-:W-:Y:S02]  /*af00*/  @!P1 LOP3.LUT R9, R0, 0xfffffffe, RZ, 0xc0, !PT ;  /* 0xfffffffe00099812 */ /* 0x000fe400078ec0ff */
[----:B-1----:R-:W-:Y:S02]  /*af10*/  @!P3 LOP3.LUT R13, R14, 0xfffffffe, RZ, 0xc0, !PT ;  /* 0xfffffffe0e0db812 */ /* 0x002fe400078ec0ff */
[----:B------:R-:W-:-:S02]  /*af20*/  @!P4 LOP3.LUT R15, R15, 0xfffffffe, RZ, 0xc0, !PT ;  /* 0xfffffffe0f0fc812 */ /* 0x000fc400078ec0ff */
[----:B------:R-:W-:Y:S01]  /*af30*/  @!P5 LOP3.LUT R17, R8, 0xfffffffe, RZ, 0xc0, !PT ;  /* 0xfffffffe0811d812 */ /* 0x000fe200078ec0ff */
[----:B------:R-:W-:Y:S01]  /*af40*/  @!P1 IMAD.WIDE R8, R9, 0x4, R68 ;  /* 0x0000000409089825 */ /* 0x000fe200078e0244 */
[----:B------:R-:W-:-:S03]  /*af50*/  @!P6 LOP3.LUT R21, R10, 0xfffffffe, RZ, 0xc0, !PT ;  /* 0xfffffffe0a15e812 */ /* 0x000fc600078ec0ff */
[--C-:B------:R-:W-:Y:S01]  /*af60*/  @!P2 IMAD.WIDE R10, R3, 0x4, R68.reuse ;  /* 0x00000004030aa825 */ /* 0x100fe200078e0244 */
[----:B------:R1:W-:Y:S03]  /*af70*/  @!P1 ST.E.64 desc[UR54][R8.64], R18 ;  /* 0x0000001208009985 */ /* 0x0003e6000c101b36 */
[--C-:B------:R-:W-:Y:S01]  /*af80*/  @!P3 IMAD.WIDE R12, R13, 0x4, R68.reuse ;  /* 0x000000040d0cb825 */ /* 0x100fe200078e0244 */
[----:B------:R1:W-:Y:S03]  /*af90*/  @!P2 ST.E.64 desc[UR54][R10.64], R26 ;  /* 0x0000001a0a00a985 */ /* 0x0003e6000c101b36 */
[--C-:B------:R-:W-:Y:S01]  /*afa0*/  @!P4 IMAD.WIDE R14, R15, 0x4, R68.reuse ;  /* 0x000000040f0ec825 */ /* 0x100fe200078e0244 */
[----:B------:R1:W-:Y:S03]  /*afb0*/  @!P3 ST.E.64 desc[UR54][R12.64], R32 ;  /* 0x000000200c00b985 */ /* 0x0003e6000c101b36 */
[--C-:B------:R-:W-:Y:S01]  /*afc0*/  @!P5 IMAD.WIDE R16, R17, 0x4, R68.reuse ;  /* 0x000000041110d825 */ /* 0x100fe200078e0244 */
[----:B------:R1:W-:Y:S03]  /*afd0*/  @!P4 ST.E.64 desc[UR54][R14.64], R34 ;  /* 0x000000220e00c985 */ /* 0x0003e6000c101b36 */
[----:B------:R-:W-:Y:S01]  /*afe0*/  @!P6 IMAD.WIDE R68, R21, 0x4, R68 ;  /* 0x000000041544e825 */ /* 0x000fe200078e0244 */
[----:B------:R1:W-:Y:S04]  /*aff0*/  @!P5 ST.E.64 desc[UR54][R16.64], R58 ;  /* 0x0000003a1000d985 */ /* 0x0003e8000c101b36 */
[----:B------:R1:W-:Y:S02]  /*b000*/  @!P6 ST.E.64 desc[UR54][R68.64], R62 ;  /* 0x0000003e4400e985 */ /* 0x0003e4000c101b36 */
.L_x_37:
[----:B------:R-:W-:Y:S05]  /*b010*/  BSYNC B0 ;  /* 0x0000000000007941 */ /* 0x000fea0003800000 */
.L_x_36:
[----:B------:R-:W-:Y:S01]  /*b020*/  ISETP.GE.AND P1, PT, R70, R83, PT ;  /* 0x000000534600720c */ /* 0x000fe20003f26270 */
[----:B-1----:R1:W2:Y:S01]  /*b030*/  SHFL.IDX PT, R35, R84, 0x1, 0x1c1f ;  /* 0x003c1f0054237f89 */ /* 0x0022a200000e0000 */
[----:B------:R-:W-:Y:S02]  /*b040*/  SEL R30, R6, R41, P0 ;  /* 0x00000029061e7207 */ /* 0x000fe40000000000 */
[----:B------:R-:W-:Y:S01]  /*b050*/  SEL R32, R41, R6, P0 ;  /* 0x0000000629207207 */ /* 0x000fe20000000000 */
[----:B------:R1:W0:Y:S01]  /*b060*/  SHFL.IDX PT, R34, R82, 0x1, 0x1c1f ;  /* 0x003c1f0052227f89 */ /* 0x00022200000e0000 */
        /* <DEDUP_REMOVED lines=19> */
[----:B------:R-:W-:Y:S01]  /*b1a0*/  SEL R4, R39, R4, P0 ;  /* 0x0000000427047207 */ /* 0x000fe20000000000 */
[----:B012---:R-:W-:Y:S06]  /*b1b0*/  @P1 BRA `(.L_x_8) ;  /* 0x00000054003c1947 */ /* 0x007fec0003800000 */
[C---:B------:R-:W-:Y:S01]  /*b1c0*/  VIADD R0, R73.reuse, 0x8 ;  /* 0x0000000849007836 */ /* 0x040fe20000000000 */
[----:B------:R-:W-:Y:S01]  /*b1d0*/  ULDC UR4, c[0x0][0xac8] ;  /* 0x0002b20000047ab9 */ /* 0x000fe20000000800 */
[C---:B------:R-:W-:Y:S01]  /*b1e0*/  IADD3 R10, R73.reuse, 0x10, RZ ;  /* 0x00000010490a7810 */ /* 0x040fe20007ffe0ff */
[C---:B------:R-:W-:Y:S01]  /*b1f0*/  VIADD R11, R73.reuse, 0x18 ;  /* 0x00000018490b7836 */ /* 0x040fe20000000000 */
[C---:B------:R-:W-:Y:S01]  /*b200*/  ISETP.GE.AND P0, PT, R73.reuse, UR4, PT ;  /* 0x0000000449007c0c */ /* 0x040fe2000bf06270 */
[C---:B------:R-:W-:Y:S01]  /*b210*/  VIADD R12, R73.reuse, 0x20 ;  /* 0x00000020490c7836 */ /* 0x040fe20000000000 */
[----:B------:R-:W-:Y:S01]  /*b220*/  ISETP.GE.AND P4, PT, R0, UR4, PT ;  /* 0x0000000400007c0c */ /* 0x000fe2000bf86270 */
[C---:B------:R-:W-:Y:S01]  /*b230*/  VIADD R36, R73.reuse, 0x28 ;  /* 0x0000002849247836 */ /* 0x040fe20000000000 */
[----:B------:R-:W-:Y:S01]  /*b240*/  ISETP.GE.AND P1, PT, R10, UR4, PT ;  /* 0x000000040a007c0c */ /* 0x000fe2000bf26270 */
[----:B------:R-:W-:Y:S01]  /*b250*/  VIADD R37, R73, 0x30 ;  /* 0x0000003049257836 */ /* 0x000fe20000000000 */
[----:B------:R-:W-:Y:S01]  /*b260*/  ISETP.GE.AND P2, PT, R11, UR4, PT ;  /* 0x000000040b007c0c */ /* 0x000fe2000bf46270 */
[----:B------:R-:W-:Y:S01]  /*b270*/  VIADD R38, R73, 0x38 ;  /* 0x0000003849267836 */ /* 0x000fe20000000000 */
[----:B------:R-:W-:-:S02]  /*b280*/  ISETP.GE.AND P3, PT, R12, UR4, PT ;  /* 0x000000040c007c0c */ /* 0x000fc4000bf66270 */
[----:B------:R-:W-:-:S03]  /*b290*/  ISETP.GE.AND P5, PT, R36, UR4, PT ;  /* 0x0000000424007c0c */ /* 0x000fc6000bfa6270 */
[--C-:B------:R-:W-:Y:S02]  /*b2a0*/  @!P0 IMAD.WIDE R2, R73, 0x4, R34.reuse ;  /* 0x0000000449028825 */ /* 0x100fe400078e0222 */
[----:B------:R-:W-:Y:S02]  /*b2b0*/  @!P4 LEA.HI R0, R0, R0, RZ, 0x1 ;  /* 0x000000000000c211 */ /* 0x000fe400078f08ff */
[----:B------:R-:W-:Y:S01]  /*b2c0*/  @!P1 LEA.HI R10, R10, R10, RZ, 0x1 ;  /* 0x0000000a0a0a9211 */ /* 0x000fe200078f08ff */
[----:B------:R0:W-:Y:S01]  /*b2d0*/  @!P0 ST.E.64 desc[UR54][R2.64], R44 ;  /* 0x0000002c02008985 */ /* 0x0001e2000c101b36 */
[----:B------:R-:W-:Y:S02]  /*b2e0*/  @!P4 LOP3.LUT R9, R0, 0xfffffffe, RZ, 0xc0, !PT ;  /* 0xfffffffe0009c812 */ /* 0x000fe400078ec0ff */
[----:B------:R-:W-:Y:S02]  /*b2f0*/  ISETP.GE.AND P0, PT, R38, UR4, PT ;  /* 0x0000000426007c0c */ /* 0x000fe4000bf06270 */
[----:B------:R-:W-:Y:S01]  /*b300*/  @!P2 LEA.HI R0, R11, R11, RZ, 0x1 ;  /* 0x0000000b0b00a211 */ /* 0x000fe200078f08ff */
[----:B------:R-:W-:Y:S01]  /*b310*/  @!P4 IMAD.WIDE R8, R9, 0x4, R34 ;  /* 0x000000040908c825 */ /* 0x000fe200078e0222 */
[----:B------:R-:W-:-:S02]  /*b320*/  @!P1 LOP3.LUT R11, R10, 0xfffffffe, RZ, 0xc0, !PT ;  /* 0xfffffffe0a0b9812 */ /* 0x000fc400078ec0ff */
[----:B------:R-:W-:Y:S02]  /*b330*/  @!P2 LOP3.LUT R13, R0, 0xfffffffe, RZ, 0xc0, !PT ;  /* 0xfffffffe000da812 */ /* 0x000fe400078ec0ff */
[----:B------:R1:W-:Y:S01]  /*b340*/  @!P4 ST.E.64 desc[UR54][R8.64], R48 ;  /* 0x000000300800c985 */ /* 0x0003e2000c101b36 */
[----:B------:R-:W-:Y:S02]  /*b350*/  ISETP.GE.AND P4, PT, R37, UR4, PT ;  /* 0x0000000425007c0c */ /* 0x000fe4000bf86270 */
[----:B------:R-:W-:Y:S01]  /*b360*/  @!P3 LEA.HI R12, R12, R12, RZ, 0x1 ;  /* 0x0000000c0c0cb211 */ /* 0x000fe200078f08ff */
[--C-:B0-----:R-:W-:Y:S01]  /*b370*/  @!P1 IMAD.WIDE R2, R11, 0x4, R34.reuse ;  /* 0x000000040b029825 */ /* 0x101fe200078e0222 */
[----:B------:R-:W-:Y:S02]  /*b380*/  @!P5 LEA.HI R36, R36, R36, RZ, 0x1 ;  /* 0x000000242424d211 */ /* 0x000fe400078f08ff */
[----:B------:R-:W-:Y:S02]  /*b390*/  @!P3 LOP3.LUT R11, R12, 0xfffffffe, RZ, 0xc0, !PT ;  /* 0xfffffffe0c0bb812 */ /* 0x000fe400078ec0ff */
[----:B------:R-:W-:Y:S01]  /*b3a0*/  @!P0 LEA.HI R38, R38, R38, RZ, 0x1 ;  /* 0x0000002626268211 */ /* 0x000fe200078f08ff */
[----:B------:R0:W-:Y:S01]  /*b3b0*/  @!P1 ST.E.64 desc[UR54][R2.64], R50 ;  /* 0x0000003202009985 */ /* 0x0001e2000c101b36 */
[----:B------:R-:W-:Y:S01]  /*b3c0*/  IADD3 R0, R73, 0x40, RZ ;  /* 0x0000004049007810 */ /* 0x000fe20007ffe0ff */
[----:B------:R-:W-:Y:S01]  /*b3d0*/  @!P3 IMAD.WIDE R10, R11, 0x4, R34 ;  /* 0x000000040b0ab825 */ /* 0x000fe200078e0222 */
[----:B------:R-:W-:-:S02]  /*b3e0*/  @!P0 LOP3.LUT R39, R38, 0xfffffffe, RZ, 0xc0, !PT ;  /* 0xfffffffe26278812 */ /* 0x000fc400078ec0ff */
[----:B------:R-:W-:Y:S01]  /*b3f0*/  @!P4 LEA.HI R37, R37, R37, RZ, 0x1 ;  /* 0x000000252525c211 */ /* 0x000fe200078f08ff */
[--C-:B-1----:R-:W-:Y:S01]  /*b400*/  @!P2 IMAD.WIDE R8, R13, 0x4, R34.reuse ;  /* 0x000000040d08a825 */ /* 0x102fe200078e0222 */
[----:B------:R-:W-:Y:S02]  /*b410*/  @!P5 LOP3.LUT R13, R36, 0xfffffffe, RZ, 0xc0, !PT ;  /* 0xfffffffe240dd812 */ /* 0x000fe400078ec0ff */
[----:B------:R-:W-:Y:S01]  /*b420*/  @!P4 LOP3.LUT R37, R37, 0xfffffffe, RZ, 0xc0, !PT ;  /* 0xfffffffe2525c812 */ /* 0x000fe200078ec0ff */
[----:B------:R-:W-:Y:S01]  /*b430*/  VIADD R36, R73, 0x48 ;  /* 0x0000004849247836 */ /* 0x000fe20000000000 */
[----:B------:R1:W-:Y:S01]  /*b440*/  @!P2 ST.E.64 desc[UR54][R8.64], R52 ;  /* 0x000000340800a985 */ /* 0x0003e2000c101b36 */
[--C-:B------:R-:W-:Y:S01]  /*b450*/  @!P5 IMAD.WIDE R12, R13, 0x4, R34.reuse ;  /* 0x000000040d0cd825 */ /* 0x100fe200078e0222 */
[----:B------:R-:W-:Y:S02]  /*b460*/  ISETP.GE.AND P1, PT, R0, UR4, PT ;  /* 0x0000000400007c0c */ /* 0x000fe4000bf26270 */
[----:B------:R2:W-:Y:S01]  /*b470*/  @!P3 ST.E.64 desc[UR54][R10.64], R14 ;  /* 0x0000000e0a00b985 */ /* 0x0005e2000c101b36 */
[----:B0-----:R-:W-:Y:S01]  /*b480*/  @!P4 IMAD.WIDE R2, R37, 0x4, R34 ;  /* 0x000000042502c825 */ /* 0x001fe200078e0222 */
[----:B------:R-:W-:-:S02]  /*b490*/  ISETP.GE.AND P2, PT, R36, UR4, PT ;  /* 0x0000000424007c0c */ /* 0x000fc4000bf46270 */
[----:B------:R0:W-:Y:S04]  /*b4a0*/  @!P5 ST.E.64 desc[UR54][R12.64], R16 ;  /* 0x000000100c00d985 */ /* 0x0001e8000c101b36 */
[----:B------:R-:W-:Y:S01]  /*b4b0*/  @!P4 ST.E.64 desc[UR54][R2.64], R18 ;  /* 0x000000120200c985 */ /* 0x000fe2000c101b36 */
[----:B-1----:R-:W-:Y:S02]  /*b4c0*/  @!P0 IMAD.WIDE R8, R39, 0x4, R34 ;  /* 0x0000000427088825 */ /* 0x002fe400078e0222 */
[----:B------:R-:W-:Y:S02]  /*b4d0*/  @!P1 LEA.HI R0, R0, R0, RZ, 0x1 ;  /* 0x0000000000009211 */ /* 0x000fe400078f08ff */
[C---:B--2---:R-:W-:Y:S01]  /*b4e0*/  VIADD R10, R73.reuse, 0x50 ;  /* 0x00000050490a7836 */ /* 0x044fe20000000000 */
[----:B------:R1:W-:Y:S01]  /*b4f0*/  @!P0 ST.E.64 desc[UR54][R8.64], R20 ;  /* 0x0000001408008985 */ /* 0x0003e2000c101b36 */
[C---:B------:R-:W-:Y:S01]  /*b500*/  VIADD R14, R73.reuse, 0x68 ;  /* 0x00000068490e7836 */ /* 0x040fe20000000000 */
[C---:B------:R-:W-:Y:S01]  /*b510*/  IADD3 R15, R73.reuse, 0x70, RZ ;  /* 0x00000070490f7810 */ /* 0x040fe20007ffe0ff */
[C---:B0-----:R-:W-:Y:S01]  /*b520*/  VIADD R12, R73.reuse, 0x58 ;  /* 0x00000058490c7836 */ /* 0x041fe20000000000 */
[----:B------:R-:W-:Y:S01]  /*b530*/  ISETP.GE.AND P3, PT, R10, UR4, PT ;  /* 0x000000040a007c0c */ /* 0x000fe2000bf66270 */
[C---:B------:R-:W-:Y:S01]  /*b540*/  VIADD R13, R73.reuse, 0x60 ;  /* 0x00000060490d7836 */ /* 0x040fe20000000000 */
[----:B------:R-:W-:Y:S01]  /*b550*/  ISETP.GE.AND P5, PT, R14, UR4, PT ;  /* 0x000000040e007c0c */ /* 0x000fe2000bfa6270 */
[----:B------:R-:W-:Y:S01]  /*b560*/  VIADD R73, R73, 0x78 ;  /* 0x0000007849497836 */ /* 0x000fe20000000000 */
[----:B------:R-:W-:-:S02]  /*b570*/  ISETP.GE.AND P0, PT, R12, UR4, PT ;  /* 0x000000040c007c0c */ /* 0x000fc4000bf06270 */
[----:B------:R-:W-:Y:S02]  /*b580*/  ISETP.GE.AND P4, PT, R13, UR4, PT ;  /* 0x000000040d007c0c */ /* 0x000fe4000bf86270 */
[----:B------:R-:W-:Y:S02]  /*b590*/  ISETP.GE.AND P6, PT, R15, UR4, PT ;  /* 0x000000040f007c0c */ /* 0x000fe4000bfc6270 */
[----:B------:R-:W-:Y:S02]  /*b5a0*/  @!P2 LEA.HI R36, R36, R36, RZ, 0x1 ;  /* 0x000000242424a211 */ /* 0x000fe400078f08ff */
[----:B------:R-:W-:Y:S02]  /*b5b0*/  @!P1 LOP3.LUT R11, R0, 0xfffffffe, RZ, 0xc0, !PT ;  /* 0xfffffffe000b9812 */ /* 0x000fe400078ec0ff */
[----:B------:R-:W-:Y:S02]  /*b5c0*/  @!P3 LEA.HI R10, R10, R10, RZ, 0x1 ;  /* 0x0000000a0a0ab211 */ /* 0x000fe400078f08ff */
[----:B-1----:R-:W-:Y:S01]  /*b5d0*/  @!P2 LOP3.LUT R9, R36, 0xfffffffe, RZ, 0xc0, !PT ;  /* 0xfffffffe2409a812 */ /* 0x002fe200078ec0ff */
[----:B------:R-:W-:Y:S01]  /*b5e0*/  @!P1 IMAD.WIDE R2, R11, 0x4, R34 ;  /* 0x000000040b029825 */ /* 0x000fe200078e0222 */
[----:B------:R-:W-:-:S02]  /*b5f0*/  @!P0 LEA.HI R12, R12, R12, RZ, 0x1 ;  /* 0x0000000c0c0c8211 */ /* 0x000fc400078f08ff */
[----:B------:R-:W-:Y:S01]  /*b600*/  @!P4 LEA.HI R0, R13, R13, RZ, 0x1 ;  /* 0x0000000d0d00c211 */ /* 0x000fe200078f08ff */
[--C-:B------:R-:W-:Y:S01]  /*b610*/  @!P2 IMAD.WIDE R8, R9, 0x4, R34.reuse ;  /* 0x000000040908a825 */ /* 0x100fe200078e0222 */
[----:B------:R-:W-:Y:S01]  /*b620*/  @!P5 LEA.HI R14, R14, R14, RZ, 0x1 ;  /* 0x0000000e0e0ed211 */ /* 0x000fe200078f08ff */
[----:B------:R0:W-:Y:S01]  /*b630*/  @!P1 ST.E.64 desc[UR54][R2.64], R22 ;  /* 0x0000001602009985 */ /* 0x0001e2000c101b36 */
[----:B------:R-:W-:Y:S02]  /*b640*/  @!P3 LOP3.LUT R11, R10, 0xfffffffe, RZ, 0xc0, !PT ;  /* 0xfffffffe0a0bb812 */ /* 0x000fe400078ec0ff */
[----:B------:R-:W-:Y:S01]  /*b650*/  @!P6 LEA.HI R16, R15, R15, RZ, 0x1 ;  /* 0x0000000f0f10e211 */ /* 0x000fe200078f08ff */
[----:B------:R1:W-:Y:S01]  /*b660*/  @!P2 ST.E.64 desc[UR54][R8.64], R24 ;  /* 0x000000180800a985 */ /* 0x0003e2000c101b36 */
[----:B------:R-:W-:Y:S01]  /*b670*/  @!P0 LOP3.LUT R13, R12, 0xfffffffe, RZ, 0xc0, !PT ;  /* 0xfffffffe0c0d8812 */ /* 0x000fe200078ec0ff */
[----:B------:R-:W-:Y:S01]  /*b680*/  @!P3 IMAD.WIDE R10, R11, 0x4, R34 ;  /* 0x000000040b0ab825 */ /* 0x000fe200078e0222 */
[----:B------:R-:W-:-:S02]  /*b690*/  @!P4 LOP3.LUT R15, R0, 0xfffffffe, RZ, 0xc0, !PT ;  /* 0xfffffffe000fc812 */ /* 0x000fc400078ec0ff */
[----:B------:R-:W-:Y:S01]  /*b6a0*/  @!P5 LOP3.LUT R17, R14, 0xfffffffe, RZ, 0xc0, !PT ;  /* 0xfffffffe0e11d812 */ /* 0x000fe200078ec0ff */
[--C-:B------:R-:W-:Y:S01]  /*b6b0*/  @!P0 IMAD.WIDE R12, R13, 0x4, R34.reuse ;  /* 0x000000040d0c8825 */ /* 0x100fe200078e0222 */
[----:B------:R-:W-:Y:S01]  /*b6c0*/  @!P6 LOP3.LUT R19, R16, 0xfffffffe, RZ, 0xc0, !PT ;  /* 0xfffffffe1013e812 */ /* 0x000fe200078ec0ff */
[----:B------:R2:W-:Y:S02]  /*b6d0*/  @!P3 ST.E.64 desc[UR54][R10.64], R26 ;  /* 0x0000001a0a00b985 */ /* 0x0005e4000c101b36 */
[--C-:B0-----:R-:W-:Y:S02]  /*b6e0*/  @!P4 IMAD.WIDE R2, R15, 0x4, R34.reuse ;  /* 0x000000040f02c825 */ /* 0x101fe400078e0222 */
[----:B------:R2:W-:Y:S01]  /*b6f0*/  @!P0 ST.E.64 desc[UR54][R12.64], R28 ;  /* 0x0000001c0c008985 */ /* 0x0005e2000c101b36 */
[----:B------:R-:W-:Y:S01]  /*b700*/  ISETP.GE.AND P0, PT, R73, UR4, PT ;  /* 0x0000000449007c0c */ /* 0x000fe2000bf06270 */
[--C-:B-1----:R-:W-:Y:S02]  /*b710*/  @!P5 IMAD.WIDE R8, R17, 0x4, R34.reuse ;  /* 0x000000041108d825 */ /* 0x102fe400078e0222 */
[----:B------:R2:W-:Y:S02]  /*b720*/  @!P4 ST.E.64 desc[UR54][R2.64], R30 ;  /* 0x0000001e0200c985 */ /* 0x0005e4000c101b36 */
[----:B------:R-:W-:-:S02]  /*b730*/  @!P6 IMAD.WIDE R14, R19, 0x4, R34 ;  /* 0x00000004130ee825 */ /* 0x000fc400078e0222 */
[----:B------:R2:W-:Y:S04]  /*b740*/  @!P5 ST.E.64 desc[UR54][R8.64], R32 ;  /* 0x000000200800d985 */ /* 0x0005e8000c101b36 */
[----:B------:R2:W-:Y:S02]  /*b750*/  @!P6 ST.E.64 desc[UR54][R14.64], R6 ;  /* 0x000000060e00e985 */ /* 0x0005e4000c101b36 */
[----:B------:R-:W-:Y:S05]  /*b760*/  @P0 BRA `(.L_x_8) ;  /* 0x0000004c00d00947 */ /* 0x000fea0003800000 */
[----:B------:R-:W-:-:S04]  /*b770*/  LEA.HI R73, R73, R73, RZ, 0x1 ;  /* 0x0000004949497211 */ /* 0x000fc800078f08ff */
[----:B--2---:R-:W-:-:S05]  /*b780*/  LOP3.LUT R3, R73, 0xfffffffe, RZ, 0xc0, !PT ;  /* 0xfffffffe49037812 */ /* 0x004fca00078ec0ff */
[----:B------:R-:W-:-:S05]  /*b790*/  IMAD.WIDE R2, R3, 0x4, R34 ;  /* 0x0000000403027825 */ /* 0x000fca00078e0222 */
[----:B------:R1:W-:Y:S01]  /*b7a0*/  ST.E.64 desc[UR54][R2.64], R4 ;  /* 0x0000000402007985 */ /* 0x0003e2000c101b36 */
[----:B------:R-:W-:Y:S05]  /*b7b0*/  BRA `(.L_x_8) ;  /* 0x0000004c00bc7947 */ /* 0x000fea0003800000 */
.L_x_35:
[----:B------:R-:W0:Y:S02]  /*b7c0*/  S2R R0, SR_TID.X ;  /* 0x0000000000007919 */ /* 0x000e240000002100 */
[----:B0-----:R-:W-:-:S05]  /*b7d0*/  VIADD R2, R0, 0xffffff80 ;  /* 0xffffff8000027836 */ /* 0x001fca0000000000 */
[----:B------:R-:W-:-:S13]  /*b7e0*/  ISETP.GT.AND P0, PT, R2, 0x7f, PT ;  /* 0x0000007f0200780c */ /* 0x000fda0003f04270 */
[----:B------:R-:W-:Y:S05]  /*b7f0*/  @P0 BRA `(.L_x_8) ;  /* 0x0000004c00ac0947 */ /* 0x000fea0003800000 */
[----:B------:R-:W0:Y:S01]  /*b800*/  S2R R3, SR_CTAID.X ;  /* 0x0000000000037919 */ /* 0x000e220000002500 */
[----:B------:R-:W1:Y:S01]  /*b810*/  LDC R6, c[0x0][0xbe8] ;  /* 0x0002fa00ff067b82 */ /* 0x000e620000000800 */
[----:B------:R-:W-:Y:S01]  /*b820*/  ULDC UR4, c[0x0][0xa88] ;  /* 0x0002a20000047ab9 */ /* 0x000fe20000000800 */
[----:B0-----:R-:W-:Y:S02]  /*b830*/  IMAD R0, R3, 0x80, R0 ;  /* 0x0000008003007824 */ /* 0x001fe400078e0200 */
[----:B-1----:R-:W-:Y:S02]  /*b840*/  IMAD R3, R6, UR4, RZ ;  /* 0x0000000406037c24 */ /* 0x002fe4000f8e02ff */
[----:B------:R-:W-:-:S05]  /*b850*/  VIADD R0, R0, 0xffffff80 ;  /* 0xffffff8000007836 */ /* 0x000fca0000000000 */
[----:B------:R-:W-:-:S13]  /*b860*/  ISETP.GE.AND P0, PT, R0, R3, PT ;  /* 0x000000030000720c */ /* 0x000fda0003f06270 */
[----:B------:R-:W-:Y:S05]  /*b870*/  @P0 BRA `(.L_x_8) ;  /* 0x0000004c008c0947 */ /* 0x000fea0003800000 */
[----:B------:R-:W-:Y:S01]  /*b880*/  ISETP.NE.AND P0, PT, R6, 0x1, PT ;  /* 0x000000010600780c */ /* 0x000fe20003f05270 */
[----:B------:R-:W0:Y:S01]  /*b890*/  LDC.64 R10, c[0x0][0xbd8] ;  /* 0x0002f600ff0a7b82 */ /* 0x000e220000000a00 */
[----:B------:R-:W-:Y:S01]  /*b8a0*/  USHF.R.S32.HI UR6, URZ, 0x1f, UR50 ;  /* 0x0000001f3f067899 */ /* 0x000fe20008011432 */
[----:B------:R-:W-:Y:S01]  /*b8b0*/  IMAD.MOV.U32 R5, RZ, RZ, R0 ;  /* 0x000000ffff057224 */ /* 0x000fe200078e0000 */
[----:B------:R-:W-:Y:S02]  /*b8c0*/  ULDC.64 UR8, c[0x0][0xbd0] ;  /* 0x0002f40000087ab9 */ /* 0x000fe40000000a00 */
[----:B------:R-:W-:Y:S02]  /*b8d0*/  UIMAD UR6, UR6, UR8, URZ ;  /* 0x00000008060672a4 */ /* 0x000fe4000f8e023f */
[----:B------:R-:W-:Y:S01]  /*b8e0*/  UIMAD.WIDE.U32 UR4, UR50, UR8, URZ ;  /* 0x00000008320472a5 */ /* 0x000fe2000f8e003f */
[----:B------:R-:W1:Y:S01]  /*b8f0*/  S2UR UR7, SR_CTAID.Y ;  /* 0x00000000000779c3 */ /* 0x000e620000002600 */
[----:B------:R-:W-:-:S04]  /*b900*/  UIMAD UR6, UR50, UR9, UR6 ;  /* 0x00000009320672a4 */ /* 0x000fc8000f8e0206 */
[----:B------:R-:W-:Y:S01]  /*b910*/  UIADD3 UR6, UR5, UR6, URZ ;  /* 0x0000000605067290 */ /* 0x000fe2000fffe03f */
[----:B------:R-:W-:Y:S01]  /*b920*/  MOV R2, UR4 ;  /* 0x0000000400027c02 */ /* 0x000fe20008000f00 */
[----:B------:R-:W-:Y:S01]  /*b930*/  IMAD.U32 R3, RZ, RZ, UR5 ;  /* 0x00000005ff037e24 */ /* 0x000fe2000f8e00ff */
[----:B------:R-:W2:Y:S01]  /*b940*/  @P0 LDC R7, c[0x0][0xbec] ;  /* 0x0002fb00ff070b82 */ /* 0x000ea20000000800 */
[----:B------:R-:W-:Y:S02]  /*b950*/  ULDC.64 UR4, c[0x0][0xbe0] ;  /* 0x0002f80000047ab9 */ /* 0x000fe40000000a00 */
[----:B------:R-:W-:-:S05]  /*b960*/  IMAD.U32 R3, RZ, RZ, UR6 ;  /* 0x00000006ff037e24 */ /* 0x000fca000f8e00ff */
[----:B------:R-:W3:Y:S01]  /*b970*/  @P0 LDC R9, c[0x0][0xbf0] ;  /* 0x0002fc00ff090b82 */ /* 0x000ee20000000800 */
[C---:B0-----:R-:W-:Y:S02]  /*b980*/  IMAD R12, R10.reuse, UR37, RZ ;  /* 0x000000250a0c7c24 */ /* 0x041fe4000f8e02ff */
[----:B------:R-:W-:-:S04]  /*b990*/  IMAD.WIDE.U32 R2, R10, UR48, R2 ;  /* 0x000000300a027c25 */ /* 0x000fc8000f8e0002 */
[----:B------:R-:W-:Y:S01]  /*b9a0*/  IMAD R11, R11, UR48, R12 ;  /* 0x000000300b0b7c24 */ /* 0x000fe2000f8e020c */
[----:B------:R-:W1:Y:S03]  /*b9b0*/  LDC R8, c[0x0][0xc50] ;  /* 0x00031400ff087b82 */ /* 0x000e660000000800 */
[----:B------:R-:W-:Y:S02]  /*b9c0*/  IMAD.IADD R3, R11, 0x1, R3 ;  /* 0x000000010b037824 */ /* 0x000fe400078e0203 */
[----:B--2---:R-:W-:-:S04]  /*b9d0*/  @P0 IMAD.HI.U32 R4, R0, R7, RZ ;  /* 0x0000000700040227 */ /* 0x004fc800078e00ff */
[----:B------:R-:W-:Y:S01]  /*b9e0*/  IMAD R7, RZ, RZ, -UR50 ;  /* 0x80000032ff077e24 */ /* 0x000fe2000f8e02ff */
[----:B---3--:R-:W-:-:S03]  /*b9f0*/  @P0 SHF.R.U32.HI R5, RZ, R9, R4 ;  /* 0x00000009ff050219 */ /* 0x008fc60000011604 */
[----:B-1----:R-:W-:Y:S02]  /*ba00*/  IMAD R9, R8, R7, UR7 ;  /* 0x0000000708097e24 */ /* 0x002fe4000f8e0207 */
[----:B------:R-:W-:Y:S02]  /*ba10*/  IMAD.MOV R7, RZ, RZ, -R5 ;  /* 0x000000ffff077224 */ /* 0x000fe400078e0a05 */
[----:B------:R-:W-:Y:S01]  /*ba20*/  IMAD.WIDE.U32 R2, R9, UR4, R2 ;  /* 0x0000000409027c25 */ /* 0x000fe2000f8e0002 */
[----:B------:R-:W-:-:S03]  /*ba30*/  SHF.R.S32.HI R4, RZ, 0x1f, R9 ;  /* 0x0000001fff047819 */ /* 0x000fc60000011409 */
[----:B------:R-:W-:Y:S01]  /*ba40*/  IMAD R7, R6, R7, R0 ;  /* 0x0000000706077224 */ /* 0x000fe200078e0200 */
[----:B------:R-:W-:Y:S01]  /*ba50*/  IADD3 R2, P0, R5, R2, RZ ;  /* 0x0000000205027210 */ /* 0x000fe20007f1e0ff */
[----:B------:R-:W-:-:S03]  /*ba60*/  IMAD R4, R4, UR4, RZ ;  /* 0x0000000404047c24 */ /* 0x000fc6000f8e02ff */
[----:B------:R-:W-:Y:S01]  /*ba70*/  SHF.R.S32.HI R0, RZ, 0x1f, R7 ;  /* 0x0000001fff007819 */ /* 0x000fe20000011407 */
[----:B------:R-:W-:Y:S01]  /*ba80*/  IMAD R4, R9, UR5, R4 ;  /* 0x0000000509047c24 */ /* 0x000fe2000f8e0204 */
[----:B------:R-:W-:Y:S01]  /*ba90*/  SHF.R.S32.HI R9, RZ, 0x1f, R5 ;  /* 0x0000001fff097819 */ /* 0x000fe20000011405 */
[----:B------:R-:W-:Y:S02]  /*baa0*/  ULDC.64 UR4, c[0x0][0xbc8] ;  /* 0x0002f20000047ab9 */ /* 0x000fe40000000a00 */
[----:B------:R-:W-:Y:S01]  /*bab0*/  IMAD R0, R0, UR4, RZ ;  /* 0x0000000400007c24 */ /* 0x000fe2000f8e02ff */
[----:B------:R-:W-:-:S03]  /*bac0*/  IADD3.X R3, R9, R3, R4, P0, !PT ;  /* 0x0000000309037210 */ /* 0x000fc600007fe404 */
[C---:B------:R-:W-:Y:S02]  /*bad0*/  IMAD R5, R7.reuse, UR5, R0 ;  /* 0x0000000507057c24 */ /* 0x040fe4000f8e0200 */
[----:B------:R-:W-:Y:S01]  /*bae0*/  IMAD.WIDE.U32 R2, R7, UR4, R2 ;  /* 0x0000000407027c25 */ /* 0x000fe2000f8e0002 */
[----:B------:R-:W-:-:S04]  /*baf0*/  ULDC.64 UR4, c[0x0][0xba8] ;  /* 0x0002ea0000047ab9 */ /* 0x000fc80000000a00 */
[----:B------:R-:W-:Y:S02]  /*bb00*/  IADD3 R3, R3, R5, RZ ;  /* 0x0000000503037210 */ /* 0x000fe40007ffe0ff */
[----:B------:R-:W-:-:S04]  /*bb10*/  LEA R4, P0, R2, UR4, 0x2 ;  /* 0x0000000402047c11 */ /* 0x000fc8000f8010ff */
[----:B------:R-:W-:Y:S01]  /*bb20*/  LEA.HI.X R5, R2, UR5, R3, 0x2, P0 ;  /* 0x0000000502057c11 */ /* 0x000fe200080f1403 */
[----:B------:R-:W-:-:S05]  /*bb30*/  IMAD.MOV.U32 R3, RZ, RZ, -0x800000 ;  /* 0xff800000ff037424 */ /* 0x000fca00078e00ff */
[----:B------:R0:W-:Y:S01]  /*bb40*/  STG.E desc[UR54][R4.64], R3 ;  /* 0x0000000304007986 */ /* 0x0001e2000c101936 */
[----:B------:R-:W-:Y:S05]  /*bb50*/  BRA `(.L_x_8) ;  /* 0x0000004800d47947 */ /* 0x000fea0003800000 */
.L_x_6:
[----:B------:R-:W-:-:S08]  /*bb60*/  NOP ;  /* 0x0000000000007918 */ /* 0x000fd00000000000 */
[----:B------:R-:W0:-:S00]  /*bb70*/  USETMAXREG.DEALLOC.CTAPOOL 0x28 ;  /* 0x00000028000079c8 */ /* 0x000e0000080e0500 */
[----:B0-----:R-:W-:Y:S01]  /*bb80*/  LOP3.LUT R22, R0, 0x3, RZ, 0xc0, !PT ;  /* 0x0000000300167812 */ /* 0x001fe200078ec0ff */
[----:B------:R-:W0:Y:S05]  /*bb90*/  S2R R18, SR_CTAID.Z ;  /* 0x0000000000127919 */ /* 0x000e2a0000002700 */
[----:B------:R-:W1:Y:S01]  /*bba0*/  S2UR UR6, SR_CTAID.Y ;  /* 0x00000000000679c3 */ /* 0x000e620000002600 */
[----:B------:R-:W2:Y:S02]  /*bbb0*/  SHFL.IDX PT, R0, R22, RZ, 0x1f ;  /* 0x00001fff16007589 */ /* 0x000ea400000e0000 */
[----:B--2---:R-:W-:-:S13]  /*bbc0*/  ISETP.NE.AND P0, PT, R0, RZ, PT ;  /* 0x000000ff0000720c */ /* 0x004fda0003f05270 */
[----:B01----:R-:W-:Y:S05]  /*bbd0*/  @!P0 BRA `(.L_x_38) ;  /* 0x0000000000288947 */ /* 0x003fea0003800000 */
[----:B------:R-:W-:Y:S01]  /*bbe0*/  ULDC UR7, c[0x0][0xc50] ;  /* 0x0003140000077ab9 */ /* 0x000fe20000000800 */
[----:B------:R-:W-:Y:S01]  /*bbf0*/  UMOV UR40, UR6 ;  /* 0x0000000600287c82 */ /* 0x000fe20008000000 */
[----:B------:R-:W-:-:S06]  /*bc00*/  UISETP.NE.AND UP0, UPT, UR7, 0x1, UPT ;  /* 0x000000010700788c */ /* 0x000fcc000bf05270 */
[----:B------:R-:W-:-:S13]  /*bc10*/  PLOP3.LUT P0, PT, PT, PT, UP0, 0x80, 0x0 ;  /* 0x000000000000781c */ /* 0x000fda0003f0f008 */
[----:B------:R-:W-:Y:S05]  /*bc20*/  @!P0 BRA `(.L_x_39) ;  /* 0x0000000000308947 */ /* 0x000fea0003800000 */
[----:B------:R-:W-:Y:S01]  /*bc30*/  ULDC UR4, c[0x0][0xc54] ;  /* 0x0003150000047ab9 */ /* 0x000fe20000000800 */
[----:B------:R-:W-:Y:S01]  /*bc40*/  ULDC UR40, c[0x0][0xc58] ;  /* 0x0003160000287ab9 */ /* 0x000fe20000000800 */
[----:B------:R-:W-:-:S04]  /*bc50*/  UIMAD.WIDE.U32 UR4, UR6, UR4, URZ ;  /* 0x00000004060472a5 */ /* 0x000fc8000f8e003f */
[----:B------:R-:W-:Y:S01]  /*bc60*/  USHF.R.U32.HI UR40, URZ, UR40, UR5 ;  /* 0x000000283f287299 */ /* 0x000fe20008011605 */
[----:B------:R-:W-:Y:S11]  /*bc70*/  BRA `(.L_x_39) ;  /* 0x00000000001c7947 */ /* 0x000ff60003800000 */
.L_x_38:
[----:B------:R-:W-:Y:S01]  /*bc80*/  ULDC UR7, c[0x0][0xc50] ;  /* 0x0003140000077ab9 */ /* 0x000fe20000000800 */
[----:B------:R-:W-:Y:S01]  /*bc90*/  UMOV UR40, UR6 ;  /* 0x0000000600287c82 */ /* 0x000fe20008000000 */
[----:B------:R-:W-:-:S11]  /*bca0*/  UISETP.NE.AND UP0, UPT, UR7, 0x1, UPT ;  /* 0x000000010700788c */ /* 0x000fd6000bf05270 */
[----:B------:R-:W-:Y:S01]  /*bcb0*/  @UP0 ULDC UR4, c[0x0][0xc54] ;  /* 0x0003150000040ab9 */ /* 0x000fe20000000800 */
[----:B------:R-:W-:Y:S01]  /*bcc0*/  @UP0 ULDC UR8, c[0x0][0xc58] ;  /* 0x0003160000080ab9 */ /* 0x000fe20000000800 */
[----:B------:R-:W-:-:S04]  /*bcd0*/  UIMAD.WIDE.U32 UR4, UR6, UR4, URZ ;  /* 0x00000004060472a5 */ /* 0x000fc8000f8e003f */
[----:B------:R-:W-:-:S12]  /*bce0*/  @UP0 USHF.R.U32.HI UR40, URZ, UR8, UR5 ;  /* 0x000000083f280299 */ /* 0x000fd80008011605 */
.L_x_39:
[----:B------:R-:W-:Y:S01]  /*bcf0*/  ISETP.GE.AND P0, PT, R18, RZ, PT ;  /* 0x000000ff1200720c */ /* 0x000fe20003f06270 */
[----:B------:R-:W-:Y:S01]  /*bd00*/  UIADD3 UR4, -UR40, URZ, URZ ;  /* 0x0000003f28047290 */ /* 0x000fe2000fffe13f */
[----:B------:R-:W-:Y:S02]  /*bd10*/  IMAD.MOV.U32 R0, RZ, RZ, 0x1 ;  /* 0x00000001ff007424 */ /* 0x000fe400078e00ff */
[----:B------:R-:W-:Y:S01]  /*bd20*/  IMAD.MOV.U32 R2, RZ, RZ, RZ ;  /* 0x000000ffff027224 */ /* 0x000fe200078e00ff */
[----:B------:R-:W-:Y:S01]  /*bd30*/  UIMAD UR6, UR7, UR4, UR6 ;  /* 0x00000004070672a4 */ /* 0x000fe2000f8e0206 */
[----:B------:R-:W-:-:S07]  /*bd40*/  IMAD.MOV.U32 R3, RZ, RZ, 0x1 ;  /* 0x00000001ff037424 */ /* 0x000fce00078e00ff */
[----:B------:R-:W-:Y:S05]  /*bd50*/  @!P0 BRA `(.L_x_40) ;  /* 0x0000004400848947 */ /* 0x000fea0003800000 */
[----:B------:R-:W0:Y:S01]  /*bd60*/  LDC.64 R2, c[0x0][0xa28] ;  /* 0x00028a00ff027b82 */ /* 0x000e220000000a00 */
[----:B------:R-:W-:Y:S01]  /*bd70*/  ULDC.64 UR4, c[0x0][0x418] ;  /* 0x0001060000047ab9 */ /* 0x000fe20000000a00 */
[----:B------:R-:W-:Y:S01]  /*bd80*/  ULDC UR36, c[0x0][0x2f0] ;  /* 0x0000bc0000247ab9 */ /* 0x000fe20000000800 */
[----:B------:R-:W-:Y:S02]  /*bd90*/  MOV R17, RZ ;  /* 0x000000ff00117202 */ /* 0x000fe40000000f00 */
[----:B0-----:R-:W-:-:S04]  /*bda0*/  ISETP.NE.U32.AND P0, PT, R2, RZ, PT ;  /* 0x000000ff0200720c */ /* 0x001fc80003f05070 */
[----:B------:R-:W-:Y:S01]  /*bdb0*/  ISETP.NE.AND.EX P0, PT, R3, RZ, PT, P0 ;  /* 0x000000ff0300720c */ /* 0x000fe20003f05300 */
[----:B------:R-:W-:-:S03]  /*bdc0*/  UISETP.NE.U32.AND UP0, UPT, UR4, URZ, UPT ;  /* 0x0000003f0400728c */ /* 0x000fc6000bf05070 */
[----:B------:R-:W-:-:S09]  /*bdd0*/  ULDC UR4, c[0x0][0x424] ;  /* 0x0001090000047ab9 */ /* 0x000fd20000000800 */
[----:B------:R-:W0:Y:S01]  /*bde0*/  @P0 LDC.64 R2, c[0x0][0xa28] ;  /* 0x00028a00ff020b82 */ /* 0x000e220000000a00 */
[----:B------:R-:W-:-:S04]  /*bdf0*/  UISETP.NE.AND.EX UP0, UPT, UR5, URZ, UPT, UP0 ;  /* 0x0000003f0500728c */ /* 0x000fc8000bf05300 */
[----:B------:R-:W-:-:S04]  /*be00*/  USEL UR4, UR4, 0x1, UP0 ;  /* 0x0000000104047887 */ /* 0x000fc80008000000 */
[----:B------:R-:W-:Y:S01]  /*be10*/  UIMAD UR36, UR4, UR36, URZ ;  /* 0x00000024042472a4 */ /* 0x000fe2000f8e023f */
[----:B------:R-:W1:Y:S03]  /*be20*/  S2R R29, SR_CTAID.X ;  /* 0x00000000001d7919 */ /* 0x000e660000002500 */
[----:B------:R-:W-:Y:S02]  /*be30*/  UISETP.GE.AND UP0, UPT, UR36, 0x1, UPT ;  /* 0x000000012400788c */ /* 0x000fe4000bf06270 */
[----:B------:R-:W-:Y:S01]  /*be40*/  UIADD3 UR4, UR36, 0x9f, URZ ;  /* 0x0000009f24047890 */ /* 0x000fe2000fffe03f */
[----:B0-----:R-:W-:-:S05]  /*be50*/  @P0 IMAD.WIDE R2, R18, 0x4, R2 ;  /* 0x0000000412020825 */ /* 0x001fca00078e0202 */
[----:B------:R0:W5:Y:S01]  /*be60*/  @P0 LDG.E R17, desc[UR54][R2.64] ;  /* 0x0000003602110981 */ /* 0x000162000c1e1900 */
[----:B------:R-:W-:Y:S01]  /*be70*/  PLOP3.LUT P0, PT, PT, PT, UP0, 0x80, 0x0 ;  /* 0x000000000000781c */ /* 0x000fe20003f0f008 */
[----:B------:R-:W-:Y:S02]  /*be80*/  UIMAD.WIDE UR4, UR4, 0x66666667, URZ ;  /* 0x66666667040478a5 */ /* 0x000fe4000f8e023f */
[----:B------:R-:W-:Y:S02]  /*be90*/  ULOP3.LUT UR44, UR6, 0xffff, URZ, 0xc0, !UPT ;  /* 0x0000ffff062c7892 */ /* 0x000fe4000f8ec03f */
[----:B------:R-:W-:Y:S01]  /*bea0*/  USHF.R.U32.HI UR41, URZ, 0x1f, UR5 ;  /* 0x0000001f3f297899 */ /* 0x000fe20008011605 */
[----:B------:R-:W-:-:S03]  /*beb0*/  UMOV UR38, URZ ;  /* 0x0000003f00267c82 */ /* 0x000fc60008000000 */
[----:B------:R-:W-:-:S04]  /*bec0*/  ULEA.HI.SX32 UR41, UR5, UR41, 0x1a ;  /* 0x0000002905297291 */ /* 0x000fc8000f8fd23f */
[----:B01----:R-:W-:Y:S08]  /*bed0*/  @!P0 BRA `(.L_x_41) ;  /* 0x0000000000848947 */ /* 0x003ff00003800000 */
[----:B------:R-:W-:Y:S01]  /*bee0*/  USHF.R.U32.HI UR6, URZ, 0x10, UR6 ;  /* 0x000000103f067899 */ /* 0x000fe20008011606 */
[----:B------:R-:W-:-:S03]  /*bef0*/  UMOV UR4, URZ ;  /* 0x0000003f00047c82 */ /* 0x000fc60008000000 */
[----:B------:R-:W-:-:S11]  /*bf00*/  UISETP.NE.AND UP0, UPT, UR6, URZ, UPT ;  /* 0x0000003f0600728c */ /* 0x000fd6000bf05270 */
[----:B------:R-:W-:Y:S02]  /*bf10*/  @!UP0 ULDC UR6, c[0x0][0x9f0] ;  /* 0x00027c0000068ab9 */ /* 0x000fe40000000800 */
[----:B------:R-:W-:Y:S01]  /*bf20*/  IABS R2, UR6 ;  /* 0x0000000600027c13 */ /* 0x000fe20008000000 */
[----:B------:R-:W-:Y:S02]  /*bf30*/  UIADD3 UR7, UR41, -0x1, UR6 ;  /* 0xffffffff29077890 */ /* 0x000fe4000fffe006 */
[----:B------:R-:W-:Y:S02]  /*bf40*/  IABS R5, UR6 ;  /* 0x0000000600057c13 */ /* 0x000fe40008000000 */
[----:B------:R-:W-:Y:S02]  /*bf50*/  R2UR UR10, R2 ;  /* 0x00000000020a72ca */ /* 0x000fe400000e0000 */
[----:B------:R-:W-:Y:S01]  /*bf60*/  IABS R4, UR7 ;  /* 0x0000000700047c13 */ /* 0x000fe20008000000 */
[----:B------:R-:W-:-:S03]  /*bf70*/  ULOP3.LUT UR7, UR7, UR6, URZ, 0x3c, !UPT ;  /* 0x0000000607077292 */ /* 0x000fc6000f8e3c3f */
[----:B------:R-:W-:-:S07]  /*bf80*/  R2UR UR9, R4 ;  /* 0x00000000040972ca */ /* 0x000fce00000e0000 */
[----:B------:R-:W0:Y:S08]  /*bf90*/  I2F.RP R2, UR10 ;  /* 0x0000000a00027d06 */ /* 0x000e300008209400 */
[----:B0-----:R-:W0:Y:S02]  /*bfa0*/  MUFU.RCP R2, R2 ;  /* 0x0000000200027308 */ /* 0x001e240000001000 */
[----:B0-----:R-:W-:-:S02]  /*bfb0*/  VIADD R3, R2, 0xffffffe ;  /* 0x0ffffffe02037836 */ /* 0x001fc40000000000 */
[----:B------:R-:W-:-:S04]  /*bfc0*/  IMAD.MOV R2, RZ, RZ, -R5 ;  /* 0x000000ffff027224 */ /* 0x000fc800078e0a05 */
        /* <DEDUP_REMOVED lines=14> */
[----:B------:R-:W-:Y:S02]  /*c0b0*/  UISETP.NE.AND UP0, UPT, UR6, URZ, UPT ;  /* 0x0000003f0600728c */ /* 0x000fe4000bf05270 */
[----:B------:R-:W-:-:S09]  /*c0c0*/  @!UP1 UIADD3 UR5, -UR5, URZ, URZ ;  /* 0x0000003f05059290 */ /* 0x000fd2000fffe13f */
[----:B------:R-:W-:-:S07]  /*c0d0*/  @!UP0 ULOP3.LUT UR5, URZ, UR6, URZ, 0x33, !UPT ;  /* 0x000000063f058292 */ /* 0x000fce000f8e333f */
[----:B------:R-:W-:-:S05]  /*c0e0*/  UMOV UR38, UR5 ;  /* 0x0000000500267c82 */ /* 0x000fca0008000000 */
.L_x_41:
[----:B------:R-:W-:Y:S02]  /*c0f0*/  UIMAD UR45, UR44, UR38, URZ ;  /* 0x000000262c2d72a4 */ /* 0x000fe4000f8e023f */
[----:B------:R-:W-:-:S04]  /*c100*/  IMAD.U32 R3, RZ, RZ, UR38 ;  /* 0x00000026ff037e24 */ /* 0x000fc8000f8e00ff */
[----:B------:R-:W-:-:S05]  /*c110*/  IMAD.U32 R2, RZ, RZ, UR45 ;  /* 0x0000002dff027e24 */ /* 0x000fca000f8e00ff */
[----:B------:R-:W-:Y:S01]  /*c120*/  VIADDMNMX R2, R2, R3, UR41, PT ;  /* 0x0000002902027e46 */ /* 0x000fe2000b800103 */
[----:B------:R-:W-:-:S03]  /*c130*/  IMAD.MOV.U32 R3, RZ, RZ, 0x1 ;  /* 0x00000001ff037424 */ /* 0x000fc600078e00ff */
[----:B------:R-:W-:Y:S02]  /*c140*/  R2UR UR46, R2 ;  /* 0x00000000022e72ca */ /* 0x000fe400000e0000 */
[----:B------:R-:W-:-:S11]  /*c150*/  MOV R2, RZ ;  /* 0x000000ff00027202 */ /* 0x000fd60000000f00 */
[----:B------:R-:W-:-:S06]  /*c160*/  UISETP.GT.AND UP0, UPT, UR46, UR45, UPT ;  /* 0x0000002d2e00728c */ /* 0x000fcc000bf04270 */
[----:B------:R-:W-:-:S13]  /*c170*/  PLOP3.LUT P0, PT, PT, PT, UP0, 0x80, 0x0 ;  /* 0x000000000000781c */ /* 0x000fda0003f0f008 */
[----:B------:R-:W-:Y:S05]  /*c180*/  @!P0 BRA `(.L_x_40) ;  /* 0x0000004000788947 */ /* 0x000fea0003800000 */
[----:B------:R-:W0:Y:S01]  /*c190*/  S2UR UR4, SR_CgaCtaId ;  /* 0x00000000000479c3 */ /* 0x000e220000008800 */
[----:B------:R-:W-:-:S04]  /*c1a0*/  MOV R0, 0x400 ;  /* 0x0000040000007802 */ /* 0x000fc80000000f00 */
[----:B------:R-:W-:-:S13]  /*c1b0*/  R2UR UR42, R0 ;  /* 0x00000000002a72ca */ /* 0x000fda00000e0000 */
[----:B0-----:R-:W-:-:S04]  /*c1c0*/  ULEA UR42, UR4, UR42, 0x18 ;  /* 0x0000002a042a7291 */ /* 0x001fc8000f8ec03f */
[----:B------:R-:W-:-:S04]  /*c1d0*/  UIADD3 UR4, UR42, 0x1a400, URZ ;  /* 0x0001a4002a047890 */ /* 0x000fc8000fffe03f */
[----:B------:R-:W-:-:S06]  /*c1e0*/  ULOP3.LUT UP0, URZ, UR4, 0x1bf, URZ, 0xc0, !UPT ;  /* 0x000001bf043f7892 */ /* 0x000fcc000f80c03f */
[----:B------:R-:W-:-:S13]  /*c1f0*/  PLOP3.LUT P0, PT, PT, PT, UP0, 0x80, 0x0 ;  /* 0x000000000000781c */ /* 0x000fda0003f0f008 */
[----:B------:R-:W-:Y:S05]  /*c200*/  @!P0 BRA `(.L_x_42) ;  /* 0x0000000000408947 */ /* 0x000fea0003800000 */
[----:B------:R-:W-:Y:S01]  /*c210*/  MOV R2, 0x0 ;  /* 0x0000000000027802 */ /* 0x000fe20000000f00 */
[----:B------:R-:W-:Y:S01]  /*c220*/  ULDC.64 UR4, c[0x4][0xc8] ;  /* 0x0100320000047ab9 */ /* 0x000fe20000000a00 */
[----:B------:R-:W-:Y:S01]  /*c230*/  ULDC.64 UR6, c[0x4][0xd0] ;  /* 0x0100340000067ab9 */ /* 0x000fe20000000a00 */
[----:B------:R-:W-:Y:S01]  /*c240*/  IMAD.U32 R4, RZ, RZ, UR4 ;  /* 0x00000004ff047e24 */ /* 0x000fe2000f8e00ff */
[----:B------:R-:W-:Y:S01]  /*c250*/  MOV R7, UR7 ;  /* 0x0000000700077c02 */ /* 0x000fe20008000f00 */
[----:B------:R-:W-:Y:S01]  /*c260*/  IMAD.U32 R5, RZ, RZ, UR5 ;  /* 0x00000005ff057e24 */ /* 0x000fe2000f8e00ff */
[----:B------:R-:W0:Y:S01]  /*c270*/  LDC.64 R2, c[0x4][R2] ;  /* 0x0100000002027b82 */ /* 0x000e220000000a00 */
[----:B------:R-:W-:Y:S01]  /*c280*/  ULDC.64 UR4, c[0x4][0x8] ;  /* 0x0100020000047ab9 */ /* 0x000fe20000000a00 */
[----:B------:R-:W-:Y:S01]  /*c290*/  IMAD.U32 R6, RZ, RZ, UR6 ;  /* 0x00000006ff067e24 */ /* 0x000fe2000f8e00ff */
[----:B------:R-:W-:Y:S01]  /*c2a0*/  MOV R13, RZ ;  /* 0x000000ff000d7202 */ /* 0x000fe20000000f00 */
[----:B------:R-:W-:-:S02]  /*c2b0*/  IMAD.U32 R10, RZ, RZ, UR4 ;  /* 0x00000004ff0a7e24 */ /* 0x000fc4000f8e00ff */
[----:B------:R-:W-:Y:S02]  /*c2c0*/  IMAD.U32 R11, RZ, RZ, UR5 ;  /* 0x00000005ff0b7e24 */ /* 0x000fe4000f8e00ff */
[----:B------:R-:W-:Y:S02]  /*c2d0*/  IMAD.MOV.U32 R8, RZ, RZ, 0x70 ;  /* 0x00000070ff087424 */ /* 0x000fe400078e00ff */
[----:B------:R-:W-:-:S07]  /*c2e0*/  IMAD.MOV.U32 R12, RZ, RZ, 0x1 ;  /* 0x00000001ff0c7424 */ /* 0x000fce00078e00ff */
[----:B------:R-:W-:-:S07]  /*c2f0*/  LEPC R20, `(.L_x_42) ;  /* 0x000000001014794e */ /* 0x000fce0000000000 */
[----:B0----5:R-:W-:Y:S05]  /*c300*/  CALL.ABS.NOINC R2 ;  /* 0x0000000002007343 */ /* 0x021fea0003c00000 */
.L_x_42:
[----:B------:R-:W-:-:S06]  /*c310*/  UIADD3 UR4, UR42, 0xa400, URZ ;  /* 0x0000a4002a047890 */ /* 0x000fcc000fffe03f */
[----:B------:R-:W-:-:S05]  /*c320*/  IMAD.U32 R16, RZ, RZ, UR4 ;  /* 0x00000004ff107e24 */ /* 0x000fca000f8e00ff */
[----:B------:R-:W-:-:S13]  /*c330*/  LOP3.LUT P0, RZ, R16, 0x3ff, RZ, 0xc0, !PT ;  /* 0x000003ff10ff7812 */ /* 0x000fda000780c0ff */
        /* <DEDUP_REMOVED lines=17> */
.L_x_43:
[----:B------:R-:W-:-:S04]  /*c450*/  UIADD3 UR4, UR42, 0x400, URZ ;  /* 0x000004002a047890 */ /* 0x000fc8000fffe03f */
[----:B------:R-:W-:-:S06]  /*c460*/  ULOP3.LUT UP0, URZ, UR4, 0x9f, URZ, 0xc0, !UPT ;  /* 0x0000009f043f7892 */ /* 0x000fcc000f80c03f */
[----:B------:R-:W-:-:S13]  /*c470*/  PLOP3.LUT P0, PT, PT, PT, UP0, 0x80, 0x0 ;  /* 0x000000000000781c */ /* 0x000fda0003f0f008 */
[----:B------:R-:W-:Y:S05]  /*c480*/  @!P0 BRA `(.L_x_44) ;  /* 0x0000000000408947 */ /* 0x000fea0003800000 */
[----:B------:R-:W-:Y:S01]  /*c490*/  MOV R2, 0x0 ;  /* 0x0000000000027802 */ /* 0x000fe20000000f00 */
[----:B------:R-:W-:Y:S01]  /*c4a0*/  ULDC.64 UR4, c[0x4][0xc8] ;  /* 0x0100320000047ab9 */ /* 0x000fe20000000a00 */
[----:B------:R-:W-:Y:S01]  /*c4b0*/  ULDC.64 UR6, c[0x4][0xd0] ;  /* 0x0100340000067ab9 */ /* 0x000fe20000000a00 */
[----:B------:R-:W-:Y:S02]  /*c4c0*/  IMAD.U32 R4, RZ, RZ, UR4 ;  /* 0x00000004ff047e24 */ /* 0x000fe4000f8e00ff */
[----:B------:R-:W-:Y:S01]  /*c4d0*/  IMAD.U32 R5, RZ, RZ, UR5 ;  /* 0x00000005ff057e24 */ /* 0x000fe2000f8e00ff */
[----:B------:R-:W0:Y:S01]  /*c4e0*/  LDC.64 R2, c[0x4][R2] ;  /* 0x0100000002027b82 */ /* 0x000e220000000a00 */
[----:B------:R-:W-:Y:S01]  /*c4f0*/  ULDC.64 UR4, c[0x4][0x18] ;  /* 0x0100060000047ab9 */ /* 0x000fe20000000a00 */
[----:B------:R-:W-:Y:S01]  /*c500*/  IMAD.U32 R6, RZ, RZ, UR6 ;  /* 0x00000006ff067e24 */ /* 0x000fe2000f8e00ff */
[----:B------:R-:W-:Y:S01]  /*c510*/  MOV R10, UR4 ;  /* 0x00000004000a7c02 */ /* 0x000fe20008000f00 */
[----:B------:R-:W-:-:S02]  /*c520*/  IMAD.U32 R7, RZ, RZ, UR7 ;  /* 0x00000007ff077e24 */ /* 0x000fc4000f8e00ff */
[----:B------:R-:W-:Y:S02]  /*c530*/  IMAD.U32 R11, RZ, RZ, UR5 ;  /* 0x00000005ff0b7e24 */ /* 0x000fe4000f8e00ff */
[----:B------:R-:W-:Y:S02]  /*c540*/  IMAD.MOV.U32 R8, RZ, RZ, 0x70 ;  /* 0x00000070ff087424 */ /* 0x000fe400078e00ff */
[----:B------:R-:W-:Y:S02]  /*c550*/  IMAD.MOV.U32 R12, RZ, RZ, 0x1 ;  /* 0x00000001ff0c7424 */ /* 0x000fe400078e00ff */
[----:B------:R-:W-:-:S07]  /*c560*/  IMAD.MOV.U32 R13, RZ, RZ, RZ ;  /* 0x000000ffff0d7224 */ /* 0x000fce00078e00ff */
[----:B------:R-:W-:-:S07]  /*c570*/  LEPC R20, `(.L_x_44) ;  /* 0x000000001014794e */ /* 0x000fce0000000000 */
[----:B0----5:R-:W-:Y:S05]  /*c580*/  CALL.ABS.NOINC R2 ;  /* 0x0000000002007343 */ /* 0x021fea0003c00000 */
.L_x_44:
[----:B------:R-:W-:-:S13]  /*c590*/  LOP3.LUT P6, RZ, R16, 0x3ff, RZ, 0xc0, !PT ;  /* 0x000003ff10ff7812 */ /* 0x000fda00078cc0ff */
[----:B------:R-:W-:Y:S05]  /*c5a0*/  @!P6 BRA `(.L_x_45) ;  /* 0x000000000040e947 */ /* 0x000fea0003800000 */
[----:B------:R-:W-:Y:S01]  /*c5b0*/  MOV R2, 0x0 ;  /* 0x0000000000027802 */ /* 0x000fe20000000f00 */
[----:B------:R-:W-:Y:S01]  /*c5c0*/  ULDC.64 UR4, c[0x4][0xc8] ;  /* 0x0100320000047ab9 */ /* 0x000fe20000000a00 */
[----:B------:R-:W-:Y:S01]  /*c5d0*/  ULDC.64 UR6, c[0x4][0xd0] ;  /* 0x0100340000067ab9 */ /* 0x000fe20000000a00 */
[----:B------:R-:W-:Y:S01]  /*c5e0*/  MOV R4, UR4 ;  /* 0x0000000400047c02 */ /* 0x000fe20008000f00 */
[----:B------:R-:W-:Y:S01]  /*c5f0*/  IMAD.U32 R5, RZ, RZ, UR5 ;  /* 0x00000005ff057e24 */ /* 0x000fe2000f8e00ff */
[----:B------:R-:W-:Y:S01]  /*c600*/  ULDC.64 UR4, c[0x4][0x20] ;  /* 0x0100080000047ab9 */ /* 0x000fe20000000a00 */
[----:B------:R-:W0:Y:S01]  /*c610*/  LDC.64 R2, c[0x4][R2] ;  /* 0x0100000002027b82 */ /* 0x000e220000000a00 */
[----:B------:R-:W-:Y:S01]  /*c620*/  IMAD.U32 R6, RZ, RZ, UR6 ;  /* 0x00000006ff067e24 */ /* 0x000fe2000f8e00ff */
[----:B------:R-:W-:Y:S01]  /*c630*/  MOV R11, UR5 ;  /* 0x00000005000b7c02 */ /* 0x000fe20008000f00 */
[----:B------:R-:W-:Y:S02]  /*c640*/  IMAD.U32 R7, RZ, RZ, UR7 ;  /* 0x00000007ff077e24 */ /* 0x000fe4000f8e00ff */
[----:B------:R-:W-:-:S02]  /*c650*/  IMAD.U32 R10, RZ, RZ, UR4 ;  /* 0x00000004ff0a7e24 */ /* 0x000fc4000f8e00ff */
[----:B------:R-:W-:Y:S02]  /*c660*/  IMAD.MOV.U32 R8, RZ, RZ, 0x70 ;  /* 0x00000070ff087424 */ /* 0x000fe400078e00ff */
[----:B------:R-:W-:Y:S02]  /*c670*/  IMAD.MOV.U32 R12, RZ, RZ, 0x1 ;  /* 0x00000001ff0c7424 */ /* 0x000fe400078e00ff */
[----:B------:R-:W-:-:S07]  /*c680*/  IMAD.MOV.U32 R13, RZ, RZ, RZ ;  /* 0x000000ffff0d7224 */ /* 0x000fce00078e00ff */
[----:B------:R-:W-:-:S07]  /*c690*/  LEPC R20, `(.L_x_45) ;  /* 0x000000001014794e */ /* 0x000fce0000000000 */
[----:B0----5:R-:W-:Y:S05]  /*c6a0*/  CALL.ABS.NOINC R2 ;  /* 0x0000000002007343 */ /* 0x021fea0003c00000 */
.L_x_45:
[----:B------:R-:W0:Y:S01]  /*c6b0*/  LDC.64 R2, c[0x0][0x9f8] ;  /* 0x00027e00ff027b82 */ /* 0x000e220000000a00 */
[----:B------:R-:W-:-:S07]  /*c6c0*/  IMAD.MOV.U32 R30, RZ, RZ, R18 ;  /* 0x000000ffff1e7224 */ /* 0x000fce00078e0012 */
[----:B------:R-:W1:Y:S01]  /*c6d0*/  LDC R20, c[0x0][0x430] ;  /* 0x00010c00ff147b82 */ /* 0x000e620000000800 */
[----:B------:R-:W-:Y:S01]  /*c6e0*/  SHF.L.U32 R19, R31, 0x4, RZ ;  /* 0x000000041f137819 */ /* 0x000fe200000006ff */
[----:B------:R-:W-:Y:S01]  /*c6f0*/  ULDC UR4, c[0x0][0x2f4] ;  /* 0x0000bd0000047ab9 */ /* 0x000fe20000000800 */
[----:B------:R-:W-:Y:S01]  /*c700*/  ULDC UR5, c[0x0][0x320] ;  /* 0x0000c80000057ab9 */ /* 0x000fe20000000800 */
[----:B0-----:R-:W-:-:S04]  /*c710*/  ISETP.NE.U32.AND P0, PT, R2, RZ, PT ;  /* 0x000000ff0200720c */ /* 0x001fc80003f05070 */
[----:B------:R-:W-:-:S13]  /*c720*/  ISETP.NE.AND.EX P0, PT, R3, RZ, PT, P0 ;  /* 0x000000ff0300720c */ /* 0x000fda0003f05300 */
[----:B------:R-:W0:Y:S01]  /*c730*/  @P0 LDC.64 R2, c[0x0][0x9f8] ;  /* 0x00027e00ff020b82 */ /* 0x000e220000000a00 */
[----:B------:R-:W-:Y:S02]  /*c740*/  LOP3.LUT R35, R19, 0x30, RZ, 0xc0, !PT ;  /* 0x0000003013237812 */ /* 0x000fe400078ec0ff */
[----:B-1----:R-:W-:Y:S02]  /*c750*/  ISETP.NE.AND P2, PT, R20, 0x1, PT ;  /* 0x000000011400780c */ /* 0x002fe40003f45270 */
[----:B------:R-:W-:Y:S01]  /*c760*/  LOP3.LUT R16, R16, 0xffffffef, RZ, 0xc0, !PT ;  /* 0xffffffef10107812 */ /* 0x000fe200078ec0ff */
[----:B0-----:R-:W-:-:S05]  /*c770*/  @P0 IMAD.WIDE R2, R18, 0x4, R2 ;  /* 0x0000000412020825 */ /* 0x001fca00078e0202 */
[----:B------:R0:W5:Y:S01]  /*c780*/  @P0 LDG.E R30, desc[UR54][R2.64] ;  /* 0x00000036021e0981 */ /* 0x000162000c1e1900 */
[C---:B------:R-:W-:Y:S01]  /*c790*/  ISETP.GE.AND P0, PT, R35.reuse, UR4, PT ;  /* 0x0000000423007c0c */ /* 0x040fe2000bf06270 */
[----:B------:R-:W-:Y:S01]  /*c7a0*/  UMOV UR6, 0xffffffff ;  /* 0xffffffff00067882 */ /* 0x000fe20000000000 */
[----:B------:R-:W-:Y:S01]  /*c7b0*/  LOP3.LUT R25, R35, 0x40, RZ, 0xfc, !PT ;  /* 0x0000004023197812 */ /* 0x000fe200078efcff */
[----:B------:R-:W-:Y:S01]  /*c7c0*/  IMAD.SHL.U32 R8, R31, 0x20, RZ ;  /* 0x000000201f087824 */ /* 0x000fe200078e00ff */
[----:B------:R-:W-:Y:S02]  /*c7d0*/  LOP3.LUT R27, R35, 0x80, RZ, 0xfc, !PT ;  /* 0x00000080231b7812 */ /* 0x000fe400078efcff */
[----:B------:R-:W-:Y:S02]  /*c7e0*/  ISETP.GE.AND P3, PT, R25, UR4, PT ;  /* 0x0000000419007c0c */ /* 0x000fe4000bf66270 */
[----:B------:R-:W-:Y:S02]  /*c7f0*/  ISETP.GE.AND P1, PT, R27, UR4, PT ;  /* 0x000000041b007c0c */ /* 0x000fe4000bf26270 */
[----:B------:R-:W-:-:S03]  /*c800*/  LOP3.LUT R18, R31, 0x7f, RZ, 0xc0, !PT ;  /* 0x0000007f1f127812 */ /* 0x000fc600078ec0ff */
[----:B------:R-:W-:Y:S02]  /*c810*/  @P0 LOP3.LUT R16, R16, 0x10, RZ, 0xfc, !PT ;  /* 0x0000001010100812 */ /* 0x000fe400078efcff */
[----:B------:R-:W-:Y:S02]  /*c820*/  ISETP.GE.AND P0, PT, R35, UR5, PT ;  /* 0x0000000523007c0c */ /* 0x000fe4000bf06270 */
[----:B------:R-:W-:Y:S02]  /*c830*/  LOP3.LUT R16, R16, 0xffffff7f, RZ, 0xc0, !PT ;  /* 0xffffff7f10107812 */ /* 0x000fe400078ec0ff */
[----:B------:R-:W-:Y:S02]  /*c840*/  SHF.R.U32.HI R28, RZ, 0x2, R18 ;  /* 0x00000002ff1c7819 */ /* 0x000fe40000011612 */
[----:B------:R-:W-:Y:S02]  /*c850*/  @P2 LOP3.LUT R16, R16, 0x80, RZ, 0xfc, !PT ;  /* 0x0000008010102812 */ /* 0x000fe400078efcff */
[----:B------:R-:W-:-:S02]  /*c860*/  LOP3.LUT R26, R28, 0x60, R8, 0xf8, !PT ;  /* 0x000000601c1a7812 */ /* 0x000fc400078ef808 */
[----:B------:R-:W-:-:S04]  /*c870*/  LOP3.LUT R16, R16, 0xfffffffd, RZ, 0xc0, !PT ;  /* 0xfffffffd10107812 */ /* 0x000fc800078ec0ff */
[----:B------:R-:W-:Y:S02]  /*c880*/  @P0 LOP3.LUT R16, R16, 0x2, RZ, 0xfc, !PT ;  /* 0x0000000210100812 */ /* 0x000fe400078efcff */
[----:B------:R-:W-:Y:S02]  /*c890*/  ISETP.GE.AND P0, PT, R25, UR5, PT ;  /* 0x0000000519007c0c */ /* 0x000fe4000bf06270 */
[----:B------:R-:W-:-:S04]  /*c8a0*/  LOP3.LUT R16, R16, 0xfffffff7, RZ, 0xc0, !PT ;  /* 0xfffffff710107812 */ /* 0x000fc800078ec0ff */
[----:B------:R-:W-:-:S04]  /*c8b0*/  @P3 LOP3.LUT R16, R16, 0x8, RZ, 0xfc, !PT ;  /* 0x0000000810103812 */ /* 0x000fc800078efcff */
[----:B------:R-:W-:-:S04]  /*c8c0*/  LOP3.LUT R16, R16, 0xfffffffe, RZ, 0xc0, !PT ;  /* 0xfffffffe10107812 */ /* 0x000fc800078ec0ff */
[----:B------:R-:W-:-:S04]  /*c8d0*/  LOP3.LUT R16, R16, 0xfffffffb, RZ, 0xc0, !PT ;  /* 0xfffffffb10107812 */ /* 0x000fc800078ec0ff */
[----:B------:R-:W-:-:S04]  /*c8e0*/  @P1 LOP3.LUT R16, R16, 0x4, RZ, 0xfc, !PT ;  /* 0x0000000410101812 */ /* 0x000fc800078efcff */
[----:B------:R-:W-:Y:S01]  /*c8f0*/  @P0 LOP3.LUT R16, R16, 0x1, RZ, 0xfc, !PT ;  /* 0x0000000110100812 */ /* 0x000fe200078efcff */
[----:B0-----:R-:W-:Y:S06]  /*c900*/  BRA.DIV UR6, `(.L_x_46) ;  /* 0x0000003e06e87947 */ /* 0x001fec000b800000 */
.L_x_100:
[----:B------:R-:W-:Y:S01]  /*c910*/  UMOV UR4, 0xa0 ;  /* 0x000000a000047882 */ /* 0x000fe20000000000 */
[----:B------:R-:W-:Y:S01]  /*c920*/  LOP3.LUT R15, R26, 0x80, RZ, 0xfc, !PT ;  /* 0x000000801a0f7812 */ /* 0x000fe200078efcff */
[----:B------:R-:W-:Y:S01]  /*c930*/  UIMAD UR4, UR46, UR4, -0xa0 ;  /* 0xffffff602e0474a4 */ /* 0x000fe2000f8e0204 */
[----:B------:R-:W0:Y:S01]  /*c940*/  @P2 LDC R2, c[0x0][0x434] ;  /* 0x00010d00ff022b82 */ /* 0x000e220000000800 */
[----:B-----5:R-:W-:-:S07]  /*c950*/  SHF.R.S32.HI R37, RZ, 0x1f, R30 ;  /* 0x0000001fff257819 */ /* 0x020fce000001141e */
[----:B------:R-:W1:Y:S01]  /*c960*/  @P2 LDC R3, c[0x0][0x438] ;  /* 0x00010e00ff032b82 */ /* 0x000e620000000800 */
[----:B------:R-:W-:Y:S01]  /*c970*/  VIADD R0, R15, UR4 ;  /* 0x000000040f007c36 */ /* 0x000fe20008000000 */
[----:B------:R-:W-:Y:S03]  /*c980*/  STL [R1+0xc], R15 ;  /* 0x00000c0f01007387 */ /* 0x000fe60000100800 */
[C---:B------:R-:W-:Y:S01]  /*c990*/  IMAD.IADD R9, R0.reuse, 0x1, R17 ;  /* 0x0000000100097824 */ /* 0x040fe200078e0211 */
[----:B------:R-:W-:-:S03]  /*c9a0*/  ISETP.GE.AND P0, PT, R0, UR36, PT ;  /* 0x0000002400007c0c */ /* 0x000fc6000bf06270 */
[----:B------:R-:W-:Y:S01]  /*c9b0*/  IMAD.MOV.U32 R12, RZ, RZ, R9 ;  /* 0x000000ffff0c7224 */ /* 0x000fe200078e0009 */
[----:B------:R-:W-:Y:S01]  /*c9c0*/  ISETP.GT.U32.OR P0, PT, R15, 0x9f, P0 ;  /* 0x0000009f0f00780c */ /* 0x000fe20000704470 */
[----:B0-----:R-:W-:-:S12]  /*c9d0*/  @P2 IMAD.HI.U32 R0, R9, R2, RZ ;  /* 0x0000000209002227 */ /* 0x001fd800078e00ff */
[----:B------:R-:W0:Y:S01]  /*c9e0*/  @!P0 LDC.64 R6, c[0x0][0x428] ;  /* 0x00010a00ff068b82 */ /* 0x000e220000000a00 */
[----:B-1----:R-:W-:-:S04]  /*c9f0*/  @P2 SHF.R.U32.HI R12, RZ, R3, R0 ;  /* 0x00000003ff0c2219 */ /* 0x002fc80000011600 */
[----:B------:R-:W-:Y:S02]  /*ca00*/  @!P0 SHF.R.S32.HI R3, RZ, 0x1f, R12 ;  /* 0x0000001fff038819 */ /* 0x000fe4000001140c */
[----:B------:R-:W-:Y:S01]  /*ca10*/  @!P0 MOV R2, R12 ;  /* 0x0000000c00028202 */ /* 0x000fe20000000f00 */
[----:B------:R-:W1:Y:S01]  /*ca20*/  @!P0 LDC.64 R4, c[0x0][0x418] ;  /* 0x00010600ff048b82 */ /* 0x000e620000000a00 */
[----:B0-----:R-:W-:-:S03]  /*ca30*/  @!P0 IMAD R0, R37, R6, RZ ;  /* 0x0000000625008224 */ /* 0x001fc600078e02ff */
[----:B------:R-:W-:-:S04]  /*ca40*/  @!P0 IMAD.WIDE.U32 R2, R30, R6, R2 ;  /* 0x000000061e028225 */ /* 0x000fc800078e0002 */
[----:B------:R-:W-:Y:S01]  /*ca50*/  @!P0 IMAD R7, R30, R7, R0 ;  /* 0x000000071e078224 */ /* 0x000fe200078e0200 */
[----:B-1----:R-:W-:-:S03]  /*ca60*/  @!P0 LEA R4, P1, R2, R4, 0x2 ;  /* 0x0000000402048211 */ /* 0x002fc600078210ff */
[----:B------:R-:W-:Y:S02]  /*ca70*/  @!P0 IMAD.IADD R0, R7, 0x1, R3 ;  /* 0x0000000107008824 */ /* 0x000fe400078e0203 */
[----:B------:R-:W0:Y:S03]  /*ca80*/  @P2 LDC R3, c[0x0][0x438] ;  /* 0x00010e00ff032b82 */ /* 0x000e260000000800 */
[----:B------:R-:W-:Y:S01]  /*ca90*/  @!P0 LEA.HI.X R5, R2, R5, R0, 0x2, P1 ;  /* 0x0000000502058211 */ /* 0x000fe200008f1400 */
[----:B------:R-:W-:-:S04]  /*caa0*/  VIADD R2, R26, UR4 ;  /* 0x000000041a027c36 */ /* 0x000fc80008000000 */
[----:B------:R-:W1:Y:S01]  /*cab0*/  @P2 LDC R0, c[0x0][0x434] ;  /* 0x00010d00ff002b82 */ /* 0x000e620000000800 */
[C---:B------:R-:W-:Y:S01]  /*cac0*/  ISETP.GE.AND P1, PT, R2.reuse, UR36, PT ;  /* 0x0000002402007c0c */ /* 0x040fe2000bf26270 */
[----:B------:R-:W-:-:S04]  /*cad0*/  IMAD.IADD R13, R2, 0x1, R17 ;  /* 0x00000001020d7824 */ /* 0x000fc800078e0211 */
[----:B------:R-:W-:-:S08]  /*cae0*/  IMAD.MOV.U32 R14, RZ, RZ, R13 ;  /* 0x000000ffff0e7224 */ /* 0x000fd000078e000d */
[----:B------:R-:W2:Y:S08]  /*caf0*/  @!P1 LDC.64 R10, c[0x0][0x428] ;  /* 0x00010a00ff0a9b82 */ /* 0x000eb00000000a00 */
[----:B------:R-:W3:Y:S01]  /*cb00*/  @!P1 LDC.64 R6, c[0x0][0x418] ;  /* 0x00010600ff069b82 */ /* 0x000ee20000000a00 */
[----:B-1----:R-:W-:-:S05]  /*cb10*/  @P2 IMAD.HI.U32 R0, R13, R0, RZ ;  /* 0x000000000d002227 */ /* 0x002fca00078e00ff */
[----:B0-----:R-:W-:-:S04]  /*cb20*/  @P2 SHF.R.U32.HI R14, RZ, R3, R0 ;  /* 0x00000003ff0e2219 */ /* 0x001fc80000011600 */
[----:B------:R-:W-:Y:S02]  /*cb30*/  @!P1 SHF.R.S32.HI R3, RZ, 0x1f, R14 ;  /* 0x0000001fff039819 */ /* 0x000fe4000001140e */
[----:B------:R-:W-:Y:S01]  /*cb40*/  @!P1 MOV R2, R14 ;  /* 0x0000000e00029202 */ /* 0x000fe20000000f00 */
[----:B--2---:R-:W-:-:S04]  /*cb50*/  @!P1 IMAD R0, R37, R10, RZ ;  /* 0x0000000a25009224 */ /* 0x004fc800078e02ff */
[----:B------:R-:W-:-:S04]  /*cb60*/  @!P1 IMAD.WIDE.U32 R2, R30, R10, R2 ;  /* 0x0000000a1e029225 */ /* 0x000fc800078e0002 */
[----:B------:R-:W-:Y:S01]  /*cb70*/  @!P1 IMAD R11, R30, R11, R0 ;  /* 0x0000000b1e0b9224 */ /* 0x000fe200078e0200 */
[----:B---3--:R-:W-:-:S03]  /*cb80*/  @!P1 LEA R6, P2, R2, R6, 0x2 ;  /* 0x0000000602069211 */ /* 0x008fc600078410ff */
[----:B------:R-:W-:-:S05]  /*cb90*/  @!P1 IMAD.IADD R0, R3, 0x1, R11 ;  /* 0x0000000103009824 */ /* 0x000fca00078e020b */
[----:B------:R-:W-:Y:S01]  /*cba0*/  @!P1 LEA.HI.X R7, R2, R7, R0, 0x2, P2 ;  /* 0x0000000702079211 */ /* 0x000fe200010f1400 */
[----:B------:R-:W-:Y:S02]  /*cbb0*/  IMAD.MOV.U32 R0, RZ, RZ, RZ ;  /* 0x000000ffff007224 */ /* 0x000fe400078e00ff */
[----:B------:R-:W-:-:S04]  /*cbc0*/  IMAD.MOV.U32 R33, RZ, RZ, 0x40 ;  /* 0x00000040ff217424 */ /* 0x000fc800078e00ff */
[----:B------:R0:W5:Y:S01]  /*cbd0*/  @!P0 LDG.E R0, desc[UR54][R4.64] ;  /* 0x0000003604008981 */ /* 0x000162000c1e1900 */
[----:B------:R-:W-:-:S04]  /*cbe0*/  LOP3.LUT P0, RZ, R31, 0x4, RZ, 0xc0, !PT ;  /* 0x000000041fff7812 */ /* 0x000fc8000780c0ff */
[----:B------:R-:W-:Y:S01]  /*cbf0*/  SEL R2, R33, 0xffffffc0, !P0 ;  /* 0xffffffc021027807 */ /* 0x000fe20004000000 */
[----:B0-----:R-:W-:-:S04]  /*cc00*/  IMAD.MOV.U32 R5, RZ, RZ, RZ ;  /* 0x000000ffff057224 */ /* 0x001fc800078e00ff */
[----:B------:R0:W-:Y:S01]  /*cc10*/  STL [R1+0x8], R2 ;  /* 0x0000080201007387 */ /* 0x0001e20000100800 */
[----:B------:R-:W-:-:S03]  /*cc20*/  IADD3 R10, -R12, RZ, RZ ;  /* 0x000000ff0c0a7210 */ /* 0x000fc60007ffe1ff */
[----:B------:R1:W5:Y:S02]  /*cc30*/  @!P1 LDG.E R5, desc[UR54][R6.64] ;  /* 0x0000003606059981 */ /* 0x000364000c1e1900 */
[----:B------:R-:W-:Y:S01]  /*cc40*/  IMAD R4, R20, R10, R9 ;  /* 0x0000000a14047224 */ /* 0x000fe200078e0209 */
[----:B------:R-:W-:Y:S01]  /*cc50*/  SHF.L.U32 R9, R31, 0x2, RZ ;  /* 0x000000021f097819 */ /* 0x000fe200000006ff */
[----:B------:R-:W-:Y:S01]  /*cc60*/  ULOP3.LUT UR4, UR39, 0x2, URZ, 0xfc, !UPT ;  /* 0x0000000227047892 */ /* 0x000fe2000f8efc3f */
[----:B------:R-:W-:Y:S01]  /*cc70*/  ISETP.GT.U32.AND P0, PT, R15, 0x9f, PT ;  /* 0x0000009f0f00780c */ /* 0x000fe20003f04070 */
[----:B0-----:R-:W-:Y:S01]  /*cc80*/  IMAD.MOV R2, RZ, RZ, -R14 ;  /* 0x000000ffff027224 */ /* 0x001fe200078e0a0e */
[----:B------:R-:W-:Y:S01]  /*cc90*/  LOP3.LUT R16, R16, 0xffffffdf, RZ, 0xc0, !PT ;  /* 0xffffffdf10107812 */ /* 0x000fe200078ec0ff */
[----:B------:R-:W-:Y:S01]  /*cca0*/  IMAD.U32 R32, RZ, RZ, UR40 ;  /* 0x00000028ff207e24 */ /* 0x000fe2000f8e00ff */
[C---:B------:R-:W-:Y:S01]  /*ccb0*/  LOP3.LUT R12, R31.reuse, 0x10, RZ, 0xc0, !PT ;  /* 0x000000101f0c7812 */ /* 0x040fe200078ec0ff */
[----:B------:R-:W-:Y:S01]  /*ccc0*/  IMAD.U32 R11, RZ, RZ, UR46 ;  /* 0x0000002eff0b7e24 */ /* 0x000fe2000f8e00ff */
[----:B-1----:R-:W-:Y:S01]  /*ccd0*/  SHF.R.U32.HI R7, RZ, 0x5, R18 ;  /* 0x00000005ff077819 */ /* 0x002fe20000011612 */
[----:B------:R-:W-:Y:S01]  /*cce0*/  IMAD R6, R20, R2, R13 ;  /* 0x0000000214067224 */ /* 0x000fe200078e020d */
[----:B------:R-:W-:Y:S01]  /*ccf0*/  SHF.R.S32.HI R32, RZ, 0x1f, R32 ;  /* 0x0000001fff207819 */ /* 0x000fe20000011420 */
[----:B------:R-:W-:-:S02]  /*cd00*/  IMAD.SHL.U32 R2, R31, 0x80, RZ ;  /* 0x000000801f027824 */ /* 0x000fc400078e00ff */
[----:B------:R-:W-:Y:S02]  /*cd10*/  IMAD.SHL.U32 R36, R7, 0x200, RZ ;  /* 0x0000020007247824 */ /* 0x000fe400078e00ff */
[----:B------:R-:W-:Y:S01]  /*cd20*/  @P0 LOP3.LUT R16, R16, 0x20, RZ, 0xfc, !PT ;  /* 0x0000002010100812 */ /* 0x000fe200078efcff */
[----:B------:R-:W-:Y:S01]  /*cd30*/  VIADD R11, R11, 0xffffffff ;  /* 0xffffffff0b0b7836 */ /* 0x000fe20000000000 */
[----:B------:R-:W-:Y:S02]  /*cd40*/  LOP3.LUT R10, R2, 0x380, RZ, 0xc0, !PT ;  /* 0x00000380020a7812 */ /* 0x000fe400078ec0ff */
[----:B------:R-:W-:-:S03]  /*cd50*/  LOP3.LUT R16, R16, 0xffffffbf, RZ, 0xc0, !PT ;  /* 0xffffffbf10107812 */ /* 0x000fc600078ec0ff */
[----:B------:R-:W-:-:S05]  /*cd60*/  IMAD R10, R7, 0x10, R10 ;  /* 0x00000010070a7824 */ /* 0x000fca00078e020a */
[----:B------:R-:W-:Y:S01]  /*cd70*/  LOP3.LUT R3, R10, 0x70, R19, 0x78, !PT ;  /* 0x000000700a037812 */ /* 0x000fe200078e7813 */
[----:B------:R-:W-:-:S03]  /*cd80*/  IMAD.U32 R10, RZ, RZ, UR4 ;  /* 0x00000004ff0a7e24 */ /* 0x000fc6000f8e00ff */
[----:B------:R-:W-:Y:S02]  /*cd90*/  LOP3.LUT R3, R3, 0xc00, R2, 0xf8, !PT ;  /* 0x00000c0003037812 */ /* 0x000fe400078ef802 */
[----:B------:R-:W-:Y:S02]  /*cda0*/  LOP3.LUT R2, R8, 0x80, RZ, 0xc0, !PT ;  /* 0x0000008008027812 */ /* 0x000fe400078ec0ff */
[----:B------:R-:W-:Y:S01]  /*cdb0*/  ISETP.NE.AND P0, PT, R10, 0x3, PT ;  /* 0x000000030a00780c */ /* 0x000fe20003f05270 */
[----:B------:R0:W-:Y:S01]  /*cdc0*/  STL [R1+0x4], R3 ;  /* 0x0000040301007387 */ /* 0x0001e20000100800 */
[----:B------:R-:W-:-:S04]  /*cdd0*/  LOP3.LUT R2, R2, 0x10, R31, 0xf8, !PT ;  /* 0x0000001002027812 */ /* 0x000fc800078ef81f */
[----:B------:R-:W-:Y:S02]  /*cde0*/  LOP3.LUT R2, R2, 0x10, R9, 0x78, !PT ;  /* 0x0000001002027812 */ /* 0x000fe400078e7809 */
[----:B0-----:R-:W-:-:S05]  /*cdf0*/  LOP3.LUT R3, R36, 0x60, R8, 0xf8, !PT ;  /* 0x0000006024037812 */ /* 0x001fca00078ef808 */
[----:B------:R-:W-:Y:S02]  /*ce00*/  @P0 LOP3.LUT R16, R16, 0x40, RZ, 0xfc, !PT ;  /* 0x0000004010100812 */ /* 0x000fe400078efcff */
[----:B------:R-:W-:-:S04]  /*ce10*/  LOP3.LUT R3, R3, 0x100, R8, 0xf8, !PT ;  /* 0x0000010003037812 */ /* 0x000fc800078ef808 */
[----:B------:R-:W-:-:S05]  /*ce20*/  LOP3.LUT R2, R3, R2, RZ, 0xfc, !PT ;  /* 0x0000000203027212 */ /* 0x000fca00078efcff */
[----:B------:R0:W-:Y:S01]  /*ce30*/  STL [R1], R2 ;  /* 0x0000000201007387 */ /* 0x0001e20000100800 */
[----:B------:R-:W-:Y:S05]  /*ce40*/  @!P0 BRA `(.L_x_47) ;  /* 0x0000000000048947 */ /* 0x000fea0003800000 */
[----:B------:R-:W-:Y:S01]  /*ce50*/  BPT.TRAP 0x1 ;  /* 0x000000040000795c */ /* 0x000fe20000300000 */
.L_x_47:
[----:B0-----:R-:W-:Y:S02]  /*ce60*/  MOV R2, 0x1 ;  /* 0x0000000100027802 */ /* 0x001fe40000000f00 */
[----:B------:R-:W-:Y:S02]  /*ce70*/  SHF.R.S32.HI R21, RZ, 0x1f, R6 ;  /* 0x0000001fff157819 */ /* 0x000fe40000011406 */
[----:B------:R-:W-:-:S04]  /*ce80*/  SHF.L.U32 R3, R2, 0x1f, RZ ;  /* 0x0000001f02037819 */ /* 0x000fc800000006ff */
[----:B------:R-:W0:Y:S02]  /*ce90*/  SYNCS.PHASECHK.TRANS64.TRYWAIT P0, [UR42+0x29880], R3 ;  /* 0x02988003ff0075a7 */ /* 0x000e24000800016a */
[----:B0-----:R-:W-:Y:S05]  /*cea0*/  @!P0 BRA `(.L_x_48) ;  /* 0x0000003800a08947 */ /* 0x001fea0003800000 */
.L_x_101:
[----:B------:R-:W-:Y:S01]  /*ceb0*/  ULDC.64 UR4, c[0x0][0x328] ;  /* 0x0000ca0000047ab9 */ /* 0x000fe20000000a00 */
[----:B------:R-:W-:Y:S01]  /*cec0*/  IMAD.SHL.U32 R13, R31, 0x10, RZ ;  /* 0x000000101f0d7824 */ /* 0x000fe200078e00ff */
[----:B------:R-:W-:Y:S01]  /*ced0*/  LOP3.LUT R8, R8, 0x380, RZ, 0xc0, !PT ;  /* 0x0000038008087812 */ /* 0x000fe200078ec0ff */
[----:B------:R-:W-:Y:S01]  /*cee0*/  IMAD R10, R21, UR4, RZ ;  /* 0x00000004150a7c24 */ /* 0x000fe2000f8e02ff */
[----:B-----5:R-:W-:Y:S01]  /*cef0*/  SHF.R.S32.HI R22, RZ, 0x1f, R5 ;  /* 0x0000001fff167819 */ /* 0x020fe20000011405 */
[----:B0-----:R-:W-:Y:S01]  /*cf00*/  IMAD.WIDE.U32 R2, R6, UR4, RZ ;  /* 0x0000000406027c25 */ /* 0x001fe2000f8e00ff */
[----:B------:R-:W-:Y:S01]  /*cf10*/  LOP3.LUT R8, R8, 0x30, R13, 0xf8, !PT ;  /* 0x0000003008087812 */ /* 0x000fe200078ef80d */
[----:B------:R-:W-:Y:S01]  /*cf20*/  ULDC.64 UR6, c[0x0][0x338] ;  /* 0x0000ce0000067ab9 */ /* 0x000fe20000000a00 */
[----:B------:R-:W-:Y:S01]  /*cf30*/  SHF.R.S32.HI R23, RZ, 0x1f, R4 ;  /* 0x0000001fff177819 */ /* 0x000fe20000011404 */
[----:B------:R-:W-:Y:S01]  /*cf40*/  IMAD R10, R6, UR5, R10 ;  /* 0x00000005060a7c24 */ /* 0x000fe2000f8e020a */
[----:B------:R-:W-:Y:S01]  /*cf50*/  LOP3.LUT R8, R8, 0x70, R9, 0x78, !PT ;  /* 0x0000007008087812 */ /* 0x000fe200078e7809 */
[----:B------:R-:W-:Y:S01]  /*cf60*/  IMAD R9, R22, UR6, RZ ;  /* 0x0000000616097c24 */ /* 0x000fe2000f8e02ff */
[----:B------:R-:W-:Y:S01]  /*cf70*/  SHF.R.S32.HI R24, RZ, 0x1f, R0 ;  /* 0x0000001fff187819 */ /* 0x000fe20000011400 */
[----:B------:R-:W-:Y:S01]  /*cf80*/  IMAD.IADD R3, R3, 0x1, R10 ;  /* 0x0000000103037824 */ /* 0x000fe200078e020a */
[----:B------:R-:W-:Y:S01]  /*cf90*/  ISETP.NE.AND P1, PT, R12, RZ, PT ;  /* 0x000000ff0c00720c */ /* 0x000fe20003f25270 */
[C---:B------:R-:W-:Y:S01]  /*cfa0*/  IMAD R9, R5.reuse, UR7, R9 ;  /* 0x0000000705097c24 */ /* 0x040fe2000f8e0209 */
[----:B------:R-:W-:Y:S01]  /*cfb0*/  SHF.R.U32.HI R31, RZ, 0x2, R31 ;  /* 0x00000002ff1f7819 */ /* 0x000fe2000001161f */
[----:B------:R-:W-:Y:S01]  /*cfc0*/  IMAD.WIDE.U32 R2, R5, UR6, R2 ;  /* 0x0000000605027c25 */ /* 0x000fe2000f8e0002 */
[----:B------:R-:W-:-:S03]  /*cfd0*/  SEL R33, R33, 0xffffffc0, !P1 ;  /* 0xffffffc021217807 */ /* 0x000fc60004800000 */
[----:B------:R-:W-:Y:S02]  /*cfe0*/  IMAD R10, R23, UR4, RZ ;  /* 0x00000004170a7c24 */ /* 0x000fe4000f8e02ff */
[----:B------:R-:W-:Y:S01]  /*cff0*/  IMAD R7, R7, 0x400, R8 ;  /* 0x0000040007077824 */ /* 0x000fe200078e0208 */
[----:B------:R-:W-:Y:S01]  /*d000*/  MOV R8, R2 ;  /* 0x0000000200087202 */ /* 0x000fe20000000f00 */
[----:B------:R-:W-:Y:S02]  /*d010*/  IMAD.IADD R9, R3, 0x1, R9 ;  /* 0x0000000103097824 */ /* 0x000fe400078e0209 */
[C---:B------:R-:W-:Y:S02]  /*d020*/  IMAD R10, R4.reuse, UR5, R10 ;  /* 0x00000005040a7c24 */ /* 0x040fe4000f8e020a */
[----:B------:R-:W-:Y:S01]  /*d030*/  IMAD.WIDE.U32 R2, R4, UR4, RZ ;  /* 0x0000000404027c25 */ /* 0x000fe2000f8e00ff */
[----:B------:R-:W-:-:S03]  /*d040*/  ULDC.64 UR4, c[0x0][0x330] ;  /* 0x0000cc0000047ab9 */ /* 0x000fc60000000a00 */
[----:B------:R-:W-:Y:S02]  /*d050*/  IMAD.IADD R3, R3, 0x1, R10 ;  /* 0x0000000103037824 */ /* 0x000fe400078e020a */
[----:B------:R-:W-:Y:S02]  /*d060*/  IMAD R10, R24, UR6, RZ ;  /* 0x00000006180a7c24 */ /* 0x000fe4000f8e02ff */
[----:B------:R-:W-:Y:S01]  /*d070*/  IMAD.WIDE.U32 R2, R0, UR6, R2 ;  /* 0x0000000600027c25 */ /* 0x000fe2000f8e0002 */
[----:B------:R-:W-:-:S03]  /*d080*/  R2UR UR6, R32 ;  /* 0x00000000200672ca */ /* 0x000fc600000e0000 */
[----:B------:R-:W-:-:S04]  /*d090*/  IMAD R10, R0, UR7, R10 ;  /* 0x00000007000a7c24 */ /* 0x000fc8000f8e020a */
[----:B------:R-:W-:Y:S02]  /*d0a0*/  IMAD.IADD R3, R3, 0x1, R10 ;  /* 0x0000000103037824 */ /* 0x000fe400078e020a */
[----:B------:R-:W-:-:S04]  /*d0b0*/  IMAD.U32 R10, RZ, RZ, UR4 ;  /* 0x00000004ff0a7e24 */ /* 0x000fc8000f8e00ff */
[----:B------:R-:W-:Y:S01]  /*d0c0*/  UIMAD UR4, UR6, UR4, URZ ;  /* 0x00000004060472a4 */ /* 0x000fe2000f8e023f */
[----:B------:R-:W-:Y:S02]  /*d0d0*/  IMAD.WIDE.U32 R8, R10, UR40, R8 ;  /* 0x000000280a087c25 */ /* 0x000fe4000f8e0008 */
[----:B------:R-:W-:Y:S01]  /*d0e0*/  ULDC.64 UR6, c[0x0][0x318] ;  /* 0x0000c60000067ab9 */ /* 0x000fe20000000a00 */
[----:B------:R-:W-:Y:S01]  /*d0f0*/  UIMAD UR4, UR40, UR5, UR4 ;  /* 0x00000005280472a4 */ /* 0x000fe2000f8e0204 */
[----:B------:R-:W-:Y:S01]  /*d100*/  IMAD.U32 R19, RZ, RZ, UR7 ;  /* 0x00000007ff137e24 */ /* 0x000fe2000f8e00ff */
[----:B------:R-:W-:Y:S01]  /*d110*/  IADD3 R18, P0, R8, UR6, RZ ;  /* 0x0000000608127c10 */ /* 0x000fe2000ff1e0ff */
[----:B------:R-:W-:-:S03]  /*d120*/  IMAD.WIDE.U32 R2, R10, UR40, R2 ;  /* 0x000000280a027c25 */ /* 0x000fc6000f8e0002 */
[----:B------:R-:W-:Y:S02]  /*d130*/  IADD3.X R10, R19, UR4, R9, P0, !PT ;  /* 0x00000004130a7c10 */ /* 0x000fe400087fe409 */
[----:B------:R-:W-:Y:S02]  /*d140*/  MOV R9, 0xffffff60 ;  /* 0xffffff6000097802 */ /* 0x000fe40000000f00 */
[----:B------:R-:W-:-:S03]  /*d150*/  IADD3 R20, P0, R2, UR6, RZ ;  /* 0x0000000602147c10 */ /* 0x000fc6000ff1e0ff */
[----:B------:R-:W-:Y:S01]  /*d160*/  IMAD R9, R11, R9, UR36 ;  /* 0x000000240b097e24 */ /* 0x000fe2000f8e0209 */
[----:B------:R-:W-:Y:S01]  /*d170*/  IADD3.X R19, R19, UR4, R3, P0, !PT ;  /* 0x0000000413137c10 */ /* 0x000fe200087fe403 */
[----:B------:R-:W-:Y:S02]  /*d180*/  UMOV UR4, 0xffffffff ;  /* 0xffffffff00047882 */ /* 0x000fe40000000000 */
[----:B------:R-:W-:-:S05]  /*d190*/  IMAD.IADD R9, R9, 0x1, -R28 ;  /* 0x0000000109097824 */ /* 0x000fca00078e0a1c */
[----:B------:R-:W-:Y:S01]  /*d1a0*/  ISETP.GE.AND P4, PT, R9, 0x1, PT ;  /* 0x000000010900780c */ /* 0x000fe20003f86270 */
[----:B------:R-:W-:-:S12]  /*d1b0*/  BRA.DIV UR4, `(.L_x_49) ;  /* 0x0000003604fc7947 */ /* 0x000fd8000b800000 */
[----:B------:R-:W0:Y:S01]  /*d1c0*/  SHFL.IDX PT, R2, R18, RZ, 0x1c1f ;  /* 0x001c1fff12027589 */ /* 0x000e2200000e0000 */
[C---:B------:R-:W-:Y:S01]  /*d1d0*/  LOP3.LUT P5, RZ, R16.reuse, 0x2, RZ, 0xc0, !PT ;  /* 0x0000000210ff7812 */ /* 0x040fe200078ac0ff */
[----:B------:R-:W-:Y:S01]  /*d1e0*/  VIADD R8, R7, UR42 ;  /* 0x0000002a07087c36 */ /* 0x000fe20008000000 */
[----:B------:R-:W-:Y:S01]  /*d1f0*/  LOP3.LUT P6, RZ, R16, 0x1, RZ, 0xc0, !PT ;  /* 0x0000000110ff7812 */ /* 0x000fe200078cc0ff */
[----:B------:R-:W1:Y:S01]  /*d200*/  SHFL.IDX PT, R3, R10, RZ, 0x1c1f ;  /* 0x001c1fff0a037589 */ /* 0x000e6200000e0000 */
[----:B------:R-:W-:Y:S01]  /*d210*/  ISETP.GE.AND P3, PT, R9, 0x21, PT ;  /* 0x000000210900780c */ /* 0x000fe20003f66270 */
[----:B------:R-:W-:Y:S01]  /*d220*/  IMAD.IADD R7, R33, 0x1, R8 ;  /* 0x0000000121077824 */ /* 0x000fe200078e0208 */
[C---:B------:R-:W-:Y:S01]  /*d230*/  ISETP.GE.AND P2, PT, R9.reuse, 0x41, PT ;  /* 0x000000410900780c */ /* 0x040fe20003f46270 */
[----:B------:R-:W-:Y:S01]  /*d240*/  SHFL.IDX PT, R19, R19, RZ, 0x1c1f ;  /* 0x001c1fff13137589 */ /* 0x000fe200000e0000 */
[----:B------:R-:W-:Y:S01]  /*d250*/  VIADD R34, R8, 0xa400 ;  /* 0x0000a40008227836 */ /* 0x000fe20000000000 */
[----:B------:R-:W-:-:S02]  /*d260*/  ISETP.GE.AND P1, PT, R9, 0x61, PT ;  /* 0x000000610900780c */ /* 0x000fc40003f26270 */
[----:B0-----:R-:W-:-:S05]  /*d270*/  IADD3 R2, P0, R35, R2, RZ ;  /* 0x0000000223027210 */ /* 0x001fca0007f1e0ff */
[----:B-1----:R-:W-:Y:S01]  /*d280*/  IMAD.X R3, RZ, RZ, R3, P0 ;  /* 0x000000ffff037224 */ /* 0x002fe200000e0603 */
[----:B------:R-:W-:-:S13]  /*d290*/  ISETP.LT.OR P0, PT, R9, 0x1, P5 ;  /* 0x000000010900780c */ /* 0x000fda0002f01670 */
[----:B------:R-:W-:Y:S01]  /*d2a0*/  LDGSTS.E.BYPASS.LTC128B.128 [R8+0xa400], desc[UR54][R2.64], !P0 ;  /* 0x0a40000002087fae */ /* 0x000fe2000c101d76 */
[----:B------:R-:W-:-:S13]  /*d2b0*/  ISETP.LT.OR P0, PT, R9, 0x1, P6 ;  /* 0x000000010900780c */ /* 0x000fda0003701670 */
[----:B------:R0:W-:Y:S04]  /*d2c0*/  LDGSTS.E.BYPASS.LTC128B.128 [R7+0xa400], desc[UR54][R2.64+0x40], !P0 ;  /* 0x0a40004002077fae */ /* 0x0001e8000c101d76 */
[----:B0-----:R-:W0:Y:S04]  /*d2d0*/  SHFL.IDX PT, R2, R18, 0x1, 0x1c1f ;  /* 0x003c1f0012027f89 */ /* 0x001e2800000e0000 */
[----:B------:R-:W1:Y:S01]  /*d2e0*/  SHFL.IDX PT, R3, R10, 0x1, 0x1c1f ;  /* 0x003c1f000a037f89 */ /* 0x000e6200000e0000 */
[----:B0-----:R-:W-:-:S04]  /*d2f0*/  IADD3 R2, P0, R35, R2, RZ ;  /* 0x0000000223027210 */ /* 0x001fc80007f1e0ff */
[----:B-1----:R-:W-:Y:S02]  /*d300*/  IADD3.X R3, RZ, R3, RZ, P0, !PT ;  /* 0x00000003ff037210 */ /* 0x002fe400007fe4ff */
[----:B------:R-:W-:-:S13]  /*d310*/  ISETP.LT.OR P0, PT, R9, 0x21, P5 ;  /* 0x000000210900780c */ /* 0x000fda0002f01670 */
[----:B------:R-:W-:Y:S01]  /*d320*/  LDGSTS.E.BYPASS.LTC128B.128 [R8+0xb400], desc[UR54][R2.64], !P0 ;  /* 0x0b40000002087fae */ /* 0x000fe2000c101d76 */
[----:B------:R-:W-:-:S13]  /*d330*/  ISETP.LT.OR P0, PT, R9, 0x21, P6 ;  /* 0x000000210900780c */ /* 0x000fda0003701670 */
[----:B------:R0:W-:Y:S04]  /*d340*/  LDGSTS.E.BYPASS.LTC128B.128 [R7+0xb400], desc[UR54][R2.64+0x40], !P0 ;  /* 0x0b40004002077fae */ /* 0x0001e8000c101d76 */
[----:B0-----:R-:W0:Y:S04]  /*d350*/  SHFL.IDX PT, R2, R18, 0x2, 0x1c1f ;  /* 0x005c1f0012027f89 */ /* 0x001e2800000e0000 */
[----:B------:R-:W1:Y:S04]  /*d360*/  SHFL.IDX PT, R3, R10, 0x2, 0x1c1f ;  /* 0x005c1f000a037f89 */ /* 0x000e6800000e0000 */
[----:B------:R-:W-:Y:S01]  /*d370*/  SHFL.IDX PT, R10, R10, 0x3, 0x1c1f ;  /* 0x007c1f000a0a7f89 */ /* 0x000fe200000e0000 */
[----:B0-----:R-:W-:-:S05]  /*d380*/  IADD3 R2, P0, R35, R2, RZ ;  /* 0x0000000223027210 */ /* 0x001fca0007f1e0ff */
[----:B-1----:R-:W-:Y:S01]  /*d390*/  IMAD.X R3, RZ, RZ, R3, P0 ;  /* 0x000000ffff037224 */ /* 0x002fe200000e0603 */
[----:B------:R-:W-:-:S13]  /*d3a0*/  ISETP.LT.OR P0, PT, R9, 0x41, P5 ;  /* 0x000000410900780c */ /* 0x000fda0002f01670 */
[----:B------:R-:W-:Y:S01]  /*d3b0*/  LDGSTS.E.BYPASS.LTC128B.128 [R8+0xc400], desc[UR54][R2.64], !P0 ;  /* 0x0c40000002087fae */ /* 0x000fe2000c101d76 */
[----:B------:R-:W-:-:S13]  /*d3c0*/  ISETP.LT.OR P0, PT, R9, 0x41, P6 ;  /* 0x000000410900780c */ /* 0x000fda0003701670 */
[----:B------:R0:W-:Y:S04]  /*d3d0*/  LDGSTS.E.BYPASS.LTC128B.128 [R7+0xc400], desc[UR54][R2.64+0x40], !P0 ;  /* 0x0c40004002077fae */ /* 0x0001e8000c101d76 */
[----:B0-----:R-:W0:Y:S02]  /*d3e0*/  SHFL.IDX PT, R2, R18, 0x3, 0x1c1f ;  /* 0x007c1f0012027f89 */ /* 0x001e2400000e0000 */
[----:B0-----:R-:W-:-:S05]  /*d3f0*/  IADD3 R2, P0, R35, R2, RZ ;  /* 0x0000000223027210 */ /* 0x001fca0007f1e0ff */
[----:B------:R-:W-:Y:S01]  /*d400*/  IMAD.X R3, RZ, RZ, R10, P0 ;  /* 0x000000ffff037224 */ /* 0x000fe200000e060a */
[C---:B------:R-:W-:Y:S02]  /*d410*/  ISETP.LT.OR P0, PT, R9.reuse, 0x61, P5 ;  /* 0x000000610900780c */ /* 0x040fe40002f01670 */
[----:B------:R-:W-:-:S11]  /*d420*/  ISETP.GE.AND P5, PT, R9, 0x81, PT ;  /* 0x000000810900780c */ /* 0x000fd60003fa6270 */
[----:B------:R-:W-:Y:S01]  /*d430*/  LDGSTS.E.BYPASS.LTC128B.128 [R8+0xd400], desc[UR54][R2.64], !P0 ;  /* 0x0d40000002087fae */ /* 0x000fe2000c101d76 */
[----:B------:R-:W-:-:S13]  /*d440*/  ISETP.LT.OR P0, PT, R9, 0x61, P6 ;  /* 0x000000610900780c */ /* 0x000fda0003701670 */
[----:B------:R0:W-:Y:S04]  /*d450*/  LDGSTS.E.BYPASS.LTC128B.128 [R7+0xd400], desc[UR54][R2.64+0x40], !P0 ;  /* 0x0d40004002077fae */ /* 0x0001e8000c101d76 */
[----:B0-----:R0:W1:Y:S02]  /*d460*/  SHFL.IDX PT, R2, R20, RZ, 0x1c1f ;  /* 0x001c1fff14027589 */ /* 0x00106400000e0000 */
.L_x_113:
[----:B-1----:R-:W-:Y:S02]  /*d470*/  IADD3 R2, P0, R35, R2, RZ ;  /* 0x0000000223027210 */ /* 0x002fe40007f1e0ff */
[----:B------:R-:W-:-:S03]  /*d480*/  LOP3.LUT P6, RZ, R16, 0x1, RZ, 0xc0, !PT ;  /* 0x0000000110ff7812 */ /* 0x000fc600078cc0ff */
[----:B------:R-:W-:Y:S01]  /*d490*/  IMAD.X R3, RZ, RZ, R19, P0 ;  /* 0x000000ffff037224 */ /* 0x000fe200000e0613 */
[----:B------:R-:W-:-:S04]  /*d4a0*/  LOP3.LUT P0, RZ, R16, 0x2, RZ, 0xc0, !PT ;  /* 0x0000000210ff7812 */ /* 0x000fc8000780c0ff */
[----:B------:R-:W-:-:S13]  /*d4b0*/  ISETP.LT.OR P0, PT, R9, 0x81, P0 ;  /* 0x000000810900780c */ /* 0x000fda0000701670 */
[----:B------:R-:W-:Y:S01]  /*d4c0*/  @!PT LDS RZ, [RZ] ;  /* 0x00000000fffff984 */ /* 0x000fe20000000800 */
[----:B------:R-:W-:Y:S01]  /*d4d0*/  @!PT LDS RZ, [RZ] ;  /* 0x00000000fffff984 */ /* 0x000fe20000000800 */
[----:B------:R-:W-:Y:S01]  /*d4e0*/  @!PT LDS RZ, [RZ] ;  /* 0x00000000fffff984 */ /* 0x000fe20000000800 */
[----:B------:R1:W-:Y:S01]  /*d4f0*/  LDGSTS.E.BYPASS.LTC128B.128 [R8+0xe400], desc[UR54][R2.64], !P0 ;  /* 0x0e40000002087fae */ /* 0x0003e2000c101d76 */
[----:B------:R-:W-:-:S13]  /*d500*/  ISETP.LT.OR P0, PT, R9, 0x81, P6 ;  /* 0x000000810900780c */ /* 0x000fda0003701670 */
[----:B------:R1:W-:Y:S01]  /*d510*/  LDGSTS.E.BYPASS.LTC128B.128 [R7+0xe400], desc[UR54][R2.64+0x40], !P0 ;  /* 0x0e40004002077fae */ /* 0x0003e2000c101d76 */
[----:B------:R-:W-:Y:S01]  /*d520*/  NOP ;  /* 0x0000000000007918 */ /* 0x000fe20000000000 */
[----:B------:R-:W-:Y:S02]  /*d530*/  SYNCS.ARRIVE.TRANS64.RED.A0T1 RZ, [UR42+0x29870], RZ ;  /* 0x029870ffffff79a7 */ /* 0x000fe4000820042a */
[----:B------:R-:W-:Y:S01]  /*d540*/  ARRIVES.LDGSTSBAR.64.TRANSCNT [UR42+0x29870] ;  /* 0x02987000ff0079b0 */ /* 0x000fe20008000aaa */
[----:B------:R-:W-:Y:S01]  /*d550*/  NOP ;  /* 0x0000000000007918 */ /* 0x000fe20000000000 */
[----:B------:R-:W-:-:S06]  /*d560*/  ULOP3.LUT UR4, UR39, 0x2, URZ, 0xfc, !UPT ;  /* 0x0000000227047892 */ /* 0x000fcc000f8efc3f */
[----:B------:R-:W-:-:S04]  /*d570*/  MOV R10, UR4 ;  /* 0x00000004000a7c02 */ /* 0x000fc80008000f00 */
[----:B------:R-:W-:-:S13]  /*d580*/  ISETP.NE.AND P6, PT, R10, 0x3, PT ;  /* 0x000000030a00780c */ /* 0x000fda0003fc5270 */
[----:B-1----:R-:W-:Y:S05]  /*d590*/  @!P6 BRA `(.L_x_50) ;  /* 0x000000000004e947 */ /* 0x002fea0003800000 */
[----:B------:R-:W-:Y:S01]  /*d5a0*/  BPT.TRAP 0x1 ;  /* 0x000000040000795c */ /* 0x000fe20000300000 */
.L_x_50:
[----:B------:R-:W-:Y:S01]  /*d5b0*/  SYNCS.ARRIVE.TRANS64.A1T0 RZ, [UR42+0x29870], RZ ;  /* 0x029870ffffff79a7 */ /* 0x000fe2000810002a */
[----:B------:R-:W-:Y:S05]  /*d5c0*/  @!P6 BRA `(.L_x_51) ;  /* 0x000000000004e947 */ /* 0x000fea0003800000 */
[----:B------:R-:W-:Y:S01]  /*d5d0*/  BPT.TRAP 0x1 ;  /* 0x000000040000795c */ /* 0x000fe20000300000 */
.L_x_51:
[----:B------:R-:W-:-:S05]  /*d5e0*/  IMAD.MOV.U32 R2, RZ, RZ, 0x1 ;  /* 0x00000001ff027424 */ /* 0x000fca00078e00ff */
[----:B------:R-:W-:-:S04]  /*d5f0*/  SHF.L.U32 R2, R2, 0x1f, RZ ;  /* 0x0000001f02027819 */ /* 0x000fc800000006ff */
[----:B------:R-:W1:Y:S02]  /*d600*/  SYNCS.PHASECHK.TRANS64.TRYWAIT P0, [UR42+0x29840], R2 ;  /* 0x02984002ff0075a7 */ /* 0x000e64000800016a */
[----:B-1----:R-:W-:Y:S05]  /*d610*/  @!P0 BRA `(.L_x_52) ;  /* 0x0000003800ac8947 */ /* 0x002fea0003800000 */
.L_x_114:
[----:B------:R-:W-:Y:S01]  /*d620*/  ULDC.64 UR8, c[0x0][0x300] ;  /* 0x0000c00000087ab9 */ /* 0x000fe20000000a00 */
[----:B------:R-:W-:Y:S01]  /*d630*/  ULDC.64 UR10, c[0x0][0x310] ;  /* 0x0000c400000a7ab9 */ /* 0x000fe20000000a00 */
[----:B------:R-:W-:Y:S01]  /*d640*/  IMAD R21, R21, UR8, RZ ;  /* 0x0000000815157c24 */ /* 0x000fe2000f8e02ff */
[----:B------:R-:W-:Y:S01]  /*d650*/  R2UR UR6, R32 ;  /* 0x00000000200672ca */ /* 0x000fe200000e0000 */
[C---:B-1----:R-:W-:Y:S01]  /*d660*/  IMAD.WIDE.U32 R2, R6.reuse, UR8, RZ ;  /* 0x0000000806027c25 */ /* 0x042fe2000f8e00ff */
[----:B------:R-:W-:Y:S01]  /*d670*/  ULDC.64 UR4, c[0x0][0x308] ;  /* 0x0000c20000047ab9 */ /* 0x000fe20000000a00 */
[----:B------:R-:W1:Y:S02]  /*d680*/  S2R R10, SR_TID.X ;  /* 0x00000000000a7919 */ /* 0x000e640000002100 */
[----:B------:R-:W-:Y:S02]  /*d690*/  IMAD R21, R6, UR9, R21 ;  /* 0x0000000906157c24 */ /* 0x000fe4000f8e0215 */
[----:B------:R-:W-:Y:S01]  /*d6a0*/  IMAD R22, R22, UR10, RZ ;  /* 0x0000000a16167c24 */ /* 0x000fe2000f8e02ff */
[----:B------:R-:W2:Y:S01]  /*d6b0*/  S2R R11, SR_TID.X ;  /* 0x00000000000b7919 */ /* 0x000ea20000002100 */
[----:B------:R-:W-:-:S02]  /*d6c0*/  IMAD.IADD R3, R3, 0x1, R21 ;  /* 0x0000000103037824 */ /* 0x000fc400078e0215 */
[C---:B------:R-:W-:Y:S02]  /*d6d0*/  IMAD R7, R5.reuse, UR11, R22 ;  /* 0x0000000b05077c24 */ /* 0x040fe4000f8e0216 */
[----:B------:R-:W-:-:S04]  /*d6e0*/  IMAD.WIDE.U32 R2, R5, UR10, R2 ;  /* 0x0000000a05027c25 */ /* 0x000fc8000f8e0002 */
[----:B------:R-:W-:Y:S02]  /*d6f0*/  IMAD.IADD R3, R3, 0x1, R7 ;  /* 0x0000000103037824 */ /* 0x000fe400078e0207 */
[----:B------:R-:W-:Y:S01]  /*d700*/  IMAD.U32 R8, RZ, RZ, UR4 ;  /* 0x00000004ff087e24 */ /* 0x000fe2000f8e00ff */
[----:B------:R-:W-:Y:S01]  /*d710*/  UIMAD UR4, UR6, UR4, URZ ;  /* 0x00000004060472a4 */ /* 0x000fe2000f8e023f */
[----:B------:R-:W-:Y:S02]  /*d720*/  IMAD R23, R23, UR8, RZ ;  /* 0x0000000817177c24 */ /* 0x000fe4000f8e02ff */
[----:B------:R-:W-:Y:S01]  /*d730*/  IMAD.WIDE.U32 R2, R8, UR40, R2 ;  /* 0x0000002808027c25 */ /* 0x000fe2000f8e0002 */
[----:B------:R-:W-:Y:S01]  /*d740*/  ULDC.64 UR6, c[0x0][0x2e8] ;  /* 0x0000ba0000067ab9 */ /* 0x000fe20000000a00 */
[----:B------:R-:W-:Y:S01]  /*d750*/  UIMAD UR4, UR40, UR5, UR4 ;  /* 0x00000005280472a4 */ /* 0x000fe2000f8e0204 */
[----:B------:R-:W-:Y:S01]  /*d760*/  MOV R7, UR7 ;  /* 0x0000000700077c02 */ /* 0x000fe20008000f00 */
[----:B------:R-:W-:Y:S01]  /*d770*/  IMAD R23, R4, UR9, R23 ;  /* 0x0000000904177c24 */ /* 0x000fe2000f8e0217 */
[----:B------:R-:W-:Y:S01]  /*d780*/  IADD3 R5, P0, R2, UR6, RZ ;  /* 0x0000000602057c10 */ /* 0x000fe2000ff1e0ff */
[----:B------:R-:W-:-:S02]  /*d790*/  IMAD R9, R24, UR10, RZ ;  /* 0x0000000a18097c24 */ /* 0x000fc4000f8e02ff */
[----:B------:R-:W-:Y:S01]  /*d7a0*/  IMAD.SHL.U32 R31, R31, 0x40, RZ ;  /* 0x000000401f1f7824 */ /* 0x000fe200078e00ff */
[----:B------:R-:W-:Y:S01]  /*d7b0*/  IADD3.X R6, R7, UR4, R3, P0, !PT ;  /* 0x0000000407067c10 */ /* 0x000fe200087fe403 */
[----:B------:R-:W-:Y:S01]  /*d7c0*/  IMAD.WIDE.U32 R2, R4, UR8, RZ ;  /* 0x0000000804027c25 */ /* 0x000fe2000f8e00ff */
[----:B-1----:R-:W-:-:S03]  /*d7d0*/  SHF.R.U32.HI R10, RZ, 0x3, R10 ;  /* 0x00000003ff0a7819 */ /* 0x002fc6000001160a */
[----:B------:R-:W-:Y:S01]  /*d7e0*/  IMAD.IADD R3, R3, 0x1, R23 ;  /* 0x0000000103037824 */ /* 0x000fe200078e0217 */
[----:B------:R-:W-:Y:S01]  /*d7f0*/  LOP3.LUT R31, R31, 0x40, RZ, 0xc0, !PT ;  /* 0x000000401f1f7812 */ /* 0x000fe200078ec0ff */
[C---:B------:R-:W-:Y:S02]  /*d800*/  IMAD R9, R0.reuse, UR11, R9 ;  /* 0x0000000b00097c24 */ /* 0x040fe4000f8e0209 */
[----:B------:R-:W-:-:S04]  /*d810*/  IMAD.WIDE.U32 R2, R0, UR10, R2 ;  /* 0x0000000a00027c25 */ /* 0x000fc8000f8e0002 */
[----:B------:R-:W-:Y:S02]  /*d820*/  IMAD.IADD R3, R3, 0x1, R9 ;  /* 0x0000000103037824 */ /* 0x000fe400078e0209 */
[----:B--2---:R-:W-:Y:S02]  /*d830*/  IMAD.SHL.U32 R11, R11, 0x10, RZ ;  /* 0x000000100b0b7824 */ /* 0x004fe400078e00ff */
[----:B------:R-:W-:-:S03]  /*d840*/  IMAD.WIDE.U32 R2, R8, UR40, R2 ;  /* 0x0000002808027c25 */ /* 0x000fc6000f8e0002 */
[----:B------:R-:W-:Y:S01]  /*d850*/  IADD3 R0, P0, R2, UR6, RZ ;  /* 0x0000000602007c10 */ /* 0x000fe2000ff1e0ff */
[----:B------:R-:W-:-:S03]  /*d860*/  IMAD.SHL.U32 R2, R10, 0x80, RZ ;  /* 0x000000800a027824 */ /* 0x000fc600078e00ff */
[----:B------:R-:W-:Y:S01]  /*d870*/  IADD3.X R7, R7, UR4, R3, P0, !PT ;  /* 0x0000000407077c10 */ /* 0x000fe200087fe403 */
[----:B------:R-:W-:Y:S01]  /*d880*/  UMOV UR4, 0xffffffff ;  /* 0xffffffff00047882 */ /* 0x000fe20000000000 */
[----:B------:R-:W-:Y:S02]  /*d890*/  LOP3.LUT R2, R2, 0x180, RZ, 0xc0, !PT ;  /* 0x0000018002027812 */ /* 0x000fe400078ec0ff */
[----:B------:R-:W-:Y:S02]  /*d8a0*/  SHF.L.U32 R3, R10, 0x4, RZ ;  /* 0x000000040a037819 */ /* 0x000fe400000006ff */
[----:B------:R-:W-:-:S04]  /*d8b0*/  LOP3.LUT R2, R2, 0x30, R11, 0xf8, !PT ;  /* 0x0000003002027812 */ /* 0x000fc800078ef80b */
[----:B------:R-:W-:-:S04]  /*d8c0*/  LOP3.LUT R2, R2, 0x30, R3, 0x78, !PT ;  /* 0x0000003002027812 */ /* 0x000fc800078e7803 */
[----:B------:R-:W-:Y:S01]  /*d8d0*/  IADD3 R36, R2, R36, R31 ;  /* 0x0000002402247210 */ /* 0x000fe20007ffe01f */
[----:B------:R-:W-:Y:S06]  /*d8e0*/  BRA.DIV UR4, `(.L_x_53) ;  /* 0x0000003a04187947 */ /* 0x000fec000b800000 */
[----:B------:R-:W1:Y:S01]  /*d8f0*/  SHFL.IDX PT, R14, R5, RZ, 0x1c1f ;  /* 0x001c1fff050e7589 */ /* 0x000e6200000e0000 */
[----:B------:R-:W-:Y:S01]  /*d900*/  P2R R4, PR, RZ, 0x20 ;  /* 0x00000020ff047803 */ /* 0x000fe20000000000 */
[----:B------:R-:W-:Y:S01]  /*d910*/  @P4 VIADD R9, R36, UR42 ;  /* 0x0000002a24094c36 */ /* 0x000fe20008000000 */
[C---:B------:R-:W-:Y:S01]  /*d920*/  LOP3.LUT P5, RZ, R16.reuse, 0x8, RZ, 0xc0, !PT ;  /* 0x0000000810ff7812 */ /* 0x040fe200078ac0ff */
[----:B------:R-:W2:Y:S01]  /*d930*/  SHFL.IDX PT, R2, R6, RZ, 0x1c1f ;  /* 0x001c1fff06027589 */ /* 0x000ea200000e0000 */
[----:B------:R-:W-:Y:S01]  /*d940*/  LOP3.LUT P6, RZ, R16, 0x4, RZ, 0xc0, !PT ;  /* 0x0000000410ff7812 */ /* 0x000fe200078cc0ff */
[----:B------:R-:W-:Y:S02]  /*d950*/  @P3 VIADD R21, R36, UR42 ;  /* 0x0000002a24153c36 */ /* 0x000fe40008000000 */
[----:B------:R-:W-:Y:S04]  /*d960*/  SHFL.IDX PT, R8, R6, 0x1, 0x1c1f ;  /* 0x003c1f0006087f89 */ /* 0x000fe800000e0000 */
[----:B------:R-:W-:Y:S01]  /*d970*/  SHFL.IDX PT, R7, R7, RZ, 0x1c1f ;  /* 0x001c1fff07077589 */ /* 0x000fe200000e0000 */
[----:B-1----:R-:W-:-:S05]  /*d980*/  @P4 IADD3 R14, P0, R35, R14, RZ ;  /* 0x0000000e230e4210 */ /* 0x002fca0007f1e0ff */
[----:B--2---:R-:W-:Y:S01]  /*d990*/  @P4 IMAD.X R3, RZ, RZ, R2, P0 ;  /* 0x000000ffff034224 */ /* 0x004fe200000e0602 */
[C---:B------:R-:W-:Y:S01]  /*d9a0*/  LOP3.LUT P0, RZ, R16.reuse, 0x10, RZ, 0xc0, !PT ;  /* 0x0000001010ff7812 */ /* 0x040fe2000780c0ff */
[----:B------:R-:W-:Y:S02]  /*d9b0*/  @P4 IMAD.MOV.U32 R2, RZ, RZ, R14 ;  /* 0x000000ffff024224 */ /* 0x000fe400078e000e */
[----:B------:R-:W1:Y:S10]  /*d9c0*/  SHFL.IDX PT, R14, R5, 0x1, 0x1c1f ;  /* 0x003c1f00050e7f89 */ /* 0x000e7400000e0000 */
[----:B------:R-:W-:Y:S04]  /*d9d0*/  @P4 LDGSTS.E.BYPASS.LTC128B.128 [R9+0x1a400], desc[UR54][R2.64], !P0 ;  /* 0x1a40000002094fae */ /* 0x000fe8000c101d76 */
[----:B------:R-:W-:Y:S04]  /*d9e0*/  @P4 LDGSTS.E.BYPASS.LTC128B.128 [R9+0x1cc00], desc[UR54][R2.64+0x40], !P5 ;  /* 0x1cc0004002094fae */ /* 0x000fe8000e901d76 */
[----:B------:R2:W-:Y:S01]  /*d9f0*/  @P4 LDGSTS.E.BYPASS.LTC128B.128 [R9+0x1f400], desc[UR54][R2.64+0x80], !P6 ;  /* 0x1f40008002094fae */ /* 0x0005e2000f101d76 */
[----:B------:R-:W-:-:S02]  /*da00*/  LOP3.LUT P4, RZ, R16, 0x10, RZ, 0xc0, !PT ;  /* 0x0000001010ff7812 */ /* 0x000fc4000788c0ff */
[----:B-1----:R-:W-:-:S04]  /*da10*/  @P3 IADD3 R14, P0, R35, R14, RZ ;  /* 0x0000000e230e3210 */ /* 0x002fc80007f1e0ff */
[----:B------:R-:W-:Y:S01]  /*da20*/  @P3 IADD3.X R19, RZ, R8, RZ, P0, !PT ;  /* 0x00000008ff133210 */ /* 0x000fe200007fe4ff */
[----:B--2---:R-:W-:Y:S01]  /*da30*/  @P3 IMAD.MOV.U32 R2, RZ, RZ, R14 ;  /* 0x000000ffff023224 */ /* 0x004fe200078e000e */
[----:B------:R-:W-:Y:S03]  /*da40*/  SHFL.IDX PT, R8, R6, 0x2, 0x1c1f ;  /* 0x005c1f0006087f89 */ /* 0x000fe600000e0000 */
[----:B------:R-:W-:Y:S01]  /*da50*/  @P3 IMAD.MOV.U32 R3, RZ, RZ, R19 ;  /* 0x000000ffff033224 */ /* 0x000fe200078e0013 */
[C---:B------:R-:W-:Y:S01]  /*da60*/  @P2 IADD3 R19, R36.reuse, UR42, RZ ;  /* 0x0000002a24132c10 */ /* 0x040fe2000fffe0ff */
[----:B------:R-:W1:Y:S04]  /*da70*/  SHFL.IDX PT, R14, R5, 0x2, 0x1c1f ;  /* 0x005c1f00050e7f89 */ /* 0x000e6800000e0000 */
[----:B------:R-:W-:Y:S04]  /*da80*/  @P3 LDGSTS.E.BYPASS.LTC128B.128 [R21+0x1ac00], desc[UR54][R2.64], !P4 ;  /* 0x1ac0000002153fae */ /* 0x000fe8000e101d76 */
[----:B------:R-:W-:Y:S04]  /*da90*/  @P3 LDGSTS.E.BYPASS.LTC128B.128 [R21+0x1d400], desc[UR54][R2.64+0x40], !P5 ;  /* 0x1d40004002153fae */ /* 0x000fe8000e901d76 */
[----:B------:R2:W-:Y:S01]  /*daa0*/  @P3 LDGSTS.E.BYPASS.LTC128B.128 [R21+0x1fc00], desc[UR54][R2.64+0x80], !P6 ;  /* 0x1fc0008002153fae */ /* 0x0005e2000f101d76 */
[----:B-1----:R-:W-:Y:S01]  /*dab0*/  @P2 IADD3 R14, P0, R35, R14, RZ ;  /* 0x0000000e230e2210 */ /* 0x002fe20007f1e0ff */
[----:B--2---:R-:W-:-:S04]  /*dac0*/  @P1 VIADD R21, R36, UR42 ;  /* 0x0000002a24151c36 */ /* 0x004fc80008000000 */
[----:B------:R-:W-:Y:S02]  /*dad0*/  @P2 IMAD.MOV.U32 R2, RZ, RZ, R14 ;  /* 0x000000ffff022224 */ /* 0x000fe400078e000e */
[----:B------:R-:W1:Y:S01]  /*dae0*/  SHFL.IDX PT, R14, R5, 0x3, 0x1c1f ;  /* 0x007c1f00050e7f89 */ /* 0x000e6200000e0000 */
[----:B------:R-:W-:-:S03]  /*daf0*/  @P2 IMAD.X R9, RZ, RZ, R8, P0 ;  /* 0x000000ffff092224 */ /* 0x000fc600000e0608 */
[----:B------:R-:W2:Y:S01]  /*db00*/  SHFL.IDX PT, R8, R6, 0x3, 0x1c1f ;  /* 0x007c1f0006087f89 */ /* 0x000ea200000e0000 */
[----:B------:R-:W-:-:S05]  /*db10*/  @P2 IMAD.MOV.U32 R3, RZ, RZ, R9 ;  /* 0x000000ffff032224 */ /* 0x000fca00078e0009 */
[----:B------:R-:W-:Y:S04]  /*db20*/  @P2 LDGSTS.E.BYPASS.LTC128B.128 [R19+0x1b400], desc[UR54][R2.64], !P4 ;  /* 0x1b40000002132fae */ /* 0x000fe8000e101d76 */
[----:B------:R-:W-:Y:S04]  /*db30*/  @P2 LDGSTS.E.BYPASS.LTC128B.128 [R19+0x1dc00], desc[UR54][R2.64+0x40], !P5 ;  /* 0x1dc0004002132fae */ /* 0x000fe8000e901d76 */
[----:B------:R3:W-:Y:S01]  /*db40*/  @P2 LDGSTS.E.BYPASS.LTC128B.128 [R19+0x20400], desc[UR54][R2.64+0x80], !P6 ;  /* 0x2040008002132fae */ /* 0x0007e2000f101d76 */
[----:B-1----:R-:W-:-:S05]  /*db50*/  @P1 IADD3 R14, P0, R35, R14, RZ ;  /* 0x0000000e230e1210 */ /* 0x002fca0007f1e0ff */
[----:B--2---:R-:W-:Y:S01]  /*db60*/  @P1 IMAD.X R9, RZ, RZ, R8, P0 ;  /* 0x000000ffff091224 */ /* 0x004fe200000e0608 */
[----:B---3--:R-:W-:Y:S02]  /*db70*/  @P1 MOV R2, R14 ;  /* 0x0000000e00021202 */ /* 0x008fe40000000f00 */
[----:B------:R1:W2:Y:S01]  /*db80*/  SHFL.IDX PT, R14, R0, RZ, 0x1c1f ;  /* 0x001c1fff000e7589 */ /* 0x0002a200000e0000 */
[----:B------:R-:W-:-:S05]  /*db90*/  @P1 IMAD.MOV.U32 R3, RZ, RZ, R9 ;  /* 0x000000ffff031224 */ /* 0x000fca00078e0009 */
[----:B------:R1:W-:Y:S04]  /*dba0*/  @P1 LDGSTS.E.BYPASS.LTC128B.128 [R21+0x1bc00], desc[UR54][R2.64], !P4 ;  /* 0x1bc0000002151fae */ /* 0x0003e8000e101d76 */
[----:B------:R1:W-:Y:S01]  /*dbb0*/  @P1 LDGSTS.E.BYPASS.LTC128B.128 [R21+0x1e400], desc[UR54][R2.64+0x40], !P5 ;  /* 0x1e40004002151fae */ /* 0x0003e2000e901d76 */
[----:B------:R-:W-:-:S03]  /*dbc0*/  ISETP.NE.AND P5, PT, R4, RZ, PT ;  /* 0x000000ff0400720c */ /* 0x000fc60003fa5270 */
[----:B------:R1:W-:Y:S10]  /*dbd0*/  @P1 LDGSTS.E.BYPASS.LTC128B.128 [R21+0x20c00], desc[UR54][R2.64+0x80], !P6 ;  /* 0x20c0008002151fae */ /* 0x0003f4000f101d76 */
.L_x_126:
[----:B------:R-:W-:Y:S04]  /*dbe0*/  BSSY B0, `(.L_x_54) ;  /* 0x000000e000007945 */ /* 0x000fe80003800000 */
[----:B------:R-:W-:Y:S05]  /*dbf0*/  @!P5 BRA `(.L_x_55) ;  /* 0x000000000030d947 */ /* 0x000fea0003800000 */
[----:B------:R-:W-:Y:S01]  /*dc00*/  LOP3.LUT P3, RZ, R16, 0x10, RZ, 0xc0, !PT ;  /* 0x0000001010ff7812 */ /* 0x000fe2000786c0ff */
[----:B------:R-:W-:Y:S01]  /*dc10*/  VIADD R5, R36, UR42 ;  /* 0x0000002a24057c36 */ /* 0x000fe20008000000 */
[C---:B------:R-:W-:Y:S02]  /*dc20*/  LOP3.LUT P2, RZ, R16.reuse, 0x8, RZ, 0xc0, !PT ;  /* 0x0000000810ff7812 */ /* 0x040fe4000784c0ff */
[----:B------:R-:W-:Y:S02]  /*dc30*/  LOP3.LUT P1, RZ, R16, 0x4, RZ, 0xc0, !PT ;  /* 0x0000000410ff7812 */ /* 0x000fe4000782c0ff */
[----:B-12---:R-:W-:-:S05]  /*dc40*/  IADD3 R2, P0, R35, R14, RZ ;  /* 0x0000000e23027210 */ /* 0x006fca0007f1e0ff */
[----:B------:R-:W-:-:S05]  /*dc50*/  IMAD.X R3, RZ, RZ, R7, P0 ;  /* 0x000000ffff037224 */ /* 0x000fca00000e0607 */
[----:B------:R-:W-:Y:S01]  /*dc60*/  @!PT LDS RZ, [RZ] ;  /* 0x00000000fffff984 */ /* 0x000fe20000000800 */
[----:B------:R-:W-:Y:S01]  /*dc70*/  @!PT LDS RZ, [RZ] ;  /* 0x00000000fffff984 */ /* 0x000fe20000000800 */
[----:B------:R-:W-:Y:S01]  /*dc80*/  @!PT LDS RZ, [RZ] ;  /* 0x00000000fffff984 */ /* 0x000fe20000000800 */
[----:B------:R3:W-:Y:S04]  /*dc90*/  LDGSTS.E.BYPASS.LTC128B.128 [R5+0x1c400], desc[UR54][R2.64], !P3 ;  /* 0x1c40000002057fae */ /* 0x0007e8000d901d76 */
[----:B------:R3:W-:Y:S04]  /*dca0*/  LDGSTS.E.BYPASS.LTC128B.128 [R5+0x1ec00], desc[UR54][R2.64+0x40], !P2 ;  /* 0x1ec0004002057fae */ /* 0x0007e8000d101d76 */
[----:B------:R3:W-:Y:S02]  /*dcb0*/  LDGSTS.E.BYPASS.LTC128B.128 [R5+0x21400], desc[UR54][R2.64+0x80], !P1 ;  /* 0x2140008002057fae */ /* 0x0007e4000c901d76 */
.L_x_55:
[----:B------:R-:W-:Y:S05]  /*dcc0*/  BSYNC B0 ;  /* 0x0000000000007941 */ /* 0x000fea0003800000 */
.L_x_54:
[----:B------:R-:W-:Y:S01]  /*dcd0*/  NOP ;  /* 0x0000000000007918 */ /* 0x000fe20000000000 */
[----:B------:R-:W-:Y:S01]  /*dce0*/  SYNCS.ARRIVE.TRANS64.RED.A0T1 RZ, [UR42+0x29830], RZ ;  /* 0x029830ffffff79a7 */ /* 0x000fe2000820042a */
[----:B------:R-:W-:Y:S01]  /*dcf0*/  ARRIVES.LDGSTSBAR.64.TRANSCNT [UR42+0x29830] ;  /* 0x02983000ff0079b0 */ /* 0x000fe20008000aaa */
[----:B------:R-:W-:Y:S01]  /*dd00*/  NOP ;  /* 0x0000000000007918 */ /* 0x000fe20000000000 */
[----:B------:R-:W-:-:S06]  /*dd10*/  ULOP3.LUT UR4, UR39, 0x2, URZ, 0xfc, !UPT ;  /* 0x0000000227047892 */ /* 0x000fcc000f8efc3f */
[----:B-1-3--:R-:W-:-:S05]  /*dd20*/  IMAD.U32 R2, RZ, RZ, UR4 ;  /* 0x00000004ff027e24 */ /* 0x00afca000f8e00ff */
[----:B------:R-:W-:-:S13]  /*dd30*/  ISETP.NE.AND P0, PT, R2, 0x3, PT ;  /* 0x000000030200780c */ /* 0x000fda0003f05270 */
[----:B------:R-:W-:Y:S05]  /*dd40*/  @!P0 BRA `(.L_x_56) ;  /* 0x0000000000048947 */ /* 0x000fea0003800000 */
[----:B------:R-:W-:Y:S01]  /*dd50*/  BPT.TRAP 0x1 ;  /* 0x000000040000795c */ /* 0x000fe20000300000 */
.L_x_56:
[----:B------:R-:W-:Y:S01]  /*dd60*/  SYNCS.ARRIVE.TRANS64.A1T0 RZ, [UR42+0x29830], RZ ;  /* 0x029830ffffff79a7 */ /* 0x000fe2000810002a */
[----:B------:R-:W-:Y:S05]  /*dd70*/  WARPSYNC.ALL ;  /* 0x0000000000007948 */ /* 0x000fea0003800000 */
[----:B------:R-:W1:Y:S01]  /*dd80*/  S2R R19, SR_CTAID.Z ;  /* 0x0000000000137919 */ /* 0x000e620000002700 */
[----:B------:R-:W-:Y:S01]  /*dd90*/  UIADD3 UR5, UR42, 0x14400, URZ ;  /* 0x000144002a057890 */ /* 0x000fe2000fffe03f */
[----:B------:R-:W-:Y:S01]  /*dda0*/  R2UR UR4, R32 ;  /* 0x00000000200472ca */ /* 0x000fe200000e0000 */
[----:B------:R-:W-:Y:S02]  /*ddb0*/  ULDC.64 UR6, c[0x0][0x2d8] ;  /* 0x0000b60000067ab9 */ /* 0x000fe40000000a00 */
[----:B------:R-:W-:-:S02]  /*ddc0*/  ULOP3.LUT UP0, URZ, UR5, 0x1bf, URZ, 0xc0, !UPT ;  /* 0x000001bf053f7892 */ /* 0x000fc4000f80c03f */
[----:B------:R-:W-:Y:S01]  /*ddd0*/  UIMAD.WIDE.U32 UR36, UR40, UR6, URZ ;  /* 0x00000006282472a5 */ /* 0x000fe2000f8e003f */
[----:B------:R-:W-:Y:S03]  /*dde0*/  BAR.SYNC.DEFER_BLOCKING 0x8, 0x180 ;  /* 0x0206000000007b1d */ /* 0x000fe60000010000 */
[----:B------:R-:W-:-:S04]  /*ddf0*/  PLOP3.LUT P0, PT, PT, PT, UP0, 0x80, 0x0 ;  /* 0x000000000000781c */ /* 0x000fc80003f0f008 */
[----:B------:R-:W-:-:S04]  /*de00*/  UIMAD UR4, UR4, UR6, URZ ;  /* 0x00000006040472a4 */ /* 0x000fc8000f8e023f */
[----:B------:R-:W-:-:S04]  /*de10*/  UIMAD UR4, UR40, UR7, UR4 ;  /* 0x00000007280472a4 */ /* 0x000fc8000f8e0204 */
[----:B------:R-:W-:Y:S01]  /*de20*/  UIADD3 UR43, UR37, UR4, URZ ;  /* 0x00000004252b7290 */ /* 0x000fe2000fffe03f */
[----:B-1----:R-:W-:Y:S01]  /*de30*/  SHF.R.S32.HI R18, RZ, 0x1f, R19 ;  /* 0x0000001fff127819 */ /* 0x002fe20000011413 */
[----:B------:R-:W-:Y:S10]  /*de40*/  @!P0 BRA `(.L_x_57) ;  /* 0x0000000000408947 */ /* 0x000ff40003800000 */
[----:B------:R-:W-:Y:S01]  /*de50*/  MOV R2, 0x0 ;  /* 0x0000000000027802 */ /* 0x000fe20000000f00 */
[----:B------:R-:W-:Y:S01]  /*de60*/  ULDC.64 UR6, c[0x4][0xc8] ;  /* 0x0100320000067ab9 */ /* 0x000fe20000000a00 */
[----:B------:R-:W-:Y:S01]  /*de70*/  ULDC.64 UR8, c[0x4][0xd0] ;  /* 0x0100340000087ab9 */ /* 0x000fe20000000a00 */
[----:B------:R-:W-:Y:S01]  /*de80*/  ULDC.64 UR4, c[0x4][0x28] ;  /* 0x01000a0000047ab9 */ /* 0x000fe20000000a00 */
[----:B------:R-:W-:Y:S01]  /*de90*/  MOV R4, UR6 ;  /* 0x0000000600047c02 */ /* 0x000fe20008000f00 */
[----:B------:R-:W-:Y:S01]  /*dea0*/  IMAD.U32 R5, RZ, RZ, UR7 ;  /* 0x00000007ff057e24 */ /* 0x000fe2000f8e00ff */
[----:B------:R-:W1:Y:S01]  /*deb0*/  LDC.64 R2, c[0x4][R2] ;  /* 0x0100000002027b82 */ /* 0x000e620000000a00 */
[----:B------:R-:W-:Y:S01]  /*dec0*/  IMAD.U32 R6, RZ, RZ, UR8 ;  /* 0x00000008ff067e24 */ /* 0x000fe2000f8e00ff */
[----:B------:R-:W-:Y:S01]  /*ded0*/  MOV R11, UR5 ;  /* 0x00000005000b7c02 */ /* 0x000fe20008000f00 */
[----:B------:R-:W-:Y:S02]  /*dee0*/  IMAD.U32 R7, RZ, RZ, UR9 ;  /* 0x00000009ff077e24 */ /* 0x000fe4000f8e00ff */
[----:B------:R-:W-:-:S02]  /*def0*/  IMAD.U32 R10, RZ, RZ, UR4 ;  /* 0x00000004ff0a7e24 */ /* 0x000fc4000f8e00ff */
[----:B------:R-:W-:Y:S02]  /*df00*/  IMAD.MOV.U32 R8, RZ, RZ, 0x70 ;  /* 0x00000070ff087424 */ /* 0x000fe400078e00ff */
[----:B------:R-:W-:Y:S02]  /*df10*/  IMAD.MOV.U32 R12, RZ, RZ, 0x1 ;  /* 0x00000001ff0c7424 */ /* 0x000fe400078e00ff */
[----:B------:R-:W-:-:S07]  /*df20*/  IMAD.MOV.U32 R13, RZ, RZ, RZ ;  /* 0x000000ffff0d7224 */ /* 0x000fce00078e00ff */
[----:B0-----:R-:W-:-:S07]  /*df30*/  LEPC R20, `(.L_x_57) ;  /* 0x000000001014794e */ /* 0x001fce0000000000 */
[----:B-12---:R-:W-:Y:S05]  /*df40*/  CALL.ABS.NOINC R2 ;  /* 0x0000000002007343 */ /* 0x006fea0003c00000 */
.L_x_57:
[----:B------:R-:W1:Y:S01]  /*df50*/  LDC R0, c[0x0][0x448] ;  /* 0x00011200ff007b82 */ /* 0x000e620000000800 */
[----:B------:R-:W-:Y:S01]  /*df60*/  IMAD R7, R29, 0x80, R26 ;  /* 0x000000801d077824 */ /* 0x000fe200078e021a */
[----:B------:R-:W-:Y:S01]  /*df70*/  ULDC.64 UR4, c[0x0][0x2e0] ;  /* 0x0000b80000047ab9 */ /* 0x000fe20000000a00 */
[----:B------:R-:W-:Y:S02]  /*df80*/  IMAD.U32 R4, RZ, RZ, UR36 ;  /* 0x00000024ff047e24 */ /* 0x000fe4000f8e00ff */
[----:B------:R-:W-:Y:S01]  /*df90*/  IMAD R18, R18, UR4, RZ ;  /* 0x0000000412127c24 */ /* 0x000fe2000f8e02ff */
[----:B------:R-:W-:Y:S01]  /*dfa0*/  MOV R9, R7 ;  /* 0x0000000700097202 */ /* 0x000fe20000000f00 */
[----:B------:R-:W-:Y:S02]  /*dfb0*/  IMAD.U32 R5, RZ, RZ, UR37 ;  /* 0x00000025ff057e24 */ /* 0x000fe4000f8e00ff */
[----:B------:R-:W-:Y:S01]  /*dfc0*/  IMAD R5, R19, UR5, R18 ;  /* 0x0000000513057c24 */ /* 0x000fe2000f8e0212 */
[----:B-1----:R-:W-:-:S13]  /*dfd0*/  ISETP.NE.AND P0, PT, R0, 0x1, PT ;  /* 0x000000010000780c */ /* 0x002fda0003f05270 */
[----:B------:R-:W1:Y:S08]  /*dfe0*/  @P0 LDC R2, c[0x0][0x44c] ;  /* 0x00011300ff020b82 */ /* 0x000e700000000800 */
[----:B------:R-:W3:Y:S01]  /*dff0*/  @P0 LDC R3, c[0x0][0x450] ;  /* 0x00011400ff030b82 */ /* 0x000ee20000000800 */
[----:B-1----:R-:W-:-:S05]  /*e000*/  @P0 IMAD.HI.U32 R2, R7, R2, RZ ;  /* 0x0000000207020227 */ /* 0x002fca00078e00ff */
[----:B---3--:R-:W-:Y:S01]  /*e010*/  @P0 SHF.R.U32.HI R9, RZ, R3, R2 ;  /* 0x00000003ff090219 */ /* 0x008fe20000011602 */
[----:B------:R-:W-:Y:S02]  /*e020*/  IMAD.U32 R3, RZ, RZ, UR43 ;  /* 0x0000002bff037e24 */ /* 0x000fe4000f8e00ff */
[----:B------:R-:W-:Y:S01]  /*e030*/  IMAD.MOV.U32 R2, RZ, RZ, R4 ;  /* 0x000000ffff027224 */ /* 0x000fe200078e0004 */
[----:B------:R-:W-:-:S03]  /*e040*/  SHF.R.S32.HI R4, RZ, 0x1f, R9 ;  /* 0x0000001fff047819 */ /* 0x000fc60000011409 */
[----:B------:R-:W-:Y:S01]  /*e050*/  IMAD.WIDE.U32 R2, R19, UR4, R2 ;  /* 0x0000000413027c25 */ /* 0x000fe2000f8e0002 */
[----:B------:R-:W-:-:S03]  /*e060*/  ULDC.64 UR4, c[0x0][0x2d0] ;  /* 0x0000b40000047ab9 */ /* 0x000fc60000000a00 */
[----:B------:R-:W-:Y:S01]  /*e070*/  IMAD R4, R4, UR4, RZ ;  /* 0x0000000404047c24 */ /* 0x000fe2000f8e02ff */
[----:B------:R-:W-:-:S03]  /*e080*/  IADD3 R3, R3, R5, RZ ;  /* 0x0000000503037210 */ /* 0x000fc60007ffe0ff */
[C---:B------:R-:W-:Y:S02]  /*e090*/  IMAD R5, R9.reuse, UR5, R4 ;  /* 0x0000000509057c24 */ /* 0x040fe4000f8e0204 */
[----:B------:R-:W-:Y:S02]  /*e0a0*/  IMAD.MOV R4, RZ, RZ, -R9 ;  /* 0x000000ffff047224 */ /* 0x000fe400078e0a09 */
[----:B------:R-:W-:Y:S01]  /*e0b0*/  IMAD.WIDE.U32 R2, R9, UR4, R2 ;  /* 0x0000000409027c25 */ /* 0x000fe2000f8e0002 */
[----:B------:R-:W-:-:S03]  /*e0c0*/  ULDC.64 UR4, c[0x0][0x2c8] ;  /* 0x0000b20000047ab9 */ /* 0x000fc60000000a00 */
[----:B------:R-:W-:Y:S02]  /*e0d0*/  IMAD R7, R0, R4, R7 ;  /* 0x0000000400077224 */ /* 0x000fe400078e0207 */
[----:B------:R-:W-:-:S03]  /*e0e0*/  IMAD.IADD R3, R3, 0x1, R5 ;  /* 0x0000000103037824 */ /* 0x000fc600078e0205 */
[----:B------:R-:W-:Y:S01]  /*e0f0*/  SHF.R.S32.HI R4, RZ, 0x1f, R7 ;  /* 0x0000001fff047819 */ /* 0x000fe20000011407 */
[----:B------:R-:W-:-:S04]  /*e100*/  IMAD.WIDE.U32 R2, R7, UR4, R2 ;  /* 0x0000000407027c25 */ /* 0x000fc8000f8e0002 */
[----:B------:R-:W-:-:S04]  /*e110*/  IMAD R4, R4, UR4, RZ ;  /* 0x0000000404047c24 */ /* 0x000fc8000f8e02ff */
[----:B------:R-:W-:Y:S01]  /*e120*/  IMAD R5, R7, UR5, R4 ;  /* 0x0000000507057c24 */ /* 0x000fe2000f8e0204 */
[----:B------:R-:W-:Y:S02]  /*e130*/  ULDC.64 UR4, c[0x0][0x280] ;  /* 0x0000a00000047ab9 */ /* 0x000fe40000000a00 */
[----:B------:R-:W-:Y:S01]  /*e140*/  IADD3 R4, P0, R2, UR4, RZ ;  /* 0x0000000402047c10 */ /* 0x000fe2000ff1e0ff */
[----:B------:R-:W-:Y:S02]  /*e150*/  ULDC UR4, c[0x0][0x2b8] ;  /* 0x0000ae0000047ab9 */ /* 0x000fe40000000800 */
[----:B------:R-:W-:Y:S02]  /*e160*/  ISETP.GE.AND P2, PT, R25, UR4, PT ;  /* 0x0000000419007c0c */ /* 0x000fe4000bf46270 */
[----:B------:R-:W-:Y:S01]  /*e170*/  IADD3.X R5, R3, UR5, R5, P0, !PT ;  /* 0x0000000503057c10 */ /* 0x000fe200087fe405 */
[----:B------:R-:W-:Y:S01]  /*e180*/  UMOV UR5, 0xffffffff ;  /* 0xffffffff00057882 */ /* 0x000fe20000000000 */
[----:B------:R-:W-:-:S02]  /*e190*/  ISETP.GE.AND P1, PT, R27, UR4, PT ;  /* 0x000000041b007c0c */ /* 0x000fc4000bf26270 */
[----:B------:R-:W-:Y:S01]  /*e1a0*/  ISETP.GE.AND P3, PT, R35, UR4, PT ;  /* 0x0000000423007c0c */ /* 0x000fe2000bf66270 */
[----:B------:R-:W-:-:S12]  /*e1b0*/  BRA.DIV UR5, `(.L_x_58) ;  /* 0x0000003605b07947 */ /* 0x000fd8000b800000 */
[----:B--2---:R-:W1:Y:S01]  /*e1c0*/  SHFL.IDX PT, R14, R4, RZ, 0x1c1f ;  /* 0x001c1fff040e7589 */ /* 0x004e6200000e0000 */
[----:B------:R-:W-:Y:S01]  /*e1d0*/  ULDC UR4, c[0x0][0x288] ;  /* 0x0000a20000047ab9 */ /* 0x000fe20000000800 */
[----:B------:R-:W-:Y:S02]  /*e1e0*/  IMAD R29, R29, 0x80, R28 ;  /* 0x000000801d1d7824 */ /* 0x000fe400078e021c */
[----:B------:R-:W2:Y:S01]  /*e1f0*/  SHFL.IDX PT, R2, R5, RZ, 0x1c1f ;  /* 0x001c1fff05027589 */ /* 0x000ea200000e0000 */
[----:B------:R-:W-:Y:S02]  /*e200*/  IMAD R0, R0, UR4, RZ ;  /* 0x0000000400007c24 */ /* 0x000fe4000f8e02ff */
[C---:B------:R-:W-:Y:S01]  /*e210*/  VIADD R7, R29.reuse, 0x20 ;  /* 0x000000201d077836 */ /* 0x040fe20000000000 */
[----:B------:R-:W-:Y:S02]  /*e220*/  SHFL.IDX PT, R6, R5, 0x1, 0x1c1f ;  /* 0x003c1f0005067f89 */ /* 0x000fe400000e0000 */
[----:B------:R-:W-:-:S13]  /*e230*/  ISETP.GE.AND P0, PT, R29, R0, PT ;  /* 0x000000001d00720c */ /* 0x000fda0003f06270 */
[----:B------:R-:W-:Y:S02]  /*e240*/  @!P0 IADD3 R9, R36, UR42, RZ ;  /* 0x0000002a24098c10 */ /* 0x000fe4000fffe0ff */
[----:B-1----:R-:W-:-:S05]  /*e250*/  @!P0 IADD3 R14, P4, R35, R14, RZ ;  /* 0x0000000e230e8210 */ /* 0x002fca0007f9e0ff */
[----:B--2---:R-:W-:Y:S02]  /*e260*/  @!P0 IMAD.X R3, RZ, RZ, R2, P4 ;  /* 0x000000ffff038224 */ /* 0x004fe400020e0602 */
[----:B------:R-:W-:Y:S02]  /*e270*/  @!P0 IMAD.MOV.U32 R2, RZ, RZ, R14 ;  /* 0x000000ffff028224 */ /* 0x000fe400078e000e */
[----:B------:R-:W1:Y:S04]  /*e280*/  SHFL.IDX PT, R14, R4, 0x1, 0x1c1f ;  /* 0x003c1f00040e7f89 */ /* 0x000e6800000e0000 */
[----:B------:R-:W-:Y:S04]  /*e290*/  @!P0 LDGSTS.E.BYPASS.LTC128B.128 [R9+0x14400], desc[UR54][R2.64], !P3 ;  /* 0x1440000002098fae */ /* 0x000fe8000d901d76 */
[----:B------:R-:W-:Y:S04]  /*e2a0*/  @!P0 LDGSTS.E.BYPASS.LTC128B.128 [R9+0x16400], desc[UR54][R2.64+0x40], !P2 ;  /* 0x1640004002098fae */ /* 0x000fe8000d101d76 */
[----:B------:R2:W-:Y:S01]  /*e2b0*/  @!P0 LDGSTS.E.BYPASS.LTC128B.128 [R9+0x18400], desc[UR54][R2.64+0x80], !P1 ;  /* 0x1840008002098fae */ /* 0x0005e2000c901d76 */
[----:B------:R-:W-:-:S13]  /*e2c0*/  ISETP.GE.AND P0, PT, R7, R0, PT ;  /* 0x000000000700720c */ /* 0x000fda0003f06270 */
[----:B-1----:R-:W-:Y:S01]  /*e2d0*/  @!P0 IADD3 R14, P4, R35, R14, RZ ;  /* 0x0000000e230e8210 */ /* 0x002fe20007f9e0ff */
[----:B------:R-:W-:-:S03]  /*e2e0*/  @!P0 VIADD R19, R36, UR42 ;  /* 0x0000002a24138c36 */ /* 0x000fc60008000000 */
[----:B--2---:R-:W-:Y:S01]  /*e2f0*/  @!P0 MOV R2, R14 ;  /* 0x0000000e00028202 */ /* 0x004fe20000000f00 */
[----:B------:R-:W-:Y:S01]  /*e300*/  @!P0 IMAD.X R7, RZ, RZ, R6, P4 ;  /* 0x000000ffff078224 */ /* 0x000fe200020e0606 */
[----:B------:R-:W1:Y:S03]  /*e310*/  SHFL.IDX PT, R14, R4, 0x2, 0x1c1f ;  /* 0x005c1f00040e7f89 */ /* 0x000e6600000e0000 */
[----:B------:R-:W-:Y:S01]  /*e320*/  @!P0 IMAD.MOV.U32 R3, RZ, RZ, R7 ;  /* 0x000000ffff038224 */ /* 0x000fe200078e0007 */
[----:B------:R-:W2:Y:S01]  /*e330*/  SHFL.IDX PT, R6, R5, 0x2, 0x1c1f ;  /* 0x005c1f0005067f89 */ /* 0x000ea200000e0000 */
[----:B------:R-:W-:-:S03]  /*e340*/  VIADD R7, R29, 0x40 ;  /* 0x000000401d077836 */ /* 0x000fc60000000000 */
[----:B------:R-:W-:Y:S04]  /*e350*/  @!P0 LDGSTS.E.BYPASS.LTC128B.128 [R19+0x14c00], desc[UR54][R2.64], !P3 ;  /* 0x14c0000002138fae */ /* 0x000fe8000d901d76 */
[----:B------:R-:W-:Y:S04]  /*e360*/  @!P0 LDGSTS.E.BYPASS.LTC128B.128 [R19+0x16c00], desc[UR54][R2.64+0x40], !P2 ;  /* 0x16c0004002138fae */ /* 0x000fe8000d101d76 */
[----:B------:R3:W-:Y:S01]  /*e370*/  @!P0 LDGSTS.E.BYPASS.LTC128B.128 [R19+0x18c00], desc[UR54][R2.64+0x80], !P1 ;  /* 0x18c0008002138fae */ /* 0x0007e2000c901d76 */
[----:B------:R-:W-:-:S13]  /*e380*/  ISETP.GE.AND P0, PT, R7, R0, PT ;  /* 0x000000000700720c */ /* 0x000fda0003f06270 */
[----:B-1----:R-:W-:Y:S01]  /*e390*/  @!P0 IADD3 R14, P4, R35, R14, RZ ;  /* 0x0000000e230e8210 */ /* 0x002fe20007f9e0ff */
[----:B------:R-:W-:-:S03]  /*e3a0*/  @!P0 VIADD R9, R36, UR42 ;  /* 0x0000002a24098c36 */ /* 0x000fc60008000000 */
[----:B---3--:R-:W-:Y:S01]  /*e3b0*/  @!P0 MOV R2, R14 ;  /* 0x0000000e00028202 */ /* 0x008fe20000000f00 */
[----:B--2---:R-:W-:Y:S01]  /*e3c0*/  @!P0 IMAD.X R7, RZ, RZ, R6, P4 ;  /* 0x000000ffff078224 */ /* 0x004fe200020e0606 */
[----:B------:R1:W2:Y:S03]  /*e3d0*/  SHFL.IDX PT, R14, R4, 0x3, 0x1c1f ;  /* 0x007c1f00040e7f89 */ /* 0x0002a600000e0000 */
[----:B------:R-:W-:Y:S01]  /*e3e0*/  @!P0 IMAD.MOV.U32 R3, RZ, RZ, R7 ;  /* 0x000000ffff038224 */ /* 0x000fe200078e0007 */
[----:B------:R1:W3:Y:S04]  /*e3f0*/  SHFL.IDX PT, R6, R5, 0x3, 0x1c1f ;  /* 0x007c1f0005067f89 */ /* 0x0002e800000e0000 */
[----:B------:R1:W-:Y:S04]  /*e400*/  @!P0 LDGSTS.E.BYPASS.LTC128B.128 [R9+0x15400], desc[UR54][R2.64], !P3 ;  /* 0x1540000002098fae */ /* 0x0003e8000d901d76 */
[----:B------:R1:W-:Y:S04]  /*e410*/  @!P0 LDGSTS.E.BYPASS.LTC128B.128 [R9+0x17400], desc[UR54][R2.64+0x40], !P2 ;  /* 0x1740004002098fae */ /* 0x0003e8000d101d76 */
[----:B------:R1:W-:Y:S02]  /*e420*/  @!P0 LDGSTS.E.BYPASS.LTC128B.128 [R9+0x19400], desc[UR54][R2.64+0x80], !P1 ;  /* 0x1940008002098fae */ /* 0x0003e4000c901d76 */
.L_x_135:
[----:B------:R-:W-:Y:S01]  /*e430*/  VIADD R29, R29, 0x60 ;  /* 0x000000601d1d7836 */ /* 0x000fe20000000000 */
[----:B------:R-:W-:Y:S04]  /*e440*/  BSSY B0, `(.L_x_59) ;  /* 0x000000c000007945 */ /* 0x000fe80003800000 */
[----:B------:R-:W-:-:S13]  /*e450*/  ISETP.GE.AND P0, PT, R29, R0, PT ;  /* 0x000000001d00720c */ /* 0x000fda0003f06270 */
[----:B------:R-:W-:Y:S05]  /*e460*/  @P0 BRA `(.L_x_60) ;  /* 0x0000000000240947 */ /* 0x000fea0003800000 */
[----:B-12---:R-:W-:Y:S01]  /*e470*/  IADD3 R2, P0, R35, R14, RZ ;  /* 0x0000000e23027210 */ /* 0x006fe20007f1e0ff */
[----:B------:R-:W-:-:S04]  /*e480*/  VIADD R5, R36, UR42 ;  /* 0x0000002a24057c36 */ /* 0x000fc80008000000 */
[----:B---3--:R-:W-:-:S05]  /*e490*/  IMAD.X R3, RZ, RZ, R6, P0 ;  /* 0x000000ffff037224 */ /* 0x008fca00000e0606 */
[----:B------:R-:W-:Y:S01]  /*e4a0*/  @!PT LDS RZ, [RZ] ;  /* 0x00000000fffff984 */ /* 0x000fe20000000800 */
[----:B------:R-:W-:Y:S01]  /*e4b0*/  @!PT LDS RZ, [RZ] ;  /* 0x00000000fffff984 */ /* 0x000fe20000000800 */
[----:B------:R-:W-:Y:S01]  /*e4c0*/  @!PT LDS RZ, [RZ] ;  /* 0x00000000fffff984 */ /* 0x000fe20000000800 */
[----:B------:R4:W-:Y:S04]  /*e4d0*/  LDGSTS.E.BYPASS.LTC128B.128 [R5+0x15c00], desc[UR54][R2.64], !P3 ;  /* 0x15c0000002057fae */ /* 0x0009e8000d901d76 */
[----:B------:R4:W-:Y:S04]  /*e4e0*/  LDGSTS.E.BYPASS.LTC128B.128 [R5+0x17c00], desc[UR54][R2.64+0x40], !P2 ;  /* 0x17c0004002057fae */ /* 0x0009e8000d101d76 */
[----:B------:R4:W-:Y:S02]  /*e4f0*/  LDGSTS.E.BYPASS.LTC128B.128 [R5+0x19c00], desc[UR54][R2.64+0x80], !P1 ;  /* 0x19c0008002057fae */ /* 0x0009e4000c901d76 */
.L_x_60:
[----:B------:R-:W-:Y:S05]  /*e500*/  BSYNC B0 ;  /* 0x0000000000007941 */ /* 0x000fea0003800000 */
.L_x_59:
[----:B------:R-:W-:Y:S01]  /*e510*/  NOP ;  /* 0x0000000000007918 */ /* 0x000fe20000000000 */
[----:B------:R-:W-:Y:S01]  /*e520*/  SYNCS.ARRIVE.TRANS64.RED.A0T1 RZ, [UR42+0x29800], RZ ;  /* 0x029800ffffff79a7 */ /* 0x000fe2000820042a */
[----:B------:R-:W-:Y:S01]  /*e530*/  MOV R0, 0x1 ;  /* 0x0000000100007802 */ /* 0x000fe20000000f00 */
[----:B------:R-:W-:Y:S03]  /*e540*/  ARRIVES.LDGSTSBAR.64.TRANSCNT [UR42+0x29800] ;  /* 0x02980000ff0079b0 */ /* 0x000fe60008000aaa */
[----:B------:R-:W-:Y:S01]  /*e550*/  SHF.L.U32 R0, R0, 0x1f, RZ ;  /* 0x0000001f00007819 */ /* 0x000fe200000006ff */
[----:B------:R-:W-:Y:S01]  /*e560*/  NOP ;  /* 0x0000000000007918 */ /* 0x000fe20000000000 */
[----:B------:R-:W-:Y:S02]  /*e570*/  SYNCS.ARRIVE.TRANS64.A1T0 RZ, [UR42+0x29800], RZ ;  /* 0x029800ffffff79a7 */ /* 0x000fe4000810002a */
[----:B------:R-:W5:Y:S02]  /*e580*/  SYNCS.PHASECHK.TRANS64.TRYWAIT P0, [UR42+0x29820], R0 ;  /* 0x02982000ff0075a7 */ /* 0x000f64000800016a */
[----:B-----5:R-:W-:Y:S05]  /*e590*/  @!P0 BRA `(.L_x_61) ;  /* 0x0000003800048947 */ /* 0x020fea0003800000 */
.L_x_136:
[----:B------:R-:W-:Y:S01]  /*e5a0*/  UIADD3 UR4, UR46, -0x2, URZ ;  /* 0xfffffffe2e047890 */ /* 0x000fe2000fffe03f */
[----:B------:R-:W-:-:S03]  /*e5b0*/  IMAD.MOV.U32 R29, RZ, RZ, 0x1 ;  /* 0x00000001ff1d7424 */ /* 0x000fc600078e00ff */
[----:B------:R-:W-:-:S06]  /*e5c0*/  UISETP.GE.AND UP0, UPT, UR4, UR45, UPT ;  /* 0x0000002d0400728c */ /* 0x000fcc000bf06270 */
[----:B------:R-:W-:-:S13]  /*e5d0*/  PLOP3.LUT P0, PT, PT, PT, UP0, 0x40, 0x0 ;  /* 0x000000000000781c */ /* 0x000fda0003f0e808 */
[----:B------:R-:W-:Y:S05]  /*e5e0*/  @P0 BRA `(.L_x_62) ;  /* 0x0000001400900947 */ /* 0x000fea0003800000 */
[----:B-1--4-:R-:W1:Y:S01]  /*e5f0*/  S2R R2, SR_TID.X ;  /* 0x0000000000027919 */ /* 0x012e620000002100 */
[----:B------:R-:W-:Y:S01]  /*e600*/  UIADD3 UR4, UR44, 0x1, URZ ;  /* 0x000000012c047890 */ /* 0x000fe2000fffe03f */
[----:B------:R-:W-:Y:S01]  /*e610*/  LOP3.LUT R3, RZ, UR41, RZ, 0x33, !PT ;  /* 0x00000029ff037c12 */ /* 0x000fe2000f8e33ff */
[----:B0-----:R-:W-:Y:S02]  /*e620*/  IMAD.MOV.U32 R20, RZ, RZ, 0x1 ;  /* 0x00000001ff147424 */ /* 0x001fe400078e00ff */
[----:B------:R-:W-:-:S06]  /*e630*/  UIMAD UR4, UR4, UR38, URZ ;  /* 0x00000026040472a4 */ /* 0x000fcc000f8e023f */
[----:B------:R-:W-:-:S04]  /*e640*/  LOP3.LUT R0, RZ, UR4, RZ, 0x33, !PT ;  /* 0x00000004ff007c12 */ /* 0x000fc8000f8e33ff */
[----:B------:R-:W-:-:S04]  /*e650*/  VIMNMX R3, R0, R3, !PT ;  /* 0x0000000300037248 */ /* 0x000fc80007fe0100 */
[----:B------:R-:W-:Y:S01]  /*e660*/  IADD3 R31, -R3, -0x2, RZ ;  /* 0xfffffffe031f7810 */ /* 0x000fe20007ffe1ff */
[----:B-1----:R-:W-:-:S05]  /*e670*/  IMAD.SHL.U32 R2, R2, 0x20, RZ ;  /* 0x0000002002027824 */ /* 0x002fca00078e00ff */
[----:B------:R-:W-:-:S04]  /*e680*/  LOP3.LUT R2, R2, 0x60, RZ, 0xc0, !PT ;  /* 0x0000006002027812 */ /* 0x000fc800078ec0ff */
[----:B------:R-:W-:-:S05]  /*e690*/  IADD3 R17, R2, R17, R28 ;  /* 0x0000001102117210 */ /* 0x000fca0007ffe01c */
[----:B------:R-:W-:Y:S01]  /*e6a0*/  VIADD R2, R17, 0xfffffe20 ;  /* 0xfffffe2011027836 */ /* 0x000fe20000000000 */
[----:B------:R-:W-:-:S03]  /*e6b0*/  MOV R17, RZ ;  /* 0x000000ff00117202 */ /* 0x000fc60000000f00 */
[----:B------:R-:W-:-:S07]  /*e6c0*/  IMAD R0, R3, -0xa0, R2 ;  /* 0xffffff6003007824 */ /* 0x000fce00078e0202 */
.L_x_77:
[----:B0-----:R-:W0:Y:S01]  /*e6d0*/  LDC R2, c[0x0][0x430] ;  /* 0x00010c00ff027b82 */ /* 0x001e220000000800 */
[----:B------:R-:W4:Y:S01]  /*e6e0*/  LDL R4, [R1+0xc] ;  /* 0x00000c0001047983 */ /* 0x000f220000100800 */
[----:B------:R-:W-:Y:S01]  /*e6f0*/  IMAD.MOV.U32 R5, RZ, RZ, R0 ;  /* 0x000000ffff057224 */ /* 0x000fe200078e0000 */
[----:B------:R-:W-:Y:S01]  /*e700*/  ULDC.64 UR4, c[0x0][0x428] ;  /* 0x00010a0000047ab9 */ /* 0x000fe20000000a00 */
[----:B------:R-:W-:Y:S01]  /*e710*/  ULDC.64 UR6, c[0x0][0x418] ;  /* 0x0001060000067ab9 */ /* 0x000fe20000000a00 */
[----:B------:R-:W-:Y:S02]  /*e720*/  IMAD R9, R37, UR4, RZ ;  /* 0x0000000425097c24 */ /* 0x000fe4000f8e02ff */
[----:B------:R-:W-:Y:S02]  /*e730*/  VIADD R11, R0, 0x80 ;  /* 0x00000080000b7836 */ /* 0x000fe40000000000 */
[----:B------:R-:W-:Y:S02]  /*e740*/  IMAD R9, R30, UR5, R9 ;  /* 0x000000051e097c24 */ /* 0x000fe4000f8e0209 */
[----:B------:R-:W-:Y:S01]  /*e750*/  VIADD R18, R17, 0x1 ;  /* 0x0000000111127836 */ /* 0x000fe20000000000 */
[----:B0-----:R-:W-:-:S13]  /*e760*/  ISETP.NE.AND P2, PT, R2, 0x1, PT ;  /* 0x000000010200780c */ /* 0x001fda0003f45270 */
[----:B------:R-:W0:Y:S08]  /*e770*/  @P2 LDC R3, c[0x0][0x434] ;  /* 0x00010d00ff032b82 */ /* 0x000e300000000800 */
[----:B------:R-:W1:Y:S01]  /*e780*/  @P2 LDC R7, c[0x0][0x438] ;  /* 0x00010e00ff072b82 */ /* 0x000e620000000800 */
[----:B0-----:R-:W-:-:S05]  /*e790*/  @P2 IMAD.HI.U32 R2, R0, R3, RZ ;  /* 0x0000000300022227 */ /* 0x001fca00078e00ff */
[----:B-1----:R-:W-:-:S04]  /*e7a0*/  @P2 SHF.R.U32.HI R5, RZ, R7, R2 ;  /* 0x00000007ff052219 */ /* 0x002fc80000011602 */
[--C-:B------:R-:W-:Y:S01]  /*e7b0*/  SHF.R.S32.HI R3, RZ, 0x1f, R5.reuse ;  /* 0x0000001fff037819 */ /* 0x100fe20000011405 */
[----:B------:R-:W-:-:S04]  /*e7c0*/  IMAD.MOV.U32 R2, RZ, RZ, R5 ;  /* 0x000000ffff027224 */ /* 0x000fc800078e0005 */
[----:B------:R-:W-:-:S04]  /*e7d0*/  IMAD.WIDE.U32 R2, R30, UR4, R2 ;  /* 0x000000041e027c25 */ /* 0x000fc8000f8e0002 */
[----:B------:R-:W-:Y:S01]  /*e7e0*/  IMAD.IADD R3, R9, 0x1, R3 ;  /* 0x0000000109037824 */ /* 0x000fe200078e0203 */
[----:B---3--:R-:W-:-:S04]  /*e7f0*/  LEA R6, P0, R2, UR6, 0x2 ;  /* 0x0000000602067c11 */ /* 0x008fc8000f8010ff */
[----:B------:R-:W-:Y:S02]  /*e800*/  LEA.HI.X R7, R2, UR7, R3, 0x2, P0 ;  /* 0x0000000702077c11 */ /* 0x000fe400080f1403 */
[----:B------:R-:W0:Y:S03]  /*e810*/  @P2 LDC R2, c[0x0][0x434] ;  /* 0x00010d00ff022b82 */ /* 0x000e260000000800 */
[----:B------:R-:W3:Y:S05]  /*e820*/  LDG.E R6, desc[UR54][R6.64] ;  /* 0x0000003606067981 */ /* 0x000eea000c1e1900 */
[----:B------:R-:W1:Y:S01]  /*e830*/  @P2 LDC R3, c[0x0][0x438] ;  /* 0x00010e00ff032b82 */ /* 0x000e620000000800 */
[----:B0-----:R-:W-:-:S05]  /*e840*/  @P2 IMAD.HI.U32 R2, R11, R2, RZ ;  /* 0x000000020b022227 */ /* 0x001fca00078e00ff */
[----:B-1----:R-:W-:Y:S01]  /*e850*/  @P2 SHF.R.U32.HI R11, RZ, R3, R2 ;  /* 0x00000003ff0b2219 */ /* 0x002fe20000011602 */
[----:B------:R-:W-:-:S06]  /*e860*/  ULOP3.LUT UR8, UR39, 0x2, URZ, 0xfc, !UPT ;  /* 0x0000000227087892 */ /* 0x000fcc000f8efc3f */
[----:B------:R-:W-:Y:S01]  /*e870*/  IMAD.U32 R10, RZ, RZ, UR8 ;  /* 0x00000008ff0a7e24 */ /* 0x000fe2000f8e00ff */
[----:B------:R-:W-:-:S04]  /*e880*/  IADD3 R31, R31, -0x1, RZ ;  /* 0xffffffff1f1f7810 */ /* 0x000fc80007ffe0ff */
[----:B------:R-:W-:Y:S02]  /*e890*/  ISETP.GT.AND P2, PT, R31, UR45, PT ;  /* 0x0000002d1f007c0c */ /* 0x000fe4000bf44270 */
[----:B----4-:R-:W-:-:S13]  /*e8a0*/  ISETP.GT.U32.AND P1, PT, R4, 0x9f, PT ;  /* 0x0000009f0400780c */ /* 0x010fda0003f24070 */
[----:B------:R-:W-:Y:S02]  /*e8b0*/  @!P1 SHF.R.S32.HI R3, RZ, 0x1f, R11 ;  /* 0x0000001fff039819 */ /* 0x000fe4000001140b */
[----:B------:R-:W-:-:S05]  /*e8c0*/  @!P1 MOV R2, R11 ;  /* 0x0000000b00029202 */ /* 0x000fca0000000f00 */
[----:B------:R-:W-:-:S04]  /*e8d0*/  @!P1 IMAD.WIDE.U32 R2, R30, UR4, R2 ;  /* 0x000000041e029c25 */ /* 0x000fc8000f8e0002 */
[----:B------:R-:W-:Y:S01]  /*e8e0*/  @!P1 IMAD.IADD R9, R9, 0x1, R3 ;  /* 0x0000000109099824 */ /* 0x000fe200078e0203 */
[----:B------:R-:W-:Y:S01]  /*e8f0*/  @!P1 LEA R8, P0, R2, UR6, 0x2 ;  /* 0x0000000602089c11 */ /* 0x000fe2000f8010ff */
[----:B------:R-:W-:-:S03]  /*e900*/  IMAD.MOV.U32 R4, RZ, RZ, RZ ;  /* 0x000000ffff047224 */ /* 0x000fc600078e00ff */
[----:B------:R-:W-:Y:S02]  /*e910*/  @!P1 LEA.HI.X R9, R2, UR7, R9, 0x2, P0 ;  /* 0x0000000702099c11 */ /* 0x000fe400080f1409 */
[----:B------:R-:W-:-:S03]  /*e920*/  ISETP.NE.AND P0, PT, R18, 0x2, PT ;  /* 0x000000021200780c */ /* 0x000fc60003f05270 */
[----:B------:R0:W5:Y:S01]  /*e930*/  @!P1 LDG.E R4, desc[UR54][R8.64] ;  /* 0x0000003608049981 */ /* 0x000162000c1e1900 */
[----:B------:R-:W-:Y:S02]  /*e940*/  ISETP.NE.AND P1, PT, R10, 0x3, PT ;  /* 0x000000030a00780c */ /* 0x000fe40003f25270 */
[----:B------:R-:W-:Y:S02]  /*e950*/  SEL R29, RZ, 0x1, P0 ;  /* 0x00000001ff1d7807 */ /* 0x000fe40000000000 */
[----:B------:R-:W-:Y:S02]  /*e960*/  SEL R18, R18, RZ, P0 ;  /* 0x000000ff12127207 */ /* 0x000fe40000000000 */
[----:B------:R-:W-:Y:S02]  /*e970*/  LOP3.LUT R29, R20, R29, RZ, 0x3c, !PT ;  /* 0x0000001d141d7212 */ /* 0x000fe400078e3cff */
[----:B---3--:R-:W-:-:S05]  /*e980*/  SHF.R.S32.HI R24, RZ, 0x1f, R6 ;  /* 0x0000001fff187819 */ /* 0x008fca0000011406 */
[----:B0-----:R-:W-:Y:S05]  /*e990*/  @!P1 BRA `(.L_x_63) ;  /* 0x0000000000049947 */ /* 0x001fea0003800000 */
[----:B------:R-:W-:Y:S01]  /*e9a0*/  BPT.TRAP 0x1 ;  /* 0x000000040000795c */ /* 0x000fe20000300000 */
.L_x_63:
[----:B------:R-:W-:Y:S02]  /*e9b0*/  LEA R10, R18, UR42, 0x3 ;  /* 0x0000002a120a7c11 */ /* 0x000fe4000f8e18ff */
[----:B------:R-:W-:-:S04]  /*e9c0*/  SHF.L.U32 R26, R29, 0x1f, RZ ;  /* 0x0000001f1d1a7819 */ /* 0x000fc800000006ff */
[----:B------:R-:W0:Y:S02]  /*e9d0*/  SYNCS.PHASECHK.TRANS64.TRYWAIT P0, [R10+URZ+0x29880], R26 ;  /* 0x0298801a0a0075a7 */ /* 0x000e24000800017f */
[----:B0-----:R-:W-:Y:S05]  /*e9e0*/  @!P0 BRA `(.L_x_64) ;  /* 0x0000003400088947 */ /* 0x001fea0003800000 */
.L_x_137:
[----:B------:R-:W-:Y:S01]  /*e9f0*/  ULDC UR4, c[0x0][0x430] ;  /* 0x00010c0000047ab9 */ /* 0x000fe20000000800 */
[----:B------:R-:W-:Y:S01]  /*ea00*/  ULDC.64 UR6, c[0x0][0x328] ;  /* 0x0000ca0000067ab9 */ /* 0x000fe20000000a00 */
[----:B------:R-:W-:Y:S01]  /*ea10*/  UIADD3 UR4, -UR4, URZ, URZ ;  /* 0x0000003f04047290 */ /* 0x000fe2000fffe13f */
[----:B-----5:R-:W-:Y:S02]  /*ea20*/  SHF.R.S32.HI R27, RZ, 0x1f, R4 ;  /* 0x0000001fff1b7819 */ /* 0x020fe40000011404 */
[C---:B------:R-:W-:Y:S02]  /*ea30*/  LOP3.LUT P3, RZ, R16.reuse, 0x2, RZ, 0xc0, !PT ;  /* 0x0000000210ff7812 */ /* 0x040fe4000786c0ff */
[----:B------:R-:W-:Y:S01]  /*ea40*/  LOP3.LUT P1, RZ, R16, 0x1, RZ, 0xc0, !PT ;  /* 0x0000000110ff7812 */ /* 0x000fe2000782c0ff */
[--C-:B------:R-:W-:Y:S02]  /*ea50*/  IMAD R7, R5, UR4, R0.reuse ;  /* 0x0000000405077c24 */ /* 0x100fe4000f8e0200 */
[----:B------:R-:W-:Y:S01]  /*ea60*/  IMAD R5, R11, UR4, R0 ;  /* 0x000000040b057c24 */ /* 0x000fe2000f8e0200 */
[----:B------:R-:W-:-:S02]  /*ea70*/  ULDC.64 UR4, c[0x0][0x338] ;  /* 0x0000ce0000047ab9 */ /* 0x000fc40000000a00 */
[----:B------:R-:W-:Y:S01]  /*ea80*/  SHF.R.S32.HI R19, RZ, 0x1f, R7 ;  /* 0x0000001fff137819 */ /* 0x000fe20000011407 */
[----:B------:R-:W-:Y:S02]  /*ea90*/  VIADD R5, R5, 0x80 ;  /* 0x0000008005057836 */ /* 0x000fe40000000000 */
[----:B------:R-:W-:Y:S02]  /*eaa0*/  IMAD R11, R24, UR4, RZ ;  /* 0x00000004180b7c24 */ /* 0x000fe4000f8e02ff */
[----:B------:R-:W-:Y:S01]  /*eab0*/  IMAD R2, R19, UR6, RZ ;  /* 0x0000000613027c24 */ /* 0x000fe2000f8e02ff */
[----:B------:R-:W-:Y:S01]  /*eac0*/  SHF.R.S32.HI R28, RZ, 0x1f, R5 ;  /* 0x0000001fff1c7819 */ /* 0x000fe20000011405 */
[----:B------:R-:W-:Y:S02]  /*ead0*/  IMAD R11, R6, UR5, R11 ;  /* 0x00000005060b7c24 */ /* 0x000fe4000f8e020b */
[C---:B------:R-:W-:Y:S02]  /*eae0*/  IMAD R9, R7.reuse, UR7, R2 ;  /* 0x0000000707097c24 */ /* 0x040fe4000f8e0202 */
[----:B------:R-:W-:-:S04]  /*eaf0*/  IMAD.WIDE.U32 R2, R7, UR6, RZ ;  /* 0x0000000607027c25 */ /* 0x000fc8000f8e00ff */
[----:B------:R-:W-:Y:S02]  /*eb00*/  IMAD.IADD R3, R3, 0x1, R9 ;  /* 0x0000000103037824 */ /* 0x000fe400078e0209 */
[----:B------:R-:W-:Y:S02]  /*eb10*/  IMAD R12, R28, UR6, RZ ;  /* 0x000000061c0c7c24 */ /* 0x000fe4000f8e02ff */
[----:B------:R-:W-:-:S04]  /*eb20*/  IMAD.WIDE.U32 R8, R6, UR4, R2 ;  /* 0x0000000406087c25 */ /* 0x000fc8000f8e0002 */
[C---:B------:R-:W-:Y:S02]  /*eb30*/  IMAD R12, R5.reuse, UR7, R12 ;  /* 0x00000007050c7c24 */ /* 0x040fe4000f8e020c */
[----:B------:R-:W-:Y:S01]  /*eb40*/  IMAD.WIDE.U32 R2, R5, UR6, RZ ;  /* 0x0000000605027c25 */ /* 0x000fe2000f8e00ff */
[----:B------:R-:W-:-:S03]  /*eb50*/  R2UR UR6, R32 ;  /* 0x00000000200672ca */ /* 0x000fc600000e0000 */
[----:B------:R-:W-:Y:S02]  /*eb60*/  IMAD.IADD R9, R9, 0x1, R11 ;  /* 0x0000000109097824 */ /* 0x000fe400078e020b */
[----:B------:R-:W-:Y:S02]  /*eb70*/  IMAD.IADD R3, R3, 0x1, R12 ;  /* 0x0000000103037824 */ /* 0x000fe400078e020c */
[----:B------:R-:W-:Y:S02]  /*eb80*/  IMAD R11, R27, UR4, RZ ;  /* 0x000000041b0b7c24 */ /* 0x000fe4000f8e02ff */
[----:B------:R-:W-:-:S04]  /*eb90*/  IMAD.WIDE.U32 R2, R4, UR4, R2 ;  /* 0x0000000404027c25 */ /* 0x000fc8000f8e0002 */
[----:B------:R-:W-:Y:S01]  /*eba0*/  IMAD R11, R4, UR5, R11 ;  /* 0x00000005040b7c24 */ /* 0x000fe2000f8e020b */
[----:B------:R-:W-:-:S04]  /*ebb0*/  ULDC.64 UR4, c[0x0][0x330] ;  /* 0x0000cc0000047ab9 */ /* 0x000fc80000000a00 */
[----:B------:R-:W-:Y:S01]  /*ebc0*/  IADD3 R3, R3, R11, RZ ;  /* 0x0000000b03037210 */ /* 0x000fe20007ffe0ff */
[----:B------:R-:W-:Y:S01]  /*ebd0*/  IMAD.U32 R11, RZ, RZ, UR4 ;  /* 0x00000004ff0b7e24 */ /* 0x000fe2000f8e00ff */
[----:B------:R-:W-:-:S03]  /*ebe0*/  UIMAD UR4, UR6, UR4, URZ ;  /* 0x00000004060472a4 */ /* 0x000fc6000f8e023f */
[C---:B------:R-:W-:Y:S01]  /*ebf0*/  IMAD.WIDE.U32 R8, R11.reuse, UR40, R8 ;  /* 0x000000280b087c25 */ /* 0x040fe2000f8e0008 */
[----:B------:R-:W-:Y:S01]  /*ec00*/  ULDC.64 UR6, c[0x0][0x318] ;  /* 0x0000c60000067ab9 */ /* 0x000fe20000000a00 */
[----:B------:R-:W-:Y:S02]  /*ec10*/  UIMAD UR4, UR40, UR5, UR4 ;  /* 0x00000005280472a4 */ /* 0x000fe4000f8e0204 */
[----:B------:R-:W-:Y:S01]  /*ec20*/  IMAD.U32 R23, RZ, RZ, UR7 ;  /* 0x00000007ff177e24 */ /* 0x000fe2000f8e00ff */
[----:B------:R-:W-:Y:S01]  /*ec30*/  IADD3 R22, P0, R8, UR6, RZ ;  /* 0x0000000608167c10 */ /* 0x000fe2000ff1e0ff */
[----:B------:R-:W-:-:S03]  /*ec40*/  IMAD.WIDE.U32 R2, R11, UR40, R2 ;  /* 0x000000280b027c25 */ /* 0x000fc6000f8e0002 */
[----:B------:R-:W-:Y:S02]  /*ec50*/  IADD3.X R25, R23, UR4, R9, P0, !PT ;  /* 0x0000000417197c10 */ /* 0x000fe400087fe409 */
[----:B------:R-:W-:-:S04]  /*ec60*/  IADD3 R8, P0, R2, UR6, RZ ;  /* 0x0000000602087c10 */ /* 0x000fc8000ff1e0ff */
[----:B------:R-:W-:Y:S01]  /*ec70*/  IADD3.X R23, R23, UR4, R3, P0, !PT ;  /* 0x0000000417177c10 */ /* 0x000fe200087fe403 */
[----:B------:R-:W-:-:S03]  /*ec80*/  UMOV UR4, 0xffffffff ;  /* 0xffffffff00047882 */ /* 0x000fc60000000000 */
[----:B------:R-:W-:Y:S05]  /*ec90*/  BRA.DIV UR4, `(.L_x_65) ;  /* 0x0000003204707947 */ /* 0x000fea000b800000 */
[----:B------:R-:W1:Y:S01]  /*eca0*/  SHFL.IDX PT, R2, R22, RZ, 0x1c1f ;  /* 0x001c1fff16027589 */ /* 0x000e6200000e0000 */
[----:B------:R-:W-:-:S03]  /*ecb0*/  IMAD R9, R18, 0x5000, R34 ;  /* 0x0000500012097824 */ /* 0x000fc600078e0222 */
[----:B------:R-:W3:Y:S01]  /*ecc0*/  SHFL.IDX PT, R3, R25, RZ, 0x1c1f ;  /* 0x001c1fff19037589 */ /* 0x000ee200000e0000 */
[----:B------:R-:W-:-:S03]  /*ecd0*/  IMAD.IADD R21, R33, 0x1, R9 ;  /* 0x0000000121157824 */ /* 0x000fc600078e0209 */
[----:B------:R-:W-:Y:S04]  /*ece0*/  SHFL.IDX PT, R23, R23, RZ, 0x1c1f ;  /* 0x001c1fff17177589 */ /* 0x000fe800000e0000 */
[----:B--2---:R-:W-:Y:S01]  /*ecf0*/  SHFL.IDX PT, R14, R8, RZ, 0x1c1f ;  /* 0x001c1fff080e7589 */ /* 0x004fe200000e0000 */
[----:B-1----:R-:W-:-:S05]  /*ed00*/  IADD3 R2, P0, R35, R2, RZ ;  /* 0x0000000223027210 */ /* 0x002fca0007f1e0ff */
[----:B---3--:R-:W-:-:S05]  /*ed10*/  IMAD.X R3, RZ, RZ, R3, P0 ;  /* 0x000000ffff037224 */ /* 0x008fca00000e0603 */
[----:B------:R-:W-:Y:S04]  /*ed20*/  LDGSTS.E.BYPASS.LTC128B.128 [R9], desc[UR54][R2.64], !P3 ;  /* 0x0000000002097fae */ /* 0x000fe8000d901d76 */
[----:B------:R1:W-:Y:S04]  /*ed30*/  LDGSTS.E.BYPASS.LTC128B.128 [R21], desc[UR54][R2.64+0x40], !P1 ;  /* 0x0000004002157fae */ /* 0x0003e8000c901d76 */
[----:B-1----:R-:W1:Y:S04]  /*ed40*/  SHFL.IDX PT, R2, R22, 0x1, 0x1c1f ;  /* 0x003c1f0016027f89 */ /* 0x002e6800000e0000 */
[----:B------:R-:W2:Y:S01]  /*ed50*/  SHFL.IDX PT, R3, R25, 0x1, 0x1c1f ;  /* 0x003c1f0019037f89 */ /* 0x000ea200000e0000 */
[----:B-1----:R-:W-:-:S04]  /*ed60*/  IADD3 R2, P0, R35, R2, RZ ;  /* 0x0000000223027210 */ /* 0x002fc80007f1e0ff */
[----:B--2---:R-:W-:-:S05]  /*ed70*/  IADD3.X R3, RZ, R3, RZ, P0, !PT ;  /* 0x00000003ff037210 */ /* 0x004fca00007fe4ff */
[----:B------:R-:W-:Y:S04]  /*ed80*/  LDGSTS.E.BYPASS.LTC128B.128 [R9+0x1000], desc[UR54][R2.64], !P3 ;  /* 0x0100000002097fae */ /* 0x000fe8000d901d76 */
[----:B------:R1:W-:Y:S04]  /*ed90*/  LDGSTS.E.BYPASS.LTC128B.128 [R21+0x1000], desc[UR54][R2.64+0x40], !P1 ;  /* 0x0100004002157fae */ /* 0x0003e8000c901d76 */
[----:B-1----:R-:W1:Y:S04]  /*eda0*/  SHFL.IDX PT, R2, R22, 0x2, 0x1c1f ;  /* 0x005c1f0016027f89 */ /* 0x002e6800000e0000 */
[----:B------:R-:W2:Y:S04]  /*edb0*/  SHFL.IDX PT, R3, R25, 0x2, 0x1c1f ;  /* 0x005c1f0019037f89 */ /* 0x000ea800000e0000 */
[----:B------:R-:W-:Y:S01]  /*edc0*/  SHFL.IDX PT, R25, R25, 0x3, 0x1c1f ;  /* 0x007c1f0019197f89 */ /* 0x000fe200000e0000 */
[----:B-1----:R-:W-:-:S05]  /*edd0*/  IADD3 R2, P0, R35, R2, RZ ;  /* 0x0000000223027210 */ /* 0x002fca0007f1e0ff */
[----:B--2---:R-:W-:-:S05]  /*ede0*/  IMAD.X R3, RZ, RZ, R3, P0 ;  /* 0x000000ffff037224 */ /* 0x004fca00000e0603 */
[----:B------:R-:W-:Y:S04]  /*edf0*/  LDGSTS.E.BYPASS.LTC128B.128 [R9+0x2000], desc[UR54][R2.64], !P3 ;  /* 0x0200000002097fae */ /* 0x000fe8000d901d76 */
[----:B------:R1:W-:Y:S04]  /*ee00*/  LDGSTS.E.BYPASS.LTC128B.128 [R21+0x2000], desc[UR54][R2.64+0x40], !P1 ;  /* 0x0200004002157fae */ /* 0x0003e8000c901d76 */
[----:B-1----:R-:W1:Y:S02]  /*ee10*/  SHFL.IDX PT, R2, R22, 0x3, 0x1c1f ;  /* 0x007c1f0016027f89 */ /* 0x002e6400000e0000 */
[----:B-1----:R-:W-:-:S05]  /*ee20*/  IADD3 R2, P0, R35, R2, RZ ;  /* 0x0000000223027210 */ /* 0x002fca0007f1e0ff */
[----:B------:R-:W-:-:S05]  /*ee30*/  IMAD.X R3, RZ, RZ, R25, P0 ;  /* 0x000000ffff037224 */ /* 0x000fca00000e0619 */
[----:B------:R1:W-:Y:S04]  /*ee40*/  LDGSTS.E.BYPASS.LTC128B.128 [R9+0x3000], desc[UR54][R2.64], !P3 ;  /* 0x0300000002097fae */ /* 0x0003e8000d901d76 */
[----:B------:R1:W-:Y:S02]  /*ee50*/  LDGSTS.E.BYPASS.LTC128B.128 [R21+0x3000], desc[UR54][R2.64+0x40], !P1 ;  /* 0x0300004002157fae */ /* 0x0003e4000c901d76 */
.L_x_149:
[----:B-1----:R-:W-:Y:S02]  /*ee60*/  IADD3 R2, P0, R35, R14, RZ ;  /* 0x0000000e23027210 */ /* 0x002fe40007f1e0ff */
[----:B------:R-:W-:-:S03]  /*ee70*/  R2UR UR4, R10 ;  /* 0x000000000a0472ca */ /* 0x000fc600000e0000 */
[----:B------:R-:W-:-:S05]  /*ee80*/  IMAD.X R3, RZ, RZ, R23, P0 ;  /* 0x000000ffff037224 */ /* 0x000fca00000e0617 */
[----:B------:R-:W-:Y:S01]  /*ee90*/  @!PT LDS RZ, [RZ] ;  /* 0x00000000fffff984 */ /* 0x000fe20000000800 */
[----:B------:R-:W-:Y:S01]  /*eea0*/  @!PT LDS RZ, [RZ] ;  /* 0x00000000fffff984 */ /* 0x000fe20000000800 */
[----:B------:R-:W-:Y:S01]  /*eeb0*/  @!PT LDS RZ, [RZ] ;  /* 0x00000000fffff984 */ /* 0x000fe20000000800 */
[----:B------:R1:W-:Y:S04]  /*eec0*/  LDGSTS.E.BYPASS.LTC128B.128 [R9+0x4000], desc[UR54][R2.64], !P3 ;  /* 0x0400000002097fae */ /* 0x0003e8000d901d76 */
[----:B------:R1:W-:Y:S01]  /*eed0*/  LDGSTS.E.BYPASS.LTC128B.128 [R21+0x4000], desc[UR54][R2.64+0x40], !P1 ;  /* 0x0400004002157fae */ /* 0x0003e2000c901d76 */
[----:B------:R-:W-:Y:S01]  /*eee0*/  NOP ;  /* 0x0000000000007918 */ /* 0x000fe20000000000 */
[----:B------:R-:W-:Y:S02]  /*eef0*/  SYNCS.ARRIVE.TRANS64.RED.A0T1 RZ, [UR4+0x29870], RZ ;  /* 0x029870ffffff79a7 */ /* 0x000fe40008200404 */
[----:B------:R-:W-:Y:S01]  /*ef00*/  ARRIVES.LDGSTSBAR.64.TRANSCNT [UR4+0x29870] ;  /* 0x02987000ff0079b0 */ /* 0x000fe20008000a84 */
[----:B------:R-:W-:Y:S01]  /*ef10*/  NOP ;  /* 0x0000000000007918 */ /* 0x000fe20000000000 */
[----:B------:R-:W-:-:S06]  /*ef20*/  ULOP3.LUT UR5, UR39, 0x2, URZ, 0xfc, !UPT ;  /* 0x0000000227057892 */ /* 0x000fcc000f8efc3f */
[----:B------:R-:W-:-:S05]  /*ef30*/  IMAD.U32 R11, RZ, RZ, UR5 ;  /* 0x00000005ff0b7e24 */ /* 0x000fca000f8e00ff */
[----:B------:R-:W-:-:S13]  /*ef40*/  ISETP.NE.AND P1, PT, R11, 0x3, PT ;  /* 0x000000030b00780c */ /* 0x000fda0003f25270 */
[----:B-1----:R-:W-:Y:S05]  /*ef50*/  @!P1 BRA `(.L_x_66) ;  /* 0x0000000000049947 */ /* 0x002fea0003800000 */
[----:B------:R-:W-:Y:S01]  /*ef60*/  BPT.TRAP 0x1 ;  /* 0x000000040000795c */ /* 0x000fe20000300000 */
.L_x_66:
[----:B------:R1:W-:Y:S01]  /*ef70*/  SYNCS.ARRIVE.TRANS64.A1T0 RZ, [R10+URZ+0x29870], RZ ;  /* 0x029870ff0aff79a7 */ /* 0x0003e2000810003f */
[----:B------:R-:W-:Y:S05]  /*ef80*/  @!P1 BRA `(.L_x_67) ;  /* 0x0000000000049947 */ /* 0x000fea0003800000 */
[----:B------:R-:W-:Y:S01]  /*ef90*/  BPT.TRAP 0x1 ;  /* 0x000000040000795c */ /* 0x000fe20000300000 */
.L_x_67:
[----:B------:R-:W2:Y:S02]  /*efa0*/  SYNCS.PHASECHK.TRANS64.TRYWAIT P0, [R10+URZ+0x29840], R26 ;  /* 0x0298401a0a0075a7 */ /* 0x000ea4000800017f */
[----:B--2---:R-:W-:Y:S05]  /*efb0*/  @!P0 BRA `(.L_x_68) ;  /* 0x0000003400188947 */ /* 0x004fea0003800000 */
.L_x_150:
[----:B------:R-:W-:Y:S01]  /*efc0*/  ULDC.64 UR8, c[0x0][0x300] ;  /* 0x0000c00000087ab9 */ /* 0x000fe20000000a00 */
[----:B------:R-:W-:Y:S01]  /*efd0*/  ULDC.64 UR10, c[0x0][0x310] ;  /* 0x0000c400000a7ab9 */ /* 0x000fe20000000a00 */
[----:B------:R-:W-:Y:S01]  /*efe0*/  IMAD R2, R19, UR8, RZ ;  /* 0x0000000813027c24 */ /* 0x000fe2000f8e02ff */
[----:B------:R-:W-:Y:S01]  /*eff0*/  R2UR UR6, R32 ;  /* 0x00000000200672ca */ /* 0x000fe200000e0000 */
[----:B------:R-:W-:Y:S01]  /*f000*/  ULDC.64 UR4, c[0x0][0x308] ;  /* 0x0000c20000047ab9 */ /* 0x000fe20000000a00 */
[----:B------:R-:W-:Y:S01]  /*f010*/  IMAD R28, R28, UR8, RZ ;  /* 0x000000081c1c7c24 */ /* 0x000fe2000f8e02ff */
[C---:B------:R-:W-:Y:S01]  /*f020*/  LOP3.LUT P4, RZ, R16.reuse, 0x10, RZ, 0xc0, !PT ;  /* 0x0000001010ff7812 */ /* 0x040fe2000788c0ff */
[C---:B------:R-:W-:Y:S01]  /*f030*/  IMAD R9, R7.reuse, UR9, R2 ;  /* 0x0000000907097c24 */ /* 0x040fe2000f8e0202 */
[C---:B------:R-:W-:Y:S01]  /*f040*/  LOP3.LUT P3, RZ, R16.reuse, 0x8, RZ, 0xc0, !PT ;  /* 0x0000000810ff7812 */ /* 0x040fe2000786c0ff */
[----:B------:R-:W-:Y:S01]  /*f050*/  IMAD.WIDE.U32 R2, R7, UR8, RZ ;  /* 0x0000000807027c25 */ /* 0x000fe2000f8e00ff */
[----:B------:R-:W-:-:S03]  /*f060*/  LOP3.LUT P1, RZ, R16, 0x4, RZ, 0xc0, !PT ;  /* 0x0000000410ff7812 */ /* 0x000fc6000782c0ff */
[----:B------:R-:W-:Y:S01]  /*f070*/  IMAD R7, R24, UR10, RZ ;  /* 0x0000000a18077c24 */ /* 0x000fe2000f8e02ff */
[----:B------:R-:W-:Y:S01]  /*f080*/  IADD3 R3, R3, R9, RZ ;  /* 0x0000000903037210 */ /* 0x000fe20007ffe0ff */
[----:B------:R-:W-:Y:S02]  /*f090*/  IMAD R27, R27, UR10, RZ ;  /* 0x0000000a1b1b7c24 */ /* 0x000fe4000f8e02ff */
[C---:B------:R-:W-:Y:S02]  /*f0a0*/  IMAD R7, R6.reuse, UR11, R7 ;  /* 0x0000000b06077c24 */ /* 0x040fe4000f8e0207 */
[----:B------:R-:W-:-:S04]  /*f0b0*/  IMAD.WIDE.U32 R2, R6, UR10, R2 ;  /* 0x0000000a06027c25 */ /* 0x000fc8000f8e0002 */
[----:B------:R-:W-:Y:S02]  /*f0c0*/  IMAD.IADD R3, R3, 0x1, R7 ;  /* 0x0000000103037824 */ /* 0x000fe400078e0207 */
[----:B------:R-:W-:Y:S01]  /*f0d0*/  IMAD.U32 R6, RZ, RZ, UR4 ;  /* 0x00000004ff067e24 */ /* 0x000fe2000f8e00ff */
[----:B------:R-:W-:Y:S01]  /*f0e0*/  UIMAD UR4, UR6, UR4, URZ ;  /* 0x00000004060472a4 */ /* 0x000fe2000f8e023f */
[----:B------:R-:W-:Y:S02]  /*f0f0*/  IMAD R7, R5, UR9, R28 ;  /* 0x0000000905077c24 */ /* 0x000fe4000f8e021c */
[----:B------:R-:W-:Y:S01]  /*f100*/  IMAD.WIDE.U32 R2, R6, UR40, R2 ;  /* 0x0000002806027c25 */ /* 0x000fe2000f8e0002 */
[----:B------:R-:W-:Y:S01]  /*f110*/  ULDC.64 UR6, c[0x0][0x2e8] ;  /* 0x0000ba0000067ab9 */ /* 0x000fe20000000a00 */
[----:B------:R-:W-:Y:S02]  /*f120*/  UIMAD UR4, UR40, UR5, UR4 ;  /* 0x00000005280472a4 */ /* 0x000fe4000f8e0204 */
[----:B------:R-:W-:Y:S01]  /*f130*/  IMAD.U32 R24, RZ, RZ, UR7 ;  /* 0x00000007ff187e24 */ /* 0x000fe2000f8e00ff */
[----:B------:R-:W-:Y:S01]  /*f140*/  IADD3 R19, P0, R2, UR6, RZ ;  /* 0x0000000602137c10 */ /* 0x000fe2000ff1e0ff */
[----:B------:R-:W-:-:S02]  /*f150*/  IMAD R27, R4, UR11, R27 ;  /* 0x0000000b041b7c24 */ /* 0x000fc4000f8e021b */
[----:B------:R-:W-:Y:S01]  /*f160*/  IMAD R23, R18, 0x7800, R36 ;  /* 0x0000780012177824 */ /* 0x000fe200078e0224 */
[----:B------:R-:W-:Y:S01]  /*f170*/  IADD3.X R21, R24, UR4, R3, P0, !PT ;  /* 0x0000000418157c10 */ /* 0x000fe200087fe403 */
[----:B------:R-:W-:-:S04]  /*f180*/  IMAD.WIDE.U32 R2, R5, UR8, RZ ;  /* 0x0000000805027c25 */ /* 0x000fc8000f8e00ff */
[----:B------:R-:W-:Y:S02]  /*f190*/  IMAD.IADD R3, R3, 0x1, R7 ;  /* 0x0000000103037824 */ /* 0x000fe400078e0207 */
[----:B------:R-:W-:-:S05]  /*f1a0*/  IMAD.WIDE.U32 R2, R4, UR10, R2 ;  /* 0x0000000a04027c25 */ /* 0x000fca000f8e0002 */
[----:B------:R-:W-:-:S03]  /*f1b0*/  IADD3 R3, R3, R27, RZ ;  /* 0x0000001b03037210 */ /* 0x000fc60007ffe0ff */
[----:B------:R-:W-:-:S03]  /*f1c0*/  IMAD.WIDE.U32 R2, R6, UR40, R2 ;  /* 0x0000002806027c25 */ /* 0x000fc6000f8e0002 */
[----:B------:R-:W-:-:S04]  /*f1d0*/  IADD3 R22, P0, R2, UR6, RZ ;  /* 0x0000000602167c10 */ /* 0x000fc8000ff1e0ff */
[----:B------:R-:W-:Y:S01]  /*f1e0*/  IADD3.X R24, R24, UR4, R3, P0, !PT ;  /* 0x0000000418187c10 */ /* 0x000fe200087fe403 */
[----:B------:R-:W-:-:S03]  /*f1f0*/  UMOV UR4, 0xffffffff ;  /* 0xffffffff00047882 */ /* 0x000fc60000000000 */
[----:B------:R-:W-:Y:S05]  /*f200*/  BRA.DIV UR4, `(.L_x_69) ;  /* 0x0000003204987947 */ /* 0x000fea000b800000 */
[----:B------:R-:W3:Y:S01]  /*f210*/  SHFL.IDX PT, R14, R19, RZ, 0x1c1f ;  /* 0x001c1fff130e7589 */ /* 0x000ee200000e0000 */
[----:B------:R-:W-:-:S03]  /*f220*/  IADD3 R23, R23, UR42, RZ ;  /* 0x0000002a17177c10 */ /* 0x000fc6000fffe0ff */
[----:B------:R-:W4:Y:S04]  /*f230*/  SHFL.IDX PT, R3, R21, RZ, 0x1c1f ;  /* 0x001c1fff15037589 */ /* 0x000f2800000e0000 */
[----:B------:R-:W-:Y:S01]  /*f240*/  SHFL.IDX PT, R24, R24, RZ, 0x1c1f ;  /* 0x001c1fff18187589 */ /* 0x000fe200000e0000 */
[----:B---3--:R-:W-:-:S03]  /*f250*/  IADD3 R8, P0, R35, R14, RZ ;  /* 0x0000000e23087210 */ /* 0x008fc60007f1e0ff */
[----:B------:R-:W3:Y:S02]  /*f260*/  SHFL.IDX PT, R14, R19, 0x1, 0x1c1f ;  /* 0x003c1f00130e7f89 */ /* 0x000ee400000e0000 */
[----:B----4-:R-:W-:Y:S02]  /*f270*/  IMAD.X R9, RZ, RZ, R3, P0 ;  /* 0x000000ffff097224 */ /* 0x010fe400000e0603 */
[----:B------:R-:W4:Y:S04]  /*f280*/  SHFL.IDX PT, R3, R21, 0x1, 0x1c1f ;  /* 0x003c1f0015037f89 */ /* 0x000f2800000e0000 */
[----:B------:R0:W-:Y:S04]  /*f290*/  LDGSTS.E.BYPASS.LTC128B.128 [R23+0x1a400], desc[UR54][R8.64], !P4 ;  /* 0x1a40000008177fae */ /* 0x0001e8000e101d76 */
[----:B------:R0:W-:Y:S04]  /*f2a0*/  LDGSTS.E.BYPASS.LTC128B.128 [R23+0x1cc00], desc[UR54][R8.64+0x40], !P3 ;  /* 0x1cc0004008177fae */ /* 0x0001e8000d901d76 */
[----:B------:R0:W-:Y:S01]  /*f2b0*/  LDGSTS.E.BYPASS.LTC128B.128 [R23+0x1f400], desc[UR54][R8.64+0x80], !P1 ;  /* 0x1f40008008177fae */ /* 0x0001e2000c901d76 */
[----:B---3--:R-:W-:-:S03]  /*f2c0*/  IADD3 R6, P0, R35, R14, RZ ;  /* 0x0000000e23067210 */ /* 0x008fc60007f1e0ff */
[----:B------:R-:W3:Y:S02]  /*f2d0*/  SHFL.IDX PT, R14, R19, 0x2, 0x1c1f ;  /* 0x005c1f00130e7f89 */ /* 0x000ee400000e0000 */
[----:B----4-:R-:W-:Y:S02]  /*f2e0*/  IMAD.X R7, RZ, RZ, R3, P0 ;  /* 0x000000ffff077224 */ /* 0x010fe400000e0603 */
[----:B------:R-:W4:Y:S04]  /*f2f0*/  SHFL.IDX PT, R3, R21, 0x2, 0x1c1f ;  /* 0x005c1f0015037f89 */ /* 0x000f2800000e0000 */
[----:B------:R-:W-:Y:S04]  /*f300*/  SHFL.IDX PT, R21, R21, 0x3, 0x1c1f ;  /* 0x007c1f0015157f89 */ /* 0x000fe800000e0000 */
[----:B------:R0:W-:Y:S04]  /*f310*/  LDGSTS.E.BYPASS.LTC128B.128 [R23+0x1ac00], desc[UR54][R6.64], !P4 ;  /* 0x1ac0000006177fae */ /* 0x0001e8000e101d76 */
[----:B------:R0:W-:Y:S04]  /*f320*/  LDGSTS.E.BYPASS.LTC128B.128 [R23+0x1d400], desc[UR54][R6.64+0x40], !P3 ;  /* 0x1d40004006177fae */ /* 0x0001e8000d901d76 */
[----:B------:R0:W-:Y:S01]  /*f330*/  LDGSTS.E.BYPASS.LTC128B.128 [R23+0x1fc00], desc[UR54][R6.64+0x80], !P1 ;  /* 0x1fc0008006177fae */ /* 0x0001e2000c901d76 */
[----:B---3--:R-:W-:-:S03]  /*f340*/  IADD3 R4, P0, R35, R14, RZ ;  /* 0x0000000e23047210 */ /* 0x008fc60007f1e0ff */
[----:B------:R-:W3:Y:S02]  /*f350*/  SHFL.IDX PT, R14, R19, 0x3, 0x1c1f ;  /* 0x007c1f00130e7f89 */ /* 0x000ee400000e0000 */
[----:B----4-:R-:W-:-:S05]  /*f360*/  IMAD.X R5, RZ, RZ, R3, P0 ;  /* 0x000000ffff057224 */ /* 0x010fca00000e0603 */
[----:B------:R0:W-:Y:S04]  /*f370*/  LDGSTS.E.BYPASS.LTC128B.128 [R23+0x1b400], desc[UR54][R4.64], !P4 ;  /* 0x1b40000004177fae */ /* 0x0001e8000e101d76 */
[----:B------:R0:W-:Y:S04]  /*f380*/  LDGSTS.E.BYPASS.LTC128B.128 [R23+0x1dc00], desc[UR54][R4.64+0x40], !P3 ;  /* 0x1dc0004004177fae */ /* 0x0001e8000d901d76 */
[----:B------:R0:W-:Y:S01]  /*f390*/  LDGSTS.E.BYPASS.LTC128B.128 [R23+0x20400], desc[UR54][R4.64+0x80], !P1 ;  /* 0x2040008004177fae */ /* 0x0001e2000c901d76 */
[----:B---3--:R-:W-:-:S03]  /*f3a0*/  IADD3 R2, P0, R35, R14, RZ ;  /* 0x0000000e23027210 */ /* 0x008fc60007f1e0ff */
[----:B------:R0:W3:Y:S02]  /*f3b0*/  SHFL.IDX PT, R14, R22, RZ, 0x1c1f ;  /* 0x001c1fff160e7589 */ /* 0x0000e400000e0000 */
[----:B------:R-:W-:-:S05]  /*f3c0*/  IMAD.X R3, RZ, RZ, R21, P0 ;  /* 0x000000ffff037224 */ /* 0x000fca00000e0615 */
[----:B------:R0:W-:Y:S04]  /*f3d0*/  LDGSTS.E.BYPASS.LTC128B.128 [R23+0x1bc00], desc[UR54][R2.64], !P4 ;  /* 0x1bc0000002177fae */ /* 0x0001e8000e101d76 */
[----:B------:R0:W-:Y:S04]  /*f3e0*/  LDGSTS.E.BYPASS.LTC128B.128 [R23+0x1e400], desc[UR54][R2.64+0x40], !P3 ;  /* 0x1e40004002177fae */ /* 0x0001e8000d901d76 */
[----:B------:R0:W-:Y:S02]  /*f3f0*/  LDGSTS.E.BYPASS.LTC128B.128 [R23+0x20c00], desc[UR54][R2.64+0x80], !P1 ;  /* 0x20c0008002177fae */ /* 0x0001e4000c901d76 */
.L_x_162:
[----:B0--3--:R-:W-:Y:S02]  /*f400*/  IADD3 R2, P0, R35, R14, RZ ;  /* 0x0000000e23027210 */ /* 0x009fe40007f1e0ff */
[----:B------:R-:W-:-:S03]  /*f410*/  R2UR UR4, R10 ;  /* 0x000000000a0472ca */ /* 0x000fc600000e0000 */
[----:B------:R-:W-:-:S05]  /*f420*/  IMAD.X R3, RZ, RZ, R24, P0 ;  /* 0x000000ffff037224 */ /* 0x000fca00000e0618 */
[----:B------:R-:W-:Y:S01]  /*f430*/  @!PT LDS RZ, [RZ] ;  /* 0x00000000fffff984 */ /* 0x000fe20000000800 */
[----:B------:R-:W-:Y:S01]  /*f440*/  @!PT LDS RZ, [RZ] ;  /* 0x00000000fffff984 */ /* 0x000fe20000000800 */
[----:B------:R-:W-:Y:S01]  /*f450*/  @!PT LDS RZ, [RZ] ;  /* 0x00000000fffff984 */ /* 0x000fe20000000800 */
[----:B------:R0:W-:Y:S04]  /*f460*/  LDGSTS.E.BYPASS.LTC128B.128 [R23+0x1c400], desc[UR54][R2.64], !P4 ;  /* 0x1c40000002177fae */ /* 0x0001e8000e101d76 */
        /* <DEDUP_REMOVED lines=9> */
[----:B0-----:R-:W-:Y:S05]  /*f500*/  @!P1 BRA `(.L_x_70) ;  /* 0x0000000000049947 */ /* 0x001fea0003800000 */
[----:B------:R-:W-:Y:S01]  /*f510*/  BPT.TRAP 0x1 ;  /* 0x000000040000795c */ /* 0x000fe20000300000 */
.L_x_70:
[----:B------:R-:W-:Y:S01]  /*f520*/  IMAD.U32 R2, RZ, RZ, UR39 ;  /* 0x00000027ff027e24 */ /* 0x000fe2000f8e00ff */
[----:B------:R0:W-:Y:S04]  /*f530*/  SYNCS.ARRIVE.TRANS64.A1T0 RZ, [R10+URZ+0x29830], RZ ;  /* 0x029830ff0aff79a7 */ /* 0x0001e8000810003f */
[----:B------:R-:W-:-:S04]  /*f540*/  LOP3.LUT R2, R2, 0x1, RZ, 0xfc, !PT ;  /* 0x0000000102027812 */ /* 0x000fc800078efcff */
[----:B------:R-:W-:-:S13]  /*f550*/  ISETP.NE.AND P1, PT, R2, 0x3, PT ;  /* 0x000000030200780c */ /* 0x000fda0003f25270 */
[----:B0-----:R-:W-:Y:S05]  /*f560*/  @!P1 BRA `(.L_x_71) ;  /* 0x0000000000049947 */ /* 0x001fea0003800000 */
[----:B------:R-:W-:Y:S01]  /*f570*/  BPT.TRAP 0x1 ;  /* 0x000000040000795c */ /* 0x000fe20000300000 */
.L_x_71:
[----:B------:R-:W-:Y:S02]  /*f580*/  LOP3.LUT R2, R20, 0x1, RZ, 0x3c, !PT ;  /* 0x0000000114027812 */ /* 0x000fe400078e3cff */
[----:B------:R-:W-:Y:S02]  /*f590*/  LEA R19, R17, UR42, 0x3 ;  /* 0x0000002a11137c11 */ /* 0x000fe4000f8e18ff */
[----:B------:R-:W-:-:S04]  /*f5a0*/  SHF.L.U32 R2, R2, 0x1f, RZ ;  /* 0x0000001f02027819 */ /* 0x000fc800000006ff */
[----:B------:R-:W0:Y:S02]  /*f5b0*/  SYNCS.PHASECHK.TRANS64.TRYWAIT P0, [R19+URZ+0x29870], R2 ;  /* 0x02987002130075a7 */ /* 0x000e24000800017f */
[----:B0-----:R-:W-:Y:S05]  /*f5c0*/  @!P0 BRA `(.L_x_72) ;  /* 0x0000003400148947 */ /* 0x001fea0003800000 */
.L_x_163:
[----:B------:R-:W-:-:S06]  /*f5d0*/  ULOP3.LUT UR4, UR39, 0x2, URZ, 0xfc, !UPT ;  /* 0x0000000227047892 */ /* 0x000fcc000f8efc3f */
[----:B------:R-:W-:-:S05]  /*f5e0*/  IMAD.U32 R3, RZ, RZ, UR4 ;  /* 0x00000004ff037e24 */ /* 0x000fca000f8e00ff */
[----:B------:R-:W-:-:S13]  /*f5f0*/  ISETP.NE.AND P0, PT, R3, 0x3, PT ;  /* 0x000000030300780c */ /* 0x000fda0003f05270 */
[----:B------:R-:W-:Y:S05]  /*f600*/  @!P0 BRA `(.L_x_73) ;  /* 0x0000000000048947 */ /* 0x000fea0003800000 */
[----:B------:R-:W-:Y:S01]  /*f610*/  BPT.TRAP 0x1 ;  /* 0x000000040000795c */ /* 0x000fe20000300000 */
.L_x_73:
[----:B0-----:R-:W-:Y:S01]  /*f620*/  SHF.L.U32 R2, R20, 0x1f, RZ ;  /* 0x0000001f14027819 */ /* 0x001fe200000006ff */
[----:B-12---:R-:W-:-:S03]  /*f630*/  IMAD R10, R17, 0x5000, RZ ;  /* 0x00005000110a7824 */ /* 0x006fc600078e02ff */
[----:B------:R-:W0:Y:S02]  /*f640*/  SYNCS.PHASECHK.TRANS64.TRYWAIT P0, [R19+URZ+0x29860], R2 ;  /* 0x02986002130075a7 */ /* 0x000e24000800017f */
[----:B0-----:R-:W-:Y:S05]  /*f650*/  @!P0 BRA `(.L_x_74) ;  /* 0x0000003400048947 */ /* 0x001fea0003800000 */
.L_x_164:
[----:B------:R-:W2:Y:S04]  /*f660*/  LDL R3, [R1+0x4] ;  /* 0x0000040001037983 */ /* 0x000ea80000100800 */
[----:B------:R-:W3:Y:S04]  /*f670*/  LDL R4, [R1+0x8] ;  /* 0x0000080001047983 */ /* 0x000ee80000100800 */
[----:B------:R-:W4:Y:S01]  /*f680*/  LDL R11, [R1] ;  /* 0x00000000010b7983 */ /* 0x000f220000100800 */
[----:B------:R-:W-:Y:S05]  /*f690*/  WARPSYNC.ALL ;  /* 0x0000000000007948 */ /* 0x000fea0003800000 */
[----:B------:R-:W-:-:S06]  /*f6a0*/  ULOP3.LUT UR4, UR39, 0x2, URZ, 0xfc, !UPT ;  /* 0x0000000227047892 */ /* 0x000fcc000f8efc3f */
[----:B------:R-:W-:-:S05]  /*f6b0*/  IMAD.U32 R28, RZ, RZ, UR4 ;  /* 0x00000004ff1c7e24 */ /* 0x000fca000f8e00ff */
[----:B------:R-:W-:Y:S02]  /*f6c0*/  ISETP.NE.AND P0, PT, R28, 0x3, PT ;  /* 0x000000031c00780c */ /* 0x000fe40003f05270 */
[----:B--2---:R-:W-:-:S04]  /*f6d0*/  LOP3.LUT R3, R10, R3, RZ, 0xfc, !PT ;  /* 0x000000030a037212 */ /* 0x004fc800078efcff */
[----:B0-----:R-:W-:Y:S01]  /*f6e0*/  IADD3 R2, R3, UR42, RZ ;  /* 0x0000002a03027c10 */ /* 0x001fe2000fffe0ff */
[----:B------:R-:W0:Y:S01]  /*f6f0*/  LDSM.16.MT88.4 R12, [R3+UR42+0xa400] ;  /* 0x00a4002a030c783b */ /* 0x000e220008004200 */
[----:B----4-:R-:W-:-:S03]  /*f700*/  LOP3.LUT R17, R10, R11, RZ, 0xfc, !PT ;  /* 0x0000000b0a117212 */ /* 0x010fc600078efcff */
[----:B---3--:R-:W-:Y:S02]  /*f710*/  IMAD.IADD R2, R4, 0x1, R2 ;  /* 0x0000000104027824 */ /* 0x008fe400078e0202 */
[----:B------:R-:W-:-:S03]  /*f720*/  VIADD R17, R17, UR42 ;  /* 0x0000002a11117c36 */ /* 0x000fc60008000000 */
[----:B------:R-:W1:Y:S01]  /*f730*/  LDSM.16.MT88.4 R4, [R2+0xa400] ;  /* 0x00a400000204783b */ /* 0x000e620000004200 */
[C-C-:B0-----:R-:W-:Y:S02]  /*f740*/  PRMT R8, R12.reuse, 0x6420, R13.reuse ;  /* 0x000064200c087816 */ /* 0x141fe4000000000d */
[----:B------:R-:W-:Y:S02]  /*f750*/  PRMT R9, R12, 0x7531, R13 ;  /* 0x000075310c097816 */ /* 0x000fe4000000000d */
[C-C-:B------:R-:W-:Y:S02]  /*f760*/  PRMT R10, R14.reuse, 0x6420, R15.reuse ;  /* 0x000064200e0a7816 */ /* 0x140fe4000000000f */
[----:B------:R-:W-:Y:S02]  /*f770*/  PRMT R11, R14, 0x7531, R15 ;  /* 0x000075310e0b7816 */ /* 0x000fe4000000000f */
[C-C-:B-1----:R-:W-:Y:S02]  /*f780*/  PRMT R20, R4.reuse, 0x6420, R5.reuse ;  /* 0x0000642004147816 */ /* 0x142fe40000000005 */
[----:B------:R-:W-:Y:S01]  /*f790*/  PRMT R21, R4, 0x7531, R5 ;  /* 0x0000753104157816 */ /* 0x000fe20000000005 */
[----:B------:R-:W-:Y:S01]  /*f7a0*/  STSM.16.M88.4 [R17+0x400], R8 ;  /* 0x0004000811007844 */ /* 0x000fe20000000200 */
[----:B------:R-:W-:-:S02]  /*f7b0*/  PRMT R22, R6, 0x6420, R7 ;  /* 0x0000642006167816 */ /* 0x000fc40000000007 */
[----:B------:R-:W-:-:S05]  /*f7c0*/  PRMT R23, R6, 0x7531, R7 ;  /* 0x0000753106177816 */ /* 0x000fca0000000007 */
[----:B------:R-:W-:Y:S04]  /*f7d0*/  STSM.16.M88.4 [R17+0xc00], R20 ;  /* 0x000c001411007844 */ /* 0x000fe80000000200 */
[----:B------:R-:W0:Y:S04]  /*f7e0*/  LDSM.16.MT88.4 R4, [R3+UR42+0xb400] ;  /* 0x00b4002a0304783b */ /* 0x000e280008004200 */
[----:B------:R-:W1:Y:S01]  /*f7f0*/  LDSM.16.MT88.4 R8, [R2+0xb400] ;  /* 0x00b400000208783b */ /* 0x000e620000004200 */
[C-C-:B0-----:R-:W-:Y:S02]  /*f800*/  PRMT R12, R4.reuse, 0x6420, R5.reuse ;  /* 0x00006420040c7816 */ /* 0x141fe40000000005 */
[----:B------:R-:W-:-:S02]  /*f810*/  PRMT R13, R4, 0x7531, R5 ;  /* 0x00007531040d7816 */ /* 0x000fc40000000005 */
[C-C-:B------:R-:W-:Y:S02]  /*f820*/  PRMT R14, R6.reuse, 0x6420, R7.reuse ;  /* 0x00006420060e7816 */ /* 0x140fe40000000007 */
[----:B------:R-:W-:Y:S02]  /*f830*/  PRMT R15, R6, 0x7531, R7 ;  /* 0x00007531060f7816 */ /* 0x000fe40000000007 */
[C-C-:B-1----:R-:W-:Y:S02]  /*f840*/  PRMT R24, R8.reuse, 0x6420, R9.reuse ;  /* 0x0000642008187816 */ /* 0x142fe40000000009 */
[----:B------:R-:W-:Y:S01]  /*f850*/  PRMT R25, R8, 0x7531, R9 ;  /* 0x0000753108197816 */ /* 0x000fe20000000009 */
[----:B------:R-:W-:Y:S01]  /*f860*/  STSM.16.M88.4 [R17+0x1400], R12 ;  /* 0x0014000c11007844 */ /* 0x000fe20000000200 */
[C-C-:B------:R-:W-:Y:S02]  /*f870*/  PRMT R26, R10.reuse, 0x6420, R11.reuse ;  /* 0x000064200a1a7816 */ /* 0x140fe4000000000b */
        /* <DEDUP_REMOVED lines=34> */
[----:B------:R0:W-:Y:S01]  /*faa0*/  STSM.16.M88.4 [R17+0x4400], R12 ;  /* 0x0044000c11007844 */ /* 0x0001e20000000200 */
[C-C-:B------:R-:W-:Y:S02]  /*fab0*/  PRMT R6, R10.reuse, 0x6420, R11.reuse ;  /* 0x000064200a067816 */ /* 0x140fe4000000000b */
[----:B------:R-:W-:-:S05]  /*fac0*/  PRMT R7, R10, 0x7531, R11 ;  /* 0x000075310a077816 */ /* 0x000fca000000000b */
[----:B------:R0:W-:Y:S01]  /*fad0*/  STSM.16.M88.4 [R17+0x4c00], R4 ;  /* 0x004c000411007844 */ /* 0x0001e20000000200 */
[----:B------:R-:W-:Y:S01]  /*fae0*/  @!PT LDS RZ, [RZ] ;  /* 0x00000000fffff984 */ /* 0x000fe20000000800 */
[----:B------:R-:W-:Y:S01]  /*faf0*/  @!PT LDS RZ, [RZ] ;  /* 0x00000000fffff984 */ /* 0x000fe20000000800 */
[----:B------:R-:W-:Y:S01]  /*fb00*/  @!PT LDS RZ, [RZ] ;  /* 0x00000000fffff984 */ /* 0x000fe20000000800 */
[----:B------:R-:W-:Y:S01]  /*fb10*/  @!PT LDS RZ, [RZ] ;  /* 0x00000000fffff984 */ /* 0x000fe20000000800 */
[----:B------:R1:W-:Y:S06]  /*fb20*/  MEMBAR.ALL.CTA ;  /* 0x0000000000007992 */ /* 0x0003ec0000008000 */
[----:B-1----:R-:W1:Y:S01]  /*fb30*/  FENCE.VIEW.ASYNC.S ;  /* 0x00000000000073c6 */ /* 0x002e620000000000 */
[----:B------:R-:W-:Y:S05]  /*fb40*/  @!P0 BRA `(.L_x_75) ;  /* 0x0000000000048947 */ /* 0x000fea0003800000 */
[----:B------:R-:W-:Y:S01]  /*fb50*/  BPT.TRAP 0x1 ;  /* 0x000000040000795c */ /* 0x000fe20000300000 */
.L_x_75:
[----:B-1----:R1:W-:Y:S01]  /*fb60*/  SYNCS.ARRIVE.TRANS64.A1T0 RZ, [R19+URZ+0x29850], RZ ;  /* 0x029850ff13ff79a7 */ /* 0x0023e2000810003f */
[----:B------:R-:W-:Y:S06]  /*fb70*/  BAR.SYNC.DEFER_BLOCKING 0x2, 0x80 ;  /* 0x0082000000007b1d */ /* 0x000fec0000010000 */
[----:B------:R-:W-:Y:S05]  /*fb80*/  @!P1 BRA `(.L_x_76) ;  /* 0x0000000000049947 */ /* 0x000fea0003800000 */
[----:B------:R-:W-:Y:S01]  /*fb90*/  BPT.TRAP 0x1 ;  /* 0x000000040000795c */ /* 0x000fe20000300000 */
.L_x_76:
[----:B------:R-:W2:Y:S01]  /*fba0*/  S2R R2, SR_CgaCtaId ;  /* 0x0000000000027919 */ /* 0x000ea20000008800 */
[----:B-1----:R-:W-:Y:S01]  /*fbb0*/  VIADD R19, R19, 0x29880 ;  /* 0x0002988013137836 */ /* 0x002fe20000000000 */
[----:B------:R-:W-:Y:S01]  /*fbc0*/  IADD3 R0, R0, -0xa0, RZ ;  /* 0xffffff6000007810 */ /* 0x000fe20007ffe0ff */
[----:B0-----:R-:W-:Y:S02]  /*fbd0*/  IMAD.MOV.U32 R17, RZ, RZ, R18 ;  /* 0x000000ffff117224 */ /* 0x001fe400078e0012 */
[----:B------:R-:W-:Y:S01]  /*fbe0*/  IMAD.MOV.U32 R20, RZ, RZ, R29 ;  /* 0x000000ffff147224 */ /* 0x000fe200078e001d */
[----:B--2---:R-:W-:-:S04]  /*fbf0*/  PRMT R19, R2, 0x654, R19 ;  /* 0x0000065402137816 */ /* 0x004fc80000000013 */
[----:B------:R0:W-:Y:S01]  /*fc00*/  SYNCS.ARRIVE.TRANS64.RED.A1T0 RZ, [R19+URZ], RZ ;  /* 0x000000ff13ff79a7 */ /* 0x0001e2000810043f */
[----:B------:R-:W-:Y:S05]  /*fc10*/  @P2 BRA `(.L_x_77) ;  /* 0xffffffe800ac2947 */ /* 0x000fea000383ffff */
[----:B------:R-:W-:Y:S05]  /*fc20*/  BRA `(.L_x_78) ;  /* 0x0000000000047947 */ /* 0x000fea0003800000 */
.L_x_62:
[----:B------:R-:W-:-:S07]  /*fc30*/  IMAD.MOV.U32 R18, RZ, RZ, RZ ;  /* 0x000000ffff127224 */ /* 0x000fce00078e00ff */
.L_x_78:
[----:B------:R-:W-:-:S06]  /*fc40*/  ULOP3.LUT UR4, UR39, 0x1, URZ, 0xfc, !UPT ;  /* 0x0000000127047892 */ /* 0x000fcc000f8efc3f */
[----:B-1----:R-:W-:-:S05]  /*fc50*/  IMAD.U32 R0, RZ, RZ, UR4 ;  /* 0x00000004ff007e24 */ /* 0x002fca000f8e00ff */
[----:B------:R-:W-:-:S13]  /*fc60*/  ISETP.NE.AND P1, PT, R0, 0x3, PT ;  /* 0x000000030000780c */ /* 0x000fda0003f25270 */
[----:B------:R-:W-:Y:S05]  /*fc70*/  @!P1 BRA `(.L_x_79) ;  /* 0x0000000000049947 */ /* 0x000fea0003800000 */
[----:B------:R-:W-:Y:S01]  /*fc80*/  BPT.TRAP 0x1 ;  /* 0x000000040000795c */ /* 0x000fe20000300000 */
.L_x_79:
[----:B----4-:R-:W-:Y:S01]  /*fc90*/  LOP3.LUT R3, R29, 0x1, RZ, 0x3c, !PT ;  /* 0x000000011d037812 */ /* 0x010fe200078e3cff */
[----:B------:R-:W-:Y:S01]  /*fca0*/  BSSY B0, `(.L_x_80) ;  /* 0x0000005000007945 */ /* 0x000fe20003800000 */
[----:B------:R-:W-:Y:S02]  /*fcb0*/  LEA R16, R18, UR42, 0x3 ;  /* 0x0000002a12107c11 */ /* 0x000fe4000f8e18ff */
[----:B------:R-:W-:-:S04]  /*fcc0*/  SHF.L.U32 R3, R3, 0x1f, RZ ;  /* 0x0000001f03037819 */ /* 0x000fc800000006ff */
[----:B------:R-:W1:Y:S02]  /*fcd0*/  SYNCS.PHASECHK.TRANS64.TRYWAIT P0, [R16+URZ+0x29870], R3 ;  /* 0x02987003100075a7 */ /* 0x000e64000800017f */
[----:B-1----:R-:W-:Y:S05]  /*fce0*/  @!P0 BRA `(.L_x_81) ;  /* 0x0000002c00748947 */ /* 0x002fea0003800000 */
.L_x_165:
[----:B------:R-:W-:Y:S05]  /*fcf0*/  BSYNC B0 ;  /* 0x0000000000007941 */ /* 0x000fea0003800000 */
.L_x_80:
[----:B------:R-:W-:-:S06]  /*fd00*/  ULOP3.LUT UR4, UR39, 0x2, URZ, 0xfc, !UPT ;  /* 0x0000000227047892 */ /* 0x000fcc000f8efc3f */
[----:B------:R-:W-:-:S04]  /*fd10*/  MOV R0, UR4 ;  /* 0x0000000400007c02 */ /* 0x000fc80008000f00 */
[----:B------:R-:W-:-:S13]  /*fd20*/  ISETP.NE.AND P0, PT, R0, 0x3, PT ;  /* 0x000000030000780c */ /* 0x000fda0003f05270 */
[----:B------:R-:W-:Y:S05]  /*fd30*/  @!P0 BRA `(.L_x_82) ;  /* 0x0000000000048947 */ /* 0x000fea0003800000 */
[----:B------:R-:W-:Y:S01]  /*fd40*/  BPT.TRAP 0x1 ;  /* 0x000000040000795c */ /* 0x000fe20000300000 */
.L_x_82:
[----:B------:R-:W4:Y:S04]  /*fd50*/  LDL.LU R0, [R1+0x4] ;  /* 0x0000040001007983 */ /* 0x000f280000300800 */
[----:B------:R-:W5:Y:S01]  /*fd60*/  LDL.LU R4, [R1+0x8] ;  /* 0x0000080001047983 */ /* 0x000f620000300800 */
[----:B------:R-:W-:Y:S01]  /*fd70*/  SHF.L.U32 R5, R29, 0x1f, RZ ;  /* 0x0000001f1d057819 */ /* 0x000fe200000006ff */
[----:B-1----:R-:W-:-:S03]  /*fd80*/  IMAD R3, R18, 0x5000, RZ ;  /* 0x0000500012037824 */ /* 0x002fc600078e02ff */
[----:B------:R-:W1:Y:S02]  /*fd90*/  SYNCS.PHASECHK.TRANS64.TRYWAIT P0, [R16+URZ+0x29860], R5 ;  /* 0x02986005100075a7 */ /* 0x000e64000800017f */
[----:B----4-:R-:W-:-:S05]  /*fda0*/  LOP3.LUT R0, R3, R0, RZ, 0xfc, !PT ;  /* 0x0000000003007212 */ /* 0x010fca00078efcff */
[----:B------:R-:W-:-:S04]  /*fdb0*/  VIADD R2, R0, UR42 ;  /* 0x0000002a00027c36 */ /* 0x000fc80008000000 */
[----:B-----5:R-:W-:Y:S01]  /*fdc0*/  IMAD.IADD R2, R4, 0x1, R2 ;  /* 0x0000000104027824 */ /* 0x020fe200078e0202 */
[----:B-1----:R-:W-:Y:S06]  /*fdd0*/  @!P0 BRA `(.L_x_83) ;  /* 0x0000002c004c8947 */ /* 0x002fec0003800000 */
.L_x_166:
[----:B------:R-:W4:Y:S01]  /*fde0*/  LDL.LU R12, [R1] ;  /* 0x00000000010c7983 */ /* 0x000f220000300800 */
[----:B------:R-:W-:Y:S05]  /*fdf0*/  WARPSYNC.ALL ;  /* 0x0000000000007948 */ /* 0x000fea0003800000 */
[----:B------:R-:W5:Y:S01]  /*fe00*/  LDSM.16.MT88.4 R8, [R0+UR42+0xa400] ;  /* 0x00a4002a0008783b */ /* 0x000f620008004200 */
[----:B------:R-:W-:-:S03]  /*fe10*/  ULOP3.LUT UR4, UR39, 0x2, URZ, 0xfc, !UPT ;  /* 0x0000000227047892 */ /* 0x000fc6000f8efc3f */
[----:B-1-3--:R-:W1:Y:S03]  /*fe20*/  LDSM.16.MT88.4 R4, [R2+0xa400] ;  /* 0x00a400000204783b */ /* 0x00ae660000004200 */
[----:B------:R-:W-:-:S05]  /*fe30*/  IMAD.U32 R17, RZ, RZ, UR4 ;  /* 0x00000004ff117e24 */ /* 0x000fca000f8e00ff */
[----:B------:R-:W-:Y:S02]  /*fe40*/  ISETP.NE.AND P0, PT, R17, 0x3, PT ;  /* 0x000000031100780c */ /* 0x000fe40003f05270 */
[----:B-----5:R-:W-:Y:S02]  /*fe50*/  PRMT R13, R8, 0x7531, R9 ;  /* 0x00007531080d7816 */ /* 0x020fe40000000009 */
[C-C-:B--2---:R-:W-:Y:S02]  /*fe60*/  PRMT R14, R10.reuse, 0x6420, R11.reuse ;  /* 0x000064200a0e7816 */ /* 0x144fe4000000000b */
[----:B------:R-:W-:Y:S02]  /*fe70*/  PRMT R15, R10, 0x7531, R11 ;  /* 0x000075310a0f7816 */ /* 0x000fe4000000000b */
[C-C-:B-1----:R-:W-:Y:S02]  /*fe80*/  PRMT R10, R6.reuse, 0x6420, R7.reuse ;  /* 0x00006420060a7816 */ /* 0x142fe40000000007 */
[----:B------:R-:W-:-:S02]  /*fe90*/  PRMT R11, R6, 0x7531, R7 ;  /* 0x00007531060b7816 */ /* 0x000fc40000000007 */
[----:B----4-:R-:W-:Y:S02]  /*fea0*/  LOP3.LUT R3, R3, R12, RZ, 0xfc, !PT ;  /* 0x0000000c03037212 */ /* 0x010fe400078efcff */
[----:B------:R-:W-:Y:S02]  /*feb0*/  PRMT R12, R8, 0x6420, R9 ;  /* 0x00006420080c7816 */ /* 0x000fe40000000009 */
[C-C-:B------:R-:W-:Y:S01]  /*fec0*/  PRMT R8, R4.reuse, 0x6420, R5.reuse ;  /* 0x0000642004087816 */ /* 0x140fe20000000005 */
[----:B------:R-:W-:Y:S01]  /*fed0*/  VIADD R3, R3, UR42 ;  /* 0x0000002a03037c36 */ /* 0x000fe20008000000 */
[----:B------:R-:W-:-:S04]  /*fee0*/  PRMT R9, R4, 0x7531, R5 ;  /* 0x0000753104097816 */ /* 0x000fc80000000005 */
[----:B------:R-:W-:Y:S04]  /*fef0*/  STSM.16.M88.4 [R3+0x400], R12 ;  /* 0x0004000c03007844 */ /* 0x000fe80000000200 */
[----:B------:R-:W-:Y:S04]  /*ff00*/  STSM.16.M88.4 [R3+0xc00], R8 ;  /* 0x000c000803007844 */ /* 0x000fe80000000200 */
[----:B------:R-:W1:Y:S04]  /*ff10*/  LDSM.16.MT88.4 R12, [R0+UR42+0xb400] ;  /* 0x00b4002a000c783b */ /* 0x000e680008004200 */
[----:B------:R-:W2:Y:S01]  /*ff20*/  LDSM.16.MT88.4 R8, [R2+0xb400] ;  /* 0x00b400000208783b */ /* 0x000ea20000004200 */
[----:B-1----:R-:W-:-:S02]  /*ff30*/  PRMT R4, R12, 0x6420, R13 ;  /* 0x000064200c047816 */ /* 0x002fc4000000000d */
[----:B------:R-:W-:Y:S02]  /*ff40*/  PRMT R5, R12, 0x7531, R13 ;  /* 0x000075310c057816 */ /* 0x000fe4000000000d */
[C-C-:B------:R-:W-:Y:S02]  /*ff50*/  PRMT R6, R14.reuse, 0x6420, R15.reuse ;  /* 0x000064200e067816 */ /* 0x140fe4000000000f */
[----:B------:R-:W-:Y:S02]  /*ff60*/  PRMT R7, R14, 0x7531, R15 ;  /* 0x000075310e077816 */ /* 0x000fe4000000000f */
[C-C-:B--2---:R-:W-:Y:S02]  /*ff70*/  PRMT R12, R8.reuse, 0x6420, R9.reuse ;  /* 0x00006420080c7816 */ /* 0x144fe40000000009 */
[----:B------:R-:W-:Y:S01]  /*ff80*/  PRMT R13, R8, 0x7531, R9 ;  /* 0x00007531080d7816 */ /* 0x000fe20000000009 */
[----:B------:R-:W-:Y:S01]  /*ff90*/  STSM.16.M88.4 [R3+0x1400], R4 ;  /* 0x0014000403007844 */ /* 0x000fe20000000200 */
[----:B------:R-:W-:-:S02]  /*ffa0*/  PRMT R14, R10, 0x6420, R11 ;  /* 0x000064200a0e7816 */ /* 0x000fc4000000000b */
[----:B------:R-:W-:-:S05]  /*ffb0*/  PRMT R15, R10, 0x7531, R11 ;  /* 0x000075310a0f7816 */ /* 0x000fca000000000b */
[----:B------:R-:W-:Y:S04]  /*ffc0*/  STSM.16.M88.4 [R3+0x1c00], R12 ;  /* 0x001c000c03007844 */ /* 0x000fe80000000200 */
[----:B------:R-:W1:Y:S04]  /*ffd0*/  LDSM.16.MT88.4 R12, [R0+UR42+0xc400] ;  /* 0x00c4002a000c783b */ /* 0x000e680008004200 */
[----:B------:R-:W2:Y:S01]  /*ffe0*/  LDSM.16.MT88.4 R8, [R2+0xc400] ;  /* 0x00c400000208783b */ /* 0x000ea20000004200 */
[C-C-:B-1----:R-:W-:Y:S02]  /*fff0*/  PRMT R4, R12.reuse, 0x6420, R13.reuse ;  /* 0x000064200c047816 */ /* 0x142fe4000000000d */
[----:B------:R-:W-:-:S02]  /*10000*/  PRMT R5, R12, 0x7531, R13 ;  /* 0x000075310c057816 */ /* 0x000fc4000000000d */
[C-C-:B------:R-:W-:Y:S02]  /*10010*/  PRMT R6, R14.reuse, 0x6420, R15.reuse ;  /* 0x000064200e067816 */ /* 0x140fe4000000000f */
[----:B------:R-:W-:Y:S02]  /*10020*/  PRMT R7, R14, 0x7531, R15 ;  /* 0x000075310e077816 */ /* 0x000fe4000000000f */
[C-C-:B--2---:R-:W-:Y:S02]  /*10030*/  PRMT R12, R8.reuse, 0x6420, R9.reuse ;  /* 0x00006420080c7816 */ /* 0x144fe40000000009 */
[----:B------:R-:W-:Y:S01]  /*10040*/  PRMT R13, R8, 0x7531, R9 ;  /* 0x00007531080d7816 */ /* 0x000fe20000000009 */
[----:B------:R-:W-:Y:S01]  /*10050*/  STSM.16.M88.4 [R3+0x2400], R4 ;  /* 0x0024000403007844 */ /* 0x000fe20000000200 */
[C-C-:B------:R-:W-:Y:S02]  /*10060*/  PRMT R14, R10.reuse, 0x6420, R11.reuse ;  /* 0x000064200a0e7816 */ /* 0x140fe4000000000b */
        /* <DEDUP_REMOVED lines=31> */
[----:B--2---:R-:W2:Y:S01]  /*10260*/  FENCE.VIEW.ASYNC.S ;  /* 0x00000000000073c6 */ /* 0x004ea20000000000 */
[----:B------:R-:W-:Y:S05]  /*10270*/  @!P0 BRA `(.L_x_84) ;  /* 0x0000000000048947 */ /* 0x000fea0003800000 */
[----:B------:R-:W-:Y:S01]  /*10280*/  BPT.TRAP 0x1 ;  /* 0x000000040000795c */ /* 0x000fe20000300000 */
.L_x_84:
[----:B--2---:R2:W-:Y:S01]  /*10290*/  SYNCS.ARRIVE.TRANS64.A1T0 RZ, [R16+URZ+0x29850], RZ ;  /* 0x029850ff10ff79a7 */ /* 0x0045e2000810003f */
[----:B------:R-:W-:Y:S06]  /*102a0*/  BAR.SYNC.DEFER_BLOCKING 0x2, 0x80 ;  /* 0x0082000000007b1d */ /* 0x000fec0000010000 */
[----:B------:R-:W-:Y:S05]  /*102b0*/  @!P1 BRA `(.L_x_85) ;  /* 0x0000000000049947 */ /* 0x000fea0003800000 */
[----:B------:R-:W-:Y:S01]  /*102c0*/  BPT.TRAP 0x1 ;  /* 0x000000040000795c */ /* 0x000fe20000300000 */
.L_x_85:
[----:B------:R-:W3:Y:S01]  /*102d0*/  S2R R0, SR_CgaCtaId ;  /* 0x0000000000007919 */ /* 0x000ee20000008800 */
[----:B--2---:R-:W-:Y:S01]  /*102e0*/  IADD3 R16, R16, 0x29880, RZ ;  /* 0x0002988010107810 */ /* 0x004fe20007ffe0ff */
[----:B------:R-:W-:Y:S02]  /*102f0*/  VIADD R2, R18, 0x1 ;  /* 0x0000000112027836 */ /* 0x000fe40000000000 */
[----:B-1----:R-:W-:-:S03]  /*10300*/  IMAD.MOV.U32 R3, RZ, RZ, RZ ;  /* 0x000000ffff037224 */ /* 0x002fc600078e00ff */
[----:B------:R-:W-:-:S04]  /*10310*/  ISETP.NE.AND P0, PT, R2, 0x2, PT ;  /* 0x000000020200780c */ /* 0x000fc80003f05270 */
[----:B------:R-:W-:Y:S02]  /*10320*/  SEL R2, R2, RZ, P0 ;  /* 0x000000ff02027207 */ /* 0x000fe40000000000 */
[----:B---3--:R-:W-:Y:S02]  /*10330*/  PRMT R16, R0, 0x654, R16 ;  /* 0x0000065400107816 */ /* 0x008fe40000000010 */
[----:B------:R-:W-:Y:S02]  /*10340*/  SEL R0, RZ, 0x1, P0 ;  /* 0x00000001ff007807 */ /* 0x000fe40000000000 */
[----:B------:R1:W-:Y:S02]  /*10350*/  SYNCS.ARRIVE.TRANS64.RED.A1T0 RZ, [R16+URZ], RZ ;  /* 0x000000ff10ff79a7 */ /* 0x0003e4000810043f */
[----:B------:R-:W-:-:S07]  /*10360*/  LOP3.LUT R0, R29, R0, RZ, 0x3c, !PT ;  /* 0x000000001d007212 */ /* 0x000fce00078e3cff */
.L_x_40:
[----:B------:R-:W2:Y:S01]  /*10370*/  S2R R5, SR_CgaCtaId ;  /* 0x0000000000057919 */ /* 0x000ea20000008800 */
[----:B------:R-:W-:Y:S02]  /*10380*/  MOV R4, 0x400 ;  /* 0x0000040000047802 */ /* 0x000fe40000000f00 */
[----:B------:R-:W-:Y:S02]  /*10390*/  SHF.L.U32 R3, R3, 0x1f, RZ ;  /* 0x0000001f03037819 */ /* 0x000fe400000006ff */
[----:B--2---:R-:W-:-:S04]  /*103a0*/  LEA R6, R5, R4, 0x18 ;  /* 0x0000000405067211 */ /* 0x004fc800078ec0ff */
[----:B------:R-:W2:Y:S02]  /*103b0*/  SYNCS.PHASECHK.TRANS64.TRYWAIT P0, [R6+URZ+0x29820], R3 ;  /* 0x02982003060075a7 */ /* 0x000ea4000800017f */
[----:B--2---:R-:W-:Y:S05]  /*103c0*/  @!P0 BRA `(.L_x_86) ;  /* 0x0000002400e48947 */ /* 0x004fea0003800000 */
.L_x_167:
[----:B------:R-:W3:Y:S02]  /*103d0*/  S2R R4, SR_TID.X ;  /* 0x0000000000047919 */ /* 0x000ee40000002100 */
[----:B---3--:R-:W-:-:S04]  /*103e0*/  SHF.R.U32.HI R4, RZ, 0x5, R4 ;  /* 0x00000005ff047819 */ /* 0x008fc80000011604 */
[----:B------:R-:W-:-:S05]  /*103f0*/  LOP3.LUT R4, R4, 0x3, RZ, 0xc0, !PT ;  /* 0x0000000304047812 */ /* 0x000fca00078ec0ff */
[----:B--2---:R-:W2:Y:S02]  /*10400*/  SHFL.IDX PT, R3, R4, RZ, 0x1f ;  /* 0x00001fff04037589 */ /* 0x004ea400000e0000 */
[----:B--2---:R-:W-:-:S13]  /*10410*/  ISETP.NE.AND P0, PT, R3, RZ, PT ;  /* 0x000000ff0300720c */ /* 0x004fda0003f05270 */
[----:B------:R-:W-:Y:S05]  /*10420*/  @P0 BRA `(.L_x_8) ;  /* 0x0000000000a00947 */ /* 0x000fea0003800000 */
[----:B------:R-:W-:-:S13]  /*10430*/  ELECT P0, URZ, PT ;  /* 0x00000000003f782f */ /* 0x000fda0003800000 */
[----:B------:R-:W-:Y:S05]  /*10440*/  @!P0 BRA `(.L_x_8) ;  /* 0x0000000000988947 */ /* 0x000fea0003800000 */
[----:B------:R-:W-:-:S06]  /*10450*/  ULOP3.LUT UR4, UR39, 0x2, URZ, 0xfc, !UPT ;  /* 0x0000000227047892 */ /* 0x000fcc000f8efc3f */
[----:B------:R-:W-:-:S05]  /*10460*/  IMAD.U32 R3, RZ, RZ, UR4 ;  /* 0x00000004ff037e24 */ /* 0x000fca000f8e00ff */
[----:B------:R-:W-:-:S13]  /*10470*/  ISETP.NE.AND P0, PT, R3, 0x3, PT ;  /* 0x000000030300780c */ /* 0x000fda0003f05270 */
[----:B------:R-:W-:Y:S05]  /*10480*/  @!P0 BRA `(.L_x_87) ;  /* 0x0000000000048947 */ /* 0x000fea0003800000 */
[----:B------:R-:W-:Y:S01]  /*10490*/  BPT.TRAP 0x1 ;  /* 0x000000040000795c */ /* 0x000fe20000300000 */
.L_x_87:
[----:B------:R-:W-:Y:S01]  /*104a0*/  IMAD R5, R2, 0x8, R6 ;  /* 0x0000000802057824 */ /* 0x000fe200078e0206 */
[----:B------:R-:W-:Y:S02]  /*104b0*/  SHF.L.U32 R4, R0, 0x1f, RZ ;  /* 0x0000001f00047819 */ /* 0x000fe400000006ff */
[----:B------:R-:W-:Y:S02]  /*104c0*/  IADD3 R2, R2, 0x1, RZ ;  /* 0x0000000102027810 */ /* 0x000fe40007ffe0ff */
[----:B------:R-:W2:Y:S02]  /*104d0*/  SYNCS.PHASECHK.TRANS64.TRYWAIT P1, [R5+URZ+0x29840], R4 ;  /* 0x02984004050075a7 */ /* 0x000ea4000802017f */
[----:B------:R-:W-:-:S04]  /*104e0*/  ISETP.NE.AND P2, PT, R2, 0x2, PT ;  /* 0x000000020200780c */ /* 0x000fc80003f45270 */
[----:B------:R-:W-:Y:S01]  /*104f0*/  SEL R3, RZ, 0x1, P2 ;  /* 0x00000001ff037807 */ /* 0x000fe20001000000 */
[----:B--2---:R-:W-:Y:S08]  /*10500*/  @!P1 BRA `(.L_x_88) ;  /* 0x0000002400a89947 */ /* 0x004ff00003800000 */
.L_x_168:
[----:B------:R-:W-:Y:S02]  /*10510*/  SEL R2, R2, RZ, P2 ;  /* 0x000000ff02027207 */ /* 0x000fe40001000000 */
[----:B------:R-:W-:Y:S01]  /*10520*/  LOP3.LUT R0, R0, R3, RZ, 0x3c, !PT ;  /* 0x0000000300007212 */ /* 0x000fe200078e3cff */
[----:B------:R-:W-:Y:S06]  /*10530*/  @!P0 BRA `(.L_x_89) ;  /* 0x0000000000048947 */ /* 0x000fec0003800000 */
[----:B------:R-:W-:Y:S01]  /*10540*/  BPT.TRAP 0x1 ;  /* 0x000000040000795c */ /* 0x000fe20000300000 */
.L_x_89:
[----:B------:R-:W-:Y:S01]  /*10550*/  IMAD R3, R2, 0x8, R6 ;  /* 0x0000000802037824 */ /* 0x000fe200078e0206 */
[----:B------:R-:W-:-:S04]  /*10560*/  SHF.L.U32 R0, R0, 0x1f, RZ ;  /* 0x0000001f00007819 */ /* 0x000fc800000006ff */
[----:B------:R-:W3:Y:S02]  /*10570*/  SYNCS.PHASECHK.TRANS64.TRYWAIT P1, [R3+URZ+0x29840], R0 ;  /* 0x02984000030075a7 */ /* 0x000ee4000802017f */
[----:B---3--:R-:W-:Y:S05]  /*10580*/  @!P1 BRA `(.L_x_90) ;  /* 0x00000024009c9947 */ /* 0x008fea0003800000 */
.L_x_169:
[----:B------:R-:W-:Y:S05]  /*10590*/  @!P0 BRA `(.L_x_91) ;  /* 0x0000000000048947 */ /* 0x000fea0003800000 */
[----:B------:R-:W-:Y:S01]  /*105a0*/  BPT.TRAP 0x1 ;  /* 0x000000040000795c */ /* 0x000fe20000300000 */
.L_x_91:
[----:B------:R-:W4:Y:S02]  /*105b0*/  SYNCS.PHASECHK.TRANS64.TRYWAIT P1, [R5+URZ+0x29860], R4 ;  /* 0x02986004050075a7 */ /* 0x000f24000802017f */
[----:B----4-:R-:W-:Y:S05]  /*105c0*/  @!P1 BRA `(.L_x_92) ;  /* 0x0000002400a09947 */ /* 0x010fea0003800000 */
.L_x_170:
[----:B------:R-:W-:Y:S05]  /*105d0*/  @!P0 BRA `(.L_x_93) ;  /* 0x0000000000048947 */ /* 0x000fea0003800000 */
[----:B------:R-:W-:Y:S01]  /*105e0*/  BPT.TRAP 0x1 ;  /* 0x000000040000795c */ /* 0x000fe20000300000 */
.L_x_93:
[----:B------:R-:W0:Y:S02]  /*105f0*/  SYNCS.PHASECHK.TRANS64.TRYWAIT P1, [R3+URZ+0x29860], R0 ;  /* 0x02986000030075a7 */ /* 0x000e24000802017f */
[----:B0-----:R-:W-:Y:S05]  /*10600*/  @!P1 BRA `(.L_x_94) ;  /* 0x0000002400a49947 */ /* 0x001fea0003800000 */
.L_x_171:
[----:B------:R-:W-:Y:S05]  /*10610*/  @!P0 BRA `(.L_x_95) ;  /* 0x0000000000048947 */ /* 0x000fea0003800000 */
[----:B------:R-:W-:Y:S01]  /*10620*/  BPT.TRAP 0x1 ;  /* 0x000000040000795c */ /* 0x000fe20000300000 */
.L_x_95:
[----:B------:R-:W0:Y:S02]  /*10630*/  SYNCS.PHASECHK.TRANS64.TRYWAIT P1, [R5+URZ+0x29880], R4 ;  /* 0x02988004050075a7 */ /* 0x000e24000802017f */
[----:B0-----:R-:W-:Y:S05]  /*10640*/  @!P1 BRA `(.L_x_96) ;  /* 0x0000002400a89947 */ /* 0x001fea0003800000 */
.L_x_172:
[----:B------:R-:W-:Y:S05]  /*10650*/  @!P0 BRA `(.L_x_97) ;  /* 0x0000000000048947 */ /* 0x000fea0003800000 */
[----:B------:R-:W-:Y:S01]  /*10660*/  BPT.TRAP 0x1 ;  /* 0x000000040000795c */ /* 0x000fe20000300000 */
.L_x_97:
[----:B------:R0:W0:Y:S02]  /*10670*/  SYNCS.PHASECHK.TRANS64.TRYWAIT P0, [R3+URZ+0x29880], R0 ;  /* 0x02988000030075a7 */ /* 0x000024000800017f */
[----:B0-----:R-:W-:Y:S05]  /*10680*/  @!P0 NANOSLEEP.SYNCS 0x989680 ;  /* 0x009896800000895d */ /* 0x001fea0003900000 */
[----:B------:R-:W0:Y:S02]  /*10690*/  @!P0 SYNCS.PHASECHK.TRANS64 P0, [R3+URZ+0x29880], R0 ;  /* 0x02988000030085a7 */ /* 0x000e24000800007f */
[----:B0-----:R-:W-:Y:S05]  /*106a0*/  @!P0 BRA `(.L_x_97) ;  /* 0xfffffffc00f08947 */ /* 0x001fea000383ffff */
.L_x_8:
[----:B------:R-:W-:Y:S05]  /*106b0*/  BSYNC B6 ;  /* 0x0000000000067941 */ /* 0x000fea0003800000 */
.L_x_5:
[----:B------:R-:W-:Y:S05]  /*106c0*/  EXIT ;  /* 0x000000000000794d */ /* 0x000fea0003800000 */
.L_x_12:
[----:B0-----:R-:W-:-:S04]  /*106d0*/  IMAD.U32 R3, RZ, RZ, UR36 ;  /* 0x00000024ff037e24 */ /* 0x001fc8000f8e00ff */
[----:B------:R0:W1:Y:S03]  /*106e0*/  SYNCS.PHASECHK.TRANS64.TRYWAIT P0, [R3+URZ+0x29800], R8 ;  /* 0x02980008030075a7 */ /* 0x000066000800017f */
[----:B-1----:R-:W-:Y:S05]  /*106f0*/  @!P0 NANOSLEEP.SYNCS 0x989680 ;  /* 0x009896800000895d */ /* 0x002fea0003900000 */
[----:B------:R-:W1:Y:S02]  /*10700*/  @!P0 SYNCS.PHASECHK.TRANS64 P0, [R3+URZ+0x29800], R8 ;  /* 0x02980008030085a7 */ /* 0x000e64000800007f */
[----:B-1----:R-:W-:Y:S05]  /*10710*/  @!P0 BRA `(.L_x_12) ;  /* 0xfffffffc00ec8947 */ /* 0x002fea000383ffff */
[----:B------:R-:W-:Y:S05]  /*10720*/  BRA `(.L_x_98) ;  /* 0xffffff0c00a07947 */ /* 0x000fea000383ffff */
.L_x_16:
[----:B-1----:R-:W-:-:S04]  /*10730*/  IMAD.U32 R5, RZ, RZ, UR36 ;  /* 0x00000024ff057e24 */ /* 0x002fc8000f8e00ff */
[----:B------:R1:W2:Y:S03]  /*10740*/  SYNCS.PHASECHK.TRANS64.TRYWAIT P1, [R5+URZ+0x29830], R8 ;  /* 0x02983008050075a7 */ /* 0x0002a6000802017f */
[----:B--2---:R-:W-:Y:S05]  /*10750*/  @!P1 NANOSLEEP.SYNCS 0x989680 ;  /* 0x009896800000995d */ /* 0x004fea0003900000 */
[----:B------:R-:W2:Y:S02]  /*10760*/  @!P1 SYNCS.PHASECHK.TRANS64 P1, [R5+URZ+0x29830], R8 ;  /* 0x02983008050095a7 */ /* 0x000ea4000802007f */
[----:B--2---:R-:W-:Y:S05]  /*10770*/  @!P1 BRA `(.L_x_16) ;  /* 0xfffffffc00ec9947 */ /* 0x004fea000383ffff */
[----:B------:R-:W-:Y:S05]  /*10780*/  BRA `(.L_x_15) ;  /* 0xffffff0c00bc7947 */ /* 0x000fea000383ffff */
.L_x_22:
[----:B-1----:R-:W-:-:S04]  /*10790*/  IMAD.U32 R8, RZ, RZ, UR4 ;  /* 0x00000004ff087e24 */ /* 0x002fc8000f8e00ff */
[----:B------:R1:W2:Y:S03]  /*107a0*/  SYNCS.PHASECHK.TRANS64.TRYWAIT P1, [R8+URZ+0x29830], R3 ;  /* 0x02983003080075a7 */ /* 0x0002a6000802017f */
[----:B--2---:R-:W-:Y:S05]  /*107b0*/  @!P1 NANOSLEEP.SYNCS 0x989680 ;  /* 0x009896800000995d */ /* 0x004fea0003900000 */
[----:B------:R-:W2:Y:S02]  /*107c0*/  @!P1 SYNCS.PHASECHK.TRANS64 P1, [R8+URZ+0x29830], R3 ;  /* 0x02983003080095a7 */ /* 0x000ea4000802007f */
[----:B--2---:R-:W-:Y:S05]  /*107d0*/  @!P1 BRA `(.L_x_22) ;  /* 0xfffffffc00ec9947 */ /* 0x004fea000383ffff */
[----:B------:R-:W-:Y:S05]  /*107e0*/  BRA `(.L_x_19) ;  /* 0xffffff4c00547947 */ /* 0x000fea000383ffff */
.L_x_26:
[----:B-1----:R-:W-:-:S04]  /*107f0*/  MOV R9, UR4 ;  /* 0x0000000400097c02 */ /* 0x002fc80008000f00 */
[----:B------:R1:W2:Y:S03]  /*10800*/  SYNCS.PHASECHK.TRANS64.TRYWAIT P1, [R9+URZ+0x29850], R8 ;  /* 0x02985008090075a7 */ /* 0x0002a6000802017f */
[----:B--2---:R-:W-:Y:S05]  /*10810*/  @!P1 NANOSLEEP.SYNCS 0x989680 ;  /* 0x009896800000995d */ /* 0x004fea0003900000 */
[----:B------:R-:W2:Y:S02]  /*10820*/  @!P1 SYNCS.PHASECHK.TRANS64 P1, [R9+URZ+0x29850], R8 ;  /* 0x02985008090095a7 */ /* 0x000ea4000802007f */
[----:B--2---:R-:W-:Y:S05]  /*10830*/  @!P1 BRA `(.L_x_26) ;  /* 0xfffffffc00ec9947 */ /* 0x004fea000383ffff */
[----:B------:R-:W-:Y:S05]  /*10840*/  BRA `(.L_x_23) ;  /* 0xffffff5800807947 */ /* 0x000fea000383ffff */
.L_x_33:
[----:B-1----:R-:W-:-:S04]  /*10850*/  IMAD.U32 R5, RZ, RZ, UR9 ;  /* 0x00000009ff057e24 */ /* 0x002fc8000f8e00ff */
[----:B------:R1:W2:Y:S03]  /*10860*/  SYNCS.PHASECHK.TRANS64.TRYWAIT P1, [R5+URZ+0x29850], R0 ;  /* 0x02985000050075a7 */ /* 0x0002a6000802017f */
[----:B--2---:R-:W-:Y:S05]  /*10870*/  @!P1 NANOSLEEP.SYNCS 0x989680 ;  /* 0x009896800000995d */ /* 0x004fea0003900000 */
[----:B------:R-:W2:Y:S02]  /*10880*/  @!P1 SYNCS.PHASECHK.TRANS64 P1, [R5+URZ+0x29850], R0 ;  /* 0x02985000050095a7 */ /* 0x000ea4000802007f */
[----:B--2---:R-:W-:Y:S05]  /*10890*/  @!P1 BRA `(.L_x_33) ;  /* 0xfffffffc00ec9947 */ /* 0x004fea000383ffff */
[----:B------:R-:W-:Y:S05]  /*108a0*/  BRA `(.L_x_32) ;  /* 0xffffff8000e47947 */ /* 0x000fea000383ffff */
.L_x_46:
[----:B------:R-:W-:Y:S01]  /*108b0*/  IMAD.MOV.U32 R13, RZ, RZ, R22 ;  /* 0x000000ffff0d7224 */ /* 0x000fe200078e0016 */
[----:B------:R-:W-:Y:S01]  /*108c0*/  MOV R15, 0xffffffff ;  /* 0xffffffff000f7802 */ /* 0x000fe20000000f00 */
[----:B------:R-:W-:Y:S02]  /*108d0*/  IMAD.MOV.U32 R12, RZ, RZ, RZ ;  /* 0x000000ffff0c7224 */ /* 0x000fe400078e00ff */
[----:B------:R-:W-:-:S07]  /*108e0*/  IMAD.MOV.U32 R11, RZ, RZ, 0x1f ;  /* 0x0000001fff0b7424 */ /* 0x000fce00078e00ff */
[----:B-----5:R-:W-:Y:S05]  /*108f0*/  WARPSYNC.COLLECTIVE R15, `(.L_x_99) ;  /* 0x000000000f087348 */ /* 0x020fea0003c00000 */
[----:B------:R0:W1:Y:S02]  /*10900*/  SHFL.IDX P6, R14, R13, R12, R11 ;  /* 0x0000000c0d0e7389 */ /* 0x00006400000c000b */
[----:B01---5:R-:W-:Y:S01]  /*10910*/  ENDCOLLECTIVE ;  /* 0x000000000000791b */ /* 0x023fe20003800000 */
.L_x_99:
[----:B------:R-:W-:Y:S05]  /*10920*/  BRA `(.L_x_100) ;  /* 0xffffffbc00f87947 */ /* 0x000fea000383ffff */
.L_x_48:
[----:B0-----:R-:W-:Y:S02]  /*10930*/  IMAD.MOV.U32 R3, RZ, RZ, 0x1 ;  /* 0x00000001ff037424 */ /* 0x001fe400078e00ff */
[----:B------:R-:W-:-:S03]  /*10940*/  IMAD.U32 R2, RZ, RZ, UR42 ;  /* 0x0000002aff027e24 */ /* 0x000fc6000f8e00ff */
[----:B------:R-:W-:-:S04]  /*10950*/  SHF.L.U32 R3, R3, 0x1f, RZ ;  /* 0x0000001f03037819 */ /* 0x000fc800000006ff */
[----:B------:R0:W1:Y:S03]  /*10960*/  SYNCS.PHASECHK.TRANS64.TRYWAIT P0, [R2+URZ+0x29880], R3 ;  /* 0x02988003020075a7 */ /* 0x000066000800017f */
[----:B-1----:R-:W-:Y:S05]  /*10970*/  @!P0 NANOSLEEP.SYNCS 0x989680 ;  /* 0x009896800000895d */ /* 0x002fea0003900000 */
[----:B------:R-:W1:Y:S02]  /*10980*/  @!P0 SYNCS.PHASECHK.TRANS64 P0, [R2+URZ+0x29880], R3 ;  /* 0x02988003020085a7 */ /* 0x000e64000800007f */
[----:B-1----:R-:W-:Y:S05]  /*10990*/  @!P0 BRA `(.L_x_48) ;  /* 0xfffffffc00e48947 */ /* 0x002fea000383ffff */
[----:B------:R-:W-:Y:S05]  /*109a0*/  BRA `(.L_x_101) ;  /* 0xffffffc400407947 */ /* 0x000fea000383ffff */
.L_x_49:
[----:B------:R-:W-:Y:S01]  /*109b0*/  BSSY B0, `(.L_x_102) ;  /* 0x0000008000007945 */ /* 0x000fe20003800000 */
[----:B------:R-:W-:Y:S01]  /*109c0*/  IMAD.MOV.U32 R13, RZ, RZ, R10 ;  /* 0x000000ffff0d7224 */ /* 0x000fe200078e000a */
[----:B------:R-:W-:Y:S01]  /*109d0*/  MOV R11, 0x1c1f ;  /* 0x00001c1f000b7802 */ /* 0x000fe20000000f00 */
[----:B------:R-:W-:Y:S02]  /*109e0*/  IMAD.MOV.U32 R12, RZ, RZ, RZ ;  /* 0x000000ffff0c7224 */ /* 0x000fe400078e00ff */
[----:B------:R-:W-:-:S07]  /*109f0*/  IMAD.MOV.U32 R15, RZ, RZ, -0x1 ;  /* 0xffffffffff0f7424 */ /* 0x000fce00078e00ff */
[----:B------:R-:W-:Y:S05]  /*10a00*/  WARPSYNC.COLLECTIVE R15, `(.L_x_103) ;  /* 0x000000000f087348 */ /* 0x000fea0003c00000 */
[----:B------:R0:W1:Y:S02]  /*10a10*/  SHFL.IDX P6, R14, R13, R12, R11 ;  /* 0x0000000c0d0e7389 */ /* 0x00006400000c000b */
[----:B01----:R-:W-:Y:S01]  /*10a20*/  ENDCOLLECTIVE ;  /* 0x000000000000791b */ /* 0x003fe20003800000 */
.L_x_103:
[----:B------:R-:W-:Y:S05]  /*10a30*/  BSYNC B0 ;  /* 0x0000000000007941 */ /* 0x000fea0003800000 */
.L_x_102:
[----:B------:R-:W-:Y:S01]  /*10a40*/  IMAD.MOV.U32 R13, RZ, RZ, R18 ;  /* 0x000000ffff0d7224 */ /* 0x000fe200078e0012 */
[----:B------:R-:W-:Y:S01]  /*10a50*/  MOV R11, 0x1c1f ;  /* 0x00001c1f000b7802 */ /* 0x000fe20000000f00 */
[----:B------:R-:W-:Y:S01]  /*10a60*/  IMAD.MOV.U32 R12, RZ, RZ, RZ ;  /* 0x000000ffff0c7224 */ /* 0x000fe200078e00ff */
[C---:B------:R-:W-:Y:S01]  /*10a70*/  LOP3.LUT P3, RZ, R16.reuse, 0x2, RZ, 0xc0, !PT ;  /* 0x0000000210ff7812 */ /* 0x040fe2000786c0ff */
[----:B------:R-:W-:Y:S01]  /*10a80*/  IMAD.MOV.U32 R15, RZ, RZ, -0x1 ;  /* 0xffffffffff0f7424 */ /* 0x000fe200078e00ff */
[----:B------:R-:W-:Y:S01]  /*10a90*/  LOP3.LUT P2, RZ, R16, 0x1, RZ, 0xc0, !PT ;  /* 0x0000000110ff7812 */ /* 0x000fe2000784c0ff */
[----:B------:R-:W-:Y:S01]  /*10aa0*/  IMAD.MOV.U32 R3, RZ, RZ, R14 ;  /* 0x000000ffff037224 */ /* 0x000fe200078e000e */
[----:B------:R-:W-:Y:S01]  /*10ab0*/  ISETP.GE.AND P1, PT, R9, 0x61, PT ;  /* 0x000000610900780c */ /* 0x000fe20003f26270 */
[----:B------:R-:W-:-:S12]  /*10ac0*/  VIADD R8, R7, UR42 ;  /* 0x0000002a07087c36 */ /* 0x000fd80008000000 */
[----:B------:R-:W-:Y:S05]  /*10ad0*/  WARPSYNC.COLLECTIVE R15, `(.L_x_104) ;  /* 0x000000000f087348 */ /* 0x000fea0003c00000 */
[----:B------:R0:W1:Y:S02]  /*10ae0*/  SHFL.IDX P6, R14, R13, R12, R11 ;  /* 0x0000000c0d0e7389 */ /* 0x00006400000c000b */
[----:B01----:R-:W-:Y:S01]  /*10af0*/  ENDCOLLECTIVE ;  /* 0x000000000000791b */ /* 0x003fe20003800000 */
.L_x_104:
[----:B------:R-:W-:Y:S01]  /*10b00*/  ISETP.GE.AND P5, PT, R9, 0x81, PT ;  /* 0x000000810900780c */ /* 0x000fe20003fa6270 */
[----:B------:R-:W-:Y:S01]  /*10b10*/  VIADD R34, R8, 0xa400 ;  /* 0x0000a40008227836 */ /* 0x000fe20000000000 */
[----:B------:R-:W-:Y:S01]  /*10b20*/  IADD3 R7, R33, R8, RZ ;  /* 0x0000000821077210 */ /* 0x000fe20007ffe0ff */
[----:B------:R-:W-:Y:S02]  /*10b30*/  IMAD.MOV.U32 R13, RZ, RZ, R10 ;  /* 0x000000ffff0d7224 */ /* 0x000fe400078e000a */
[----:B------:R-:W-:Y:S02]  /*10b40*/  IMAD.MOV.U32 R12, RZ, RZ, 0x1 ;  /* 0x00000001ff0c7424 */ /* 0x000fe400078e00ff */
[----:B------:R-:W-:-:S07]  /*10b50*/  IMAD.MOV.U32 R2, RZ, RZ, R14 ;  /* 0x000000ffff027224 */ /* 0x000fce00078e000e */
[----:B------:R-:W-:Y:S05]  /*10b60*/  WARPSYNC.COLLECTIVE R15, `(.L_x_105) ;  /* 0x000000000f087348 */ /* 0x000fea0003c00000 */
[----:B------:R0:W1:Y:S02]  /*10b70*/  SHFL.IDX P6, R14, R13, R12, R11 ;  /* 0x0000000c0d0e7389 */ /* 0x00006400000c000b */
[----:B01----:R-:W-:Y:S01]  /*10b80*/  ENDCOLLECTIVE ;  /* 0x000000000000791b */ /* 0x003fe20003800000 */
.L_x_105:
[----:B------:R-:W-:-:S05]  /*10b90*/  IADD3 R2, P0, R35, R2, RZ ;  /* 0x0000000223027210 */ /* 0x000fca0007f1e0ff */
[----:B------:R-:W-:Y:S01]  /*10ba0*/  IMAD.X R3, RZ, RZ, R3, P0 ;  /* 0x000000ffff037224 */ /* 0x000fe200000e0603 */
[----:B------:R-:W-:Y:S01]  /*10bb0*/  ISETP.LT.OR P0, PT, R9, 0x1, P3 ;  /* 0x000000010900780c */ /* 0x000fe20001f01670 */
[----:B------:R-:W-:-:S12]  /*10bc0*/  IMAD.MOV.U32 R13, RZ, RZ, R18 ;  /* 0x000000ffff0d7224 */ /* 0x000fd800078e0012 */
[----:B------:R-:W-:Y:S01]  /*10bd0*/  @!PT LDS RZ, [RZ] ;  /* 0x00000000fffff984 */ /* 0x000fe20000000800 */
[----:B------:R-:W-:Y:S01]  /*10be0*/  @!PT LDS RZ, [RZ] ;  /* 0x00000000fffff984 */ /* 0x000fe20000000800 */
[----:B------:R-:W-:Y:S01]  /*10bf0*/  @!PT LDS RZ, [RZ] ;  /* 0x00000000fffff984 */ /* 0x000fe20000000800 */
[----:B------:R-:W-:Y:S01]  /*10c00*/  LDGSTS.E.BYPASS.LTC128B.128 [R8+0xa400], desc[UR54][R2.64], !P0 ;  /* 0x0a40000002087fae */ /* 0x000fe2000c101d76 */
[----:B------:R-:W-:-:S13]  /*10c10*/  ISETP.LT.OR P0, PT, R9, 0x1, P2 ;  /* 0x000000010900780c */ /* 0x000fda0001701670 */
[----:B------:R0:W-:Y:S02]  /*10c20*/  LDGSTS.E.BYPASS.LTC128B.128 [R7+0xa400], desc[UR54][R2.64+0x40], !P0 ;  /* 0x0a40004002077fae */ /* 0x0001e4000c101d76 */
[----:B0-----:R-:W-:-:S07]  /*10c30*/  IMAD.MOV.U32 R3, RZ, RZ, R14 ;  /* 0x000000ffff037224 */ /* 0x001fce00078e000e */
[----:B------:R-:W-:Y:S05]  /*10c40*/  WARPSYNC.COLLECTIVE R15, `(.L_x_106) ;  /* 0x000000000f087348 */ /* 0x000fea0003c00000 */
[----:B------:R0:W1:Y:S02]  /*10c50*/  SHFL.IDX P6, R14, R13, R12, R11 ;  /* 0x0000000c0d0e7389 */ /* 0x00006400000c000b */
[----:B01----:R-:W-:Y:S01]  /*10c60*/  ENDCOLLECTIVE ;  /* 0x000000000000791b */ /* 0x003fe20003800000 */
.L_x_106:
[----:B------:R-:W-:Y:S02]  /*10c70*/  IMAD.MOV.U32 R13, RZ, RZ, R10 ;  /* 0x000000ffff0d7224 */ /* 0x000fe400078e000a */
[----:B------:R-:W-:Y:S01]  /*10c80*/  IMAD.MOV.U32 R12, RZ, RZ, 0x2 ;  /* 0x00000002ff0c7424 */ /* 0x000fe200078e00ff */
[----:B------:R-:W-:-:S07]  /*10c90*/  MOV R2, R14 ;  /* 0x0000000e00027202 */ /* 0x000fce0000000f00 */
[----:B------:R-:W-:Y:S05]  /*10ca0*/  WARPSYNC.COLLECTIVE R15, `(.L_x_107) ;  /* 0x000000000f087348 */ /* 0x000fea0003c00000 */
[----:B------:R0:W1:Y:S02]  /*10cb0*/  SHFL.IDX P6, R14, R13, R12, R11 ;  /* 0x0000000c0d0e7389 */ /* 0x00006400000c000b */
[----:B01----:R-:W-:Y:S01]  /*10cc0*/  ENDCOLLECTIVE ;  /* 0x000000000000791b */ /* 0x003fe20003800000 */
.L_x_107:
[----:B------:R-:W-:-:S05]  /*10cd0*/  IADD3 R2, P0, R35, R2, RZ ;  /* 0x0000000223027210 */ /* 0x000fca0007f1e0ff */
[----:B------:R-:W-:Y:S01]  /*10ce0*/  IMAD.X R3, RZ, RZ, R3, P0 ;  /* 0x000000ffff037224 */ /* 0x000fe200000e0603 */
[----:B------:R-:W-:Y:S02]  /*10cf0*/  ISETP.LT.OR P0, PT, R9, 0x21, P3 ;  /* 0x000000210900780c */ /* 0x000fe40001f01670 */
[----:B------:R-:W-:-:S11]  /*10d00*/  MOV R13, R18 ;  /* 0x00000012000d7202 */ /* 0x000fd60000000f00 */
        /* <DEDUP_REMOVED lines=10> */
.L_x_108:
[----:B------:R-:W-:Y:S02]  /*10db0*/  IMAD.MOV.U32 R13, RZ, RZ, R10 ;  /* 0x000000ffff0d7224 */ /* 0x000fe400078e000a */
[----:B------:R-:W-:Y:S02]  /*10dc0*/  IMAD.MOV.U32 R12, RZ, RZ, 0x3 ;  /* 0x00000003ff0c7424 */ /* 0x000fe400078e00ff */
[----:B------:R-:W-:-:S07]  /*10dd0*/  IMAD.MOV.U32 R2, RZ, RZ, R14 ;  /* 0x000000ffff027224 */ /* 0x000fce00078e000e */
[----:B------:R-:W-:Y:S05]  /*10de0*/  WARPSYNC.COLLECTIVE R15, `(.L_x_109) ;  /* 0x000000000f087348 */ /* 0x000fea0003c00000 */
[----:B------:R0:W1:Y:S02]  /*10df0*/  SHFL.IDX P6, R14, R13, R12, R11 ;  /* 0x0000000c0d0e7389 */ /* 0x00006400000c000b */
[----:B01----:R-:W-:Y:S01]  /*10e00*/  ENDCOLLECTIVE ;  /* 0x000000000000791b */ /* 0x003fe20003800000 */
.L_x_109:
[----:B------:R-:W-:-:S05]  /*10e10*/  IADD3 R2, P0, R35, R2, RZ ;  /* 0x0000000223027210 */ /* 0x000fca0007f1e0ff */
[----:B------:R-:W-:Y:S01]  /*10e20*/  IMAD.X R3, RZ, RZ, R3, P0 ;  /* 0x000000ffff037224 */ /* 0x000fe200000e0603 */
[----:B------:R-:W-:Y:S01]  /*10e30*/  ISETP.LT.OR P0, PT, R9, 0x41, P3 ;  /* 0x000000410900780c */ /* 0x000fe20001f01670 */
[----:B------:R-:W-:-:S12]  /*10e40*/  IMAD.MOV.U32 R13, RZ, RZ, R18 ;  /* 0x000000ffff0d7224 */ /* 0x000fd800078e0012 */
[----:B------:R-:W-:Y:S01]  /*10e50*/  @!PT LDS RZ, [RZ] ;  /* 0x00000000fffff984 */ /* 0x000fe20000000800 */
[----:B------:R-:W-:Y:S01]  /*10e60*/  @!PT LDS RZ, [RZ] ;  /* 0x00000000fffff984 */ /* 0x000fe20000000800 */
[----:B------:R-:W-:Y:S01]  /*10e70*/  @!PT LDS RZ, [RZ] ;  /* 0x00000000fffff984 */ /* 0x000fe20000000800 */
[----:B------:R0:W-:Y:S01]  /*10e80*/  LDGSTS.E.BYPASS.LTC128B.128 [R8+0xc400], desc[UR54][R2.64], !P0 ;  /* 0x0c40000002087fae */ /* 0x0001e2000c101d76 */
[----:B------:R-:W-:Y:S02]  /*10e90*/  ISETP.LT.OR P0, PT, R9, 0x41, P2 ;  /* 0x000000410900780c */ /* 0x000fe40001701670 */
[----:B------:R-:W-:-:S11]  /*10ea0*/  MOV R10, R14 ;  /* 0x0000000e000a7202 */ /* 0x000fd60000000f00 */
[----:B0-----:R-:W-:Y:S05]  /*10eb0*/  WARPSYNC.COLLECTIVE R15, `(.L_x_110) ;  /* 0x000000000f087348 */ /* 0x001fea0003c00000 */
[----:B------:R1:W2:Y:S02]  /*10ec0*/  SHFL.IDX P6, R14, R13, R12, R11 ;  /* 0x0000000c0d0e7389 */ /* 0x0002a400000c000b */
[----:B012---:R-:W-:Y:S01]  /*10ed0*/  ENDCOLLECTIVE ;  /* 0x000000000000791b */ /* 0x007fe20003800000 */
.L_x_110:
[----:B------:R-:W-:Y:S01]  /*10ee0*/  @!PT LDS RZ, [RZ] ;  /* 0x00000000fffff984 */ /* 0x000fe20000000800 */
[----:B------:R-:W-:Y:S01]  /*10ef0*/  @!PT LDS RZ, [RZ] ;  /* 0x00000000fffff984 */ /* 0x000fe20000000800 */
[----:B------:R-:W-:Y:S01]  /*10f00*/  @!PT LDS RZ, [RZ] ;  /* 0x00000000fffff984 */ /* 0x000fe20000000800 */
[----:B------:R0:W-:Y:S01]  /*10f10*/  LDGSTS.E.BYPASS.LTC128B.128 [R7+0xc400], desc[UR54][R2.64+0x40], !P0 ;  /* 0x0c40004002077fae */ /* 0x0001e2000c101d76 */
[----:B------:R-:W-:Y:S01]  /*10f20*/  IMAD.MOV.U32 R13, RZ, RZ, R19 ;  /* 0x000000ffff0d7224 */ /* 0x000fe200078e0013 */
[----:B------:R-:W-:Y:S01]  /*10f30*/  MOV R12, RZ ;  /* 0x000000ff000c7202 */ /* 0x000fe20000000f00 */
[----:B0-----:R-:W-:-:S07]  /*10f40*/  IMAD.MOV.U32 R2, RZ, RZ, R14 ;  /* 0x000000ffff027224 */ /* 0x001fce00078e000e */
[----:B------:R-:W-:Y:S05]  /*10f50*/  WARPSYNC.COLLECTIVE R15, `(.L_x_111) ;  /* 0x000000000f087348 */ /* 0x000fea0003c00000 */
[----:B------:R0:W1:Y:S02]  /*10f60*/  SHFL.IDX P6, R14, R13, R12, R11 ;  /* 0x0000000c0d0e7389 */ /* 0x00006400000c000b */
[----:B01----:R-:W-:Y:S01]  /*10f70*/  ENDCOLLECTIVE ;  /* 0x000000000000791b */ /* 0x003fe20003800000 */
.L_x_111:
[----:B------:R-:W-:-:S05]  /*10f80*/  IADD3 R2, P0, R35, R2, RZ ;  /* 0x0000000223027210 */ /* 0x000fca0007f1e0ff */
[----:B------:R-:W-:Y:S01]  /*10f90*/  IMAD.X R3, RZ, RZ, R10, P0 ;  /* 0x000000ffff037224 */ /* 0x000fe200000e060a */
[C---:B------:R-:W-:Y:S02]  /*10fa0*/  ISETP.LT.OR P0, PT, R9.reuse, 0x61, P3 ;  /* 0x000000610900780c */ /* 0x040fe40001f01670 */
[----:B------:R-:W-:Y:S01]  /*10fb0*/  ISETP.GE.AND P3, PT, R9, 0x21, PT ;  /* 0x000000210900780c */ /* 0x000fe20003f66270 */
[----:B------:R-:W-:-:S10]  /*10fc0*/  IMAD.MOV.U32 R13, RZ, RZ, R20 ;  /* 0x000000ffff0d7224 */ /* 0x000fd400078e0014 */
[----:B------:R-:W-:Y:S01]  /*10fd0*/  @!PT LDS RZ, [RZ] ;  /* 0x00000000fffff984 */ /* 0x000fe20000000800 */
[----:B------:R-:W-:Y:S01]  /*10fe0*/  @!PT LDS RZ, [RZ] ;  /* 0x00000000fffff984 */ /* 0x000fe20000000800 */
[----:B------:R-:W-:Y:S01]  /*10ff0*/  @!PT LDS RZ, [RZ] ;  /* 0x00000000fffff984 */ /* 0x000fe20000000800 */
[----:B------:R0:W-:Y:S01]  /*11000*/  LDGSTS.E.BYPASS.LTC128B.128 [R8+0xd400], desc[UR54][R2.64], !P0 ;  /* 0x0d40000002087fae */ /* 0x0001e2000c101d76 */
[C---:B------:R-:W-:Y:S01]  /*11010*/  ISETP.LT.OR P0, PT, R9.reuse, 0x61, P2 ;  /* 0x000000610900780c */ /* 0x040fe20001701670 */
[----:B------:R-:W-:Y:S01]  /*11020*/  IMAD.MOV.U32 R19, RZ, RZ, R14 ;  /* 0x000000ffff137224 */ /* 0x000fe200078e000e */
[----:B------:R-:W-:-:S13]  /*11030*/  ISETP.GE.AND P2, PT, R9, 0x41, PT ;  /* 0x000000410900780c */ /* 0x000fda0003f46270 */
[----:B0-----:R-:W-:Y:S05]  /*11040*/  WARPSYNC.COLLECTIVE R15, `(.L_x_112) ;  /* 0x000000000f087348 */ /* 0x001fea0003c00000 */
[----:B------:R1:W2:Y:S02]  /*11050*/  SHFL.IDX P6, R14, R13, R12, R11 ;  /* 0x0000000c0d0e7389 */ /* 0x0002a400000c000b */
[----:B012---:R-:W-:Y:S01]  /*11060*/  ENDCOLLECTIVE ;  /* 0x000000000000791b */ /* 0x007fe20003800000 */
.L_x_112:
[----:B------:R-:W-:Y:S01]  /*11070*/  @!PT LDS RZ, [RZ] ;  /* 0x00000000fffff984 */ /* 0x000fe20000000800 */
[----:B------:R-:W-:Y:S01]  /*11080*/  @!PT LDS RZ, [RZ] ;  /* 0x00000000fffff984 */ /* 0x000fe20000000800 */
[----:B------:R-:W-:Y:S01]  /*11090*/  @!PT LDS RZ, [RZ] ;  /* 0x00000000fffff984 */ /* 0x000fe20000000800 */
[----:B------:R0:W-:Y:S02]  /*110a0*/  LDGSTS.E.BYPASS.LTC128B.128 [R7+0xd400], desc[UR54][R2.64+0x40], !P0 ;  /* 0x0d40004002077fae */ /* 0x0001e4000c101d76 */
[----:B0-----:R-:W-:Y:S01]  /*110b0*/  IMAD.MOV.U32 R2, RZ, RZ, R14 ;  /* 0x000000ffff027224 */ /* 0x001fe200078e000e */
[----:B------:R-:W-:Y:S06]  /*110c0*/  BRA `(.L_x_113) ;  /* 0xffffffc000e87947 */ /* 0x000fec000383ffff */
.L_x_52:
[----:B-1----:R-:W-:Y:S01]  /*110d0*/  MOV R3, 0x1 ;  /* 0x0000000100037802 */ /* 0x002fe20000000f00 */
[----:B------:R-:W-:-:S03]  /*110e0*/  IMAD.U32 R2, RZ, RZ, UR42 ;  /* 0x0000002aff027e24 */ /* 0x000fc6000f8e00ff */
[----:B------:R-:W-:-:S04]  /*110f0*/  SHF.L.U32 R3, R3, 0x1f, RZ ;  /* 0x0000001f03037819 */ /* 0x000fc800000006ff */
[----:B------:R1:W2:Y:S03]  /*11100*/  SYNCS.PHASECHK.TRANS64.TRYWAIT P0, [R2+URZ+0x29840], R3 ;  /* 0x02984003020075a7 */ /* 0x0002a6000800017f */
[----:B--2---:R-:W-:Y:S05]  /*11110*/  @!P0 NANOSLEEP.SYNCS 0x989680 ;  /* 0x009896800000895d */ /* 0x004fea0003900000 */
[----:B------:R-:W2:Y:S02]  /*11120*/  @!P0 SYNCS.PHASECHK.TRANS64 P0, [R2+URZ+0x29840], R3 ;  /* 0x02984003020085a7 */ /* 0x000ea4000800007f */
[----:B--2---:R-:W-:Y:S05]  /*11130*/  @!P0 BRA `(.L_x_52) ;  /* 0xfffffffc00e48947 */ /* 0x004fea000383ffff */
[----:B------:R-:W-:Y:S05]  /*11140*/  BRA `(.L_x_114) ;  /* 0xffffffc400347947 */ /* 0x000fea000383ffff */
.L_x_53:
[----:B------:R-:W-:Y:S01]  /*11150*/  BSSY B0, `(.L_x_115) ;  /* 0x0000008000007945 */ /* 0x000fe20003800000 */
[----:B------:R-:W-:Y:S01]  /*11160*/  IMAD.MOV.U32 R13, RZ, RZ, R6 ;  /* 0x000000ffff0d7224 */ /* 0x000fe200078e0006 */
[----:B------:R-:W-:Y:S01]  /*11170*/  MOV R15, 0xffffffff ;  /* 0xffffffff000f7802 */ /* 0x000fe20000000f00 */
[----:B------:R-:W-:Y:S02]  /*11180*/  IMAD.MOV.U32 R12, RZ, RZ, RZ ;  /* 0x000000ffff0c7224 */ /* 0x000fe400078e00ff */
[----:B------:R-:W-:-:S07]  /*11190*/  IMAD.MOV.U32 R11, RZ, RZ, 0x1c1f ;  /* 0x00001c1fff0b7424 */ /* 0x000fce00078e00ff */
[----:B0-----:R-:W-:Y:S05]  /*111a0*/  WARPSYNC.COLLECTIVE R15, `(.L_x_116) ;  /* 0x000000000f087348 */ /* 0x001fea0003c00000 */
[----:B------:R1:W2:Y:S02]  /*111b0*/  SHFL.IDX P6, R14, R13, R12, R11 ;  /* 0x0000000c0d0e7389 */ /* 0x0002a400000c000b */
[----:B012---:R-:W-:Y:S01]  /*111c0*/  ENDCOLLECTIVE ;  /* 0x000000000000791b */ /* 0x007fe20003800000 */
.L_x_116:
[----:B------:R-:W-:Y:S05]  /*111d0*/  BSYNC B0 ;  /* 0x0000000000007941 */ /* 0x000fea0003800000 */
.L_x_115:
[----:B------:R-:W-:Y:S01]  /*111e0*/  IMAD.MOV.U32 R13, RZ, RZ, R5 ;  /* 0x000000ffff0d7224 */ /* 0x000fe200078e0005 */
[----:B------:R-:W-:Y:S01]  /*111f0*/  MOV R15, 0xffffffff ;  /* 0xffffffff000f7802 */ /* 0x000fe20000000f00 */
[----:B------:R-:W-:Y:S01]  /*11200*/  IMAD.MOV.U32 R12, RZ, RZ, RZ ;  /* 0x000000ffff0c7224 */ /* 0x000fe200078e00ff */
[----:B------:R-:W-:Y:S01]  /*11210*/  P2R R4, PR, RZ, 0x20 ;  /* 0x00000020ff047803 */ /* 0x000fe20000000000 */
[----:B------:R-:W-:Y:S01]  /*11220*/  IMAD.MOV.U32 R11, RZ, RZ, 0x1c1f ;  /* 0x00001c1fff0b7424 */ /* 0x000fe200078e00ff */
[----:B------:R-:W-:Y:S01]  /*11230*/  LOP3.LUT P5, RZ, R16, 0x4, RZ, 0xc0, !PT ;  /* 0x0000000410ff7812 */ /* 0x000fe200078ac0ff */
[----:B------:R-:W-:Y:S02]  /*11240*/  IMAD.MOV.U32 R2, RZ, RZ, R14 ;  /* 0x000000ffff027224 */ /* 0x000fe400078e000e */
[----:B------:R-:W-:-:S10]  /*11250*/  @P4 VIADD R9, R36, UR42 ;  /* 0x0000002a24094c36 */ /* 0x000fd40008000000 */
[----:B------:R-:W-:Y:S05]  /*11260*/  WARPSYNC.COLLECTIVE R15, `(.L_x_117) ;  /* 0x000000000f087348 */ /* 0x000fea0003c00000 */
[----:B------:R0:W1:Y:S02]  /*11270*/  SHFL.IDX P6, R14, R13, R12, R11 ;  /* 0x0000000c0d0e7389 */ /* 0x00006400000c000b */
[----:B01----:R-:W-:Y:S01]  /*11280*/  ENDCOLLECTIVE ;  /* 0x000000000000791b */ /* 0x003fe20003800000 */
.L_x_117:
[----:B------:R-:W-:Y:S02]  /*11290*/  @P3 VIADD R21, R36, UR42 ;  /* 0x0000002a24153c36 */ /* 0x000fe40008000000 */
[----:B------:R-:W-:Y:S01]  /*112a0*/  IMAD.MOV.U32 R13, RZ, RZ, R6 ;  /* 0x000000ffff0d7224 */ /* 0x000fe200078e0006 */
[----:B------:R-:W-:Y:S02]  /*112b0*/  MOV R12, 0x1 ;  /* 0x00000001000c7802 */ /* 0x000fe40000000f00 */
[----:B------:R-:W-:Y:S02]  /*112c0*/  @P4 IADD3 R14, P0, R35, R14, RZ ;  /* 0x0000000e230e4210 */ /* 0x000fe40007f1e0ff */
[----:B------:R-:W-:-:S03]  /*112d0*/  LOP3.LUT P6, RZ, R16, 0x8, RZ, 0xc0, !PT ;  /* 0x0000000810ff7812 */ /* 0x000fc600078cc0ff */
[----:B------:R-:W-:Y:S01]  /*112e0*/  @P4 IMAD.X R3, RZ, RZ, R2, P0 ;  /* 0x000000ffff034224 */ /* 0x000fe200000e0602 */
[----:B------:R-:W-:Y:S01]  /*112f0*/  LOP3.LUT P0, RZ, R16, 0x10, RZ, 0xc0, !PT ;  /* 0x0000001010ff7812 */ /* 0x000fe2000780c0ff */
[----:B------:R-:W-:-:S12]  /*11300*/  @P4 IMAD.MOV.U32 R2, RZ, RZ, R14 ;  /* 0x000000ffff024224 */ /* 0x000fd800078e000e */
[----:B------:R-:W-:Y:S01]  /*11310*/  @!PT LDS RZ, [RZ] ;  /* 0x00000000fffff984 */ /* 0x000fe20000000800 */
[----:B------:R-:W-:Y:S01]  /*11320*/  @!PT LDS RZ, [RZ] ;  /* 0x00000000fffff984 */ /* 0x000fe20000000800 */
[----:B------:R-:W-:Y:S01]  /*11330*/  @!PT LDS RZ, [RZ] ;  /* 0x00000000fffff984 */ /* 0x000fe20000000800 */
[----:B------:R0:W-:Y:S04]  /*11340*/  @P4 LDGSTS.E.BYPASS.LTC128B.128 [R9+0x1a400], desc[UR54][R2.64], !P0 ;  /* 0x1a40000002094fae */ /* 0x0001e8000c101d76 */
[----:B------:R0:W-:Y:S02]  /*11350*/  @P4 LDGSTS.E.BYPASS.LTC128B.128 [R9+0x1cc00], desc[UR54][R2.64+0x40], !P6 ;  /* 0x1cc0004002094fae */ /* 0x0001e4000f101d76 */
[----:B0-----:R-:W-:Y:S05]  /*11360*/  WARPSYNC.COLLECTIVE R15, `(.L_x_118) ;  /* 0x000000000f087348 */ /* 0x001fea0003c00000 */
[----:B------:R1:W2:Y:S02]  /*11370*/  SHFL.IDX P6, R14, R13, R12, R11 ;  /* 0x0000000c0d0e7389 */ /* 0x0002a400000c000b */
[----:B012---:R-:W-:Y:S01]  /*11380*/  ENDCOLLECTIVE ;  /* 0x000000000000791b */ /* 0x007fe20003800000 */
.L_x_118:
[----:B------:R-:W-:Y:S01]  /*11390*/  @!PT LDS RZ, [RZ] ;  /* 0x00000000fffff984 */ /* 0x000fe20000000800 */
[----:B------:R-:W-:Y:S01]  /*113a0*/  @!PT LDS RZ, [RZ] ;  /* 0x00000000fffff984 */ /* 0x000fe20000000800 */
[----:B------:R-:W-:Y:S01]  /*113b0*/  @!PT LDS RZ, [RZ] ;  /* 0x00000000fffff984 */ /* 0x000fe20000000800 */
[----:B------:R0:W-:Y:S01]  /*113c0*/  @P4 LDGSTS.E.BYPASS.LTC128B.128 [R9+0x1f400], desc[UR54][R2.64+0x80], !P5 ;  /* 0x1f40008002094fae */ /* 0x0001e2000e901d76 */
[----:B------:R-:W-:Y:S01]  /*113d0*/  LOP3.LUT P4, RZ, R16, 0x8, RZ, 0xc0, !PT ;  /* 0x0000000810ff7812 */ /* 0x000fe2000788c0ff */
[----:B------:R-:W-:Y:S02]  /*113e0*/  IMAD.MOV.U32 R13, RZ, RZ, R5 ;  /* 0x000000ffff0d7224 */ /* 0x000fe400078e0005 */
[----:B------:R-:W-:-:S10]  /*113f0*/  IMAD.MOV.U32 R8, RZ, RZ, R14 ;  /* 0x000000ffff087224 */ /* 0x000fd400078e000e */
[----:B0-----:R-:W-:Y:S05]  /*11400*/  WARPSYNC.COLLECTIVE R15, `(.L_x_119) ;  /* 0x000000000f087348 */ /* 0x001fea0003c00000 */
[----:B------:R1:W2:Y:S02]  /*11410*/  SHFL.IDX P6, R14, R13, R12, R11 ;  /* 0x0000000c0d0e7389 */ /* 0x0002a400000c000b */
[----:B012---:R-:W-:Y:S01]  /*11420*/  ENDCOLLECTIVE ;  /* 0x000000000000791b */ /* 0x007fe20003800000 */
.L_x_119:
[----:B------:R-:W-:Y:S02]  /*11430*/  IMAD.MOV.U32 R13, RZ, RZ, R6 ;  /* 0x000000ffff0d7224 */ /* 0x000fe400078e0006 */
[----:B------:R-:W-:Y:S01]  /*11440*/  IMAD.MOV.U32 R12, RZ, RZ, 0x2 ;  /* 0x00000002ff0c7424 */ /* 0x000fe200078e00ff */
[----:B------:R-:W-:Y:S02]  /*11450*/  @P3 IADD3 R14, P0, R35, R14, RZ ;  /* 0x0000000e230e3210 */ /* 0x000fe40007f1e0ff */
[----:B------:R-:W-:Y:S02]  /*11460*/  LOP3.LUT P6, RZ, R16, 0x10, RZ, 0xc0, !PT ;  /* 0x0000001010ff7812 */ /* 0x000fe400078cc0ff */
[----:B------:R-:W-:Y:S01]  /*11470*/  @P3 MOV R2, R14 ;  /* 0x0000000e00023202 */ /* 0x000fe20000000f00 */
[----:B------:R-:W-:-:S04]  /*11480*/  @P3 IMAD.X R19, RZ, RZ, R8, P0 ;  /* 0x000000ffff133224 */ /* 0x000fc800000e0608 */
[----:B------:R-:W-:Y:S02]  /*11490*/  @P3 IMAD.MOV.U32 R3, RZ, RZ, R19 ;  /* 0x000000ffff033224 */ /* 0x000fe400078e0013 */
[----:B------:R-:W-:-:S04]  /*114a0*/  @P2 VIADD R19, R36, UR42 ;  /* 0x0000002a24132c36 */ /* 0x000fc80008000000 */
[----:B------:R-:W-:Y:S01]  /*114b0*/  @!PT LDS RZ, [RZ] ;  /* 0x00000000fffff984 */ /* 0x000fe20000000800 */
[----:B------:R-:W-:Y:S01]  /*114c0*/  @!PT LDS RZ, [RZ] ;  /* 0x00000000fffff984 */ /* 0x000fe20000000800 */
[----:B------:R-:W-:Y:S01]  /*114d0*/  @!PT LDS RZ, [RZ] ;  /* 0x00000000fffff984 */ /* 0x000fe20000000800 */
[----:B------:R0:W-:Y:S03]  /*114e0*/  @P3 LDGSTS.E.BYPASS.LTC128B.128 [R21+0x1ac00], desc[UR54][R2.64], !P6 ;  /* 0x1ac0000002153fae */ /* 0x0001e6000f101d76 */
[----:B0-----:R-:W-:Y:S05]  /*114f0*/  WARPSYNC.COLLECTIVE R15, `(.L_x_120) ;  /* 0x000000000f087348 */ /* 0x001fea0003c00000 */
[----:B------:R1:W2:Y:S02]  /*11500*/  SHFL.IDX P6, R14, R13, R12, R11 ;  /* 0x0000000c0d0e7389 */ /* 0x0002a400000c000b */
[----:B012---:R-:W-:Y:S01]  /*11510*/  ENDCOLLECTIVE ;  /* 0x000000000000791b */ /* 0x007fe20003800000 */
.L_x_120:
[----:B------:R-:W-:Y:S01]  /*11520*/  @!PT LDS RZ, [RZ] ;  /* 0x00000000fffff984 */ /* 0x000fe20000000800 */
[----:B------:R-:W-:Y:S01]  /*11530*/  @!PT LDS RZ, [RZ] ;  /* 0x00000000fffff984 */ /* 0x000fe20000000800 */
[----:B------:R-:W-:Y:S01]  /*11540*/  @!PT LDS RZ, [RZ] ;  /* 0x00000000fffff984 */ /* 0x000fe20000000800 */
[----:B------:R-:W-:Y:S04]  /*11550*/  @P3 LDGSTS.E.BYPASS.LTC128B.128 [R21+0x1d400], desc[UR54][R2.64+0x40], !P4 ;  /* 0x1d40004002153fae */ /* 0x000fe8000e101d76 */
[----:B------:R0:W-:Y:S01]  /*11560*/  @P3 LDGSTS.E.BYPASS.LTC128B.128 [R21+0x1fc00], desc[UR54][R2.64+0x80], !P5 ;  /* 0x1fc0008002153fae */ /* 0x0001e2000e901d76 */
[----:B------:R-:W-:Y:S02]  /*11570*/  LOP3.LUT P3, RZ, R16, 0x10, RZ, 0xc0, !PT ;  /* 0x0000001010ff7812 */ /* 0x000fe4000786c0ff */
[----:B------:R-:W-:Y:S02]  /*11580*/  MOV R13, R5 ;  /* 0x00000005000d7202 */ /* 0x000fe40000000f00 */
[----:B0-----:R-:W-:Y:S01]  /*11590*/  @P1 IADD3 R21, R36, UR42, RZ ;  /* 0x0000002a24151c10 */ /* 0x001fe2000fffe0ff */
[----:B------:R-:W-:-:S08]  /*115a0*/  IMAD.MOV.U32 R8, RZ, RZ, R14 ;  /* 0x000000ffff087224 */ /* 0x000fd000078e000e */
[----:B------:R-:W-:Y:S05]  /*115b0*/  WARPSYNC.COLLECTIVE R15, `(.L_x_121) ;  /* 0x000000000f087348 */ /* 0x000fea0003c00000 */
[----:B------:R0:W1:Y:S02]  /*115c0*/  SHFL.IDX P6, R14, R13, R12, R11 ;  /* 0x0000000c0d0e7389 */ /* 0x00006400000c000b */
[----:B01----:R-:W-:Y:S01]  /*115d0*/  ENDCOLLECTIVE ;  /* 0x000000000000791b */ /* 0x003fe20003800000 */
.L_x_121:
[----:B------:R-:W-:Y:S01]  /*115e0*/  MOV R13, R6 ;  /* 0x00000006000d7202 */ /* 0x000fe20000000f00 */
[----:B------:R-:W-:Y:S01]  /*115f0*/  IMAD.MOV.U32 R12, RZ, RZ, 0x3 ;  /* 0x00000003ff0c7424 */ /* 0x000fe200078e00ff */
[----:B------:R-:W-:-:S05]  /*11600*/  @P2 IADD3 R14, P0, R35, R14, RZ ;  /* 0x0000000e230e2210 */ /* 0x000fca0007f1e0ff */
[----:B------:R-:W-:-:S08]  /*11610*/  @P2 IMAD.MOV.U32 R2, RZ, RZ, R14 ;  /* 0x000000ffff022224 */ /* 0x000fd000078e000e */
[----:B------:R-:W-:Y:S05]  /*11620*/  WARPSYNC.COLLECTIVE R15, `(.L_x_122) ;  /* 0x000000000f087348 */ /* 0x000fea0003c00000 */
[----:B------:R0:W1:Y:S02]  /*11630*/  SHFL.IDX P6, R14, R13, R12, R11 ;  /* 0x0000000c0d0e7389 */ /* 0x00006400000c000b */
[----:B01----:R-:W-:Y:S01]  /*11640*/  ENDCOLLECTIVE ;  /* 0x000000000000791b */ /* 0x003fe20003800000 */
.L_x_122:
[----:B------:R-:W-:-:S04]  /*11650*/  @P2 IMAD.X R9, RZ, RZ, R8, P0 ;  /* 0x000000ffff092224 */ /* 0x000fc800000e0608 */
[----:B------:R-:W-:-:S05]  /*11660*/  @P2 IMAD.MOV.U32 R3, RZ, RZ, R9 ;  /* 0x000000ffff032224 */ /* 0x000fca00078e0009 */
[----:B------:R-:W-:Y:S01]  /*11670*/  @!PT LDS RZ, [RZ] ;  /* 0x00000000fffff984 */ /* 0x000fe20000000800 */
[----:B------:R-:W-:Y:S01]  /*11680*/  @!PT LDS RZ, [RZ] ;  /* 0x00000000fffff984 */ /* 0x000fe20000000800 */
[----:B------:R-:W-:Y:S01]  /*11690*/  @!PT LDS RZ, [RZ] ;  /* 0x00000000fffff984 */ /* 0x000fe20000000800 */
[----:B------:R0:W-:Y:S01]  /*116a0*/  @P2 LDGSTS.E.BYPASS.LTC128B.128 [R19+0x1b400], desc[UR54][R2.64], !P3 ;  /* 0x1b40000002132fae */ /* 0x0001e2000d901d76 */
[----:B------:R-:W-:-:S03]  /*116b0*/  IMAD.MOV.U32 R13, RZ, RZ, R5 ;  /* 0x000000ffff0d7224 */ /* 0x000fc600078e0005 */
[----:B------:R0:W-:Y:S04]  /*116c0*/  @P2 LDGSTS.E.BYPASS.LTC128B.128 [R19+0x1dc00], desc[UR54][R2.64+0x40], !P4 ;  /* 0x1dc0004002132fae */ /* 0x0001e8000e101d76 */
[----:B------:R0:W-:Y:S01]  /*116d0*/  @P2 LDGSTS.E.BYPASS.LTC128B.128 [R19+0x20400], desc[UR54][R2.64+0x80], !P5 ;  /* 0x2040008002132fae */ /* 0x0001e2000e901d76 */
[----:B------:R-:W-:-:S07]  /*116e0*/  IMAD.MOV.U32 R8, RZ, RZ, R14 ;  /* 0x000000ffff087224 */ /* 0x000fce00078e000e */
[----:B0-----:R-:W-:Y:S05]  /*116f0*/  WARPSYNC.COLLECTIVE R15, `(.L_x_123) ;  /* 0x000000000f087348 */ /* 0x001fea0003c00000 */
[----:B------:R1:W2:Y:S02]  /*11700*/  SHFL.IDX P6, R14, R13, R12, R11 ;  /* 0x0000000c0d0e7389 */ /* 0x0002a400000c000b */
[----:B012---:R-:W-:Y:S01]  /*11710*/  ENDCOLLECTIVE ;  /* 0x000000000000791b */ /* 0x007fe20003800000 */
.L_x_123:
[----:B------:R-:W-:Y:S02]  /*11720*/  IMAD.MOV.U32 R13, RZ, RZ, R7 ;  /* 0x000000ffff0d7224 */ /* 0x000fe400078e0007 */
[----:B------:R-:W-:Y:S01]  /*11730*/  IMAD.MOV.U32 R12, RZ, RZ, RZ ;  /* 0x000000ffff0c7224 */ /* 0x000fe200078e00ff */
[----:B------:R-:W-:-:S05]  /*11740*/  @P1 IADD3 R14, P0, R35, R14, RZ ;  /* 0x0000000e230e1210 */ /* 0x000fca0007f1e0ff */
[----:B------:R-:W-:-:S08]  /*11750*/  @P1 IMAD.MOV.U32 R2, RZ, RZ, R14 ;  /* 0x000000ffff021224 */ /* 0x000fd000078e000e */
[----:B------:R-:W-:Y:S05]  /*11760*/  WARPSYNC.COLLECTIVE R15, `(.L_x_124) ;  /* 0x000000000f087348 */ /* 0x000fea0003c00000 */
[----:B------:R0:W1:Y:S02]  /*11770*/  SHFL.IDX P6, R14, R13, R12, R11 ;  /* 0x0000000c0d0e7389 */ /* 0x00006400000c000b */
[----:B01----:R-:W-:Y:S01]  /*11780*/  ENDCOLLECTIVE ;  /* 0x000000000000791b */ /* 0x003fe20003800000 */
.L_x_124:
        /* <DEDUP_REMOVED lines=9> */
[----:B------:R-:W-:Y:S02]  /*11820*/  ISETP.NE.AND P5, PT, R4, RZ, PT ;  /* 0x000000ff0400720c */ /* 0x000fe40003fa5270 */
[----:B------:R-:W-:-:S11]  /*11830*/  MOV R7, R14 ;  /* 0x0000000e00077202 */ /* 0x000fd60000000f00 */
[----:B0-----:R-:W-:Y:S05]  /*11840*/  WARPSYNC.COLLECTIVE R15, `(.L_x_125) ;  /* 0x000000000f087348 */ /* 0x001fea0003c00000 */
[----:B------:R1:W2:Y:S02]  /*11850*/  SHFL.IDX P6, R14, R13, R12, R11 ;  /* 0x0000000c0d0e7389 */ /* 0x0002a400000c000b */
[----:B012---:R-:W-:Y:S01]  /*11860*/  ENDCOLLECTIVE ;  /* 0x000000000000791b */ /* 0x007fe20003800000 */
.L_x_125:
[----:B------:R-:W-:Y:S05]  /*11870*/  BRA `(.L_x_126) ;  /* 0xffffffc000d87947 */ /* 0x000fea000383ffff */
.L_x_58:
[----:B------:R-:W-:Y:S01]  /*11880*/  IMAD.MOV.U32 R13, RZ, RZ, R5 ;  /* 0x000000ffff0d7224 */ /* 0x000fe200078e0005 */
[----:B------:R-:W-:Y:S01]  /*11890*/  MOV R15, 0xffffffff ;  /* 0xffffffff000f7802 */ /* 0x000fe20000000f00 */
[----:B------:R-:W-:Y:S02]  /*118a0*/  IMAD.MOV.U32 R12, RZ, RZ, RZ ;  /* 0x000000ffff0c7224 */ /* 0x000fe400078e00ff */
[----:B------:R-:W-:Y:S02]  /*118b0*/  IMAD.MOV.U32 R11, RZ, RZ, 0x1c1f ;  /* 0x00001c1fff0b7424 */ /* 0x000fe400078e00ff */
[----:B------:R-:W-:-:S07]  /*118c0*/  IMAD R29, R29, 0x80, R28 ;  /* 0x000000801d1d7824 */ /* 0x000fce00078e021c */
[----:B0-2---:R-:W-:Y:S05]  /*118d0*/  WARPSYNC.COLLECTIVE R15, `(.L_x_127) ;  /* 0x000000000f087348 */ /* 0x005fea0003c00000 */
[----:B--2---:R1:W2:Y:S02]  /*118e0*/  SHFL.IDX P6, R14, R13, R12, R11 ;  /* 0x0000000c0d0e7389 */ /* 0x0042a400000c000b */
[----:B012---:R-:W-:Y:S01]  /*118f0*/  ENDCOLLECTIVE ;  /* 0x000000000000791b */ /* 0x007fe20003800000 */
.L_x_127:
[----:B------:R-:W-:Y:S02]  /*11900*/  VIADD R7, R29, 0x20 ;  /* 0x000000201d077836 */ /* 0x000fe40000000000 */
[----:B------:R-:W-:Y:S02]  /*11910*/  IMAD.MOV.U32 R13, RZ, RZ, R4 ;  /* 0x000000ffff0d7224 */ /* 0x000fe400078e0004 */
[----:B------:R-:W-:-:S07]  /*11920*/  IMAD.MOV.U32 R2, RZ, RZ, R14 ;  /* 0x000000ffff027224 */ /* 0x000fce00078e000e */
[----:B------:R-:W-:Y:S05]  /*11930*/  WARPSYNC.COLLECTIVE R15, `(.L_x_128) ;  /* 0x000000000f087348 */ /* 0x000fea0003c00000 */
[----:B------:R0:W1:Y:S02]  /*11940*/  SHFL.IDX P6, R14, R13, R12, R11 ;  /* 0x0000000c0d0e7389 */ /* 0x00006400000c000b */
[----:B01----:R-:W-:Y:S01]  /*11950*/  ENDCOLLECTIVE ;  /* 0x000000000000791b */ /* 0x003fe20003800000 */
.L_x_128:
[----:B------:R-:W-:Y:S02]  /*11960*/  ULDC UR4, c[0x0][0x288] ;  /* 0x0000a20000047ab9 */ /* 0x000fe40000000800 */
[----:B------:R-:W-:-:S05]  /*11970*/  IMAD R0, R0, UR4, RZ ;  /* 0x0000000400007c24 */ /* 0x000fca000f8e02ff */
[----:B------:R-:W-:Y:S01]  /*11980*/  ISETP.GE.AND P0, PT, R29, R0, PT ;  /* 0x000000001d00720c */ /* 0x000fe20003f06270 */
[----:B------:R-:W-:Y:S02]  /*11990*/  IMAD.MOV.U32 R13, RZ, RZ, R5 ;  /* 0x000000ffff0d7224 */ /* 0x000fe400078e0005 */
[----:B------:R-:W-:-:S10]  /*119a0*/  IMAD.MOV.U32 R12, RZ, RZ, 0x1 ;  /* 0x00000001ff0c7424 */ /* 0x000fd400078e00ff */
[----:B------:R-:W-:Y:S02]  /*119b0*/  @!P0 IADD3 R9, R36, UR42, RZ ;  /* 0x0000002a24098c10 */ /* 0x000fe4000fffe0ff */
[----:B------:R-:W-:-:S05]  /*119c0*/  @!P0 IADD3 R14, P4, R35, R14, RZ ;  /* 0x0000000e230e8210 */ /* 0x000fca0007f9e0ff */
[----:B------:R-:W-:Y:S02]  /*119d0*/  @!P0 IMAD.X R3, RZ, RZ, R2, P4 ;  /* 0x000000ffff038224 */ /* 0x000fe400020e0602 */
[----:B------:R-:W-:-:S07]  /*119e0*/  @!P0 IMAD.MOV.U32 R2, RZ, RZ, R14 ;  /* 0x000000ffff028224 */ /* 0x000fce00078e000e */
[----:B------:R-:W-:Y:S05]  /*119f0*/  WARPSYNC.COLLECTIVE R15, `(.L_x_129) ;  /* 0x000000000f087348 */ /* 0x000fea0003c00000 */
[----:B------:R0:W1:Y:S02]  /*11a00*/  SHFL.IDX P6, R14, R13, R12, R11 ;  /* 0x0000000c0d0e7389 */ /* 0x00006400000c000b */
[----:B01----:R-:W-:Y:S01]  /*11a10*/  ENDCOLLECTIVE ;  /* 0x000000000000791b */ /* 0x003fe20003800000 */
.L_x_129:
[----:B------:R-:W-:Y:S01]  /*11a20*/  @!PT LDS RZ, [RZ] ;  /* 0x00000000fffff984 */ /* 0x000fe20000000800 */
[----:B------:R-:W-:Y:S01]  /*11a30*/  @!PT LDS RZ, [RZ] ;  /* 0x00000000fffff984 */ /* 0x000fe20000000800 */
[----:B------:R-:W-:Y:S01]  /*11a40*/  @!PT LDS RZ, [RZ] ;  /* 0x00000000fffff984 */ /* 0x000fe20000000800 */
[----:B------:R0:W-:Y:S04]  /*11a50*/  @!P0 LDGSTS.E.BYPASS.LTC128B.128 [R9+0x14400], desc[UR54][R2.64], !P3 ;  /* 0x1440000002098fae */ /* 0x0001e8000d901d76 */
[----:B------:R0:W-:Y:S04]  /*11a60*/  @!P0 LDGSTS.E.BYPASS.LTC128B.128 [R9+0x16400], desc[UR54][R2.64+0x40], !P2 ;  /* 0x1640004002098fae */ /* 0x0001e8000d101d76 */
[----:B------:R0:W-:Y:S01]  /*11a70*/  @!P0 LDGSTS.E.BYPASS.LTC128B.128 [R9+0x18400], desc[UR54][R2.64+0x80], !P1 ;  /* 0x1840008002098fae */ /* 0x0001e2000c901d76 */
[----:B------:R-:W-:Y:S01]  /*11a80*/  ISETP.GE.AND P0, PT, R7, R0, PT ;  /* 0x000000000700720c */ /* 0x000fe20003f06270 */
[----:B------:R-:W-:Y:S01]  /*11a90*/  IMAD.MOV.U32 R13, RZ, RZ, R4 ;  /* 0x000000ffff0d7224 */ /* 0x000fe200078e0004 */
[----:B------:R-:W-:-:S11]  /*11aa0*/  MOV R6, R14 ;  /* 0x0000000e00067202 */ /* 0x000fd60000000f00 */
[----:B0-----:R-:W-:Y:S05]  /*11ab0*/  WARPSYNC.COLLECTIVE R15, `(.L_x_130) ;  /* 0x000000000f087348 */ /* 0x001fea0003c00000 */
[----:B------:R1:W2:Y:S02]  /*11ac0*/  SHFL.IDX P6, R14, R13, R12, R11 ;  /* 0x0000000c0d0e7389 */ /* 0x0002a400000c000b */
[----:B012---:R-:W-:Y:S01]  /*11ad0*/  ENDCOLLECTIVE ;  /* 0x000000000000791b */ /* 0x007fe20003800000 */
.L_x_130:
[----:B------:R-:W-:Y:S02]  /*11ae0*/  @!P0 VIADD R19, R36, UR42 ;  /* 0x0000002a24138c36 */ /* 0x000fe40008000000 */
[----:B------:R-:W-:Y:S02]  /*11af0*/  IMAD.MOV.U32 R13, RZ, RZ, R5 ;  /* 0x000000ffff0d7224 */ /* 0x000fe400078e0005 */
[----:B------:R-:W-:Y:S01]  /*11b00*/  IMAD.MOV.U32 R12, RZ, RZ, 0x2 ;  /* 0x00000002ff0c7424 */ /* 0x000fe200078e00ff */
[----:B------:R-:W-:-:S05]  /*11b10*/  @!P0 IADD3 R14, P4, R35, R14, RZ ;  /* 0x0000000e230e8210 */ /* 0x000fca0007f9e0ff */
[----:B------:R-:W-:-:S08]  /*11b20*/  @!P0 IMAD.MOV.U32 R2, RZ, RZ, R14 ;  /* 0x000000ffff028224 */ /* 0x000fd000078e000e */
[----:B------:R-:W-:Y:S05]  /*11b30*/  WARPSYNC.COLLECTIVE R15, `(.L_x_131) ;  /* 0x000000000f087348 */ /* 0x000fea0003c00000 */
[----:B------:R0:W1:Y:S02]  /*11b40*/  SHFL.IDX P6, R14, R13, R12, R11 ;  /* 0x0000000c0d0e7389 */ /* 0x00006400000c000b */
[----:B01----:R-:W-:Y:S01]  /*11b50*/  ENDCOLLECTIVE ;  /* 0x000000000000791b */ /* 0x003fe20003800000 */
.L_x_131:
[----:B------:R-:W-:-:S05]  /*11b60*/  @!P0 IMAD.X R7, RZ, RZ, R6, P4 ;  /* 0x000000ffff078224 */ /* 0x000fca00020e0606 */
[----:B------:R-:W-:Y:S01]  /*11b70*/  @!P0 MOV R3, R7 ;  /* 0x0000000700038202 */ /* 0x000fe20000000f00 */
[----:B------:R-:W-:-:S04]  /*11b80*/  VIADD R7, R29, 0x40 ;  /* 0x000000401d077836 */ /* 0x000fc80000000000 */
[----:B------:R-:W-:Y:S01]  /*11b90*/  @!PT LDS RZ, [RZ] ;  /* 0x00000000fffff984 */ /* 0x000fe20000000800 */
[----:B------:R-:W-:Y:S01]  /*11ba0*/  @!PT LDS RZ, [RZ] ;  /* 0x00000000fffff984 */ /* 0x000fe20000000800 */
[----:B------:R-:W-:Y:S01]  /*11bb0*/  @!PT LDS RZ, [RZ] ;  /* 0x00000000fffff984 */ /* 0x000fe20000000800 */
[----:B------:R0:W-:Y:S01]  /*11bc0*/  @!P0 LDGSTS.E.BYPASS.LTC128B.128 [R19+0x14c00], desc[UR54][R2.64], !P3 ;  /* 0x14c0000002138fae */ /* 0x0001e2000d901d76 */
[----:B------:R-:W-:-:S03]  /*11bd0*/  MOV R13, R4 ;  /* 0x00000004000d7202 */ /* 0x000fc60000000f00 */
[----:B------:R0:W-:Y:S04]  /*11be0*/  @!P0 LDGSTS.E.BYPASS.LTC128B.128 [R19+0x16c00], desc[UR54][R2.64+0x40], !P2 ;  /* 0x16c0004002138fae */ /* 0x0001e8000d101d76 */
[----:B------:R0:W-:Y:S01]  /*11bf0*/  @!P0 LDGSTS.E.BYPASS.LTC128B.128 [R19+0x18c00], desc[UR54][R2.64+0x80], !P1 ;  /* 0x18c0008002138fae */ /* 0x0001e2000c901d76 */
[----:B------:R-:W-:Y:S01]  /*11c00*/  ISETP.GE.AND P0, PT, R7, R0, PT ;  /* 0x000000000700720c */ /* 0x000fe20003f06270 */
[----:B------:R-:W-:-:S12]  /*11c10*/  IMAD.MOV.U32 R6, RZ, RZ, R14 ;  /* 0x000000ffff067224 */ /* 0x000fd800078e000e */
[----:B0-----:R-:W-:Y:S05]  /*11c20*/  WARPSYNC.COLLECTIVE R15, `(.L_x_132) ;  /* 0x000000000f087348 */ /* 0x001fea0003c00000 */
[----:B------:R1:W2:Y:S02]  /*11c30*/  SHFL.IDX P6, R14, R13, R12, R11 ;  /* 0x0000000c0d0e7389 */ /* 0x0002a400000c000b */
[----:B012---:R-:W-:Y:S01]  /*11c40*/  ENDCOLLECTIVE ;  /* 0x000000000000791b */ /* 0x007fe20003800000 */
.L_x_132:
[----:B------:R-:W-:Y:S01]  /*11c50*/  @!P0 VIADD R9, R36, UR42 ;  /* 0x0000002a24098c36 */ /* 0x000fe20008000000 */
[----:B------:R-:W-:Y:S01]  /*11c60*/  MOV R13, R5 ;  /* 0x00000005000d7202 */ /* 0x000fe20000000f00 */
[----:B------:R-:W-:Y:S01]  /*11c70*/  IMAD.MOV.U32 R12, RZ, RZ, 0x3 ;  /* 0x00000003ff0c7424 */ /* 0x000fe200078e00ff */
[----:B------:R-:W-:-:S05]  /*11c80*/  @!P0 IADD3 R14, P4, R35, R14, RZ ;  /* 0x0000000e230e8210 */ /* 0x000fca0007f9e0ff */
[----:B------:R-:W-:-:S08]  /*11c90*/  @!P0 IMAD.MOV.U32 R2, RZ, RZ, R14 ;  /* 0x000000ffff028224 */ /* 0x000fd000078e000e */
[----:B------:R-:W-:Y:S05]  /*11ca0*/  WARPSYNC.COLLECTIVE R15, `(.L_x_133) ;  /* 0x000000000f087348 */ /* 0x000fea0003c00000 */
[----:B------:R0:W1:Y:S02]  /*11cb0*/  SHFL.IDX P6, R14, R13, R12, R11 ;  /* 0x0000000c0d0e7389 */ /* 0x00006400000c000b */
[----:B01----:R-:W-:Y:S01]  /*11cc0*/  ENDCOLLECTIVE ;  /* 0x000000000000791b */ /* 0x003fe20003800000 */
.L_x_133:
[----:B------:R-:W-:-:S04]  /*11cd0*/  @!P0 IMAD.X R7, RZ, RZ, R6, P4 ;  /* 0x000000ffff078224 */ /* 0x000fc800020e0606 */
[----:B------:R-:W-:-:S05]  /*11ce0*/  @!P0 IMAD.MOV.U32 R3, RZ, RZ, R7 ;  /* 0x000000ffff038224 */ /* 0x000fca00078e0007 */
[----:B------:R-:W-:Y:S01]  /*11cf0*/  @!PT LDS RZ, [RZ] ;  /* 0x00000000fffff984 */ /* 0x000fe20000000800 */
[----:B------:R-:W-:Y:S01]  /*11d00*/  @!PT LDS RZ, [RZ] ;  /* 0x00000000fffff984 */ /* 0x000fe20000000800 */
[----:B------:R-:W-:Y:S01]  /*11d10*/  @!PT LDS RZ, [RZ] ;  /* 0x00000000fffff984 */ /* 0x000fe20000000800 */
[----:B------:R0:W-:Y:S01]  /*11d20*/  @!P0 LDGSTS.E.BYPASS.LTC128B.128 [R9+0x15400], desc[UR54][R2.64], !P3 ;  /* 0x1540000002098fae */ /* 0x0001e2000d901d76 */
[----:B------:R-:W-:-:S03]  /*11d30*/  IMAD.MOV.U32 R13, RZ, RZ, R4 ;  /* 0x000000ffff0d7224 */ /* 0x000fc600078e0004 */
[----:B------:R0:W-:Y:S04]  /*11d40*/  @!P0 LDGSTS.E.BYPASS.LTC128B.128 [R9+0x17400], desc[UR54][R2.64+0x40], !P2 ;  /* 0x1740004002098fae */ /* 0x0001e8000d101d76 */
[----:B------:R0:W-:Y:S01]  /*11d50*/  @!P0 LDGSTS.E.BYPASS.LTC128B.128 [R9+0x19400], desc[UR54][R2.64+0x80], !P1 ;  /* 0x1940008002098fae */ /* 0x0001e2000c901d76 */
[----:B------:R-:W-:-:S07]  /*11d60*/  IMAD.MOV.U32 R6, RZ, RZ, R14 ;  /* 0x000000ffff067224 */ /* 0x000fce00078e000e */
[----:B0-----:R-:W-:Y:S05]  /*11d70*/  WARPSYNC.COLLECTIVE R15, `(.L_x_134) ;  /* 0x000000000f087348 */ /* 0x001fea0003c00000 */
[----:B------:R1:W2:Y:S02]  /*11d80*/  SHFL.IDX P6, R14, R13, R12, R11 ;  /* 0x0000000c0d0e7389 */ /* 0x0002a400000c000b */
[----:B012---:R-:W-:Y:S01]  /*11d90*/  ENDCOLLECTIVE ;  /* 0x000000000000791b */ /* 0x007fe20003800000 */
.L_x_134:
[----:B------:R-:W-:Y:S05]  /*11da0*/  BRA `(.L_x_135) ;  /* 0xffffffc400a07947 */ /* 0x000fea000383ffff */
.L_x_61:
[----:B-1--4-:R-:W-:-:S04]  /*11db0*/  IMAD.U32 R3, RZ, RZ, UR42 ;  /* 0x0000002aff037e24 */ /* 0x012fc8000f8e00ff */
[----:B------:R1:W4:Y:S03]  /*11dc0*/  SYNCS.PHASECHK.TRANS64.TRYWAIT P0, [R3+URZ+0x29820], R0 ;  /* 0x02982000030075a7 */ /* 0x000326000800017f */
[----:B----4-:R-:W-:Y:S05]  /*11dd0*/  @!P0 NANOSLEEP.SYNCS 0x989680 ;  /* 0x009896800000895d */ /* 0x010fea0003900000 */
[----:B------:R-:W4:Y:S02]  /*11de0*/  @!P0 SYNCS.PHASECHK.TRANS64 P0, [R3+URZ+0x29820], R0 ;  /* 0x02982000030085a7 */ /* 0x000f24000800007f */
[----:B----4-:R-:W-:Y:S05]  /*11df0*/  @!P0 BRA `(.L_x_61) ;  /* 0xfffffffc00ec8947 */ /* 0x010fea000383ffff */
[----:B------:R-:W-:Y:S05]  /*11e00*/  BRA `(.L_x_136) ;  /* 0xffffffc400e47947 */ /* 0x000fea000383ffff */
.L_x_64:
[----:B0-----:R0:W1:Y:S02]  /*11e10*/  SYNCS.PHASECHK.TRANS64.TRYWAIT P0, [R10+URZ+0x29880], R26 ;  /* 0x0298801a0a0075a7 */ /* 0x001064000800017f */
[----:B-1----:R-:W-:Y:S05]  /*11e20*/  @!P0 NANOSLEEP.SYNCS 0x989680 ;  /* 0x009896800000895d */ /* 0x002fea0003900000 */
[----:B------:R-:W1:Y:S02]  /*11e30*/  @!P0 SYNCS.PHASECHK.TRANS64 P0, [R10+URZ+0x29880], R26 ;  /* 0x0298801a0a0085a7 */ /* 0x000e64000800007f */
[----:B-1----:R-:W-:Y:S05]  /*11e40*/  @!P0 BRA `(.L_x_64) ;  /* 0xfffffffc00f08947 */ /* 0x002fea000383ffff */
[----:B------:R-:W-:Y:S05]  /*11e50*/  BRA `(.L_x_137) ;  /* 0xffffffc800e47947 */ /* 0x000fea000383ffff */
.L_x_65:
[----:B------:R-:W-:Y:S01]  /*11e60*/  BSSY B0, `(.L_x_138) ;  /* 0x0000008000007945 */ /* 0x000fe20003800000 */
[----:B------:R-:W-:Y:S01]  /*11e70*/  MOV R13, R25 ;  /* 0x00000019000d7202 */ /* 0x000fe20000000f00 */
[----:B------:R-:W-:Y:S02]  /*11e80*/  IMAD.MOV.U32 R12, RZ, RZ, RZ ;  /* 0x000000ffff0c7224 */ /* 0x000fe400078e00ff */
[----:B------:R-:W-:Y:S02]  /*11e90*/  IMAD.MOV.U32 R11, RZ, RZ, 0x1c1f ;  /* 0x00001c1fff0b7424 */ /* 0x000fe400078e00ff */
[----:B------:R-:W-:-:S07]  /*11ea0*/  IMAD.MOV.U32 R15, RZ, RZ, -0x1 ;  /* 0xffffffffff0f7424 */ /* 0x000fce00078e00ff */
[----:B0-2---:R-:W-:Y:S05]  /*11eb0*/  WARPSYNC.COLLECTIVE R15, `(.L_x_139) ;  /* 0x000000000f087348 */ /* 0x005fea0003c00000 */
[----:B--2---:R1:W2:Y:S02]  /*11ec0*/  SHFL.IDX P6, R14, R13, R12, R11 ;  /* 0x0000000c0d0e7389 */ /* 0x0042a400000c000b */
[----:B012---:R-:W-:Y:S01]  /*11ed0*/  ENDCOLLECTIVE ;  /* 0x000000000000791b */ /* 0x007fe20003800000 */
.L_x_139:
[----:B------:R-:W-:Y:S05]  /*11ee0*/  BSYNC B0 ;  /* 0x0000000000007941 */ /* 0x000fea0003800000 */
.L_x_138:
[----:B------:R-:W-:Y:S01]  /*11ef0*/  MOV R13, R22 ;  /* 0x00000016000d7202 */ /* 0x000fe20000000f00 */
[----:B------:R-:W-:Y:S02]  /*11f00*/  IMAD.MOV.U32 R12, RZ, RZ, RZ ;  /* 0x000000ffff0c7224 */ /* 0x000fe400078e00ff */
[----:B------:R-:W-:Y:S02]  /*11f10*/  IMAD.MOV.U32 R11, RZ, RZ, 0x1c1f ;  /* 0x00001c1fff0b7424 */ /* 0x000fe400078e00ff */
[----:B------:R-:W-:Y:S02]  /*11f20*/  IMAD.MOV.U32 R15, RZ, RZ, -0x1 ;  /* 0xffffffffff0f7424 */ /* 0x000fe400078e00ff */
[----:B------:R-:W-:Y:S02]  /*11f30*/  IMAD.MOV.U32 R3, RZ, RZ, R14 ;  /* 0x000000ffff037224 */ /* 0x000fe400078e000e */
[----:B------:R-:W-:-:S07]  /*11f40*/  IMAD R9, R18, 0x5000, R34 ;  /* 0x0000500012097824 */ /* 0x000fce00078e0222 */
[----:B------:R-:W-:Y:S05]  /*11f50*/  WARPSYNC.COLLECTIVE R15, `(.L_x_140) ;  /* 0x000000000f087348 */ /* 0x000fea0003c00000 */
[----:B------:R0:W1:Y:S02]  /*11f60*/  SHFL.IDX P6, R14, R13, R12, R11 ;  /* 0x0000000c0d0e7389 */ /* 0x00006400000c000b */
[----:B01----:R-:W-:Y:S01]  /*11f70*/  ENDCOLLECTIVE ;  /* 0x000000000000791b */ /* 0x003fe20003800000 */
.L_x_140:
[----:B------:R-:W-:Y:S02]  /*11f80*/  IMAD.IADD R21, R33, 0x1, R9 ;  /* 0x0000000121157824 */ /* 0x000fe400078e0209 */
[----:B------:R-:W-:Y:S02]  /*11f90*/  IMAD.MOV.U32 R13, RZ, RZ, R25 ;  /* 0x000000ffff0d7224 */ /* 0x000fe400078e0019 */
[----:B------:R-:W-:Y:S02]  /*11fa0*/  IMAD.MOV.U32 R12, RZ, RZ, 0x1 ;  /* 0x00000001ff0c7424 */ /* 0x000fe400078e00ff */
[----:B------:R-:W-:-:S07]  /*11fb0*/  IMAD.MOV.U32 R2, RZ, RZ, R14 ;  /* 0x000000ffff027224 */ /* 0x000fce00078e000e */
[----:B------:R-:W-:Y:S05]  /*11fc0*/  WARPSYNC.COLLECTIVE R15, `(.L_x_141) ;  /* 0x000000000f087348 */ /* 0x000fea0003c00000 */
[----:B------:R0:W1:Y:S02]  /*11fd0*/  SHFL.IDX P6, R14, R13, R12, R11 ;  /* 0x0000000c0d0e7389 */ /* 0x00006400000c000b */
[----:B01----:R-:W-:Y:S01]  /*11fe0*/  ENDCOLLECTIVE ;  /* 0x000000000000791b */ /* 0x003fe20003800000 */
.L_x_141:
[----:B------:R-:W-:-:S04]  /*11ff0*/  IADD3 R2, P0, R35, R2, RZ ;  /* 0x0000000223027210 */ /* 0x000fc80007f1e0ff */
[----:B------:R-:W-:-:S05]  /*12000*/  IADD3.X R3, RZ, R3, RZ, P0, !PT ;  /* 0x00000003ff037210 */ /* 0x000fca00007fe4ff */
[----:B------:R-:W-:Y:S01]  /*12010*/  @!PT LDS RZ, [RZ] ;  /* 0x00000000fffff984 */ /* 0x000fe20000000800 */
[----:B------:R-:W-:Y:S01]  /*12020*/  @!PT LDS RZ, [RZ] ;  /* 0x00000000fffff984 */ /* 0x000fe20000000800 */
[----:B------:R-:W-:Y:S01]  /*12030*/  @!PT LDS RZ, [RZ] ;  /* 0x00000000fffff984 */ /* 0x000fe20000000800 */
[----:B------:R-:W-:Y:S01]  /*12040*/  LDGSTS.E.BYPASS.LTC128B.128 [R9], desc[UR54][R2.64], !P3 ;  /* 0x0000000002097fae */ /* 0x000fe2000d901d76 */
[----:B------:R-:W-:-:S03]  /*12050*/  MOV R13, R22 ;  /* 0x00000016000d7202 */ /* 0x000fc60000000f00 */
[----:B------:R0:W-:Y:S02]  /*12060*/  LDGSTS.E.BYPASS.LTC128B.128 [R21], desc[UR54][R2.64+0x40], !P1 ;  /* 0x0000004002157fae */ /* 0x0001e4000c901d76 */
[----:B0-----:R-:W-:-:S07]  /*12070*/  IMAD.MOV.U32 R3, RZ, RZ, R14 ;  /* 0x000000ffff037224 */ /* 0x001fce00078e000e */
[----:B------:R-:W-:Y:S05]  /*12080*/  WARPSYNC.COLLECTIVE R15, `(.L_x_142) ;  /* 0x000000000f087348 */ /* 0x000fea0003c00000 */
[----:B------:R0:W1:Y:S02]  /*12090*/  SHFL.IDX P6, R14, R13, R12, R11 ;  /* 0x0000000c0d0e7389 */ /* 0x00006400000c000b */
[----:B01----:R-:W-:Y:S01]  /*120a0*/  ENDCOLLECTIVE ;  /* 0x000000000000791b */ /* 0x003fe20003800000 */
.L_x_142:
[----:B------:R-:W-:Y:S02]  /*120b0*/  IMAD.MOV.U32 R13, RZ, RZ, R25 ;  /* 0x000000ffff0d7224 */ /* 0x000fe400078e0019 */
[----:B------:R-:W-:Y:S02]  /*120c0*/  IMAD.MOV.U32 R12, RZ, RZ, 0x2 ;  /* 0x00000002ff0c7424 */ /* 0x000fe400078e00ff */
[----:B------:R-:W-:-:S07]  /*120d0*/  IMAD.MOV.U32 R2, RZ, RZ, R14 ;  /* 0x000000ffff027224 */ /* 0x000fce00078e000e */
[----:B------:R-:W-:Y:S05]  /*120e0*/  WARPSYNC.COLLECTIVE R15, `(.L_x_143) ;  /* 0x000000000f087348 */ /* 0x000fea0003c00000 */
[----:B------:R0:W1:Y:S02]  /*120f0*/  SHFL.IDX P6, R14, R13, R12, R11 ;  /* 0x0000000c0d0e7389 */ /* 0x00006400000c000b */
[----:B01----:R-:W-:Y:S01]  /*12100*/  ENDCOLLECTIVE ;  /* 0x000000000000791b */ /* 0x003fe20003800000 */
.L_x_143:
[----:B------:R-:W-:-:S05]  /*12110*/  IADD3 R2, P0, R35, R2, RZ ;  /* 0x0000000223027210 */ /* 0x000fca0007f1e0ff */
[----:B------:R-:W-:-:S05]  /*12120*/  IMAD.X R3, RZ, RZ, R3, P0 ;  /* 0x000000ffff037224 */ /* 0x000fca00000e0603 */
[----:B------:R-:W-:Y:S01]  /*12130*/  @!PT LDS RZ, [RZ] ;  /* 0x00000000fffff984 */ /* 0x000fe20000000800 */
[----:B------:R-:W-:Y:S01]  /*12140*/  @!PT LDS RZ, [RZ] ;  /* 0x00000000fffff984 */ /* 0x000fe20000000800 */
[----:B------:R-:W-:Y:S01]  /*12150*/  @!PT LDS RZ, [RZ] ;  /* 0x00000000fffff984 */ /* 0x000fe20000000800 */
[----:B------:R-:W-:Y:S01]  /*12160*/  LDGSTS.E.BYPASS.LTC128B.128 [R9+0x1000], desc[UR54][R2.64], !P3 ;  /* 0x0100000002097fae */ /* 0x000fe2000d901d76 */
[----:B------:R-:W-:-:S03]  /*12170*/  IMAD.MOV.U32 R13, RZ, RZ, R22 ;  /* 0x000000ffff0d7224 */ /* 0x000fc600078e0016 */
[----:B------:R0:W-:Y:S02]  /*12180*/  LDGSTS.E.BYPASS.LTC128B.128 [R21+0x1000], desc[UR54][R2.64+0x40], !P1 ;  /* 0x0100004002157fae */ /* 0x0001e4000c901d76 */
[----:B0-----:R-:W-:-:S07]  /*12190*/  MOV R3, R14 ;  /* 0x0000000e00037202 */ /* 0x001fce0000000f00 */
[----:B------:R-:W-:Y:S05]  /*121a0*/  WARPSYNC.COLLECTIVE R15, `(.L_x_144) ;  /* 0x000000000f087348 */ /* 0x000fea0003c00000 */
[----:B------:R0:W1:Y:S02]  /*121b0*/  SHFL.IDX P6, R14, R13, R12, R11 ;  /* 0x0000000c0d0e7389 */ /* 0x00006400000c000b */
[----:B01----:R-:W-:Y:S01]  /*121c0*/  ENDCOLLECTIVE ;  /* 0x000000000000791b */ /* 0x003fe20003800000 */
.L_x_144:
[----:B------:R-:W-:Y:S01]  /*121d0*/  IMAD.MOV.U32 R13, RZ, RZ, R25 ;  /* 0x000000ffff0d7224 */ /* 0x000fe200078e0019 */
[----:B------:R-:W-:Y:S01]  /*121e0*/  MOV R12, 0x3 ;  /* 0x00000003000c7802 */ /* 0x000fe20000000f00 */
[----:B------:R-:W-:-:S07]  /*121f0*/  IMAD.MOV.U32 R2, RZ, RZ, R14 ;  /* 0x000000ffff027224 */ /* 0x000fce00078e000e */
[----:B------:R-:W-:Y:S05]  /*12200*/  WARPSYNC.COLLECTIVE R15, `(.L_x_145) ;  /* 0x000000000f087348 */ /* 0x000fea0003c00000 */
[----:B------:R0:W1:Y:S02]  /*12210*/  SHFL.IDX P6, R14, R13, R12, R11 ;  /* 0x0000000c0d0e7389 */ /* 0x00006400000c000b */
[----:B01----:R-:W-:Y:S01]  /*12220*/  ENDCOLLECTIVE ;  /* 0x000000000000791b */ /* 0x003fe20003800000 */
.L_x_145:
[----:B------:R-:W-:-:S05]  /*12230*/  IADD3 R2, P0, R35, R2, RZ ;  /* 0x0000000223027210 */ /* 0x000fca0007f1e0ff */
[----:B------:R-:W-:-:S05]  /*12240*/  IMAD.X R3, RZ, RZ, R3, P0 ;  /* 0x000000ffff037224 */ /* 0x000fca00000e0603 */
[----:B------:R-:W-:Y:S01]  /*12250*/  @!PT LDS RZ, [RZ] ;  /* 0x00000000fffff984 */ /* 0x000fe20000000800 */
[----:B------:R-:W-:Y:S01]  /*12260*/  @!PT LDS RZ, [RZ] ;  /* 0x00000000fffff984 */ /* 0x000fe20000000800 */
[----:B------:R-:W-:Y:S01]  /*12270*/  @!PT LDS RZ, [RZ] ;  /* 0x00000000fffff984 */ /* 0x000fe20000000800 */
[----:B------:R0:W-:Y:S01]  /*12280*/  LDGSTS.E.BYPASS.LTC128B.128 [R9+0x2000], desc[UR54][R2.64], !P3 ;  /* 0x0200000002097fae */ /* 0x0001e2000d901d76 */
[----:B------:R-:W-:-:S03]  /*12290*/  IMAD.MOV.U32 R13, RZ, RZ, R22 ;  /* 0x000000ffff0d7224 */ /* 0x000fc600078e0016 */
[----:B------:R0:W-:Y:S01]  /*122a0*/  LDGSTS.E.BYPASS.LTC128B.128 [R21+0x2000], desc[UR54][R2.64+0x40], !P1 ;  /* 0x0200004002157fae */ /* 0x0001e2000c901d76 */
[----:B------:R-:W-:-:S07]  /*122b0*/  IMAD.MOV.U32 R25, RZ, RZ, R14 ;  /* 0x000000ffff197224 */ /* 0x000fce00078e000e */
[----:B0-----:R-:W-:Y:S05]  /*122c0*/  WARPSYNC.COLLECTIVE R15, `(.L_x_146) ;  /* 0x000000000f087348 */ /* 0x001fea0003c00000 */
[----:B------:R1:W2:Y:S02]  /*122d0*/  SHFL.IDX P6, R14, R13, R12, R11 ;  /* 0x0000000c0d0e7389 */ /* 0x0002a400000c000b */
[----:B012---:R-:W-:Y:S01]  /*122e0*/  ENDCOLLECTIVE ;  /* 0x000000000000791b */ /* 0x007fe20003800000 */
.L_x_146:
[----:B------:R-:W-:Y:S01]  /*122f0*/  MOV R13, R23 ;  /* 0x00000017000d7202 */ /* 0x000fe20000000f00 */
[----:B------:R-:W-:Y:S02]  /*12300*/  IMAD.MOV.U32 R12, RZ, RZ, RZ ;  /* 0x000000ffff0c7224 */ /* 0x000fe400078e00ff */
[----:B------:R-:W-:-:S07]  /*12310*/  IMAD.MOV.U32 R2, RZ, RZ, R14 ;  /* 0x000000ffff027224 */ /* 0x000fce00078e000e */
[----:B------:R-:W-:Y:S05]  /*12320*/  WARPSYNC.COLLECTIVE R15, `(.L_x_147) ;  /* 0x000000000f087348 */ /* 0x000fea0003c00000 */
[----:B------:R0:W1:Y:S02]  /*12330*/  SHFL.IDX P6, R14, R13, R12, R11 ;  /* 0x0000000c0d0e7389 */ /* 0x00006400000c000b */
[----:B01----:R-:W-:Y:S01]  /*12340*/  ENDCOLLECTIVE ;  /* 0x000000000000791b */ /* 0x003fe20003800000 */
.L_x_147:
        /* <DEDUP_REMOVED lines=12> */
.L_x_148:
[----:B------:R-:W-:Y:S05]  /*12410*/  BRA `(.L_x_149) ;  /* 0xffffffc800907947 */ /* 0x000fea000383ffff */
.L_x_68:
[----:B--2---:R2:W3:Y:S02]  /*12420*/  SYNCS.PHASECHK.TRANS64.TRYWAIT P0, [R10+URZ+0x29840], R26 ;  /* 0x0298401a0a0075a7 */ /* 0x0044e4000800017f */
[----:B---3--:R-:W-:Y:S05]  /*12430*/  @!P0 NANOSLEEP.SYNCS 0x989680 ;  /* 0x009896800000895d */ /* 0x008fea0003900000 */
[----:B------:R-:W3:Y:S02]  /*12440*/  @!P0 SYNCS.PHASECHK.TRANS64 P0, [R10+URZ+0x29840], R26 ;  /* 0x0298401a0a0085a7 */ /* 0x000ee4000800007f */
[----:B---3--:R-:W-:Y:S05]  /*12450*/  @!P0 BRA `(.L_x_68) ;  /* 0xfffffffc00f08947 */ /* 0x008fea000383ffff */
[----:B------:R-:W-:Y:S05]  /*12460*/  BRA `(.L_x_150) ;  /* 0xffffffc800d47947 */ /* 0x000fea000383ffff */
.L_x_69:
[----:B------:R-:W-:Y:S01]  /*12470*/  BSSY B0, `(.L_x_151) ;  /* 0x0000008000007945 */ /* 0x000fe20003800000 */
[----:B------:R-:W-:Y:S01]  /*12480*/  IMAD.MOV.U32 R13, RZ, RZ, R21 ;  /* 0x000000ffff0d7224 */ /* 0x000fe200078e0015 */
[----:B------:R-:W-:Y:S01]  /*12490*/  MOV R12, RZ ;  /* 0x000000ff000c7202 */ /* 0x000fe20000000f00 */
[----:B------:R-:W-:Y:S02]  /*124a0*/  IMAD.MOV.U32 R11, RZ, RZ, 0x1c1f ;  /* 0x00001c1fff0b7424 */ /* 0x000fe400078e00ff */
[----:B------:R-:W-:-:S07]  /*124b0*/  IMAD.MOV.U32 R15, RZ, RZ, -0x1 ;  /* 0xffffffffff0f7424 */ /* 0x000fce00078e00ff */
[----:B012---:R-:W-:Y:S05]  /*124c0*/  WARPSYNC.COLLECTIVE R15, `(.L_x_152) ;  /* 0x000000000f087348 */ /* 0x007fea0003c00000 */
[----:B------:R3:W4:Y:S02]  /*124d0*/  SHFL.IDX P6, R14, R13, R12, R11 ;  /* 0x0000000c0d0e7389 */ /* 0x00072400000c000b */
[----:B01234-:R-:W-:Y:S01]  /*124e0*/  ENDCOLLECTIVE ;  /* 0x000000000000791b */ /* 0x01ffe20003800000 */
.L_x_152:
[----:B------:R-:W-:Y:S05]  /*124f0*/  BSYNC B0 ;  /* 0x0000000000007941 */ /* 0x000fea0003800000 */
.L_x_151:
[----:B------:R-:W-:Y:S01]  /*12500*/  IMAD.MOV.U32 R13, RZ, RZ, R19 ;  /* 0x000000ffff0d7224 */ /* 0x000fe200078e0013 */
[----:B------:R-:W-:Y:S01]  /*12510*/  MOV R12, RZ ;  /* 0x000000ff000c7202 */ /* 0x000fe20000000f00 */
[----:B------:R-:W-:Y:S02]  /*12520*/  IMAD.MOV.U32 R11, RZ, RZ, 0x1c1f ;  /* 0x00001c1fff0b7424 */ /* 0x000fe400078e00ff */
[----:B------:R-:W-:Y:S02]  /*12530*/  IMAD.MOV.U32 R15, RZ, RZ, -0x1 ;  /* 0xffffffffff0f7424 */ /* 0x000fe400078e00ff */
[----:B------:R-:W-:Y:S02]  /*12540*/  IMAD.MOV.U32 R3, RZ, RZ, R14 ;  /* 0x000000ffff037224 */ /* 0x000fe400078e000e */
[----:B------:R-:W-:-:S07]  /*12550*/  VIADD R23, R23, UR42 ;  /* 0x0000002a17177c36 */ /* 0x000fce0008000000 */
[----:B------:R-:W-:Y:S05]  /*12560*/  WARPSYNC.COLLECTIVE R15, `(.L_x_153) ;  /* 0x000000000f087348 */ /* 0x000fea0003c00000 */
[----:B------:R0:W1:Y:S02]  /*12570*/  SHFL.IDX P6, R14, R13, R12, R11 ;  /* 0x0000000c0d0e7389 */ /* 0x00006400000c000b */
[----:B01----:R-:W-:Y:S01]  /*12580*/  ENDCOLLECTIVE ;  /* 0x000000000000791b */ /* 0x003fe20003800000 */
.L_x_153:
[----:B------:R-:W-:Y:S01]  /*12590*/  MOV R13, R21 ;  /* 0x00000015000d7202 */ /* 0x000fe20000000f00 */
[----:B------:R-:W-:Y:S01]  /*125a0*/  IMAD.MOV.U32 R12, RZ, RZ, 0x1 ;  /* 0x00000001ff0c7424 */ /* 0x000fe200078e00ff */
[----:B------:R-:W-:-:S13]  /*125b0*/  IADD3 R2, P0, R35, R14, RZ ;  /* 0x0000000e23027210 */ /* 0x000fda0007f1e0ff */
[----:B------:R-:W-:Y:S05]  /*125c0*/  WARPSYNC.COLLECTIVE R15, `(.L_x_154) ;  /* 0x000000000f087348 */ /* 0x000fea0003c00000 */
[----:B------:R0:W1:Y:S02]  /*125d0*/  SHFL.IDX P6, R14, R13, R12, R11 ;  /* 0x0000000c0d0e7389 */ /* 0x00006400000c000b */
[----:B01----:R-:W-:Y:S01]  /*125e0*/  ENDCOLLECTIVE ;  /* 0x000000000000791b */ /* 0x003fe20003800000 */
.L_x_154:
[----:B------:R-:W-:-:S05]  /*125f0*/  IMAD.X R3, RZ, RZ, R3, P0 ;  /* 0x000000ffff037224 */ /* 0x000fca00000e0603 */
[----:B------:R-:W-:Y:S01]  /*12600*/  @!PT LDS RZ, [RZ] ;  /* 0x00000000fffff984 */ /* 0x000fe20000000800 */
[----:B------:R-:W-:Y:S01]  /*12610*/  @!PT LDS RZ, [RZ] ;  /* 0x00000000fffff984 */ /* 0x000fe20000000800 */
[----:B------:R-:W-:Y:S01]  /*12620*/  @!PT LDS RZ, [RZ] ;  /* 0x00000000fffff984 */ /* 0x000fe20000000800 */
[----:B------:R-:W-:Y:S04]  /*12630*/  LDGSTS.E.BYPASS.LTC128B.128 [R23+0x1a400], desc[UR54][R2.64], !P4 ;  /* 0x1a40000002177fae */ /* 0x000fe8000e101d76 */
[----:B------:R-:W-:Y:S01]  /*12640*/  LDGSTS.E.BYPASS.LTC128B.128 [R23+0x1cc00], desc[UR54][R2.64+0x40], !P3 ;  /* 0x1cc0004002177fae */ /* 0x000fe2000d901d76 */
[----:B------:R-:W-:-:S03]  /*12650*/  IMAD.MOV.U32 R13, RZ, RZ, R19 ;  /* 0x000000ffff0d7224 */ /* 0x000fc600078e0013 */
[----:B------:R0:W-:Y:S02]  /*12660*/  LDGSTS.E.BYPASS.LTC128B.128 [R23+0x1f400], desc[UR54][R2.64+0x80], !P1 ;  /* 0x1f40008002177fae */ /* 0x0001e4000c901d76 */
[----:B0-----:R-:W-:-:S07]  /*12670*/  IMAD.MOV.U32 R3, RZ, RZ, R14 ;  /* 0x000000ffff037224 */ /* 0x001fce00078e000e */
[----:B------:R-:W-:Y:S05]  /*12680*/  WARPSYNC.COLLECTIVE R15, `(.L_x_155) ;  /* 0x000000000f087348 */ /* 0x000fea0003c00000 */
[----:B------:R0:W1:Y:S02]  /*12690*/  SHFL.IDX P6, R14, R13, R12, R11 ;  /* 0x0000000c0d0e7389 */ /* 0x00006400000c000b */
[----:B01----:R-:W-:Y:S01]  /*126a0*/  ENDCOLLECTIVE ;  /* 0x000000000000791b */ /* 0x003fe20003800000 */
.L_x_155:
[----:B------:R-:W-:Y:S01]  /*126b0*/  MOV R13, R21 ;  /* 0x00000015000d7202 */ /* 0x000fe20000000f00 */
[----:B------:R-:W-:Y:S01]  /*126c0*/  IMAD.MOV.U32 R12, RZ, RZ, 0x2 ;  /* 0x00000002ff0c7424 */ /* 0x000fe200078e00ff */
[----:B------:R-:W-:-:S13]  /*126d0*/  IADD3 R2, P0, R35, R14, RZ ;  /* 0x0000000e23027210 */ /* 0x000fda0007f1e0ff */
[----:B------:R-:W-:Y:S05]  /*126e0*/  WARPSYNC.COLLECTIVE R15, `(.L_x_156) ;  /* 0x000000000f087348 */ /* 0x000fea0003c00000 */
[----:B------:R0:W1:Y:S02]  /*126f0*/  SHFL.IDX P6, R14, R13, R12, R11 ;  /* 0x0000000c0d0e7389 */ /* 0x00006400000c000b */
[----:B01----:R-:W-:Y:S01]  /*12700*/  ENDCOLLECTIVE ;  /* 0x000000000000791b */ /* 0x003fe20003800000 */
.L_x_156:
        /* <DEDUP_REMOVED lines=12> */
.L_x_157:
[----:B------:R-:W-:Y:S01]  /*127d0*/  MOV R13, R21 ;  /* 0x00000015000d7202 */ /* 0x000fe20000000f00 */
[----:B------:R-:W-:Y:S01]  /*127e0*/  IMAD.MOV.U32 R12, RZ, RZ, 0x3 ;  /* 0x00000003ff0c7424 */ /* 0x000fe200078e00ff */
[----:B------:R-:W-:-:S13]  /*127f0*/  IADD3 R2, P0, R35, R14, RZ ;  /* 0x0000000e23027210 */ /* 0x000fda0007f1e0ff */
[----:B------:R-:W-:Y:S05]  /*12800*/  WARPSYNC.COLLECTIVE R15, `(.L_x_158) ;  /* 0x000000000f087348 */ /* 0x000fea0003c00000 */
[----:B------:R0:W1:Y:S02]  /*12810*/  SHFL.IDX P6, R14, R13, R12, R11 ;  /* 0x0000000c0d0e7389 */ /* 0x00006400000c000b */
[----:B01----:R-:W-:Y:S01]  /*12820*/  ENDCOLLECTIVE ;  /* 0x000000000000791b */ /* 0x003fe20003800000 */
.L_x_158:
[----:B------:R-:W-:-:S05]  /*12830*/  IMAD.X R3, RZ, RZ, R3, P0 ;  /* 0x000000ffff037224 */ /* 0x000fca00000e0603 */
[----:B------:R-:W-:Y:S01]  /*12840*/  @!PT LDS RZ, [RZ] ;  /* 0x00000000fffff984 */ /* 0x000fe20000000800 */
[----:B------:R-:W-:Y:S01]  /*12850*/  @!PT LDS RZ, [RZ] ;  /* 0x00000000fffff984 */ /* 0x000fe20000000800 */
[----:B------:R-:W-:Y:S01]  /*12860*/  @!PT LDS RZ, [RZ] ;  /* 0x00000000fffff984 */ /* 0x000fe20000000800 */
[----:B------:R0:W-:Y:S04]  /*12870*/  LDGSTS.E.BYPASS.LTC128B.128 [R23+0x1b400], desc[UR54][R2.64], !P4 ;  /* 0x1b40000002177fae */ /* 0x0001e8000e101d76 */
[----:B------:R0:W-:Y:S01]  /*12880*/  LDGSTS.E.BYPASS.LTC128B.128 [R23+0x1dc00], desc[UR54][R2.64+0x40], !P3 ;  /* 0x1dc0004002177fae */ /* 0x0001e2000d901d76 */
[----:B------:R-:W-:-:S03]  /*12890*/  IMAD.MOV.U32 R13, RZ, RZ, R19 ;  /* 0x000000ffff0d7224 */ /* 0x000fc600078e0013 */
[----:B------:R0:W-:Y:S01]  /*128a0*/  LDGSTS.E.BYPASS.LTC128B.128 [R23+0x20400], desc[UR54][R2.64+0x80], !P1 ;  /* 0x2040008002177fae */ /* 0x0001e2000c901d76 */
[----:B------:R-:W-:-:S07]  /*128b0*/  IMAD.MOV.U32 R21, RZ, RZ, R14 ;  /* 0x000000ffff157224 */ /* 0x000fce00078e000e */
[----:B0-----:R-:W-:Y:S05]  /*128c0*/  WARPSYNC.COLLECTIVE R15, `(.L_x_159) ;  /* 0x000000000f087348 */ /* 0x001fea0003c00000 */
[----:B------:R1:W2:Y:S02]  /*128d0*/  SHFL.IDX P6, R14, R13, R12, R11 ;  /* 0x0000000c0d0e7389 */ /* 0x0002a400000c000b */
[----:B012---:R-:W-:Y:S01]  /*128e0*/  ENDCOLLECTIVE ;  /* 0x000000000000791b */ /* 0x007fe20003800000 */
.L_x_159:
[----:B------:R-:W-:Y:S01]  /*128f0*/  MOV R13, R24 ;  /* 0x00000018000d7202 */ /* 0x000fe20000000f00 */
[----:B------:R-:W-:Y:S01]  /*12900*/  IMAD.MOV.U32 R12, RZ, RZ, RZ ;  /* 0x000000ffff0c7224 */ /* 0x000fe200078e00ff */
[----:B------:R-:W-:-:S13]  /*12910*/  IADD3 R2, P0, R35, R14, RZ ;  /* 0x0000000e23027210 */ /* 0x000fda0007f1e0ff */
[----:B------:R-:W-:Y:S05]  /*12920*/  WARPSYNC.COLLECTIVE R15, `(.L_x_160) ;  /* 0x000000000f087348 */ /* 0x000fea0003c00000 */
[----:B------:R0:W1:Y:S02]  /*12930*/  SHFL.IDX P6, R14, R13, R12, R11 ;  /* 0x0000000c0d0e7389 */ /* 0x00006400000c000b */
[----:B01----:R-:W-:Y:S01]  /*12940*/  ENDCOLLECTIVE ;  /* 0x000000000000791b */ /* 0x003fe20003800000 */
.L_x_160:
        /* <DEDUP_REMOVED lines=12> */
.L_x_161:
[----:B------:R-:W-:Y:S05]  /*12a10*/  BRA `(.L_x_162) ;  /* 0xffffffc800787947 */ /* 0x000fea000383ffff */
.L_x_72:
[----:B0-----:R0:W3:Y:S02]  /*12a20*/  SYNCS.PHASECHK.TRANS64.TRYWAIT P0, [R19+URZ+0x29870], R2 ;  /* 0x02987002130075a7 */ /* 0x0010e4000800017f */
[----:B---3--:R-:W-:Y:S05]  /*12a30*/  @!P0 NANOSLEEP.SYNCS 0x989680 ;  /* 0x009896800000895d */ /* 0x008fea0003900000 */
[----:B------:R-:W3:Y:S02]  /*12a40*/  @!P0 SYNCS.PHASECHK.TRANS64 P0, [R19+URZ+0x29870], R2 ;  /* 0x02987002130085a7 */ /* 0x000ee4000800007f */
[----:B---3--:R-:W-:Y:S05]  /*12a50*/  @!P0 BRA `(.L_x_72) ;  /* 0xfffffffc00f08947 */ /* 0x008fea000383ffff */
[----:B------:R-:W-:Y:S05]  /*12a60*/  BRA `(.L_x_163) ;  /* 0xffffffc800d87947 */ /* 0x000fea000383ffff */
.L_x_74:
[----:B0-----:R0:W1:Y:S02]  /*12a70*/  SYNCS.PHASECHK.TRANS64.TRYWAIT P0, [R19+URZ+0x29860], R2 ;  /* 0x02986002130075a7 */ /* 0x001064000800017f */
[----:B-1----:R-:W-:Y:S05]  /*12a80*/  @!P0 NANOSLEEP.SYNCS 0x989680 ;  /* 0x009896800000895d */ /* 0x002fea0003900000 */
[----:B------:R-:W1:Y:S02]  /*12a90*/  @!P0 SYNCS.PHASECHK.TRANS64 P0, [R19+URZ+0x29860], R2 ;  /* 0x02986002130085a7 */ /* 0x000e64000800007f */
[----:B-1----:R-:W-:Y:S05]  /*12aa0*/  @!P0 BRA `(.L_x_74) ;  /* 0xfffffffc00f08947 */ /* 0x002fea000383ffff */
[----:B------:R-:W-:Y:S05]  /*12ab0*/  BRA `(.L_x_164) ;  /* 0xffffffc800e87947 */ /* 0x000fea000383ffff */
.L_x_81:
[----:B-1----:R1:W4:Y:S02]  /*12ac0*/  SYNCS.PHASECHK.TRANS64.TRYWAIT P0, [R16+URZ+0x29870], R3 ;  /* 0x02987003100075a7 */ /* 0x002324000800017f */
[----:B----4-:R-:W-:Y:S05]  /*12ad0*/  @!P0 NANOSLEEP.SYNCS 0x989680 ;  /* 0x009896800000895d */ /* 0x010fea0003900000 */
[----:B------:R-:W4:Y:S02]  /*12ae0*/  @!P0 SYNCS.PHASECHK.TRANS64 P0, [R16+URZ+0x29870], R3 ;  /* 0x02987003100085a7 */ /* 0x000f24000800007f */
[----:B----4-:R-:W-:Y:S05]  /*12af0*/  @!P0 BRA `(.L_x_81) ;  /* 0xfffffffc00f08947 */ /* 0x010fea000383ffff */
[----:B------:R-:W-:Y:S05]  /*12b00*/  BRA `(.L_x_165) ;  /* 0xffffffd000787947 */ /* 0x000fea000383ffff */
.L_x_83:
[----:B-1----:R1:W4:Y:S02]  /*12b10*/  SYNCS.PHASECHK.TRANS64.TRYWAIT P0, [R16+URZ+0x29860], R5 ;  /* 0x02986005100075a7 */ /* 0x002324000800017f */
[----:B----4-:R-:W-:Y:S05]  /*12b20*/  @!P0 NANOSLEEP.SYNCS 0x989680 ;  /* 0x009896800000895d */ /* 0x010fea0003900000 */
[----:B------:R-:W4:Y:S02]  /*12b30*/  @!P0 SYNCS.PHASECHK.TRANS64 P0, [R16+URZ+0x29860], R5 ;  /* 0x02986005100085a7 */ /* 0x000f24000800007f */
[----:B----4-:R-:W-:Y:S05]  /*12b40*/  @!P0 BRA `(.L_x_83) ;  /* 0xfffffffc00f08947 */ /* 0x010fea000383ffff */
[----:B------:R-:W-:Y:S05]  /*12b50*/  BRA `(.L_x_166) ;  /* 0xffffffd000a07947 */ /* 0x000fea000383ffff */
.L_x_86:
[----:B--2---:R2:W3:Y:S02]  /*12b60*/  SYNCS.PHASECHK.TRANS64.TRYWAIT P0, [R6+URZ+0x29820], R3 ;  /* 0x02982003060075a7 */ /* 0x0044e4000800017f */
[----:B---3--:R-:W-:Y:S05]  /*12b70*/  @!P0 NANOSLEEP.SYNCS 0x989680 ;  /* 0x009896800000895d */ /* 0x008fea0003900000 */
[----:B------:R-:W3:Y:S02]  /*12b80*/  @!P0 SYNCS.PHASECHK.TRANS64 P0, [R6+URZ+0x29820], R3 ;  /* 0x02982003060085a7 */ /* 0x000ee4000800007f */
[----:B---3--:R-:W-:Y:S05]  /*12b90*/  @!P0 BRA `(.L_x_86) ;  /* 0xfffffffc00f08947 */ /* 0x008fea000383ffff */
[----:B------:R-:W-:Y:S05]  /*12ba0*/  BRA `(.L_x_167) ;  /* 0xffffffd800087947 */ /* 0x000fea000383ffff */
.L_x_88:
[----:B--2---:R2:W3:Y:S02]  /*12bb0*/  SYNCS.PHASECHK.TRANS64.TRYWAIT P1, [R5+URZ+0x29840], R4 ;  /* 0x02984004050075a7 */ /* 0x0044e4000802017f */
[----:B---3--:R-:W-:Y:S05]  /*12bc0*/  @!P1 NANOSLEEP.SYNCS 0x989680 ;  /* 0x009896800000995d */ /* 0x008fea0003900000 */
[----:B------:R-:W3:Y:S02]  /*12bd0*/  @!P1 SYNCS.PHASECHK.TRANS64 P1, [R5+URZ+0x29840], R4 ;  /* 0x02984004050095a7 */ /* 0x000ee4000802007f */
[----:B---3--:R-:W-:Y:S05]  /*12be0*/  @!P1 BRA `(.L_x_88) ;  /* 0xfffffffc00f09947 */ /* 0x008fea000383ffff */
[----:B------:R-:W-:Y:S05]  /*12bf0*/  BRA `(.L_x_168) ;  /* 0xffffffd800447947 */ /* 0x000fea000383ffff */
.L_x_90:
[----:B---3--:R3:W4:Y:S02]  /*12c00*/  SYNCS.PHASECHK.TRANS64.TRYWAIT P1, [R3+URZ+0x29840], R0 ;  /* 0x02984000030075a7 */ /* 0x008724000802017f */
[----:B----4-:R-:W-:Y:S05]  /*12c10*/  @!P1 NANOSLEEP.SYNCS 0x989680 ;  /* 0x009896800000995d */ /* 0x010fea0003900000 */
[----:B------:R-:W4:Y:S02]  /*12c20*/  @!P1 SYNCS.PHASECHK.TRANS64 P1, [R3+URZ+0x29840], R0 ;  /* 0x02984000030095a7 */ /* 0x000f24000802007f */
[----:B----4-:R-:W-:Y:S05]  /*12c30*/  @!P1 BRA `(.L_x_90) ;  /* 0xfffffffc00f09947 */ /* 0x010fea000383ffff */
[----:B------:R-:W-:Y:S05]  /*12c40*/  BRA `(.L_x_169) ;  /* 0xffffffd800507947 */ /* 0x000fea000383ffff */
.L_x_92:
[----:B----4-:R4:W0:Y:S02]  /*12c50*/  SYNCS.PHASECHK.TRANS64.TRYWAIT P1, [R5+URZ+0x29860], R4 ;  /* 0x02986004050075a7 */ /* 0x010824000802017f */
[----:B0-----:R-:W-:Y:S05]  /*12c60*/  @!P1 NANOSLEEP.SYNCS 0x989680 ;  /* 0x009896800000995d */ /* 0x001fea0003900000 */
[----:B------:R-:W0:Y:S02]  /*12c70*/  @!P1 SYNCS.PHASECHK.TRANS64 P1, [R5+URZ+0x29860], R4 ;  /* 0x02986004050095a7 */ /* 0x000e24000802007f */
[----:B0-----:R-:W-:Y:S05]  /*12c80*/  @!P1 BRA `(.L_x_92) ;  /* 0xfffffffc00f09947 */ /* 0x001fea000383ffff */
[----:B------:R-:W-:Y:S05]  /*12c90*/  BRA `(.L_x_170) ;  /* 0xffffffd8004c7947 */ /* 0x000fea000383ffff */
.L_x_94:
[----:B------:R0:W0:Y:S02]  /*12ca0*/  SYNCS.PHASECHK.TRANS64.TRYWAIT P1, [R3+URZ+0x29860], R0 ;  /* 0x02986000030075a7 */ /* 0x000024000802017f */
[----:B0-----:R-:W-:Y:S05]  /*12cb0*/  @!P1 NANOSLEEP.SYNCS 0x989680 ;  /* 0x009896800000995d */ /* 0x001fea0003900000 */
[----:B------:R-:W0:Y:S02]  /*12cc0*/  @!P1 SYNCS.PHASECHK.TRANS64 P1, [R3+URZ+0x29860], R0 ;  /* 0x02986000030095a7 */ /* 0x000e24000802007f */
[----:B0-----:R-:W-:Y:S05]  /*12cd0*/  @!P1 BRA `(.L_x_94) ;  /* 0xfffffffc00f09947 */ /* 0x001fea000383ffff */
[----:B------:R-:W-:Y:S05]  /*12ce0*/  BRA `(.L_x_171) ;  /* 0xffffffd800487947 */ /* 0x000fea000383ffff */
.L_x_96:
[----:B------:R0:W0:Y:S02]  /*12cf0*/  SYNCS.PHASECHK.TRANS64.TRYWAIT P1, [R5+URZ+0x29880], R4 ;  /* 0x02988004050075a7 */ /* 0x000024000802017f */
[----:B0-----:R-:W-:Y:S05]  /*12d00*/  @!P1 NANOSLEEP.SYNCS 0x989680 ;  /* 0x009896800000995d */ /* 0x001fea0003900000 */
[----:B------:R-:W0:Y:S02]  /*12d10*/  @!P1 SYNCS.PHASECHK.TRANS64 P1, [R5+URZ+0x29880], R4 ;  /* 0x02988004050095a7 */ /* 0x000e24000802007f */
[----:B0-----:R-:W-:Y:S05]  /*12d20*/  @!P1 BRA `(.L_x_96) ;  /* 0xfffffffc00f09947 */ /* 0x001fea000383ffff */
[----:B------:R-:W-:Y:S05]  /*12d30*/  BRA `(.L_x_172) ;  /* 0xffffffd800447947 */ /* 0x000fea000383ffff */
.L_x_173:
[----:B------:R-:W-:-:S00]  /*12d40*/  BRA `(.L_x_173) ;  /* 0xfffffffc00fc7947 */ /* 0x000fc0000383ffff */
[----:B------:R-:W-:-:S00]  /*12d50*/  NOP ;  /* 0x0000000000007918 */ /* 0x000fc00000000000 */
        /* <DEDUP_REMOVED lines=10> */
.L_x_3314:


//--------------------- .text._ZN7cutlass13device_kernelIN5flash11enable_sm90INS1_16FlashAttnFwdSm90INS1_25CollectiveMainloopFwdSm90ILi2EN4cute5tupleIJNS5_1CILi1EEES8_S8_EEENS6_IJNS7_ILi128EEENS7_ILi160EEENS7_ILi192EEEEEELi128ENS_12float_e4m3_tEfNS_4arch4Sm90ELb0ELb0ELb1ELb1ELb1ELb0ELb0ELb1ELb1ELb1ELb1ELb0EEENS1_21CollectiveEpilogueFwdINS6_IJSA_SA_SB_EEES9_NS_10bfloat16_tESG_Li256ELb1ELb1ELb1ELb1EEENS1_36VarlenDynamicPersistentTileSchedulerILi128ELi160ELi256ELi128ELb1ELb1ELb1ELb0ELb1ELb1EEEEEEEEEvNT_6ParamsE --------------------------
	.section	.text._ZN7cutlass13device_kernelIN5flash11enable_sm90INS1_16FlashAttnFwdSm90INS1_25CollectiveMainloopFwdSm90ILi2EN4cute5tupleIJNS5_1CILi1EEES8_S8_EEENS6_IJNS7_ILi128EEENS7_ILi160EEENS7_ILi192EEEEEELi128ENS_12float_e4m3_tEfNS_4arch4Sm90ELb0ELb0ELb1ELb1ELb1ELb0ELb0ELb1ELb1ELb1ELb1ELb0EEENS1_21CollectiveEpilogueFwdINS6_IJSA_SA_SB_EEES9_NS_10bfloat16_tESG_Li256ELb1ELb1ELb1ELb1EEENS1_36VarlenDynamicPersistentTileSchedulerILi128ELi160ELi256ELi128ELb1ELb1ELb1ELb0ELb1ELb1EEEEEEEEEvNT_6ParamsE,"ax",@progbits
	.align	128
.text._ZN7cutlass13device_kernelIN5flash11enable_sm90INS1_16FlashAttnFwdSm90INS1_25CollectiveMainloopFwdSm90ILi2EN4cute5tupleIJNS5_1CILi1EEES8_S8_EEENS6_IJNS7_ILi128EEENS7_ILi160EEENS7_ILi192EEEEEELi128ENS_12float_e4m3_tEfNS_4arch4Sm90ELb0ELb0ELb1ELb1ELb1ELb0ELb0ELb1ELb1ELb1ELb1ELb0EEENS1_21CollectiveEpilogueFwdINS6_IJSA_SA_SB_EEES9_NS_10bfloat16_tESG_Li256ELb1ELb1ELb1ELb1EEENS1_36VarlenDynamicPersistentTileSchedulerILi128ELi160ELi256ELi128ELb1ELb1ELb1ELb0ELb1ELb1EEEEEEEEEvNT_6ParamsE:
        .type           _ZN7cutlass13device_kernelIN5flash11enable_sm90INS1_16FlashAttnFwdSm90INS1_25CollectiveMainloopFwdSm90ILi2EN4cute5tupleIJNS5_1CILi1EEES8_S8_EEENS6_IJNS7_ILi128EEENS7_ILi160EEENS7_ILi192EEEEEELi128ENS_12float_e4m3_tEfNS_4arch4Sm90ELb0ELb0ELb1ELb1ELb1ELb0ELb0ELb1ELb1ELb1ELb1ELb0EEENS1_21CollectiveEpilogueFwdINS6_IJSA_SA_SB_EEES9_NS_10bfloat16_tESG_Li256ELb1ELb1ELb1ELb1EEENS1_36VarlenDynamicPersistentTileSchedulerILi128ELi160ELi256ELi128ELb1ELb1ELb1ELb0ELb1ELb1EEEEEEEEEvNT_6ParamsE,@function
        .size           _ZN7cutlass13device_kernelIN5flash11enable_sm90INS1_16FlashAttnFwdSm90INS1_25CollectiveMainloopFwdSm90ILi2EN4cute5tupleIJNS5_1CILi1EEES8_S8_EEENS6_IJNS7_ILi128EEENS7_ILi160EEENS7_ILi192EEEEEELi128ENS_12float_e4m3_tEfNS_4arch4Sm90ELb0ELb0ELb1ELb1ELb1ELb0ELb0ELb1ELb1ELb1ELb1ELb0EEENS1_21CollectiveEpilogueFwdINS6_IJSA_SA_SB_EEES9_NS_10bfloat16_tESG_Li256ELb1ELb1ELb1ELb1EEENS1_36VarlenDynamicPersistentTileSchedulerILi128ELi160ELi256ELi128ELb1ELb1ELb1ELb0ELb1ELb1EEEEEEEEEvNT_6ParamsE,(.L_x_3315 - _ZN7cutlass13device_kernelIN5flash11enable_sm90INS1_16FlashAttnFwdSm90INS1_25CollectiveMainloopFwdSm90ILi2EN4cute5tupleIJNS5_1CILi1EEES8_S8_EEENS6_IJNS7_ILi128EEENS7_ILi160EEENS7_ILi192EEEEEELi128ENS_12float_e4m3_tEfNS_4arch4Sm90ELb0ELb0ELb1ELb1ELb1ELb0ELb0ELb1ELb1ELb1ELb1ELb0EEENS1_21CollectiveEpilogueFwdINS6_IJSA_SA_SB_EEES9_NS_10bfloat16_tESG_Li256ELb1ELb1ELb1ELb1EEENS1_36VarlenDynamicPersistentTileSchedulerILi128ELi160ELi256ELi128ELb1ELb1ELb1ELb0ELb1ELb1EEEEEEEEEvNT_6ParamsE)
        .other          _ZN7cutlass13device_kernelIN5flash11enable_sm90INS1_16FlashAttnFwdSm90INS1_25CollectiveMainloopFwdSm90ILi2EN4cute5tupleIJNS5_1CILi1EEES8_S8_EEENS6_IJNS7_ILi128EEENS7_ILi160EEENS7_ILi192EEEEEELi128ENS_12float_e4m3_tEfNS_4arch4Sm90ELb0ELb0ELb1ELb1ELb1ELb0ELb0ELb1ELb1ELb1ELb1ELb0EEENS1_21CollectiveEpilogueFwdINS6_IJSA_SA_SB_EEES9_NS_10bfloat16_tESG_Li256ELb1ELb1ELb1ELb1EEENS1_36VarlenDynamicPersistentTileSchedulerILi128ELi160ELi256ELi128ELb1ELb1ELb1ELb0ELb1ELb1EEEEEEEEEvNT_6ParamsE,@"STO_CUDA_ENTRY STV_DEFAULT"
_ZN7cutlass13device_kernelIN5flash11enable_sm90INS1_16FlashAttnFwdSm90INS1_25CollectiveMainloopFwdSm90ILi2EN4cute5tupleIJNS5_1CILi1EEES8_S8_EEENS6_IJNS7_ILi128EEENS7_ILi160EEENS7_ILi192EEEEEELi128ENS_12float_e4m3_tEfNS_4arch4Sm90ELb0ELb0ELb1ELb1ELb1ELb0ELb0ELb1ELb1ELb1ELb1ELb0EEENS1_21CollectiveEpilogueFwdINS6_IJSA_SA_SB_EEES9_NS_10bfloat16_tESG_Li256ELb1ELb1ELb1ELb1EEENS1_36VarlenDynamicPersistentTileSchedulerILi128ELi160ELi256ELi128ELb1ELb1ELb1ELb0ELb1ELb1EEEEEEEEEvNT_6ParamsE:
[----:B------:R-:W0:Y:S02]  /*0000*/  LDC R1, c[0x0][0x28] ;  /* 0x00000a00ff017b82 */ /* 0x000e240000000800 */
[----:B0-----:R-:W-:Y:S01]  /*0010*/  VIADD R1, R1, 0xffffffd0 ;  /* 0xffffffd001017836 */ /* 0x001fe20000000000 */
[----:B------:R-:W0:Y:S01]  /*0020*/  S2R R3, SR_TID.X ;  /* 0x0000000000037919 */ /* 0x000e220000002100 */
[----:B------:R-:W-:Y:S01]  /*0030*/  ELECT P0, URZ, PT ;  /* 0x00000000003f782f */ /* 0x000fe20003800000 */
[----:B------:R-:W-:Y:S01]  /*0040*/  UMOV UR4, 0x80 ;  /* 0x0000008000047882 */ /* 0x000fe20000000000 */
[----:B------:R-:W-:Y:S01]  /*0050*/  UMOV UR7, 0x100 ;  /* 0x0000010000077882 */ /* 0x000fe20000000000 */
[--C-:B0-----:R-:W-:Y:S02]  /*0060*/  SHF.R.U32.HI R0, RZ, 0x5, R3.reuse ;  /* 0x00000005ff007819 */ /* 0x101fe40000011603 */
[----:B------:R-:W-:-:S03]  /*0070*/  SHF.R.U32.HI R3, RZ, 0x7, R3 ;  /* 0x00000007ff037819 */ /* 0x000fc60000011603 */
[----:B------:R-:W0:Y:S04]  /*0080*/  SHFL.IDX PT, R2, R0, RZ, 0x1f ;  /* 0x00001fff00027589 */ /* 0x000e2800000e0000 */
[----:B------:R1:W2:Y:S01]  /*0090*/  SHFL.IDX PT, R4, R3, RZ, 0x1f ;  /* 0x00001fff03047589 */ /* 0x0002a200000e0000 */
[C---:B0-----:R-:W-:Y:S02]  /*00a0*/  ISETP.NE.OR P0, PT, R2.reuse, RZ, !P0 ;  /* 0x000000ff0200720c */ /* 0x041fe40004705670 */
[----:B------:R-:W-:-:S11]  /*00b0*/  ISETP.NE.AND P1, PT, R2, RZ, PT ;  /* 0x000000ff0200720c */ /* 0x000fd60003f25270 */
[----:B------:R-:W-:Y:S01]  /*00c0*/  VOTEU.ALL UP0, P0 ;  /* 0x00000000003f7886 */ /* 0x000fe20000000000 */
[----:B------:R-:W-:-:S04]  /*00d0*/  VOTEU.ALL UP1, P0 ;  /* 0x00000000003f7886 */ /* 0x000fc80000020000 */
[----:B------:R-:W0:Y:S01]  /*00e0*/  @!UP0 S2UR UR8, SR_CgaCtaId ;  /* 0x00000000000889c3 */ /* 0x000e220000008800 */
[----:B------:R-:W-:Y:S01]  /*00f0*/  @!UP0 UMOV UR6, 0x400 ;  /* 0x0000040000068882 */ /* 0x000fe20000000000 */
[----:B------:R-:W-:-:S04]  /*0100*/  @!UP0 UIADD3 UR4, -UR4, 0x100000, URZ ;  /* 0x0010000004048890 */ /* 0x000fc8000fffe13f */
[----:B------:R-:W-:Y:S02]  /*0110*/  @!UP0 USHF.L.U32 UR5, UR4, 0xb, URZ ;  /* 0x0000000b04058899 */ /* 0x000fe4000800063f */
[----:B------:R-:W-:Y:S02]  /*0120*/  @!UP0 USHF.L.U32 UR4, UR4, 0x1, URZ ;  /* 0x0000000104048899 */ /* 0x000fe4000800063f */
[----:B0-----:R-:W-:Y:S02]  /*0130*/  @!UP0 ULEA UR8, UR8, UR6, 0x18 ;  /* 0x0000000608088291 */ /* 0x001fe4000f8ec03f */
[----:B------:R-:W-:-:S04]  /*0140*/  @!UP0 UIADD3 UR6, -UR7, 0x100000, URZ ;  /* 0x0010000007068890 */ /* 0x000fc8000fffe13f */
[----:B------:R-:W-:Y:S02]  /*0150*/  @!UP0 USHF.L.U32 UR7, UR6, 0xb, URZ ;  /* 0x0000000b06078899 */ /* 0x000fe4000800063f */
[----:B------:R-:W-:Y:S01]  /*0160*/  @!UP0 USHF.L.U32 UR6, UR6, 0x1, URZ ;  /* 0x0000000106068899 */ /* 0x000fe2000800063f */
[----:B------:R-:W-:-:S05]  /*0170*/  VOTEU.ALL UP0, P0 ;  /* 0x00000000003f7886 */ /* 0x000fca0000000000 */
[----:B------:R1:W0:Y:S06]  /*0180*/  @!UP0 SYNCS.EXCH.64 URZ, [UR8+0x29800], UR4 ;  /* 0x02980004083f85b2 */ /* 0x00022c0008000100 */
[----:B------:R1:W3:Y:S02]  /*0190*/  @!UP1 SYNCS.EXCH.64 URZ, [UR8+0x29820], UR6 ;  /* 0x02982006083f95b2 */ /* 0x0002e40008000100 */
[----:B-12---:R-:W-:Y:S05]  /*01a0*/  @P1 BRA `(.L_x_174) ;  /* 0x0000000000481947 */ /* 0x006fea0003800000 */
[----:B------:R-:W1:Y:S01]  /*01b0*/  S2UR UR5, SR_CgaCtaId ;  /* 0x00000000000579c3 */ /* 0x000e620000008800 */
[----:B------:R-:W-:Y:S01]  /*01c0*/  UMOV UR4, 0x400 ;  /* 0x0000040000047882 */ /* 0x000fe20000000000 */
[----:B------:R-:W-:Y:S01]  /*01d0*/  UMOV UR6, 0x80 ;  /* 0x0000008000067882 */ /* 0x000fe20000000000 */
[----:B------:R-:W-:Y:S01]  /*01e0*/  UMOV UR7, 0x100 ;  /* 0x0000010000077882 */ /* 0x000fe20000000000 */
[----:B------:R-:W-:Y:S01]  /*01f0*/  ELECT P0, URZ, PT ;  /* 0x00000000003f782f */ /* 0x000fe20003800000 */
[----:B-1----:R-:W-:Y:S02]  /*0200*/  ULEA UR8, UR5, UR4, 0x18 ;  /* 0x0000000405087291 */ /* 0x002fe4000f8ec03f */
[----:B------:R-:W-:-:S04]  /*0210*/  UIADD3 UR4, -UR6, 0x100000, URZ ;  /* 0x0010000006047890 */ /* 0x000fc8000fffe13f */
[----:B------:R-:W-:Y:S02]  /*0220*/  USHF.L.U32 UR5, UR4, 0xb, URZ ;  /* 0x0000000b04057899 */ /* 0x000fe4000800063f */
[----:B------:R-:W-:Y:S02]  /*0230*/  USHF.L.U32 UR4, UR4, 0x1, URZ ;  /* 0x0000000104047899 */ /* 0x000fe4000800063f */
[----:B------:R-:W-:-:S04]  /*0240*/  UIADD3 UR6, -UR7, 0x100000, URZ ;  /* 0x0010000007067890 */ /* 0x000fc8000fffe13f */
[----:B------:R-:W-:Y:S02]  /*0250*/  USHF.L.U32 UR7, UR6, 0xb, URZ ;  /* 0x0000000b06077899 */ /* 0x000fe4000800063f */
[----:B------:R-:W-:Y:S01]  /*0260*/  USHF.L.U32 UR6, UR6, 0x1, URZ ;  /* 0x0000000106067899 */ /* 0x000fe2000800063f */
[----:B------:R-:W1:Y:S03]  /*0270*/  FENCE.VIEW.ASYNC.S ;  /* 0x00000000000073c6 */ /* 0x000e660000000000 */
[----:B-1----:R1:W2:Y:S08]  /*0280*/  SYNCS.EXCH.64 URZ, [UR8+0x29830], UR4 ;  /* 0x02983004083f75b2 */ /* 0x0022b00008000100 */
[----:B------:R1:W4:Y:S01]  /*0290*/  SYNCS.EXCH.64 URZ, [UR8+0x29840], UR6 ;  /* 0x02984006083f75b2 */ /* 0x0003220008000100 */
[----:B------:R1:W0:Y:S01]  /*02a0*/  SYNCS.EXCH.64 URZ, [UR8+0x29838], UR4 ;  /* 0x02983804083f75b2 */ /* 0x0002220008000100 */
[----:B------:R1:W0:Y:S01]  /*02b0*/  SYNCS.EXCH.64 URZ, [UR8+0x29848], UR6 ;  /* 0x02984806083f75b2 */ /* 0x0002220008000100 */
[----:B------:R-:W-:Y:S01]  /*02c0*/  NOP ;  /* 0x0000000000007918 */ /* 0x000fe20000000000 */
.L_x_174:
[----:B------:R-:W5:Y:S01]  /*02d0*/  SHFL.IDX PT, R2, R0, RZ, 0x1f ;  /* 0x00001fff00027589 */ /* 0x000f6200000e0000 */
[----:B------:R-:W-:Y:S01]  /*02e0*/  NOP ;  /* 0x0000000000007918 */ /* 0x000fe20000000000 */
[----:B-----5:R-:W-:-:S13]  /*02f0*/  ISETP.NE.AND P0, PT, R2, RZ, PT ;  /* 0x000000ff0200720c */ /* 0x020fda0003f05270 */
[----:B------:R-:W-:Y:S05]  /*0300*/  @P0 BRA `(.L_x_175) ;  /* 0x0000000000480947 */ /* 0x000fea0003800000 */
[----:B-1----:R-:W1:Y:S01]  /*0310*/  S2UR UR5, SR_CgaCtaId ;  /* 0x00000000000579c3 */ /* 0x002e620000008800 */
        /* <DEDUP_REMOVED lines=12> */
[----:B-1----:R1:W0:Y:S08]  /*03e0*/  SYNCS.EXCH.64 URZ, [UR8+0x29850], UR4 ;  /* 0x02985004083f75b2 */ /* 0x0022300008000100 */
[----:B------:R1:W0:Y:S01]  /*03f0*/  SYNCS.EXCH.64 URZ, [UR8+0x29860], UR6 ;  /* 0x02986006083f75b2 */ /* 0x0002220008000100 */
[----:B------:R1:W0:Y:S01]  /*0400*/  SYNCS.EXCH.64 URZ, [UR8+0x29858], UR4 ;  /* 0x02985804083f75b2 */ /* 0x0002220008000100 */
[----:B------:R1:W0:Y:S01]  /*0410*/  SYNCS.EXCH.64 URZ, [UR8+0x29868], UR6 ;  /* 0x02986806083f75b2 */ /* 0x0002220008000100 */
[----:B------:R-:W-:Y:S01]  /*0420*/  NOP ;  /* 0x0000000000007918 */ /* 0x000fe20000000000 */
.L_x_175:
[----:B------:R-:W5:Y:S01]  /*0430*/  SHFL.IDX PT, R2, R0, RZ, 0x1f ;  /* 0x00001fff00027589 */ /* 0x000f6200000e0000 */
[----:B------:R-:W-:Y:S01]  /*0440*/  NOP ;  /* 0x0000000000007918 */ /* 0x000fe20000000000 */
[----:B-----5:R-:W-:-:S13]  /*0450*/  ISETP.NE.AND P0, PT, R2, RZ, PT ;  /* 0x000000ff0200720c */ /* 0x020fda0003f05270 */
[----:B------:R-:W-:Y:S05]  /*0460*/  @P0 BRA `(.L_x_176) ;  /* 0x0000000000380947 */ /* 0x000fea0003800000 */
[----:B-1----:R-:W1:Y:S01]  /*0470*/  S2UR UR5, SR_CgaCtaId ;  /* 0x00000000000579c3 */ /* 0x002e620000008800 */
[----:B------:R-:W-:Y:S01]  /*0480*/  UMOV UR4, 0x400 ;  /* 0x0000040000047882 */ /* 0x000fe20000000000 */
[----:B------:R-:W-:Y:S01]  /*0490*/  UMOV UR7, 0x80 ;  /* 0x0000008000077882 */ /* 0x000fe20000000000 */
[----:B------:R-:W-:Y:S01]  /*04a0*/  ELECT P0, URZ, PT ;  /* 0x00000000003f782f */ /* 0x000fe20003800000 */
[----:B-1----:R-:W-:Y:S02]  /*04b0*/  ULEA UR6, UR5, UR4, 0x18 ;  /* 0x0000000405067291 */ /* 0x002fe4000f8ec03f */
[----:B------:R-:W-:-:S04]  /*04c0*/  UIADD3 UR4, -UR7, 0x100000, URZ ;  /* 0x0010000007047890 */ /* 0x000fc8000fffe13f */
[----:B------:R-:W-:Y:S02]  /*04d0*/  USHF.L.U32 UR5, UR4, 0xb, URZ ;  /* 0x0000000b04057899 */ /* 0x000fe4000800063f */
[----:B------:R-:W-:Y:S01]  /*04e0*/  USHF.L.U32 UR4, UR4, 0x1, URZ ;  /* 0x0000000104047899 */ /* 0x000fe2000800063f */
[----:B------:R-:W1:Y:S11]  /*04f0*/  FENCE.VIEW.ASYNC.S ;  /* 0x00000000000073c6 */ /* 0x000e760000000000 */
[----:B-1----:R1:W0:Y:S01]  /*0500*/  SYNCS.EXCH.64 URZ, [UR6+0x29870], UR4 ;  /* 0x02987004063f75b2 */ /* 0x0022220008000100 */
[----:B------:R1:W0:Y:S01]  /*0510*/  SYNCS.EXCH.64 URZ, [UR6+0x29880], UR4 ;  /* 0x02988004063f75b2 */ /* 0x0002220008000100 */
[----:B------:R1:W0:Y:S01]  /*0520*/  SYNCS.EXCH.64 URZ, [UR6+0x29878], UR4 ;  /* 0x02987804063f75b2 */ /* 0x0002220008000100 */
[----:B------:R1:W0:Y:S01]  /*0530*/  SYNCS.EXCH.64 URZ, [UR6+0x29888], UR4 ;  /* 0x02988804063f75b2 */ /* 0x0002220008000100 */
[----:B------:R-:W-:Y:S01]  /*0540*/  NOP ;  /* 0x0000000000007918 */ /* 0x000fe20000000000 */
.L_x_176:
        /* <DEDUP_REMOVED lines=22> */
.L_x_177:
[----:B------:R-:W5:Y:S01]  /*06b0*/  SHFL.IDX PT, R3, R0, RZ, 0x1f ;  /* 0x00001fff00037589 */ /* 0x000f6200000e0000 */
[----:B------:R-:W-:Y:S01]  /*06c0*/  R2UR UR9, R4 ;  /* 0x00000000040972ca */ /* 0x000fe200000e0000 */
[----:B------:R-:W-:Y:S01]  /*06d0*/  NOP ;  /* 0x0000000000007918 */ /* 0x000fe20000000000 */
[----:B------:R-:W0:Y:S01]  /*06e0*/  S2R R2, SR_CgaCtaId ;  /* 0x0000000000027919 */ /* 0x000e220000008800 */
[----:B-----5:R-:W-:-:S13]  /*06f0*/  ISETP.NE.AND P0, PT, R3, RZ, PT ;  /* 0x000000ff0300720c */ /* 0x020fda0003f05270 */
[----:B0-----:R-:W-:Y:S05]  /*0700*/  @P0 BRA `(.L_x_178) ;  /* 0x0000000000480947 */ /* 0x001fea0003800000 */
[----:B-1----:R-:W0:Y:S01]  /*0710*/  S2UR UR5, SR_CgaCtaId ;  /* 0x00000000000579c3 */ /* 0x002e220000008800 */
        /* <DEDUP_REMOVED lines=13> */
[----:B------:R0:W0:Y:S01]  /*07f0*/  SYNCS.EXCH.64 URZ, [UR8+0x298c0], UR6 ;  /* 0x0298c006083f75b2 */ /* 0x0000220008000100 */
[----:B------:R0:W0:Y:S01]  /*0800*/  SYNCS.EXCH.64 URZ, [UR8+0x298b8], UR4 ;  /* 0x0298b804083f75b2 */ /* 0x0000220008000100 */
[----:B------:R0:W0:Y:S01]  /*0810*/  SYNCS.EXCH.64 URZ, [UR8+0x298c8], UR6 ;  /* 0x0298c806083f75b2 */ /* 0x0000220008000100 */
[----:B------:R-:W-:Y:S01]  /*0820*/  NOP ;  /* 0x0000000000007918 */ /* 0x000fe20000000000 */
.L_x_178:
[----:B------:R-:W-:Y:S01]  /*0830*/  UISETP.NE.AND UP0, UPT, UR9, URZ, UPT ;  /* 0x0000003f0900728c */ /* 0x000fe2000bf05270 */
[----:B------:R-:W-:Y:S01]  /*0840*/  NOP ;  /* 0x0000000000007918 */ /* 0x000fe20000000000 */
[----:B------:R-:W-:Y:S01]  /*0850*/  UMOV UR42, 0x1 ;  /* 0x00000001002a7882 */ /* 0x000fe20000000000 */
[----:B------:R-:W-:Y:S01]  /*0860*/  ULDC.64 UR50, c[0x0][0x208] ;  /* 0x0000820000327ab9 */ /* 0x000fe20000000a00 */
[----:B------:R-:W-:Y:S01]  /*0870*/  USEL UR42, UR42, 0x2, !UP0 ;  /* 0x000000022a2a7887 */ /* 0x000fe2000c000000 */
[----:B01234-:R-:W-:Y:S01]  /*0880*/  BAR.SYNC.DEFER_BLOCKING 0x0 ;  /* 0x0000000000007b1d */ /* 0x01ffe20000010000 */
[----:B------:R-:W-:-:S13]  /*0890*/  PLOP3.LUT P0, PT, PT, PT, UP0, 0x80, 0x0 ;  /* 0x000000000000781c */ /* 0x000fda0003f0f008 */
[----:B------:R-:W-:Y:S05]  /*08a0*/  @!P0 BRA `(.L_x_179) ;  /* 0x000000cc00cc8947 */ /* 0x000fea0003800000 */
.L_x_180:
[----:B------:R-:W-:-:S08]  /*08b0*/  NOP ;  /* 0x0000000000007918 */ /* 0x000fd00000000000 */
[----:B------:R-:W0:Y:S02]  /*08c0*/  USETMAXREG.TRY_ALLOC.CTAPOOL UP0, 0xe8 ;  /* 0x000000e8000079c8 */ /* 0x000e240008000600 */
[----:B0-----:R-:W-:-:S13]  /*08d0*/  PLOP3.LUT P0, PT, PT, PT, UP0, 0x80, 0x0 ;  /* 0x000000000000781c */ /* 0x001fda0003f0f008 */
[----:B------:R-:W-:Y:S05]  /*08e0*/  @!P0 BRA `(.L_x_180) ;  /* 0xfffffffc00f08947 */ /* 0x000fea000383ffff */
[----:B------:R-:W0:Y:S01]  /*08f0*/  S2R R2, SR_TID.X ;  /* 0x0000000000027919 */ /* 0x000e220000002100 */
[----:B------:R-:W1:Y:S01]  /*0900*/  S2UR UR5, SR_CgaCtaId ;  /* 0x00000000000579c3 */ /* 0x000e620000008800 */
[----:B------:R-:W-:-:S07]  /*0910*/  UMOV UR4, 0x400 ;  /* 0x0000040000047882 */ /* 0x000fce0000000000 */
[----:B------:R-:W-:Y:S06]  /*0920*/  BAR.ARV 0x8, 0x180 ;  /* 0x0206000000007b1d */ /* 0x000fec0000002000 */
[----:B-1----:R-:W-:Y:S01]  /*0930*/  ULEA UR4, UR5, UR4, 0x18 ;  /* 0x0000000405047291 */ /* 0x002fe2000f8ec03f */
[----:B0-----:R-:W-:-:S04]  /*0940*/  LOP3.LUT R0, R2, 0xffffff80, RZ, 0xc0, !PT ;  /* 0xffffff8002007812 */ /* 0x001fc800078ec0ff */
[----:B------:R-:W-:-:S13]  /*0950*/  ISETP.NE.AND P0, PT, R0, 0x80, PT ;  /* 0x000000800000780c */ /* 0x000fda0003f05270 */
[----:B------:R-:W-:Y:S08]  /*0960*/  @!P0 BAR.ARV 0x9, 0x100 ;  /* 0x0244000000008b1d */ /* 0x000ff00000002000 */
[----:B------:R-:W-:Y:S06]  /*0970*/  BAR.SYNC.DEFER_BLOCKING 0x5, 0x180 ;  /* 0x0146000000007b1d */ /* 0x000fec0000010000 */
[----:B------:R-:W0:Y:S01]  /*0980*/  LDS.128 R32, [UR4+0x298d0] ;  /* 0x0298d004ff207984 */ /* 0x000e220008000c00 */
[----:B------:R-:W-:Y:S01]  /*0990*/  ULDC UR4, c[0x0][0xc3c] ;  /* 0x00030f0000047ab9 */ /* 0x000fe20000000800 */
[----:B------:R-:W-:Y:S06]  /*09a0*/  BAR.ARV 0x4, 0x180 ;  /* 0x0106000000007b1d */ /* 0x000fec0000002000 */
[----:B0-----:R-:W-:-:S13]  /*09b0*/  ISETP.GE.AND P0, PT, R35, UR4, PT ;  /* 0x0000000423007c0c */ /* 0x001fda000bf06270 */
[----:B------:R-:W-:Y:S05]  /*09c0*/  @P0 EXIT ;  /* 0x000000000000094d */ /* 0x000fea0003800000 */
[----:B------:R-:W-:Y:S01]  /*09d0*/  VIADD R223, R2, 0xffffff80 ;  /* 0xffffff8002df7836 */ /* 0x000fe20000000000 */
[----:B------:R-:W-:Y:S01]  /*09e0*/  R2UR UR6, R33 ;  /* 0x00000000210672ca */ /* 0x000fe200000e0000 */
[----:B------:R-:W-:Y:S01]  /*09f0*/  ULOP3.LUT UR48, UR42, 0x1, URZ, 0xfc, !UPT ;  /* 0x000000012a307892 */ /* 0x000fe2000f8efc3f */
[----:B------:R-:W-:Y:S01]  /*0a00*/  R2UR UR5, R34 ;  /* 0x00000000220572ca */ /* 0x000fe200000e0000 */
[----:B------:R-:W-:Y:S01]  /*0a10*/  UMOV UR47, URZ ;  /* 0x0000003f002f7c82 */ /* 0x000fe20008000000 */
[----:B------:R-:W-:Y:S01]  /*0a20*/  SHF.R.S32.HI R0, RZ, 0x1f, R223 ;  /* 0x0000001fff007819 */ /* 0x000fe200000114df */
[----:B------:R-:W-:Y:S01]  /*0a30*/  UMOV UR46, URZ ;  /* 0x0000003f002e7c82 */ /* 0x000fe20008000000 */
[----:B------:R-:W-:Y:S02]  /*0a40*/  UMOV UR45, URZ ;  /* 0x0000003f002d7c82 */ /* 0x000fe40008000000 */
[CC--:B------:R-:W-:Y:S02]  /*0a50*/  LEA.HI R2, R0.reuse, R223.reuse, RZ, 0x7 ;  /* 0x000000df00027211 */ /* 0x0c0fe400078f38ff */
[----:B------:R-:W-:-:S02]  /*0a60*/  LEA.HI R3, R0, R223, RZ, 0x4 ;  /* 0x000000df00037211 */ /* 0x000fc400078f20ff */
[----:B------:R-:W-:Y:S02]  /*0a70*/  LOP3.LUT R4, R2, 0xffffff80, RZ, 0xc0, !PT ;  /* 0xffffff8002047812 */ /* 0x000fe400078ec0ff */
[----:B------:R-:W-:Y:S02]  /*0a80*/  SHF.R.S32.HI R6, RZ, 0x4, R3 ;  /* 0x00000004ff067819 */ /* 0x000fe40000011403 */
[----:B------:R-:W-:Y:S01]  /*0a90*/  SHF.R.S32.HI R217, RZ, 0x7, R2 ;  /* 0x00000007ffd97819 */ /* 0x000fe20000011402 */
[----:B------:R-:W-:Y:S01]  /*0aa0*/  IMAD.IADD R201, R223, 0x1, -R4 ;  /* 0x00000001dfc97824 */ /* 0x000fe200078e0a04 */
[----:B------:R-:W-:Y:S02]  /*0ab0*/  LEA.HI R4, R0, R223, RZ, 0x5 ;  /* 0x000000df00047211 */ /* 0x000fe400078f28ff */
[----:B------:R-:W-:Y:S02]  /*0ac0*/  LEA.HI R2, R2, R217, RZ, 0x1 ;  /* 0x000000d902027211 */ /* 0x000fe400078f08ff */
[----:B------:R-:W-:Y:S01]  /*0ad0*/  SHF.R.S32.HI R8, RZ, 0x1f, R201 ;  /* 0x0000001fff087819 */ /* 0x000fe200000114c9 */
[----:B------:R-:W-:Y:S01]  /*0ae0*/  IMAD.SHL.U32 R5, R4, 0x20, RZ ;  /* 0x0000002004057824 */ /* 0x000fe200078e00ff */
[----:B------:R-:W-:-:S02]  /*0af0*/  LOP3.LUT R4, R3, 0x3fffff0, RZ, 0xc0, !PT ;  /* 0x03fffff003047812 */ /* 0x000fc400078ec0ff */
[----:B------:R-:W-:Y:S02]  /*0b00*/  LEA.HI R3, R3, R6, RZ, 0x1 ;  /* 0x0000000603037211 */ /* 0x000fe400078f08ff */
[----:B------:R-:W-:Y:S01]  /*0b10*/  LOP3.LUT R5, R5, 0xfffffc00, RZ, 0xc0, !PT ;  /* 0xfffffc0005057812 */ /* 0x000fe200078ec0ff */
[----:B------:R-:W-:Y:S01]  /*0b20*/  IMAD.IADD R4, R223, 0x1, -R4 ;  /* 0x00000001df047824 */ /* 0x000fe200078e0a04 */
[----:B------:R-:W-:Y:S02]  /*0b30*/  LOP3.LUT R3, R3, 0x1ffffffe, RZ, 0xc0, !PT ;  /* 0x1ffffffe03037812 */ /* 0x000fe400078ec0ff */
[----:B------:R-:W-:Y:S01]  /*0b40*/  LEA.HI R7, R8, R201, RZ, 0x2 ;  /* 0x000000c908077211 */ /* 0x000fe200078f10ff */
[----:B------:R-:W-:Y:S01]  /*0b50*/  IMAD R4, R4, 0x40, R5 ;  /* 0x0000004004047824 */ /* 0x000fe200078e0205 */
[----:B------:R-:W-:Y:S01]  /*0b60*/  LEA.HI R5, R0, R223, RZ, 0x2 ;  /* 0x000000df00057211 */ /* 0x000fe200078f10ff */
[----:B------:R-:W-:Y:S01]  /*0b70*/  IMAD.IADD R3, R6, 0x1, -R3 ;  /* 0x0000000106037824 */ /* 0x000fe200078e0a03 */
[----:B------:R-:W-:-:S02]  /*0b80*/  SHF.R.S32.HI R9, RZ, 0x2, R7 ;  /* 0x00000002ff097819 */ /* 0x000fc40000011407 */
[----:B------:R-:W-:Y:S01]  /*0b90*/  LOP3.LUT R6, R5, 0xfffffffc, RZ, 0xc0, !PT ;  /* 0xfffffffc05067812 */ /* 0x000fe200078ec0ff */
[----:B------:R-:W-:Y:S01]  /*0ba0*/  IMAD R220, R3, 0x8, R4 ;  /* 0x0000000803dc7824 */ /* 0x000fe200078e0204 */
[----:B------:R-:W-:Y:S02]  /*0bb0*/  SHF.R.S32.HI R10, RZ, 0x1f, R7 ;  /* 0x0000001fff0a7819 */ /* 0x000fe40000011407 */
[----:B------:R-:W-:Y:S01]  /*0bc0*/  LEA.HI R0, R0, R223, RZ, 0x3 ;  /* 0x000000df00007211 */ /* 0x000fe200078f18ff */
[----:B------:R-:W-:Y:S01]  /*0bd0*/  IMAD.IADD R6, R223, 0x1, -R6 ;  /* 0x00000001df067824 */ /* 0x000fe200078e0a06 */
[----:B------:R-:W-:Y:S02]  /*0be0*/  LEA.HI R10, R10, R9, RZ, 0x3 ;  /* 0x000000090a0a7211 */ /* 0x000fe400078f18ff */
[----:B------:R-:W-:Y:S02]  /*0bf0*/  LOP3.LUT R4, R2, 0x3fffffe, RZ, 0xc0, !PT ;  /* 0x03fffffe02047812 */ /* 0x000fe400078ec0ff */
[----:B------:R-:W-:-:S02]  /*0c00*/  LEA.HI R3, R6, R6, RZ, 0x1 ;  /* 0x0000000606037211 */ /* 0x000fc400078f08ff */
[----:B------:R-:W-:Y:S01]  /*0c10*/  LOP3.LUT R2, R0, 0xfffffff8, RZ, 0xc0, !PT ;  /* 0xfffffff800027812 */ /* 0x000fe200078ec0ff */
[----:B------:R-:W-:Y:S01]  /*0c20*/  IMAD.IADD R4, R217, 0x1, -R4 ;  /* 0x00000001d9047824 */ /* 0x000fe200078e0a04 */
[----:B------:R-:W-:Y:S02]  /*0c30*/  LOP3.LUT R3, R3, 0x1ffffffe, RZ, 0xc0, !PT ;  /* 0x1ffffffe03037812 */ /* 0x000fe400078ec0ff */
[----:B------:R-:W-:Y:S01]  /*0c40*/  LOP3.LUT R10, R10, 0xfffffff8, RZ, 0xc0, !PT ;  /* 0xfffffff80a0a7812 */ /* 0x000fe200078ec0ff */
[----:B------:R-:W-:Y:S01]  /*0c50*/  IMAD.IADD R17, R223, 0x1, -R2 ;  /* 0x00000001df117824 */ /* 0x000fe200078e0a02 */
[----:B------:R-:W-:Y:S01]  /*0c60*/  LEA.HI R8, R8, R201, RZ, 0x5 ;  /* 0x000000c908087211 */ /* 0x000fe200078f28ff */
[----:B------:R-:W-:Y:S01]  /*0c70*/  IMAD.IADD R3, R6, 0x1, -R3 ;  /* 0x0000000106037824 */ /* 0x000fe200078e0a03 */
[----:B------:R-:W-:Y:S01]  /*0c80*/  LOP3.LUT R6, R7, 0x7ffffffc, RZ, 0xc0, !PT ;  /* 0x7ffffffc07067812 */ /* 0x000fe200078ec0ff */
[----:B------:R-:W-:Y:S01]  /*0c90*/  IMAD.IADD R9, R9, 0x1, -R10 ;  /* 0x0000000109097824 */ /* 0x000fe200078e0a0a */
[----:B------:R-:W-:Y:S01]  /*0ca0*/  SHF.R.S32.HI R8, RZ, 0x5, R8 ;  /* 0x00000005ff087819 */ /* 0x000fe20000011408 */
[----:B------:R-:W-:Y:S01]  /*0cb0*/  IMAD.SHL.U32 R2, R17, 0x8, RZ ;  /* 0x0000000811027824 */ /* 0x000fe200078e00ff */
[----:B------:R-:W-:Y:S01]  /*0cc0*/  SHF.R.S32.HI R200, RZ, 0x3, R0 ;  /* 0x00000003ffc87819 */ /* 0x000fe20000011400 */
[----:B------:R-:W-:-:S02]  /*0cd0*/  IMAD.IADD R6, R201, 0x1, -R6 ;  /* 0x00000001c9067824 */ /* 0x000fc400078e0a06 */
[----:B------:R-:W-:Y:S01]  /*0ce0*/  IMAD R9, R8, 0x10, R9 ;  /* 0x0000001008097824 */ /* 0x000fe200078e0209 */
[----:B------:R-:W-:Y:S01]  /*0cf0*/  SHF.R.S32.HI R222, RZ, 0x1f, R2 ;  /* 0x0000001fffde7819 */ /* 0x000fe20000011402 */
[----:B------:R-:W-:Y:S02]  /*0d00*/  IMAD.SHL.U32 R199, R6, 0x2, RZ ;  /* 0x0000000206c77824 */ /* 0x000fe400078e00ff */
[----:B------:R-:W-:Y:S02]  /*0d10*/  VIADD R16, R2, 0x40 ;  /* 0x0000004002107836 */ /* 0x000fe40000000000 */
[C---:B------:R-:W-:Y:S02]  /*0d20*/  VIADD R198, R199.reuse, 0x8 ;  /* 0x00000008c7c67836 */ /* 0x040fe40000000000 */
[C---:B------:R-:W-:Y:S01]  /*0d30*/  VIADD R197, R199.reuse, 0x10 ;  /* 0x00000010c7c57836 */ /* 0x040fe20000000000 */
[----:B------:R-:W-:Y:S01]  /*0d40*/  SHF.R.S32.HI R221, RZ, 0x1f, R16 ;  /* 0x0000001fffdd7819 */ /* 0x000fe20000011410 */
        /* <DEDUP_REMOVED lines=24> */
[----:B------:R-:W-:Y:S01]  /*0ed0*/  VIADD R18, R199, 0x78 ;  /* 0x00000078c7127836 */ /* 0x000fe20000000000 */
[----:B------:R-:W-:Y:S01]  /*0ee0*/  SHF.R.S32.HI R204, RZ, 0x1f, R22 ;  /* 0x0000001fffcc7819 */ /* 0x000fe20000011416 */
[----:B------:R-:W-:Y:S01]  /*0ef0*/  IMAD R218, R4, 0x40, R9 ;  /* 0x0000004004da7824 */ /* 0x000fe200078e0209 */
[----:B------:R-:W-:-:S02]  /*0f00*/  SHF.R.S32.HI R203, RZ, 0x1f, R19 ;  /* 0x0000001fffcb7819 */ /* 0x000fc40000011413 */
[----:B------:R-:W-:Y:S01]  /*0f10*/  SHF.R.S32.HI R202, RZ, 0x1f, R18 ;  /* 0x0000001fffca7819 */ /* 0x000fe20000011412 */
[----:B------:R-:W-:-:S07]  /*0f20*/  IMAD R219, R3, 0x8, R218 ;  /* 0x0000000803db7824 */ /* 0x000fce00078e02da */
.L_x_230:
[----:B012-4-:R-:W0:Y:S01]  /*0f30*/  LDC.64 R4, c[0x0][0xc88] ;  /* 0x00032200ff047b82 */ /* 0x017e220000000a00 */
[----:B------:R-:W-:Y:S01]  /*0f40*/  ULDC.64 UR8, c[0x0][0xa28] ;  /* 0x00028a0000087ab9 */ /* 0x000fe20000000a00 */
[----:B------:R-:W-:Y:S01]  /*0f50*/  ULDC.64 UR10, c[0x0][0xa20] ;  /* 0x00028800000a7ab9 */ /* 0x000fe20000000a00 */
[----:B------:R-:W-:Y:S01]  /*0f60*/  ULDC UR4, c[0x0][0x424] ;  /* 0x0001090000047ab9 */ /* 0x000fe20000000800 */
[----:B------:R-:W-:Y:S01]  /*0f70*/  ULDC UR7, c[0x0][0x2f0] ;  /* 0x0000bc0000077ab9 */ /* 0x000fe20000000800 */
[----:B0-----:R-:W-:-:S06]  /*0f80*/  IMAD.WIDE R4, R35, 0x4, R4 ;  /* 0x0000000423047825 */ /* 0x001fcc00078e0204 */
[----:B------:R-:W2:Y:S01]  /*0f90*/  LDG.E R4, desc[UR50][R4.64] ;  /* 0x0000003204047981 */ /* 0x000ea2000c1e1900 */
[----:B------:R-:W-:Y:S02]  /*0fa0*/  UISETP.NE.U32.AND UP0, UPT, UR8, URZ, UPT ;  /* 0x0000003f0800728c */ /* 0x000fe4000bf05070 */
[----:B------:R-:W-:Y:S02]  /*0fb0*/  UISETP.NE.U32.AND UP1, UPT, UR10, URZ, UPT ;  /* 0x0000003f0a00728c */ /* 0x000fe4000bf25070 */
[----:B------:R-:W-:Y:S02]  /*0fc0*/  UISETP.NE.AND.EX UP0, UPT, UR9, URZ, UPT, UP0 ;  /* 0x0000003f0900728c */ /* 0x000fe4000bf05300 */
[----:B------:R-:W-:-:S04]  /*0fd0*/  UISETP.NE.AND.EX UP1, UPT, UR11, URZ, UPT, UP1 ;  /* 0x0000003f0b00728c */ /* 0x000fc8000bf25310 */
[----:B------:R-:W-:Y:S02]  /*0fe0*/  PLOP3.LUT P0, PT, PT, PT, UP0, 0x80, 0x0 ;  /* 0x000000000000781c */ /* 0x000fe40003f0f008 */
[----:B------:R-:W-:Y:S02]  /*0ff0*/  PLOP3.LUT P1, PT, PT, PT, UP1, 0x80, 0x0 ;  /* 0x000000000000781c */ /* 0x000fe40003f2f018 */
[----:B--2---:R-:W-:-:S13]  /*1000*/  R2UR UR36, R4 ;  /* 0x00000000042472ca */ /* 0x004fda00000e0000 */
[----:B------:R-:W-:Y:S02]  /*1010*/  USHF.R.S32.HI UR37, URZ, 0x1f, UR36 ;  /* 0x0000001f3f257899 */ /* 0x000fe40008011424 */
[----:B------:R-:W-:-:S04]  /*1020*/  @UP0 ULEA UR8, UP2, UR36, UR8, 0x2 ;  /* 0x0000000824080291 */ /* 0x000fc8000f84103f */
[----:B------:R-:W-:Y:S02]  /*1030*/  @UP0 ULEA.HI.X UR9, UR36, UR9, UR37, 0x2, UP2 ;  /* 0x0000000924090291 */ /* 0x000fe400090f1425 */
[----:B------:R-:W-:Y:S01]  /*1040*/  @UP1 ULEA UR10, UP0, UR36, UR10, 0x2 ;  /* 0x0000000a240a1291 */ /* 0x000fe2000f80103f */
[----:B------:R-:W-:-:S03]  /*1050*/  IMAD.U32 R4, RZ, RZ, UR8 ;  /* 0x00000008ff047e24 */ /* 0x000fc6000f8e00ff */
[----:B------:R-:W-:Y:S01]  /*1060*/  @UP1 ULEA.HI.X UR11, UR36, UR11, UR37, 0x2, UP0 ;  /* 0x0000000b240b1291 */ /* 0x000fe200080f1425 */
[----:B------:R-:W-:Y:S01]  /*1070*/  IMAD.U32 R5, RZ, RZ, UR9 ;  /* 0x00000009ff057e24 */ /* 0x000fe2000f8e00ff */
[----:B------:R-:W-:Y:S01]  /*1080*/  ULDC.64 UR8, c[0x0][0x418] ;  /* 0x0001060000087ab9 */ /* 0x000fe20000000a00 */
[----:B------:R-:W-:-:S03]  /*1090*/  IMAD.U32 R6, RZ, RZ, UR10 ;  /* 0x0000000aff067e24 */ /* 0x000fc6000f8e00ff */
[----:B---3--:R-:W-:Y:S01]  /*10a0*/  IMAD.U32 R7, RZ, RZ, UR11 ;  /* 0x0000000bff077e24 */ /* 0x008fe2000f8e00ff */
[----:B------:R-:W2:Y:S04]  /*10b0*/  @P0 LDG.E R4, desc[UR50][R4.64] ;  /* 0x0000003204040981 */ /* 0x000ea8000c1e1900 */
[----:B------:R-:W3:Y:S01]  /*10c0*/  @P1 LDG.E R6, desc[UR50][R6.64] ;  /* 0x0000003206061981 */ /* 0x000ee2000c1e1900 */
[----:B------:R-:W-:Y:S01]  /*10d0*/  UISETP.NE.U32.AND UP0, UPT, UR8, URZ, UPT ;  /* 0x0000003f0800728c */ /* 0x000fe2000bf05070 */
[----:B------:R-:W-:Y:S01]  /*10e0*/  UMOV UR54, URZ ;  /* 0x0000003f00367c82 */ /* 0x000fe20008000000 */
[----:B------:R-:W-:Y:S02]  /*10f0*/  ULOP3.LUT UR8, UR5, 0xff000000, URZ, 0xc0, !UPT ;  /* 0xff00000005087892 */ /* 0x000fe4000f8ec03f */
[----:B------:R-:W-:Y:S01]  /*1100*/  UISETP.NE.AND.EX UP0, UPT, UR9, URZ, UPT, UP0 ;  /* 0x0000003f0900728c */ /* 0x000fe2000bf05300 */
[----:B------:R-:W-:-:S03]  /*1110*/  UMOV UR38, UR6 ;  /* 0x0000000600267c82 */ /* 0x000fc60008000000 */
[----:B------:R-:W-:-:S04]  /*1120*/  USEL UR4, UR4, 0x1, UP0 ;  /* 0x0000000104047887 */ /* 0x000fc80008000000 */
[----:B------:R-:W-:Y:S01]  /*1130*/  UIMAD UR4, UR4, UR7, URZ ;  /* 0x00000007040472a4 */ /* 0x000fe2000f8e023f */
[----:B--2---:R-:W-:-:S06]  /*1140*/  @P0 R2UR UR54, R4 ;  /* 0x00000000043602ca */ /* 0x004fcc00000e0000 */
[----:B---3--:R-:W-:Y:S01]  /*1150*/  @P1 R2UR UR4, R6 ;  /* 0x00000000060412ca */ /* 0x008fe200000e0000 */
[----:B-----5:R-:W-:-:S14]  /*1160*/  @P1 BRA `(.L_x_181) ;  /* 0x0000000000341947 */ /* 0x020fdc0003800000 */
[----:B------:R-:W-:Y:S02]  /*1170*/  ULDC.64 UR6, c[0x0][0xa08] ;  /* 0x0002820000067ab9 */ /* 0x000fe40000000a00 */
[----:B------:R-:W-:-:S04]  /*1180*/  ISETP.NE.U32.AND P0, PT, RZ, UR6, PT ;  /* 0x00000006ff007c0c */ /* 0x000fc8000bf05070 */
[----:B------:R-:W-:-:S13]  /*1190*/  ISETP.NE.AND.EX P0, PT, RZ, UR7, PT, P0 ;  /* 0x00000007ff007c0c */ /* 0x000fda000bf05300 */
[----:B------:R-:W-:Y:S05]  /*11a0*/  @!P0 BRA `(.L_x_181) ;  /* 0x0000000000248947 */ /* 0x000fea0003800000 */
[----:B------:R-:W-:Y:S02]  /*11b0*/  ULDC.64 UR6, c[0x0][0xa08] ;  /* 0x0002820000067ab9 */ /* 0x000fe40000000a00 */
[----:B------:R-:W-:-:S06]  /*11c0*/  UIMAD.WIDE UR6, UR36, 0x4, UR6 ;  /* 0x00000004240678a5 */ /* 0x000fcc000f8e0206 */
[----:B------:R-:W-:Y:S02]  /*11d0*/  IMAD.U32 R4, RZ, RZ, UR6 ;  /* 0x00000006ff047e24 */ /* 0x000fe4000f8e00ff */
[----:B------:R-:W-:-:S05]  /*11e0*/  IMAD.U32 R5, RZ, RZ, UR7 ;  /* 0x00000007ff057e24 */ /* 0x000fca000f8e00ff */
[----:B------:R-:W2:Y:S04]  /*11f0*/  LDG.E R3, desc[UR50][R4.64] ;  /* 0x0000003204037981 */ /* 0x000ea8000c1e1900 */
[----:B------:R-:W3:Y:S01]  /*1200*/  LDG.E R0, desc[UR50][R4.64+0x4] ;  /* 0x0000043204007981 */ /* 0x000ee2000c1e1900 */
[----:B--2---:R-:W-:Y:S02]  /*1210*/  R2UR UR4, R3 ;  /* 0x00000000030472ca */ /* 0x004fe400000e0000 */
[----:B---3--:R-:W-:-:S13]  /*1220*/  R2UR UR6, R0 ;  /* 0x00000000000672ca */ /* 0x008fda00000e0000 */
[----:B------:R-:W-:-:S12]  /*1230*/  UIADD3 UR4, -UR4, UR6, URZ ;  /* 0x0000000604047290 */ /* 0x000fd8000fffe13f */
.L_x_181:
[----:B------:R-:W-:Y:S02]  /*1240*/  UIADD3 UR54, -UR54, UR4, URZ ;  /* 0x0000000436367290 */ /* 0x000fe4000fffe13f */
[----:B------:R-:W-:Y:S02]  /*1250*/  ULOP3.LUT UR4, UR5, 0xff0000, URZ, 0xc0, !UPT ;  /* 0x00ff000005047892 */ /* 0x000fe4000f8ec03f */
[----:B------:R-:W-:Y:S02]  /*1260*/  UISETP.GE.AND UP0, UPT, UR54, 0x1, UPT ;  /* 0x000000013600788c */ /* 0x000fe4000bf06270 */
[----:B------:R-:W-:Y:S02]  /*1270*/  UIADD3 UR6, UR54, 0x9f, URZ ;  /* 0x0000009f36067890 */ /* 0x000fe4000fffe03f */
[----:B------:R-:W-:Y:S02]  /*1280*/  USHF.R.U32.HI UR8, URZ, 0x8, UR8 ;  /* 0x000000083f087899 */ /* 0x000fe40008011608 */
[----:B------:R-:W-:Y:S01]  /*1290*/  PLOP3.LUT P0, PT, PT, PT, UP0, 0x80, 0x0 ;  /* 0x000000000000781c */ /* 0x000fe20003f0f008 */
[----:B------:R-:W-:-:S02]  /*12a0*/  UIMAD.WIDE UR6, UR6, 0x66666667, URZ ;  /* 0x66666667060678a5 */ /* 0x000fc4000f8e023f */
[----:B------:R-:W-:Y:S02]  /*12b0*/  ULEA.HI UR8, UR4, UR8, URZ, 0x10 ;  /* 0x0000000804087291 */ /* 0x000fe4000f8f803f */
[----:B------:R-:W-:Y:S02]  /*12c0*/  USHF.R.U32.HI UR6, URZ, 0x1f, UR7 ;  /* 0x0000001f3f067899 */ /* 0x000fe40008011607 */
[----:B------:R-:W-:Y:S02]  /*12d0*/  ULOP3.LUT UR39, UR8, 0xff, URZ, 0xc0, !UPT ;  /* 0x000000ff08277892 */ /* 0x000fe4000f8ec03f */
[----:B------:R-:W-:Y:S01]  /*12e0*/  ULOP3.LUT UR40, UR5, 0xffff, URZ, 0xc0, !UPT ;  /* 0x0000ffff05287892 */ /* 0x000fe2000f8ec03f */
[----:B------:R-:W-:Y:S01]  /*12f0*/  UMOV UR4, URZ ;  /* 0x0000003f00047c82 */ /* 0x000fe20008000000 */
[----:B------:R-:W-:Y:S02]  /*1300*/  USHF.R.U32.HI UR44, URZ, 0x10, UR8 ;  /* 0x000000103f2c7899 */ /* 0x000fe40008011608 */
[----:B------:R-:W-:Y:S01]  /*1310*/  ULEA.HI.SX32 UR9, UR7, UR6, 0x1a ;  /* 0x0000000607097291 */ /* 0x000fe2000f8fd23f */
[----:B------:R-:W-:Y:S11]  /*1320*/  @!P0 BRA `(.L_x_182) ;  /* 0x0000000000908947 */ /* 0x000ff60003800000 */
[----:B------:R-:W-:Y:S01]  /*1330*/  UISETP.NE.AND UP0, UPT, UR44, URZ, UPT ;  /* 0x0000003f2c00728c */ /* 0x000fe2000bf05270 */
[----:B------:R-:W-:-:S03]  /*1340*/  ULDC UR4, c[0x0][0x9f0] ;  /* 0x00027c0000047ab9 */ /* 0x000fc60000000800 */
[----:B------:R-:W-:-:S03]  /*1350*/  USEL UR10, UR44, UR4, UP0 ;  /* 0x000000042c0a7287 */ /* 0x000fc60008000000 */
[----:B------:R-:W-:Y:S01]  /*1360*/  UMOV UR4, URZ ;  /* 0x0000003f00047c82 */ /* 0x000fe20008000000 */
[----:B------:R-:W-:Y:S02]  /*1370*/  UIADD3 UR6, UR9, -0x1, UR10 ;  /* 0xffffffff09067890 */ /* 0x000fe4000fffe00a */
[----:B------:R-:W-:-:S04]  /*1380*/  IMAD.U32 R4, RZ, RZ, UR10 ;  /* 0x0000000aff047e24 */ /* 0x000fc8000f8e00ff */
[----:B------:R-:W-:Y:S01]  /*1390*/  IMAD.U32 R5, RZ, RZ, UR6 ;  /* 0x00000006ff057e24 */ /* 0x000fe2000f8e00ff */
[-C--:B------:R-:W-:Y:S01]  /*13a0*/  IABS R0, R4.reuse ;  /* 0x0000000400007213 */ /* 0x080fe20000000000 */
[----:B------:R-:W-:Y:S01]  /*13b0*/  ULOP3.LUT UR6, UR6, UR10, URZ, 0x3c, !UPT ;  /* 0x0000000a06067292 */ /* 0x000fe2000f8e3c3f */
[----:B------:R-:W-:Y:S02]  /*13c0*/  IABS R6, R4 ;  /* 0x0000000400067213 */ /* 0x000fe40000000000 */
[----:B------:R-:W-:Y:S02]  /*13d0*/  R2UR UR11, R0 ;  /* 0x00000000000b72ca */ /* 0x000fe400000e0000 */
[----:B------:R-:W-:-:S05]  /*13e0*/  IABS R5, R5 ;  /* 0x0000000500057213 */ /* 0x000fca0000000000 */
[----:B------:R-:W-:-:S05]  /*13f0*/  IMAD.MOV.U32 R4, RZ, RZ, R5 ;  /* 0x000000ffff047224 */ /* 0x000fca00078e0005 */
[----:B------:R-:W-:Y:S01]  /*1400*/  R2UR UR8, R4 ;  /* 0x00000000040872ca */ /* 0x000fe200000e0000 */
        /* <DEDUP_REMOVED lines=22> */
.L_x_182:
[----:B------:R-:W-:Y:S01]  /*1570*/  UIMAD UR41, UR39, UR4, URZ ;  /* 0x00000004272972a4 */ /* 0x000fe2000f8e023f */
[----:B------:R-:W-:Y:S01]  /*1580*/  IMAD.U32 R0, RZ, RZ, UR9 ;  /* 0x00000009ff007e24 */ /* 0x000fe2000f8e00ff */
[----:B------:R-:W-:Y:S01]  /*1590*/  PLOP3.LUT P0, PT, PT, PT, PT, 0x80, 0x0 ;  /* 0x000000000000781c */ /* 0x000fe20003f0f070 */
[----:B------:R-:W-:Y:S01]  /*15a0*/  IMAD.U32 R3, RZ, RZ, UR4 ;  /* 0x00000004ff037e24 */ /* 0x000fe2000f8e00ff */
[----:B------:R-:W-:Y:S02]  /*15b0*/  CS2R R28, SRZ ;  /* 0x00000000001c7805 */ /* 0x000fe4000001ff00 */
[----:B------:R-:W-:Y:S02]  /*15c0*/  CS2R R6, SRZ ;  /* 0x0000000000067805 */ /* 0x000fe4000001ff00 */
[----:B------:R-:W-:Y:S02]  /*15d0*/  CS2R R48, SRZ ;  /* 0x0000000000307805 */ /* 0x000fe4000001ff00 */
[----:B------:R-:W-:-:S02]  /*15e0*/  CS2R R26, SRZ ;  /* 0x00000000001a7805 */ /* 0x000fc4000001ff00 */
[----:B------:R-:W-:Y:S01]  /*15f0*/  VIADDMNMX R0, R3, UR41, R0, PT ;  /* 0x0000002903007c46 */ /* 0x000fe2000b800100 */
[----:B------:R-:W-:Y:S01]  /*1600*/  IMAD.MOV.U32 R3, RZ, RZ, RZ ;  /* 0x000000ffff037224 */ /* 0x000fe200078e00ff */
[----:B------:R-:W-:Y:S01]  /*1610*/  CS2R R8, SRZ ;  /* 0x0000000000087805 */ /* 0x000fe2000001ff00 */
[----:B------:R-:W-:Y:S01]  /*1620*/  IMAD.MOV.U32 R25, RZ, RZ, RZ ;  /* 0x000000ffff197224 */ /* 0x000fe200078e00ff */
[----:B------:R-:W-:Y:S01]  /*1630*/  R2UR UR53, R0 ;  /* 0x00000000003572ca */ /* 0x000fe200000e0000 */
[----:B------:R-:W-:Y:S01]  /*1640*/  IMAD.MOV.U32 R0, RZ, RZ, RZ ;  /* 0x000000ffff007224 */ /* 0x000fe200078e00ff */
[----:B------:R-:W-:Y:S02]  /*1650*/  CS2R R10, SRZ ;  /* 0x00000000000a7805 */ /* 0x000fe4000001ff00 */
[----:B------:R-:W-:Y:S02]  /*1660*/  CS2R R12, SRZ ;  /* 0x00000000000c7805 */ /* 0x000fe4000001ff00 */
[----:B------:R-:W-:-:S02]  /*1670*/  CS2R R14, SRZ ;  /* 0x00000000000e7805 */ /* 0x000fc4000001ff00 */
        /* <DEDUP_REMOVED lines=8> */
[----:B------:R-:W-:Y:S01]  /*1700*/  UISETP.GT.AND UP0, UPT, UR53, UR41, UPT ;  /* 0x000000293500728c */ /* 0x000fe2000bf04270 */
[----:B------:R-:W-:Y:S01]  /*1710*/  CS2R R56, SRZ ;  /* 0x0000000000387805 */ /* 0x000fe2000001ff00 */
[----:B------:R-:W-:Y:S01]  /*1720*/  IMAD.MOV.U32 R64, RZ, RZ, RZ ;  /* 0x000000ffff407224 */ /* 0x000fe200078e00ff */
[----:B------:R-:W-:-:S02]  /*1730*/  CS2R R88, SRZ ;  /* 0x0000000000587805 */ /* 0x000fc4000001ff00 */
[----:B------:R-:W-:Y:S02]  /*1740*/  CS2R R62, SRZ ;  /* 0x00000000003e7805 */ /* 0x000fe4000001ff00 */
[----:B------:R-:W-:Y:S02]  /*1750*/  CS2R R58, SRZ ;  /* 0x00000000003a7805 */ /* 0x000fe4000001ff00 */
[----:B------:R-:W-:Y:S02]  /*1760*/  PLOP3.LUT P1, PT, PT, PT, UP0, 0x80, 0x0 ;  /* 0x000000000000781c */ /* 0x000fe40003f2f008 */
[----:B------:R-:W-:Y:S02]  /*1770*/  CS2R R90, SRZ ;  /* 0x00000000005a7805 */ /* 0x000fe4000001ff00 */
[----:B------:R-:W-:Y:S02]  /*1780*/  CS2R R68, SRZ ;  /* 0x0000000000447805 */ /* 0x000fe4000001ff00 */
[----:B------:R-:W-:-:S02]  /*1790*/  CS2R R70, SRZ ;  /* 0x0000000000467805 */ /* 0x000fc4000001ff00 */
[----:B------:R-:W-:Y:S01]  /*17a0*/  CS2R R66, SRZ ;  /* 0x0000000000427805 */ /* 0x000fe2000001ff00 */
[----:B------:R-:W-:Y:S01]  /*17b0*/  IMAD.MOV.U32 R60, RZ, RZ, RZ ;  /* 0x000000ffff3c7224 */ /* 0x000fe200078e00ff */
[----:B------:R-:W-:Y:S02]  /*17c0*/  CS2R R76, SRZ ;  /* 0x00000000004c7805 */ /* 0x000fe4000001ff00 */
[----:B------:R-:W-:Y:S02]  /*17d0*/  CS2R R72, SRZ ;  /* 0x0000000000487805 */ /* 0x000fe4000001ff00 */
[----:B------:R-:W-:Y:S02]  /*17e0*/  CS2R R78, SRZ ;  /* 0x00000000004e7805 */ /* 0x000fe4000001ff00 */
[----:B------:R-:W-:Y:S02]  /*17f0*/  CS2R R74, SRZ ;  /* 0x00000000004a7805 */ /* 0x000fe4000001ff00 */
[----:B------:R-:W-:-:S02]  /*1800*/  CS2R R84, SRZ ;  /* 0x0000000000547805 */ /* 0x000fc4000001ff00 */
[----:B------:R-:W-:Y:S02]  /*1810*/  CS2R R80, SRZ ;  /* 0x0000000000507805 */ /* 0x000fe4000001ff00 */
[----:B------:R-:W-:Y:S02]  /*1820*/  CS2R R86, SRZ ;  /* 0x0000000000567805 */ /* 0x000fe4000001ff00 */
[----:B------:R-:W-:Y:S01]  /*1830*/  CS2R R82, SRZ ;  /* 0x0000000000527805 */ /* 0x000fe2000001ff00 */
[----:B------:R-:W-:Y:S06]  /*1840*/  @!P1 BRA `(.L_x_183) ;  /* 0x0000008000fc9947 */ /* 0x000fec0003800000 */
[----:B------:R-:W0:Y:S01]  /*1850*/  SHFL.IDX PT, R0, R217, RZ, 0x1f ;  /* 0x00001fffd9007589 */ /* 0x000e2200000e0000 */
[----:B------:R-:W1:Y:S01]  /*1860*/  S2UR UR52, SR_CgaCtaId ;  /* 0x00000000003479c3 */ /* 0x000e620000008800 */
[----:B------:R-:W-:Y:S01]  /*1870*/  UMOV UR49, 0x400 ;  /* 0x0000040000317882 */ /* 0x000fe20000000000 */
[----:B0-----:R-:W-:Y:S01]  /*1880*/  R2UR UR43, R0 ;  /* 0x00000000002b72ca */ /* 0x001fe200000e0000 */
[----:B-1----:R-:W-:-:S04]  /*1890*/  ULEA UR49, UR52, UR49, 0x18 ;  /* 0x0000003134317291 */ /* 0x002fc8000f8ec03f */
[----:B------:R-:W-:-:S04]  /*18a0*/  UIADD3 UR5, UR49, 0x14400, URZ ;  /* 0x0001440031057890 */ /* 0x000fc8000fffe03f */
[----:B------:R-:W-:-:S04]  /*18b0*/  ULOP3.LUT UP0, URZ, UR5, 0x9f, URZ, 0xc0, !UPT ;  /* 0x0000009f053f7892 */ /* 0x000fc8000f80c03f */
[----:B------:R-:W-:Y:S02]  /*18c0*/  ULEA.HI UR4, UR43, UR43, URZ, 0x1 ;  /* 0x0000002b2b047291 */ /* 0x000fe4000f8f083f */
[----:B------:R-:W-:Y:S02]  /*18d0*/  PLOP3.LUT P0, PT, PT, PT, UP0, 0x80, 0x0 ;  /* 0x000000000000781c */ /* 0x000fe40003f0f008 */
        /* <DEDUP_REMOVED lines=13> */
[----:B------:R-:W-:Y:S02]  /*19b0*/  IMAD.U32 R10, RZ, RZ, UR6 ;  /* 0x00000006ff0a7e24 */ /* 0x000fe4000f8e00ff */
[----:B------:R-:W-:Y:S02]  /*19c0*/  IMAD.U32 R6, RZ, RZ, UR4 ;  /* 0x00000004ff067e24 */ /* 0x000fe4000f8e00ff */
[----:B------:R-:W-:-:S02]  /*19d0*/  IMAD.U32 R7, RZ, RZ, UR5 ;  /* 0x00000005ff077e24 */ /* 0x000fc4000f8e00ff */
[----:B------:R-:W-:Y:S02]  /*19e0*/  IMAD.U32 R11, RZ, RZ, UR7 ;  /* 0x00000007ff0b7e24 */ /* 0x000fe4000f8e00ff */
[----:B------:R-:W-:Y:S02]  /*19f0*/  IMAD.MOV.U32 R8, RZ, RZ, 0x70 ;  /* 0x00000070ff087424 */ /* 0x000fe400078e00ff */
[----:B------:R-:W-:Y:S02]  /*1a00*/  IMAD.MOV.U32 R12, RZ, RZ, 0x1 ;  /* 0x00000001ff0c7424 */ /* 0x000fe400078e00ff */
[----:B0-----:R-:W-:-:S07]  /*1a10*/  IMAD.MOV.U32 R13, RZ, RZ, RZ ;  /* 0x000000ffff0d7224 */ /* 0x001fce00078e00ff */
[----:B------:R-:W-:-:S07]  /*1a20*/  LEPC R20, `(.L_x_184) ;  /* 0x000000001014794e */ /* 0x000fce0000000000 */
[----:B-1----:R-:W-:Y:S05]  /*1a30*/  CALL.ABS.NOINC R14 ;  /* 0x000000000e007343 */ /* 0x002fea0003c00000 */
.L_x_184:
[----:B------:R-:W-:Y:S01]  /*1a40*/  ULDC.64 UR6, c[0x0][0x998] ;  /* 0x0002660000067ab9 */ /* 0x000fe20000000a00 */
[----:B------:R-:W-:Y:S01]  /*1a50*/  ULDC.64 UR4, c[0x0][0x990] ;  /* 0x0002640000047ab9 */ /* 0x000fe20000000a00 */
[----:B------:R-:W-:Y:S02]  /*1a60*/  ISETP.NE.U32.AND P1, PT, RZ, UR6, PT ;  /* 0x00000006ff007c0c */ /* 0x000fe4000bf25070 */
[----:B------:R-:W-:Y:S02]  /*1a70*/  ISETP.NE.U32.AND P0, PT, RZ, UR4, PT ;  /* 0x00000004ff007c0c */ /* 0x000fe4000bf05070 */
[----:B------:R-:W-:Y:S02]  /*1a80*/  ISETP.NE.AND.EX P1, PT, RZ, UR7, PT, P1 ;  /* 0x00000007ff007c0c */ /* 0x000fe4000bf25310 */
[----:B------:R-:W-:-:S11]  /*1a90*/  ISETP.NE.AND.EX P0, PT, RZ, UR5, PT, P0 ;  /* 0x00000005ff007c0c */ /* 0x000fd6000bf05300 */
[----:B------:R-:W0:Y:S08]  /*1aa0*/  @P1 LDC.64 R8, c[0x0][0x9b8] ;  /* 0x00026e00ff081b82 */ /* 0x000e300000000a00 */
[----:B------:R-:W1:Y:S08]  /*1ab0*/  @P0 LDC.64 R6, c[0x0][0x9a8] ;  /* 0x00026a00ff060b82 */ /* 0x000e700000000a00 */
[----:B------:R-:W2:Y:S08]  /*1ac0*/  @P1 LDC.64 R12, c[0x0][0x9c0] ;  /* 0x00027000ff0c1b82 */ /* 0x000eb00000000a00 */
[----:B------:R-:W3:Y:S01]  /*1ad0*/  @P0 LDC.64 R10, c[0x0][0x9b0] ;  /* 0x00026c00ff0a0b82 */ /* 0x000ee20000000a00 */
[----:B0-----:R-:W-:-:S04]  /*1ae0*/  @P1 IMAD R4, R8, UR37, RZ ;  /* 0x0000002508041c24 */ /* 0x001fc8000f8e02ff */
[----:B------:R-:W-:Y:S02]  /*1af0*/  @P1 IMAD R9, R9, UR36, R4 ;  /* 0x0000002409091c24 */ /* 0x000fe4000f8e0204 */
[C---:B-1----:R-:W-:Y:S02]  /*1b00*/  @P0 IMAD R0, R6.reuse, UR37, RZ ;  /* 0x0000002506000c24 */ /* 0x042fe4000f8e02ff */
[----:B------:R-:W-:-:S04]  /*1b10*/  @P0 IMAD.WIDE.U32 R4, R6, UR36, RZ ;  /* 0x0000002406040c25 */ /* 0x000fc8000f8e00ff */
[----:B------:R-:W-:Y:S02]  /*1b20*/  @P0 IMAD R3, R7, UR36, R0 ;  /* 0x0000002407030c24 */ /* 0x000fe4000f8e0200 */
[----:B------:R-:W-:-:S04]  /*1b30*/  @P1 IMAD.WIDE.U32 R6, R8, UR36, RZ ;  /* 0x0000002408061c25 */ /* 0x000fc8000f8e00ff */
[----:B------:R-:W-:Y:S02]  /*1b40*/  @P1 IMAD.IADD R7, R7, 0x1, R9 ;  /* 0x0000000107071824 */ /* 0x000fe400078e0209 */
[----:B------:R-:W-:Y:S02]  /*1b50*/  @P0 IMAD.IADD R5, R5, 0x1, R3 ;  /* 0x0000000105050824 */ /* 0x000fe400078e0203 */
[----:B--2---:R-:W-:-:S04]  /*1b60*/  @P1 IMAD.WIDE.U32 R8, R12, UR40, R6 ;  /* 0x000000280c081c25 */ /* 0x004fc8000f8e0006 */
[----:B---3--:R-:W-:Y:S01]  /*1b70*/  @P0 IMAD.WIDE.U32 R4, R10, UR40, R4 ;  /* 0x000000280a040c25 */ /* 0x008fe2000f8e0004 */
[----:B------:R-:W-:-:S03]  /*1b80*/  @P1 LEA R10, P3, R8, UR6, 0x2 ;  /* 0x00000006080a1c11 */ /* 0x000fc6000f8610ff */
[----:B------:R-:W-:Y:S01]  /*1b90*/  @P1 IMAD R3, R13, UR40, R9 ;  /* 0x000000280d031c24 */ /* 0x000fe2000f8e0209 */
[----:B------:R-:W-:Y:S01]  /*1ba0*/  @P0 LEA R6, P2, R4, UR4, 0x2 ;  /* 0x0000000404060c11 */ /* 0x000fe2000f8410ff */
[----:B------:R-:W-:Y:S02]  /*1bb0*/  @P0 IMAD R5, R11, UR40, R5 ;  /* 0x000000280b050c24 */ /* 0x000fe4000f8e0205 */
[----:B------:R-:W-:Y:S01]  /*1bc0*/  IMAD.MOV.U32 R0, RZ, RZ, 0x3f800000 ;  /* 0x3f800000ff007424 */ /* 0x000fe200078e00ff */
[----:B------:R-:W-:Y:S01]  /*1bd0*/  @P1 LEA.HI.X R11, R8, UR7, R3, 0x2, P3 ;  /* 0x00000007080b1c11 */ /* 0x000fe200098f1403 */
[----:B------:R-:W-:Y:S01]  /*1be0*/  IMAD.MOV.U32 R3, RZ, RZ, 0x3f800000 ;  /* 0x3f800000ff037424 */ /* 0x000fe200078e00ff */
[----:B------:R-:W-:-:S03]  /*1bf0*/  @P0 LEA.HI.X R7, R4, UR5, R5, 0x2, P2 ;  /* 0x0000000504070c11 */ /* 0x000fc600090f1405 */
[----:B------:R-:W2:Y:S04]  /*1c00*/  @P1 LDG.E R0, desc[UR50][R10.64] ;  /* 0x000000320a001981 */ /* 0x000ea8000c1e1900 */
[----:B------:R-:W2:Y:S01]  /*1c10*/  @P0 LDG.E R3, desc[UR50][R6.64] ;  /* 0x0000003206030981 */ /* 0x000ea2000c1e1900 */
[----:B------:R-:W-:-:S04]  /*1c20*/  ULEA.HI UR4, UR47, UR47, URZ, 0x1 ;  /* 0x0000002f2f047291 */ /* 0x000fc8000f8f083f */
[----:B------:R-:W-:-:S04]  /*1c30*/  ULOP3.LUT UR4, UR4, 0xfffffffe, URZ, 0xc0, !UPT ;  /* 0xfffffffe04047892 */ /* 0x000fc8000f8ec03f */
[----:B------:R-:W-:-:S06]  /*1c40*/  UIADD3 UR4, UR47, -UR4, URZ ;  /* 0x800000042f047290 */ /* 0x000fcc000fffe03f */
[----:B------:R-:W-:Y:S01]  /*1c50*/  IMAD.U32 R4, RZ, RZ, UR4 ;  /* 0x00000004ff047e24 */ /* 0x000fe2000f8e00ff */
[----:B------:R-:W-:-:S04]  /*1c60*/  ULDC UR4, c[0x0][0x9d8] ;  /* 0x0002760000047ab9 */ /* 0x000fc80000000800 */
[----:B------:R-:W-:-:S04]  /*1c70*/  SHF.L.U32 R4, R4, 0x1f, RZ ;  /* 0x0000001f04047819 */ /* 0x000fc800000006ff */
[----:B------:R-:W0:Y:S01]  /*1c80*/  SYNCS.PHASECHK.TRANS64.TRYWAIT P1, [UR49+0x29800], R4 ;  /* 0x02980004ff0075a7 */ /* 0x000e220008020171 */
[----:B------:R-:W-:-:S05]  /*1c90*/  IMAD.U32 R5, RZ, RZ, UR48 ;  /* 0x00000030ff057e24 */ /* 0x000fca000f8e00ff */
[----:B------:R-:W-:Y:S01]  /*1ca0*/  ISETP.NE.AND P0, PT, R5, 0x3, PT ;  /* 0x000000030500780c */ /* 0x000fe20003f05270 */
[----:B--2---:R-:W-:-:S04]  /*1cb0*/  FMUL.FTZ R0, R3, R0 ;  /* 0x0000000003007220 */ /* 0x004fc80000410000 */
[----:B------:R-:W-:Y:S01]  /*1cc0*/  FMUL.FTZ R0, R0, UR4 ;  /* 0x0000000400007c20 */ /* 0x000fe20008410000 */
[----:B0-----:R-:W-:Y:S07]  /*1cd0*/  @!P1 BRA `(.L_x_185) ;  /* 0x0000012800289947 */ /* 0x001fee0003800000 */
.L_x_331:
[----:B------:R-:W-:Y:S05]  /*1ce0*/  @!P0 BRA `(.L_x_186) ;  /* 0x0000000000048947 */ /* 0x000fea0003800000 */
[----:B------:R-:W-:Y:S01]  /*1cf0*/  BPT.TRAP 0x1 ;  /* 0x000000040000795c */ /* 0x000fe20000300000 */
.L_x_186:
[----:B0-----:R-:W-:Y:S02]  /*1d00*/  IMAD.U32 R3, RZ, RZ, UR45 ;  /* 0x0000002dff037e24 */ /* 0x001fe4000f8e00ff */
[----:B------:R-:W-:-:S03]  /*1d10*/  IMAD.U32 R4, RZ, RZ, UR46 ;  /* 0x0000002eff047e24 */ /* 0x000fc6000f8e00ff */
[----:B------:R-:W-:Y:S02]  /*1d20*/  LEA R3, R3, UR49, 0x3 ;  /* 0x0000003103037c11 */ /* 0x000fe4000f8e18ff */
[----:B------:R-:W-:-:S04]  /*1d30*/  SHF.L.U32 R4, R4, 0x1f, RZ ;  /* 0x0000001f04047819 */ /* 0x000fc800000006ff */
[----:B------:R0:W1:Y:S01]  /*1d40*/  SYNCS.PHASECHK.TRANS64.TRYWAIT P1, [R3+URZ+0x29830], R4 ;  /* 0x02983004030075a7 */ /* 0x000062000802017f */
[----:B------:R-:W-:Y:S05]  /*1d50*/  @!P0 BRA `(.L_x_187) ;  /* 0x0000000000048947 */ /* 0x000fea0003800000 */
[----:B------:R-:W-:Y:S01]  /*1d60*/  BPT.TRAP 0x1 ;  /* 0x000000040000795c */ /* 0x000fe20000300000 */
.L_x_187:
[----:B------:R-:W-:Y:S01]  /*1d70*/  IMAD.MOV.U32 R25, RZ, RZ, RZ ;  /* 0x000000ffff197224 */ /* 0x000fe200078e00ff */
[----:B-1----:R-:W-:Y:S06]  /*1d80*/  @P1 BRA `(.L_x_188) ;  /* 0x0000000000081947 */ /* 0x002fec0003800000 */
[----:B------:R-:W1:Y:S02]  /*1d90*/  SYNCS.PHASECHK.TRANS64.TRYWAIT P1, [R3+URZ+0x29830], R4 ;  /* 0x02983004030075a7 */ /* 0x000e64000802017f */
[----:B-1----:R-:W-:Y:S05]  /*1da0*/  @!P1 BRA `(.L_x_189) ;  /* 0x00000128000c9947 */ /* 0x002fea0003800000 */
.L_x_188:
[----:B------:R-:W-:Y:S05]  /*1db0*/  WARPSYNC.ALL ;  /* 0x0000000000007948 */ /* 0x000fea0003800000 */
[----:B------:R-:W-:Y:S01]  /*1dc0*/  UIADD3 UR49, UR49, 0x1a400, URZ ;  /* 0x0001a40031317890 */ /* 0x000fe2000fffe03f */
[----:B------:R-:W-:Y:S01]  /*1dd0*/  WARPGROUP.ARRIVE ;  /* 0x00000000000079c5 */ /* 0x000fe20000000000 */
[----:B------:R-:W-:Y:S02]  /*1de0*/  ULOP3.LUT UR28, UR55, 0x10000, URZ, 0xfc, !UPT ;  /* 0x00010000371c7892 */ /* 0x000fe4000f8efc3f */
[----:B------:R-:W-:Y:S01]  /*1df0*/  USHF.R.U32.HI UR49, URZ, 0x4, UR49 ;  /* 0x000000043f317899 */ /* 0x000fe20008011631 */
[----:B------:R-:W-:Y:S01]  /*1e00*/  UMOV UR25, 0x80000020 ;  /* 0x8000002000197882 */ /* 0x000fe20000000000 */
[----:B------:R-:W-:-:S02]  /*1e10*/  UMOV UR27, 0x80000020 ;  /* 0x80000020001b7882 */ /* 0x000fc40000000000 */
[----:B------:R-:W-:Y:S01]  /*1e20*/  ULOP3.LUT UR49, UR49, 0x3fff, URZ, 0xc0, !UPT ;  /* 0x00003fff31317892 */ /* 0x000fe2000f8ec03f */
[----:B------:R-:W-:Y:S01]  /*1e30*/  UMOV UR24, UR28 ;  /* 0x0000001c00187c82 */ /* 0x000fe20008000000 */
[----:B------:R-:W-:Y:S02]  /*1e40*/  UMOV UR5, UR25 ;  /* 0x0000001900057c82 */ /* 0x000fe40008000000 */
[----:B------:R-:W-:Y:S01]  /*1e50*/  ULOP3.LUT UR49, UR49, 0x10000, URZ, 0xfc, !UPT ;  /* 0x0001000031317892 */ /* 0x000fe2000f8efc3f */
[----:B------:R-:W-:Y:S01]  /*1e60*/  UMOV UR4, UR24 ;  /* 0x0000001800047c82 */ /* 0x000fe20008000000 */
[----:B------:R-:W-:Y:S02]  /*1e70*/  UMOV UR7, 0x80000020 ;  /* 0x8000002000077882 */ /* 0x000fe40000000000 */
[----:B------:R-:W-:Y:S01]  /*1e80*/  UIMAD UR30, UR45, 0x780, UR49 ;  /* 0x000007802d1e78a4 */ /* 0x000fe2000f8e0231 */
[----:B------:R-:W-:Y:S01]  /*1e90*/  UMOV UR11, 0x80000020 ;  /* 0x80000020000b7882 */ /* 0x000fe20000000000 */
[----:B------:R-:W-:-:S02]  /*1ea0*/  UMOV UR15, 0x80000020 ;  /* 0x80000020000f7882 */ /* 0x000fc40000000000 */
[----:B------:R-:W-:Y:S02]  /*1eb0*/  UIADD3 UR6, UR30, 0x80, URZ ;  /* 0x000000801e067890 */ /* 0x000fe4000fffe03f */
[----:B------:R-:W-:Y:S02]  /*1ec0*/  UIADD3 UR8, UR30, 0x100, URZ ;  /* 0x000001001e087890 */ /* 0x000fe4000fffe03f */
[----:B------:R-:W-:Y:S01]  /*1ed0*/  UMOV UR26, UR30 ;  /* 0x0000001e001a7c82 */ /* 0x000fe20008000000 */
[----:B------:R-:W-:Y:S01]  /*1ee0*/  UIADD3 UR9, UR30, 0x180, URZ ;  /* 0x000001801e097890 */ /* 0x000fe2000fffe03f */
[----:B------:R-:W-:Y:S01]  /*1ef0*/  QGMMA.64x32x32.F32.E4M3.E4M3 R92, gdesc[UR24], RZ, !UPT, gsb0 ;  /* 0x00600000185c79f3 */ /* 0x000fe2000c0008ff */
[----:B------:R-:W-:Y:S01]  /*1f00*/  UMOV UR26, UR6 ;  /* 0x00000006001a7c82 */ /* 0x000fe20008000000 */
[----:B------:R-:W-:Y:S01]  /*1f10*/  UMOV UR27, 0x80000020 ;  /* 0x80000020001b7882 */ /* 0x000fe20000000000 */
[----:B------:R-:W-:Y:S01]  /*1f20*/  UMOV UR6, UR8 ;  /* 0x0000000800067c82 */ /* 0x000fe20008000000 */
[----:B------:R-:W-:-:S02]  /*1f30*/  UIADD3 UR10, UR30, 0x200, URZ ;  /* 0x000002001e0a7890 */ /* 0x000fc4000fffe03f */
[----:B------:R-:W-:Y:S02]  /*1f40*/  UIADD3 UR12, UR30, 0x102, URZ ;  /* 0x000001021e0c7890 */ /* 0x000fe4000fffe03f */
[----:B------:R-:W-:Y:S02]  /*1f50*/  UIADD3 UR13, UR30, 0x182, URZ ;  /* 0x000001821e0d7890 */ /* 0x000fe4000fffe03f */
[----:B------:R-:W-:Y:S02]  /*1f60*/  UIADD3 UR14, UR30, 0x202, URZ ;  /* 0x000002021e0e7890 */ /* 0x000fe4000fffe03f */
[----:B------:R-:W-:Y:S01]  /*1f70*/  UIADD3 UR18, UR30, 0x382, URZ ;  /* 0x000003821e127890 */ /* 0x000fe2000fffe03f */
[----:B------:R-:W-:Y:S01]  /*1f80*/  UMOV UR19, 0x80000020 ;  /* 0x8000002000137882 */ /* 0x000fe20000000000 */
[----:B------:R-:W-:Y:S01]  /*1f90*/  UIADD3 UR22, UR30, 0x600, URZ ;  /* 0x000006001e167890 */ /* 0x000fe2000fffe03f */
[----:B------:R-:W-:Y:S01]  /*1fa0*/  UMOV UR23, 0x80000020 ;  /* 0x8000002000177882 */ /* 0x000fe20000000000 */
[----:B------:R-:W-:Y:S01]  /*1fb0*/  UMOV UR31, 0x80000020 ;  /* 0x80000020001f7882 */ /* 0x000fe20000000000 */
[----:B------:R-:W-:-:S02]  /*1fc0*/  WARPGROUP.DEPBAR.LE gsb0, 0x0 ;  /* 0x00008000000079c5 */ /* 0x000fc40000010000 */
[----:B------:R-:W-:-:S06]  /*1fd0*/  WARPGROUP.ARRIVE ;  /* 0x00000000000079c5 */ /* 0x000fcc0000000000 */
[----:B------:R-:W-:Y:S01]  /*1fe0*/  QGMMA.64x32x32.F32.E4M3.E4M3 R76, gdesc[UR24], RZ, !UPT, gsb0 ;  /* 0x00600000184c79f3 */ /* 0x000fe2000c0008ff */
[----:B------:R-:W-:Y:S01]  /*1ff0*/  UMOV UR26, UR9 ;  /* 0x00000009001a7c82 */ /* 0x000fe20008000000 */
[----:B------:R-:W-:Y:S01]  /*2000*/  UMOV UR27, 0x80000020 ;  /* 0x80000020001b7882 */ /* 0x000fe20000000000 */
[----:B------:R-:W-:Y:S02]  /*2010*/  WARPGROUP.DEPBAR.LE gsb0, 0x0 ;  /* 0x00008000000079c5 */ /* 0x000fe40000010000 */
[----:B------:R-:W-:-:S06]  /*2020*/  WARPGROUP.ARRIVE ;  /* 0x00000000000079c5 */ /* 0x000fcc0000000000 */
[----:B------:R-:W-:Y:S01]  /*2030*/  QGMMA.64x32x32.F32.E4M3.E4M3 R60, gdesc[UR4], RZ, !UPT, gsb0 ;  /* 0x00600000043c79f3 */ /* 0x000fe2000c0008ff */
[----:B------:R-:W-:Y:S02]  /*2040*/  UIADD3 UR4, UR28, 0x2, URZ ;  /* 0x000000021c047890 */ /* 0x000fe4000fffe03f */
[----:B------:R-:W-:Y:S01]  /*2050*/  UIADD3 UR6, UR30, 0x2, URZ ;  /* 0x000000021e067890 */ /* 0x000fe2000fffe03f */
[----:B------:R-:W-:Y:S01]  /*2060*/  UMOV UR5, 0x80000020 ;  /* 0x8000002000057882 */ /* 0x000fe20000000000 */
[----:B------:R-:W-:Y:S01]  /*2070*/  UMOV UR7, 0x80000020 ;  /* 0x8000002000077882 */ /* 0x000fe20000000000 */
[----:B------:R-:W-:Y:S02]  /*2080*/  UMOV UR9, UR5 ;  /* 0x0000000500097c82 */ /* 0x000fe40008000000 */
[----:B------:R-:W-:Y:S01]  /*2090*/  UMOV UR8, UR4 ;  /* 0x0000000400087c82 */ /* 0x000fe20008000000 */
[----:B------:R-:W-:Y:S02]  /*20a0*/  WARPGROUP.DEPBAR.LE gsb0, 0x0 ;  /* 0x00008000000079c5 */ /* 0x000fe40000010000 */
[----:B------:R-:W-:-:S06]  /*20b0*/  WARPGROUP.ARRIVE ;  /* 0x00000000000079c5 */ /* 0x000fcc0000000000 */
[----:B------:R-:W-:Y:S01]  /*20c0*/  QGMMA.64x32x32.F32.E4M3.E4M3 R44, gdesc[UR24], RZ, !UPT, gsb0 ;  /* 0x00600000182c79f3 */ /* 0x000fe2000c0008ff */
[----:B------:R-:W-:Y:S01]  /*20d0*/  UMOV UR26, UR10 ;  /* 0x0000000a001a7c82 */ /* 0x000fe20008000000 */
[----:B------:R-:W-:Y:S01]  /*20e0*/  UMOV UR27, 0x80000020 ;  /* 0x80000020001b7882 */ /* 0x000fe20000000000 */
[----:B------:R-:W-:Y:S01]  /*20f0*/  UIADD3 UR10, UR30, 0x82, URZ ;  /* 0x000000821e0a7890 */ /* 0x000fe2000fffe03f */
        /* <DEDUP_REMOVED lines=16> */
[----:B------:R-:W-:Y:S01]  /*2200*/  QGMMA.64x32x32.F32.E4M3.E4M3 R60, gdesc[UR8], R60, gsb0 ;  /* 0x00600000083c79f3 */ /* 0x000fe2000800083c */
        /* <DEDUP_REMOVED lines=15> */
[----:B------:R-:W-:Y:S02]  /*2300*/  UIADD3 UR6, UR30, 0x300, URZ ;  /* 0x000003001e067890 */ /* 0x000fe4000fffe03f */
        /* <DEDUP_REMOVED lines=97> */
[----:B------:R-:W-:-:S03]  /*2920*/  UIADD3 UR6, UR30, 0x702, URZ ;  /* 0x000007021e067890 */ /* 0x000fc6000fffe03f */
        /* <DEDUP_REMOVED lines=20> */
.L_x_190:
[C---:B------:R-:W-:Y:S01]  /*2a70*/  FMUL.FTZ R26, R0.reuse, R80 ;  /* 0x00000050001a7220 */ /* 0x040fe20000410000 */
        /* <DEDUP_REMOVED lines=11> */
[----:B------:R-:W-:Y:S01]  /*2b30*/  FMUL.FTZ R64, R0, R69 ;  /* 0x0000004500407220 */ /* 0x000fe20000410000 */
[----:B------:R-:W-:-:S02]  /*2b40*/  IMAD.U32 R34, RZ, RZ, UR54 ;  /* 0x00000036ff227e24 */ /* 0x000fc4000f8e00ff */
[C---:B------:R-:W-:Y:S01]  /*2b50*/  FMUL.FTZ R69, R0.reuse, R70 ;  /* 0x0000004600457220 */ /* 0x040fe20000410000 */
[----:B------:R-:W2:Y:S01]  /*2b60*/  MUFU.TANH R10, R10 ;  /* 0x0000000a000a7308 */ /* 0x000ea20000002400 */
[C---:B------:R-:W-:Y:S01]  /*2b70*/  FMUL.FTZ R70, R0.reuse, R71 ;  /* 0x0000004700467220 */ /* 0x040fe20000410000 */
[C---:B------:R-:W-:Y:S01]  /*2b80*/  FMUL.FTZ R71, R0.reuse, R75 ;  /* 0x0000004b00477220 */ /* 0x040fe20000410000 */
[C---:B------:R-:W-:Y:S01]  /*2b90*/  FMUL.FTZ R21, R0.reuse, R99 ;  /* 0x0000006300157220 */ /* 0x040fe20000410000 */
[C---:B------:R-:W-:Y:S01]  /*2ba0*/  FMUL.FTZ R75, R0.reuse, R51 ;  /* 0x00000033004b7220 */ /* 0x040fe20000410000 */
[----:B------:R-:W-:Y:S01]  /*2bb0*/  FMUL.FTZ R51, R0, R29 ;  /* 0x0000001d00337220 */ /* 0x000fe20000410000 */
[----:B------:R-:W-:Y:S01]  /*2bc0*/  IADD3 R34, R34, 0xa0, -R199 ;  /* 0x000000a022227810 */ /* 0x000fe20007ffe8c7 */
[----:B------:R-:W-:Y:S01]  /*2bd0*/  IMAD.U32 R29, RZ, RZ, UR53 ;  /* 0x00000035ff1d7e24 */ /* 0x000fe2000f8e00ff */
[----:B------:R-:W3:Y:S01]  /*2be0*/  MUFU.TANH R11, R11 ;  /* 0x0000000b000b7308 */ /* 0x000ee20000002400 */
[C---:B01----:R-:W-:Y:S01]  /*2bf0*/  FMUL.FTZ R4, R0.reuse, R92 ;  /* 0x0000005c00047220 */ /* 0x043fe20000410000 */
[C---:B------:R-:W-:Y:S01]  /*2c00*/  FMUL.FTZ R92, R0.reuse, R102 ;  /* 0x00000066005c7220 */ /* 0x040fe20000410000 */
[----:B------:R-:W-:Y:S01]  /*2c10*/  FMUL.FTZ R6, R0, R96 ;  /* 0x0000006000067220 */ /* 0x000fe20000410000 */
[----:B------:R-:W-:-:S02]  /*2c20*/  IMAD R34, R29, -0xa0, R34 ;  /* 0xffffff601d227824 */ /* 0x000fc400078e0222 */
[C---:B------:R-:W-:Y:S01]  /*2c30*/  FMUL.FTZ R96, R0.reuse, R79 ;  /* 0x0000004f00607220 */ /* 0x040fe20000410000 */
[C---:B------:R-:W-:Y:S01]  /*2c40*/  FMUL.FTZ R24, R0.reuse, R81 ;  /* 0x0000005100187220 */ /* 0x040fe20000410000 */
[C---:B------:R-:W-:Y:S01]  /*2c50*/  FMUL.FTZ R27, R0.reuse, R103 ;  /* 0x00000067001b7220 */ /* 0x040fe20000410000 */
[----:B------:R-:W0:Y:S01]  /*2c60*/  MUFU.TANH R20, R20 ;  /* 0x0000001400147308 */ /* 0x000e220000002400 */
[C---:B------:R-:W-:Y:S01]  /*2c70*/  FMUL.FTZ R81, R0.reuse, R82 ;  /* 0x0000005200517220 */ /* 0x040fe20000410000 */
        /* <DEDUP_REMOVED lines=8> */
[----:B------:R-:W-:Y:S01]  /*2d00*/  FMUL.FTZ R73, R0, R46 ;  /* 0x0000002e00497220 */ /* 0x000fe20000410000 */
[----:B------:R-:W-:Y:S01]  /*2d10*/  ISETP.GT.AND P4, PT, R34, RZ, PT ;  /* 0x000000ff2200720c */ /* 0x000fe20003f84270 */
[----:B------:R-:W-:Y:S01]  /*2d20*/  FMUL.FTZ R94, R0, R106 ;  /* 0x0000006a005e7220 */ /* 0x000fe20000410000 */
[----:B------:R-:W-:Y:S01]  /*2d30*/  ISETP.GT.AND P3, PT, R34, 0x1, PT ;  /* 0x000000012200780c */ /* 0x000fe20003f64270 */
[C---:B------:R-:W-:Y:S01]  /*2d40*/  FMUL.FTZ R95, R0.reuse, R78 ;  /* 0x0000004e005f7220 */ /* 0x040fe20000410000 */
[C---:B------:R-:W-:Y:S01]  /*2d50*/  FMUL.FTZ R65, R0.reuse, R68 ;  /* 0x0000004400417220 */ /* 0x040fe20000410000 */
[----:B------:R-:W4:Y:S01]  /*2d60*/  MUFU.TANH R92, R92 ;  /* 0x0000005c005c7308 */ /* 0x000f220000002400 */
[C---:B------:R-:W-:Y:S01]  /*2d70*/  FMUL.FTZ R46, R0.reuse, R48 ;  /* 0x00000030002e7220 */ /* 0x040fe20000410000 */
[C---:B------:R-:W-:Y:S01]  /*2d80*/  FMUL.FTZ R78, R0.reuse, R89 ;  /* 0x00000059004e7220 */ /* 0x040fe20000410000 */
[C---:B------:R-:W-:Y:S01]  /*2d90*/  FMUL.FTZ R68, R0.reuse, R44 ;  /* 0x0000002c00447220 */ /* 0x040fe20000410000 */
[C---:B------:R-:W-:Y:S01]  /*2da0*/  FMUL.FTZ R48, R0.reuse, R52 ;  /* 0x0000003400307220 */ /* 0x040fe20000410000 */
[C---:B------:R-:W-:Y:S01]  /*2db0*/  FMUL.FTZ R89, R0.reuse, R66 ;  /* 0x0000004200597220 */ /* 0x040fe20000410000 */
[C---:B------:R-:W-:Y:S01]  /*2dc0*/  FMUL.FTZ R44, R0.reuse, R45 ;  /* 0x0000002d002c7220 */ /* 0x040fe20000410000 */
[C---:B------:R-:W-:Y:S01]  /*2dd0*/  FMUL.FTZ R52, R0.reuse, R28 ;  /* 0x0000001c00347220 */ /* 0x040fe20000410000 */
[----:B------:R-:W5:Y:S01]  /*2de0*/  MUFU.TANH R4, R4 ;  /* 0x0000000400047308 */ /* 0x000f620000002400 */
[C---:B------:R-:W-:Y:S01]  /*2df0*/  FMUL.FTZ R66, R0.reuse, R72 ;  /* 0x0000004800427220 */ /* 0x040fe20000410000 */
[----:B------:R-:W-:Y:S01]  /*2e00*/  FMUL.FTZ R45, R0, R49 ;  /* 0x00000031002d7220 */ /* 0x000fe20000410000 */
[----:B------:R-:W-:Y:S01]  /*2e10*/  ISETP.GT.AND P2, PT, R34, 0x8, PT ;  /* 0x000000082200780c */ /* 0x000fe20003f44270 */
[----:B------:R-:W-:Y:S01]  /*2e20*/  FMUL.FTZ R93, R0, R107 ;  /* 0x0000006b005d7220 */ /* 0x000fe20000410000 */
[----:B--2---:R-:W-:Y:S01]  /*2e30*/  FSEL R28, R10, -INF , P4 ;  /* 0xff8000000a1c7808 */ /* 0x004fe20002000000 */
[C---:B------:R-:W-:Y:S01]  /*2e40*/  FMUL.FTZ R72, R0.reuse, R74 ;  /* 0x0000004a00487220 */ /* 0x040fe20000410000 */
[----:B---3--:R-:W-:Y:S01]  /*2e50*/  FSEL R29, R11, -INF , P3 ;  /* 0xff8000000b1d7808 */ /* 0x008fe20001800000 */
        /* <DEDUP_REMOVED lines=9> */
[----:B------:R-:W-:Y:S01]  /*2ef0*/  ISETP.GT.AND P1, PT, R34, 0x9, PT ;  /* 0x000000092200780c */ /* 0x000fe20003f24270 */
[----:B------:R-:W-:Y:S01]  /*2f00*/  FMUL.FTZ R54, R0, R55 ;  /* 0x0000003700367220 */ /* 0x000fe20000410000 */
[----:B0-----:R-:W-:Y:S01]  /*2f10*/  FSEL R30, R20, -INF , P2 ;  /* 0xff800000141e7808 */ /* 0x001fe20001000000 */
[----:B------:R-:W-:Y:S01]  /*2f20*/  FMUL.FTZ R55, R0, R59 ;  /* 0x0000003b00377220 */ /* 0x000fe20000410000 */
[----:B------:R-:W-:Y:S01]  /*2f30*/  FMNMX.FTZ R11, R28, R29, !PT ;  /* 0x0000001d1c0b7209 */ /* 0x000fe20007810000 */
[C---:B------:R-:W-:Y:S01]  /*2f40*/  FMUL.FTZ R59, R0.reuse, R31 ;  /* 0x0000001f003b7220 */ /* 0x040fe20000410000 */
[----:B------:R-:W-:Y:S01]  /*2f50*/  FMUL.FTZ R8, R0, R100 ;  /* 0x0000006400087220 */ /* 0x000fe20000410000 */
[----:B------:R-:W0:Y:S01]  /*2f60*/  MUFU.TANH R94, R94 ;  /* 0x0000005e005e7308 */ /* 0x000e220000002400 */
[----:B------:R-:W-:Y:S01]  /*2f70*/  ISETP.GT.AND P6, PT, R34, 0x10, PT ;  /* 0x000000102200780c */ /* 0x000fe20003fc4270 */
[C---:B------:R-:W-:Y:S01]  /*2f80*/  FMUL.FTZ R9, R0.reuse, R101 ;  /* 0x0000006500097220 */ /* 0x040fe20000410000 */
[----:B-1----:R-:W-:Y:S01]  /*2f90*/  FSEL R31, R21, -INF , P1 ;  /* 0xff800000151f7808 */ /* 0x002fe20000800000 */
[----:B------:R-:W-:Y:S01]  /*2fa0*/  FMUL.FTZ R13, R0, R104 ;  /* 0x00000068000d7220 */ /* 0x000fe20000410000 */
[----:B------:R-:W-:Y:S01]  /*2fb0*/  FMNMX.FTZ R10, R30, R11, !PT ;  /* 0x0000000b1e0a7209 */ /* 0x000fe20007810000 */
[----:B------:R-:W-:Y:S01]  /*2fc0*/  FMUL.FTZ R12, R0, R105 ;  /* 0x00000069000c7220 */ /* 0x000fe20000410000 */
[----:B------:R-:W-:Y:S01]  /*2fd0*/  ISETP.GT.AND P5, PT, R34, 0x11, PT ;  /* 0x000000112200780c */ /* 0x000fe20003fa4270 */
[----:B------:R-:W1:Y:S01]  /*2fe0*/  MUFU.TANH R6, R6 ;  /* 0x0000000600067308 */ /* 0x000e620000002400 */
[----:B----4-:R-:W-:Y:S01]  /*2ff0*/  FSEL R92, R92, -INF , P6 ;  /* 0xff8000005c5c7808 */ /* 0x010fe20003000000 */
[C---:B------:R-:W-:Y:S01]  /*3000*/  FMUL.FTZ R15, R0.reuse, R76 ;  /* 0x0000004c000f7220 */ /* 0x040fe20000410000 */
[----:B------:R-:W-:Y:S01]  /*3010*/  FMNMX.FTZ R11, R31, R10, !PT ;  /* 0x0000000a1f0b7209 */ /* 0x000fe20007810000 */
[----:B------:R-:W-:Y:S01]  /*3020*/  FMUL.FTZ R76, R0, R85 ;  /* 0x00000055004c7220 */ /* 0x000fe20000410000 */
[----:B-----5:R-:W-:Y:S01]  /*3030*/  FSEL R4, R4, -INF , P4 ;  /* 0xff80000004047808 */ /* 0x020fe20002000000 */
[----:B------:R-:W-:Y:S01]  /*3040*/  FMUL.FTZ R85, R0, R90 ;  /* 0x0000005a00557220 */ /* 0x000fe20000410000 */
[----:B------:R-:W-:Y:S01]  /*3050*/  ISETP.GT.AND P4, PT, R34, 0x18, PT ;  /* 0x000000182200780c */ /* 0x000fe20003f84270 */
[----:B------:R-:W4:Y:S01]  /*3060*/  MUFU.TANH R93, R93 ;  /* 0x0000005d005d7308 */ /* 0x000f220000002400 */
[----:B--2---:R-:W-:Y:S01]  /*3070*/  FSEL R27, R27, -INF , P5 ;  /* 0xff8000001b1b7808 */ /* 0x004fe20002800000 */
[----:B------:R-:W-:Y:S01]  /*3080*/  FMUL.FTZ R60, R0, R60 ;  /* 0x0000003c003c7220 */ /* 0x000fe20000410000 */
[----:B------:R-:W-:Y:S01]  /*3090*/  FMNMX.FTZ R10, R92, R11, !PT ;  /* 0x0000000b5c0a7209 */ /* 0x000fe20007810000 */
[C---:B------:R-:W-:Y:S01]  /*30a0*/  FMUL.FTZ R61, R0.reuse, R61 ;  /* 0x0000003d003d7220 */ /* 0x040fe20000410000 */
[----:B---3--:R-:W-:Y:S01]  /*30b0*/  FSEL R5, R5, -INF , P3 ;  /* 0xff80000005057808 */ /* 0x008fe20001800000 */
[----:B------:R-:W-:Y:S01]  /*30c0*/  FMUL.FTZ R97, R0, R39 ;  /* 0x0000002700617220 */ /* 0x000fe20000410000 */
[----:B------:R-:W-:Y:S01]  /*30d0*/  ISETP.GT.AND P3, PT, R34, 0x19, PT ;  /* 0x000000192200780c */ /* 0x000fe20003f64270 */
[----:B------:R-:W2:Y:S01]  /*30e0*/  MUFU.TANH R7, R7 ;  /* 0x0000000700077308 */ /* 0x000ea20000002400 */
[----:B0-----:R-:W-:Y:S01]  /*30f0*/  FSEL R94, R94, -INF , P4 ;  /* 0xff8000005e5e7808 */ /* 0x001fe20002000000 */
[C---:B------:R-:W-:Y:S01]  /*3100*/  FMUL.FTZ R90, R0.reuse, R50 ;  /* 0x00000032005a7220 */ /* 0x040fe20000410000 */
[----:B------:R-:W-:Y:S01]  /*3110*/  FMNMX.FTZ R11, R27, R10, !PT ;  /* 0x0000000a1b0b7209 */ /* 0x000fe20007810000 */
[----:B------:R-:W-:Y:S01]  /*3120*/  FMUL.FTZ R98, R0, R43 ;  /* 0x0000002b00627220 */ /* 0x000fe20000410000 */
[----:B-1----:R-:W-:Y:S01]  /*3130*/  FSEL R6, R6, -INF , P2 ;  /* 0xff80000006067808 */ /* 0x002fe20001000000 */
[----:B------:R-:W-:Y:S01]  /*3140*/  FMUL.FTZ R50, R0, R57 ;  /* 0x0000003900327220 */ /* 0x000fe20000410000 */
[----:B------:R-:W-:Y:S01]  /*3150*/  ISETP.GT.AND P2, PT, R34, 0x20, PT ;  /* 0x000000202200780c */ /* 0x000fe20003f44270 */
[----:B------:R-:W0:Y:S01]  /*3160*/  MUFU.TANH R95, R95 ;  /* 0x0000005f005f7308 */ /* 0x000e220000002400 */
[----:B----4-:R-:W-:Y:S01]  /*3170*/  FSEL R93, R93, -INF , P3 ;  /* 0xff8000005d5d7808 */ /* 0x010fe20001800000 */
[----:B------:R-:W-:Y:S01]  /*3180*/  FMUL.FTZ R35, R0, R35 ;  /* 0x0000002300237220 */ /* 0x000fe20000410000 */
[----:B------:R-:W-:Y:S01]  /*3190*/  FMNMX.FTZ R10, R94, R11, !PT ;  /* 0x0000000b5e0a7209 */ /* 0x000fe20007810000 */
[C---:B------:R-:W-:Y:S01]  /*31a0*/  FMUL.FTZ R38, R0.reuse, R38 ;  /* 0x0000002600267220 */ /* 0x040fe20000410000 */
[----:B------:R-:W-:Y:S01]  /*31b0*/  FMUL.FTZ R42, R0, R42 ;  /* 0x0000002a002a7220 */ /* 0x000fe20000410000 */
[----:B------:R-:W-:Y:S01]  /*31c0*/  ULDC UR6, c[0x0][0x988] ;  /* 0x0002620000067ab9 */ /* 0x000fe20000000800 */
[----:B------:R-:W-:Y:S01]  /*31d0*/  FMNMX.FTZ R10, R93, R10, !PT ;  /* 0x0000000a5d0a7209 */ /* 0x000fe20007810000 */
[----:B------:R-:W1:Y:S01]  /*31e0*/  MUFU.TANH R8, R8 ;  /* 0x0000000800087308 */ /* 0x000e620000002400 */
[----:B--2---:R-:W-:Y:S01]  /*31f0*/  FSEL R7, R7, -INF , P1 ;  /* 0xff80000007077808 */ /* 0x004fe20000800000 */
[----:B------:R-:W-:Y:S01]  /*3200*/  IMAD.U32 R113, RZ, RZ, UR6 ;  /* 0x00000006ff717e24 */ /* 0x000fe2000f8e00ff */
[----:B------:R-:W-:Y:S01]  /*3210*/  ISETP.GT.AND P1, PT, R34, 0x21, PT ;  /* 0x000000212200780c */ /* 0x000fe20003f24270 */
[C---:B------:R-:W-:Y:S01]  /*3220*/  FMUL.FTZ R32, R0.reuse, R32 ;  /* 0x0000002000207220 */ /* 0x040fe20000410000 */
[----:B------:R-:W-:Y:S01]  /*3230*/  P2R R108, PR, RZ, 0x1 ;  /* 0x00000001ff6c7803 */ /* 0x000fe20000000000 */
[C---:B------:R-:W-:Y:S01]  /*3240*/  FMUL.FTZ R37, R0.reuse, R37 ;  /* 0x0000002500257220 */ /* 0x040fe20000410000 */
[C---:B------:R-:W-:Y:S01]  /*3250*/  FMUL.FTZ R36, R0.reuse, R36 ;  /* 0x0000002400247220 */ /* 0x040fe20000410000 */
[----:B------:R-:W2:Y:S01]  /*3260*/  MUFU.TANH R96, R96 ;  /* 0x0000006000607308 */ /* 0x000ea20000002400 */
[----:B0-----:R-:W-:Y:S01]  /*3270*/  FSEL R95, R95, -INF , P2 ;  /* 0xff8000005f5f7808 */ /* 0x001fe20001000000 */
[C---:B------:R-:W-:Y:S01]  /*3280*/  FMUL.FTZ R41, R0.reuse, R41 ;  /* 0x0000002900297220 */ /* 0x040fe20000410000 */
[C---:B------:R-:W-:Y:S01]  /*3290*/  FMUL.FTZ R40, R0.reuse, R40 ;  /* 0x0000002800287220 */ /* 0x040fe20000410000 */
[----:B------:R-:W-:Y:S01]  /*32a0*/  FMUL.FTZ R33, R0, R33 ;  /* 0x0000002100217220 */ /* 0x000fe20000410000 */
[----:B------:R-:W-:Y:S01]  /*32b0*/  FMNMX.FTZ R11, R95, R10, !PT ;  /* 0x0000000a5f0b7209 */ /* 0x000fe20007810000 */
[----:B------:R-:W-:Y:S01]  /*32c0*/  UIADD3 UR54, UR53, -0x2, URZ ;  /* 0xfffffffe35367890 */ /* 0x000fe2000fffe03f */
[----:B------:R-:W-:Y:S01]  /*32d0*/  R2UR UR7, R3 ;  /* 0x00000000030772ca */ /* 0x000fe200000e0000 */
[----:B------:R-:W0:Y:S01]  /*32e0*/  MUFU.TANH R9, R9 ;  /* 0x0000000900097308 */ /* 0x000e220000002400 */
[----:B-1----:R-:W-:Y:S01]  /*32f0*/  FSEL R8, R8, -INF , P6 ;  /* 0xff80000008087808 */ /* 0x002fe20003000000 */
[----:B------:R-:W-:Y:S01]  /*3300*/  UISETP.GE.AND UP0, UPT, UR54, UR41, UPT ;  /* 0x000000293600728c */ /* 0x000fe2000bf06270 */
[----:B------:R-:W-:-:S05]  /*3310*/  ISETP.GT.AND P6, PT, R34, 0x28, PT ;  /* 0x000000282200780c */ /* 0x000fca0003fc4270 */
[----:B------:R-:W1:Y:S01]  /*3320*/  MUFU.TANH R81, R81 ;  /* 0x0000005100517308 */ /* 0x000e620000002400 */
[----:B--2---:R-:W-:-:S03]  /*3330*/  FSEL R96, R96, -INF , P1 ;  /* 0xff80000060607808 */ /* 0x004fc60000800000 */
[----:B------:R-:W-:Y:S01]  /*3340*/  UIADD3 UR7, UR7, 0x29840, URZ ;  /* 0x0002984007077890 */ /* 0x000fe2000fffe03f */
[----:B------:R-:W-:-:S03]  /*3350*/  FMNMX.FTZ R20, R96, R11, !PT ;  /* 0x0000000b60147209 */ /* 0x000fc60007810000 */
[----:B------:R-:W2:Y:S01]  /*3360*/  MUFU.TANH R13, R13 ;  /* 0x0000000d000d7308 */ /* 0x000ea20000002400 */
[----:B0-----:R-:W-:Y:S01]  /*3370*/  FSEL R9, R9, -INF , P5 ;  /* 0xff80000009097808 */ /* 0x001fe20002800000 */
[----:B------:R-:W-:Y:S01]  /*3380*/  UPRMT UR7, UR52, 0x654, UR7 ;  /* 0x0000065434077896 */ /* 0x000fe20008000007 */
[----:B------:R-:W-:-:S05]  /*3390*/  ISETP.GT.AND P5, PT, R34, 0x29, PT ;  /* 0x000000292200780c */ /* 0x000fca0003fa4270 */
[----:B------:R-:W0:Y:S01]  /*33a0*/  MUFU.TANH R80, R80 ;  /* 0x0000005000507308 */ /* 0x000e220000002400 */
[----:B-1----:R-:W-:Y:S02]  /*33b0*/  FSEL R81, R81, -INF , P6 ;  /* 0xff80000051517808 */ /* 0x002fe40003000000 */
[----:B------:R-:W-:Y:S05]  /*33c0*/  SYNCS.ARRIVE.TRANS64.RED.A1T0 RZ, [UR7], RZ ;  /* 0x000000ffffff79a7 */ /* 0x000fea0008100407 */
[----:B------:R-:W1:Y:S01]  /*33d0*/  MUFU.TANH R12, R12 ;  /* 0x0000000c000c7308 */ /* 0x000e620000002400 */
[----:B--2---:R-:W-:Y:S02]  /*33e0*/  FSEL R10, R13, -INF , P4 ;  /* 0xff8000000d0a7808 */ /* 0x004fe40002000000 */
[----:B------:R-:W-:-:S02]  /*33f0*/  ISETP.GT.AND P4, PT, R34, 0x30, PT ;  /* 0x000000302200780c */ /* 0x000fc40003f84270 */
[----:B------:R-:W-:-:S03]  /*3400*/  FMNMX.FTZ R13, R81, R20, !PT ;  /* 0x00000014510d7209 */ /* 0x000fc60007810000 */
[----:B------:R-:W2:Y:S01]  /*3410*/  MUFU.TANH R82, R82 ;  /* 0x0000005200527308 */ /* 0x000ea20000002400 */
[----:B0-----:R-:W-:-:S04]  /*3420*/  FSEL R80, R80, -INF , P5 ;  /* 0xff80000050507808 */ /* 0x001fc80002800000 */
[----:B------:R-:W-:-:S03]  /*3430*/  FMNMX.FTZ R13, R80, R13, !PT ;  /* 0x0000000d500d7209 */ /* 0x000fc60007810000 */
[----:B------:R-:W0:Y:S01]  /*3440*/  MUFU.TANH R15, R15 ;  /* 0x0000000f000f7308 */ /* 0x000e220000002400 */
[----:B-1----:R-:W-:Y:S02]  /*3450*/  FSEL R11, R12, -INF , P3 ;  /* 0xff8000000c0b7808 */ /* 0x002fe40001800000 */
[----:B------:R-:W-:-:S05]  /*3460*/  ISETP.GT.AND P3, PT, R34, 0x31, PT ;  /* 0x000000312200780c */ /* 0x000fca0003f64270 */
[----:B------:R-:W1:Y:S01]  /*3470*/  MUFU.TANH R83, R83 ;  /* 0x0000005300537308 */ /* 0x000e620000002400 */
[----:B--2---:R-:W-:-:S04]  /*3480*/  FSEL R82, R82, -INF , P4 ;  /* 0xff80000052527808 */ /* 0x004fc80002000000 */
[----:B------:R-:W-:-:S03]  /*3490*/  FMNMX.FTZ R20, R82, R13, !PT ;  /* 0x0000000d52147209 */ /* 0x000fc60007810000 */
[----:B------:R-:W2:Y:S01]  /*34a0*/  MUFU.TANH R14, R14 ;  /* 0x0000000e000e7308 */ /* 0x000ea20000002400 */
[----:B0-----:R-:W-:Y:S02]  /*34b0*/  FSEL R12, R15, -INF , P2 ;  /* 0xff8000000f0c7808 */ /* 0x001fe40001000000 */
[----:B------:R-:W-:-:S05]  /*34c0*/  ISETP.GT.AND P2, PT, R34, 0x38, PT ;  /* 0x000000382200780c */ /* 0x000fca0003f44270 */
[----:B------:R-:W0:Y:S01]  /*34d0*/  MUFU.TANH R85, R85 ;  /* 0x0000005500557308 */ /* 0x000e220000002400 */
[----:B-1----:R-:W-:-:S04]  /*34e0*/  FSEL R83, R83, -INF , P3 ;  /* 0xff80000053537808 */ /* 0x002fc80001800000 */
[----:B------:R-:W-:-:S03]  /*34f0*/  FMNMX.FTZ R20, R83, R20, !PT ;  /* 0x0000001453147209 */ /* 0x000fc60007810000 */
[----:B------:R-:W1:Y:S01]  /*3500*/  MUFU.TANH R26, R26 ;  /* 0x0000001a001a7308 */ /* 0x000e620000002400 */
[----:B--2---:R-:W-:Y:S02]  /*3510*/  FSEL R13, R14, -INF , P1 ;  /* 0xff8000000e0d7808 */ /* 0x004fe40000800000 */
[----:B------:R-:W-:-:S05]  /*3520*/  ISETP.GT.AND P1, PT, R34, 0x39, PT ;  /* 0x000000392200780c */ /* 0x000fca0003f24270 */
        /* <DEDUP_REMOVED lines=144> */
[----:B------:R2:W-:Y:S01]  /*3e30*/  MUFU.TANH R58, R32 ;  /* 0x00000020003a7308 */ /* 0x0005e20000002400 */
[----:B0-----:R-:W-:-:S04]  /*3e40*/  FSEL R109, R42, -INF , P2 ;  /* 0xff8000002a6d7808 */ /* 0x001fc80001000000 */
[----:B------:R-:W-:-:S03]  /*3e50*/  FMNMX.FTZ R26, R109, R26, !PT ;  /* 0x0000001a6d1a7209 */ /* 0x000fc60007810000 */
[----:B------:R0:W-:Y:S01]  /*3e60*/  MUFU.TANH R74, R37 ;  /* 0x00000025004a7308 */ /* 0x0001e20000002400 */
[----:B-1----:R-:W-:-:S04]  /*3e70*/  FSEL R35, R98, -INF , P1 ;  /* 0xff80000062237808 */ /* 0x002fc80000800000 */
[----:B------:R-:W-:-:S03]  /*3e80*/  FMNMX.FTZ R34, R35, R26, !PT ;  /* 0x0000001a23227209 */ /* 0x000fc60007810000 */
[----:B------:R-:W-:Y:S02]  /*3e90*/  MUFU.TANH R72, R36 ;  /* 0x0000002400487308 */ /* 0x000fe40000002400 */
[----:B------:R-:W1:Y:S06]  /*3ea0*/  SHFL.BFLY PT, R111, R34, 0x2, 0x1f ;  /* 0x0c401f00226f7f89 */ /* 0x000e6c00000e0000 */
[----:B------:R-:W-:Y:S08]  /*3eb0*/  MUFU.TANH R90, R41 ;  /* 0x00000029005a7308 */ /* 0x000ff00000002400 */
[----:B------:R-:W-:Y:S08]  /*3ec0*/  MUFU.TANH R76, R40 ;  /* 0x00000028004c7308 */ /* 0x000ff00000002400 */
[----:B------:R3:W-:Y:S01]  /*3ed0*/  MUFU.TANH R70, R33 ;  /* 0x0000002100467308 */ /* 0x0007e20000002400 */
[----:B-1----:R-:W-:-:S05]  /*3ee0*/  FMNMX.FTZ R111, R34, R111, !PT ;  /* 0x0000006f226f7209 */ /* 0x002fca0007810000 */
[----:B------:R-:W1:Y:S02]  /*3ef0*/  SHFL.BFLY PT, R88, R111, 0x1, 0x1f ;  /* 0x0c201f006f587f89 */ /* 0x000e6400000e0000 */
[----:B-1----:R-:W-:-:S04]  /*3f00*/  FMNMX.FTZ R88, R111, R88, !PT ;  /* 0x000000586f587209 */ /* 0x002fc80007810000 */
[C---:B------:R-:W-:Y:S01]  /*3f10*/  FSETP.NEU.FTZ.AND P0, PT, R88.reuse, -INF , PT ;  /* 0xff8000005800780b */ /* 0x040fe20003f1d000 */
[----:B------:R-:W-:-:S05]  /*3f20*/  FFMA.FTZ R26, R88, R113, -8 ;  /* 0xc1000000581a7423 */ /* 0x000fca0000010071 */
[----:B------:R-:W-:Y:S02]  /*3f30*/  FSEL R26, R26, RZ, P0 ;  /* 0x000000ff1a1a7208 */ /* 0x000fe40000000000 */
[----:B------:R-:W-:-:S03]  /*3f40*/  ISETP.NE.AND P0, PT, R108, RZ, PT ;  /* 0x000000ff6c00720c */ /* 0x000fc60003f05270 */
[--C-:B--2---:R-:W-:Y:S01]  /*3f50*/  FFMA.FTZ R32, R27, UR6, -R26.reuse ;  /* 0x000000061b207c23 */ /* 0x104fe2000801081a */
[----:B------:R-:W-:Y:S01]  /*3f60*/  FMNMX.FTZ R27, R4, R5, !PT ;  /* 0x00000005041b7209 */ /* 0x000fe20007810000 */
[--C-:B------:R-:W-:Y:S01]  /*3f70*/  FFMA.FTZ R56, R83, UR6, -R26.reuse ;  /* 0x0000000653387c23 */ /* 0x100fe2000801081a */
[----:B------:R-:W-:-:S01]  /*3f80*/  FFMA.FTZ R80, R80, UR6, -R26 ;  /* 0x0000000650507c23 */ /* 0x000fc2000801081a */
[--C-:B------:R-:W-:Y:S01]  /*3f90*/  FFMA.FTZ R94, R94, UR6, -R26.reuse ;  /* 0x000000065e5e7c23 */ /* 0x100fe2000801081a */
[----:B------:R-:W-:Y:S01]  /*3fa0*/  FMNMX.FTZ R34, R6, R27, !PT ;  /* 0x0000001b06227209 */ /* 0x000fe20007810000 */
[--C-:B------:R-:W-:Y:S01]  /*3fb0*/  FFMA.FTZ R28, R28, UR6, -R26.reuse ;  /* 0x000000061c1c7c23 */ /* 0x100fe2000801081a */
[----:B------:R-:W-:-:S01]  /*3fc0*/  FFMA.FTZ R29, R29, UR6, -R26 ;  /* 0x000000061d1d7c23 */ /* 0x000fc2000801081a */
[----:B------:R1:W-:Y:S01]  /*3fd0*/  MUFU.EX2 R27, R94 ;  /* 0x0000005e001b7308 */ /* 0x0003e20000000800 */
[----:B0-----:R-:W-:Y:S01]  /*3fe0*/  FMNMX.FTZ R37, R7, R34, !PT ;  /* 0x0000002207257209 */ /* 0x001fe20007810000 */
[--C-:B------:R-:W-:Y:S01]  /*3ff0*/  FFMA.FTZ R30, R30, UR6, -R26.reuse ;  /* 0x000000061e1e7c23 */ /* 0x100fe2000801081a */
[----:B---3--:R-:W-:-:S01]  /*4000*/  FFMA.FTZ R33, R31, UR6, -R26 ;  /* 0x000000061f217c23 */ /* 0x008fc2000801081a */
[--C-:B------:R-:W-:Y:S01]  /*4010*/  FFMA.FTZ R31, R92, UR6, -R26.reuse ;  /* 0x000000065c1f7c23 */ /* 0x100fe2000801081a */
[----:B------:R-:W-:Y:S01]  /*4020*/  FMNMX.FTZ R36, R8, R37, !PT ;  /* 0x0000002508247209 */ /* 0x000fe20007810000 */
[--C-:B------:R-:W-:Y:S01]  /*4030*/  FFMA.FTZ R34, R93, UR6, -R26.reuse ;  /* 0x000000065d227c23 */ /* 0x100fe2000801081a */
[----:B------:R-:W-:-:S01]  /*4040*/  FFMA.FTZ R96, R96, UR6, -R26 ;  /* 0x0000000660607c23 */ /* 0x000fc2000801081a */
[----:B------:R-:W-:Y:S01]  /*4050*/  MUFU.EX2 R28, R28 ;  /* 0x0000001c001c7308 */ /* 0x000fe20000000800 */
[----:B------:R-:W-:Y:S01]  /*4060*/  FMNMX.FTZ R37, R9, R36, !PT ;  /* 0x0000002409257209 */ /* 0x000fe20007810000 */
[--C-:B-1----:R-:W-:Y:S01]  /*4070*/  FFMA.FTZ R94, R59, UR6, -R26.reuse ;  /* 0x000000063b5e7c23 */ /* 0x102fe2000801081a */
[----:B------:R-:W-:-:S01]  /*4080*/  FFMA.FTZ R59, R91, UR6, -R26 ;  /* 0x000000065b3b7c23 */ /* 0x000fc2000801081a */
[--C-:B------:R-:W-:Y:S01]  /*4090*/  FFMA.FTZ R36, R95, UR6, -R26.reuse ;  /* 0x000000065f247c23 */ /* 0x100fe2000801081a */
[----:B------:R-:W-:Y:S01]  /*40a0*/  FMNMX.FTZ R38, R10, R37, !PT ;  /* 0x000000250a267209 */ /* 0x000fe20007810000 */
[--C-:B------:R-:W-:Y:S01]  /*40b0*/  FFMA.FTZ R92, R55, UR6, -R26.reuse ;  /* 0x00000006375c7c23 */ /* 0x100fe2000801081a */
[----:B------:R-:W-:-:S01]  /*40c0*/  FFMA.FTZ R53, R53, UR6, -R26 ;  /* 0x0000000635357c23 */ /* 0x000fc2000801081a */
[----:B------:R-:W-:Y:S01]  /*40d0*/  MUFU.EX2 R29, R29 ;  /* 0x0000001d001d7308 */ /* 0x000fe20000000800 */
[----:B------:R-:W-:Y:S01]  /*40e0*/  FMNMX.FTZ R37, R11, R38, !PT ;  /* 0x000000260b257209 */ /* 0x000fe20007810000 */
[--C-:B------:R-:W-:Y:S01]  /*40f0*/  FFMA.FTZ R101, R101, UR6, -R26.reuse ;  /* 0x0000000665657c23 */ /* 0x100fe2000801081a */
[----:B------:R-:W-:-:S01]  /*4100*/  FFMA.FTZ R55, R103, UR6, -R26 ;  /* 0x0000000667377c23 */ /* 0x000fc2000801081a */
[----:B------:R-:W-:Y:S01]  /*4110*/  FFMA.FTZ R98, R97, UR6, -R26 ;  /* 0x0000000661627c23 */ /* 0x000fe2000801081a */
[----:B------:R-:W-:-:S03]  /*4120*/  FMNMX.FTZ R38, R12, R37, !PT ;  /* 0x000000250c267209 */ /* 0x000fc60007810000 */
[----:B------:R-:W-:Y:S01]  /*4130*/  MUFU.EX2 R30, R30 ;  /* 0x0000001e001e7308 */ /* 0x000fe20000000800 */
[----:B------:R-:W-:Y:S01]  /*4140*/  FMNMX.FTZ R41, R13, R38, !PT ;  /* 0x000000260d297209 */ /* 0x000fe20007810000 */
[----:B------:R-:W-:-:S03]  /*4150*/  FFMA.FTZ R38, R81, UR6, -R26 ;  /* 0x0000000651267c23 */ /* 0x000fc6000801081a */
[----:B------:R-:W-:-:S03]  /*4160*/  FMNMX.FTZ R40, R14, R41, !PT ;  /* 0x000000290e287209 */ /* 0x000fc60007810000 */
[----:B------:R-:W0:Y:S01]  /*4170*/  MUFU.EX2 R33, R33 ;  /* 0x0000002100217308 */ /* 0x000e220000000800 */
[----:B------:R-:W-:-:S04]  /*4180*/  FMNMX.FTZ R41, R15, R40, !PT ;  /* 0x000000280f297209 */ /* 0x000fc80007810000 */
[----:B------:R-:W-:-:S03]  /*4190*/  FMNMX.FTZ R40, R20, R41, !PT ;  /* 0x0000002914287209 */ /* 0x000fc60007810000 */
[----:B------:R-:W-:Y:S01]  /*41a0*/  MUFU.EX2 R41, R80 ;  /* 0x0000005000297308 */ /* 0x000fe20000000800 */
[----:B------:R-:W-:Y:S01]  /*41b0*/  FMNMX.FTZ R81, R21, R40, !PT ;  /* 0x0000002815517209 */ /* 0x000fe20007810000 */
[--C-:B------:R-:W-:Y:S01]  /*41c0*/  FFMA.FTZ R40, R82, UR6, -R26.reuse ;  /* 0x0000000652287c23 */ /* 0x100fe2000801081a */
[----:B------:R-:W-:-:S02]  /*41d0*/  FFMA.FTZ R82, R85, UR6, -R26 ;  /* 0x0000000655527c23 */ /* 0x000fc4000801081a */
[----:B------:R-:W-:-:S03]  /*41e0*/  FMNMX.FTZ R81, R24, R81, !PT ;  /* 0x0000005118517209 */ /* 0x000fc60007810000 */
[----:B------:R-:W-:Y:S01]  /*41f0*/  MUFU.EX2 R31, R31 ;  /* 0x0000001f001f7308 */ /* 0x000fe20000000800 */
[----:B------:R-:W-:Y:S02]  /*4200*/  FMNMX.FTZ R81, R78, R81, !PT ;  /* 0x000000514e517209 */ /* 0x000fe40007810000 */
[----:B0-----:R-:W-:Y:S02]  /*4210*/  F2FP.SATFINITE.E4M3.F32.PACK_AB_MERGE_C R173, R33, R30, RZ ;  /* 0x0000001e21ad723e */ /* 0x001fe400048070ff */
[----:B------:R-:W-:Y:S02]  /*4220*/  FMNMX.FTZ R42, R60, R81, !PT ;  /* 0x000000513c2a7209 */ /* 0x000fe40007810000 */
[----:B------:R-:W-:Y:S01]  /*4230*/  F2FP.SATFINITE.E4M3.F32.PACK_AB_MERGE_C R173, R29, R28, R173 ;  /* 0x0000001c1dad723e */ /* 0x000fe200048070ad */
[----:B------:R0:W-:Y:S01]  /*4240*/  MUFU.EX2 R81, R56 ;  /* 0x0000003800517308 */ /* 0x0001e20000000800 */
[----:B------:R-:W-:-:S04]  /*4250*/  FMNMX.FTZ R42, R61, R42, !PT ;  /* 0x0000002a3d2a7209 */ /* 0x000fc80007810000 */
[----:B------:R-:W-:-:S03]  /*4260*/  FMNMX.FTZ R83, R63, R42, !PT ;  /* 0x0000002a3f537209 */ /* 0x000fc60007810000 */
[----:B------:R-:W-:Y:S01]  /*4270*/  MUFU.EX2 R42, R82 ;  /* 0x00000052002a7308 */ /* 0x000fe20000000800 */
[----:B------:R-:W-:Y:S01]  /*4280*/  FMNMX.FTZ R54, R62, R83, !PT ;  /* 0x000000533e367209 */ /* 0x000fe20007810000 */
[--C-:B------:R-:W-:Y:S01]  /*4290*/  FFMA.FTZ R83, R84, UR6, -R26.reuse ;  /* 0x0000000654537c23 */ /* 0x100fe2000801081a */
[----:B------:R-:W-:-:S02]  /*42a0*/  FFMA.FTZ R84, R87, UR6, -R26 ;  /* 0x0000000657547c23 */ /* 0x000fc4000801081a */
[----:B------:R-:W-:Y:S01]  /*42b0*/  FMNMX.FTZ R85, R65, R54, !PT ;  /* 0x0000003641557209 */ /* 0x000fe20007810000 */
[----:B------:R-:W-:-:S01]  /*42c0*/  FFMA.FTZ R54, R86, UR6, -R26 ;  /* 0x0000000656367c23 */ /* 0x000fc2000801081a */
[--C-:B------:R-:W-:Y:S01]  /*42d0*/  FFMA.FTZ R86, R39, UR6, -R26.reuse ;  /* 0x0000000627567c23 */ /* 0x100fe2000801081a */
[----:B------:R-:W-:-:S01]  /*42e0*/  FFMA.FTZ R39, R69, UR6, -R26 ;  /* 0x0000000645277c23 */ /* 0x000fc2000801081a */
[----:B------:R-:W-:Y:S01]  /*42f0*/  FMNMX.FTZ R85, R64, R85, !PT ;  /* 0x0000005540557209 */ /* 0x000fe20007810000 */
[----:B------:R-:W-:Y:S03]  /*4300*/  MUFU.EX2 R32, R32 ;  /* 0x0000002000207308 */ /* 0x000fe60000000800 */
[----:B0-----:R-:W-:-:S04]  /*4310*/  FMNMX.FTZ R56, R66, R85, !PT ;  /* 0x0000005542387209 */ /* 0x001fc80007810000 */
[----:B------:R-:W-:Y:S01]  /*4320*/  FMNMX.FTZ R85, R67, R56, !PT ;  /* 0x0000003843557209 */ /* 0x000fe20007810000 */
[----:B------:R-:W-:-:S01]  /*4330*/  FFMA.FTZ R56, R89, UR6, -R26 ;  /* 0x0000000659387c23 */ /* 0x000fc2000801081a */
[--C-:B------:R-:W-:Y:S01]  /*4340*/  FFMA.FTZ R89, R43, UR6, -R26.reuse ;  /* 0x000000062b597c23 */ /* 0x100fe2000801081a */
[----:B------:R-:W-:-:S01]  /*4350*/  FFMA.FTZ R43, R57, UR6, -R26 ;  /* 0x00000006392b7c23 */ /* 0x000fc2000801081a */
[----:B------:R-:W-:Y:S01]  /*4360*/  FMNMX.FTZ R87, R68, R85, !PT ;  /* 0x0000005544577209 */ /* 0x000fe20007810000 */
[----:B------:R-:W0:Y:S03]  /*4370*/  MUFU.EX2 R34, R34 ;  /* 0x0000002200227308 */ /* 0x000e260000000800 */
[----:B------:R-:W-:-:S04]  /*4380*/  FMNMX.FTZ R87, R44, R87, !PT ;  /* 0x000000572c577209 */ /* 0x000fc80007810000 */
[----:B------:R-:W-:Y:S01]  /*4390*/  FMNMX.FTZ R80, R46, R87, !PT ;  /* 0x000000572e507209 */ /* 0x000fe20007810000 */
[----:B------:R1:W-:Y:S03]  /*43a0*/  MUFU.EX2 R85, R84 ;  /* 0x0000005400557308 */ /* 0x0003e60000000800 */
[----:B------:R-:W-:-:S04]  /*43b0*/  FMNMX.FTZ R87, R45, R80, !PT ;  /* 0x000000502d577209 */ /* 0x000fc80007810000 */
[----:B------:R-:W-:Y:S01]  /*43c0*/  FMNMX.FTZ R80, R48, R87, !PT ;  /* 0x0000005730507209 */ /* 0x000fe20007810000 */
[----:B------:R-:W-:Y:S01]  /*43d0*/  MUFU.EX2 R36, R36 ;  /* 0x0000002400247308 */ /* 0x000fe20000000800 */
[----:B-1----:R-:W-:Y:S01]  /*43e0*/  FSEL R84, R74, -INF , P3 ;  /* 0xff8000004a547808 */ /* 0x002fe20001800000 */
[----:B------:R-:W-:Y:S01]  /*43f0*/  FFMA.FTZ R74, R75, UR6, -R26 ;  /* 0x000000064b4a7c23 */ /* 0x000fe2000801081a */
[----:B------:R-:W-:Y:S02]  /*4400*/  FMNMX.FTZ R80, R47, R80, !PT ;  /* 0x000000502f507209 */ /* 0x000fe40007810000 */
[----:B0-----:R-:W-:Y:S02]  /*4410*/  F2FP.SATFINITE.E4M3.F32.PACK_AB_MERGE_C R175, R34, R27, RZ ;  /* 0x0000001b22af723e */ /* 0x001fe400048070ff */
[----:B------:R-:W-:Y:S01]  /*4420*/  FMNMX.FTZ R69, R49, R80, !PT ;  /* 0x0000005031457209 */ /* 0x000fe20007810000 */
[----:B------:R-:W-:Y:S01]  /*4430*/  MUFU.EX2 R87, R86 ;  /* 0x0000005600577308 */ /* 0x000fe20000000800 */
[----:B------:R-:W-:-:S02]  /*4440*/  F2FP.SATFINITE.E4M3.F32.PACK_AB_MERGE_C R175, R32, R31, R175 ;  /* 0x0000001f20af723e */ /* 0x000fc400048070af */
[----:B------:R-:W-:-:S04]  /*4450*/  FMNMX.FTZ R69, R50, R69, !PT ;  /* 0x0000004532457209 */ /* 0x000fc80007810000 */
[----:B------:R-:W-:Y:S01]  /*4460*/  FMNMX.FTZ R80, R52, R69, !PT ;  /* 0x0000004534507209 */ /* 0x000fe20007810000 */
[----:B------:R0:W-:Y:S01]  /*4470*/  MUFU.EX2 R37, R96 ;  /* 0x0000006000257308 */ /* 0x0001e20000000800 */
[----:B------:R-:W-:Y:S02]  /*4480*/  FSEL R69, R58, -INF , P6 ;  /* 0xff8000003a457808 */ /* 0x000fe40003000000 */
[----:B------:R-:W-:Y:S02]  /*4490*/  FMNMX.FTZ R82, R51, R80, !PT ;  /* 0x0000005033527209 */ /* 0x000fe40007810000 */
[----:B------:R-:W-:Y:S01]  /*44a0*/  FSEL R80, R70, -INF , P5 ;  /* 0xff80000046507808 */ /* 0x000fe20002800000 */
[--C-:B------:R-:W-:Y:S01]  /*44b0*/  FFMA.FTZ R70, R71, UR6, -R26.reuse ;  /* 0x0000000647467c23 */ /* 0x100fe2000801081a */
[----:B------:R-:W-:Y:S01]  /*44c0*/  FMNMX.FTZ R57, R69, R82, !PT ;  /* 0x0000005245397209 */ /* 0x000fe20007810000 */
[----:B------:R1:W-:Y:S01]  /*44d0*/  MUFU.EX2 R58, R89 ;  /* 0x00000059003a7308 */ /* 0x0003e20000000800 */
[----:B------:R-:W-:Y:S01]  /*44e0*/  FSEL R82, R72, -INF , P4 ;  /* 0xff80000048527808 */ /* 0x000fe20002000000 */
[--C-:B------:R-:W-:Y:S01]  /*44f0*/  FFMA.FTZ R71, R79, UR6, -R26.reuse ;  /* 0x000000064f477c23 */ /* 0x100fe2000801081a */
[----:B------:R-:W-:Y:S01]  /*4500*/  FMNMX.FTZ R57, R80, R57, !PT ;  /* 0x0000003950397209 */ /* 0x000fe20007810000 */
[--C-:B0-----:R-:W-:Y:S01]  /*4510*/  FFMA.FTZ R96, R105, UR6, -R26.reuse ;  /* 0x0000000669607c23 */ /* 0x101fe2000801081a */
[----:B------:R-:W-:Y:S01]  /*4520*/  FSEL R86, R76, -INF , P2 ;  /* 0xff8000004c567808 */ /* 0x000fe20001000000 */
[----:B------:R-:W-:Y:S01]  /*4530*/  FFMA.FTZ R76, R73, UR6, -R26 ;  /* 0x00000006494c7c23 */ /* 0x000fe2000801081a */
[----:B------:R-:W-:Y:S01]  /*4540*/  FMNMX.FTZ R57, R82, R57, !PT ;  /* 0x0000003952397209 */ /* 0x000fe20007810000 */
[----:B------:R-:W0:Y:S01]  /*4550*/  MUFU.EX2 R38, R38 ;  /* 0x0000002600267308 */ /* 0x000e220000000800 */
[----:B-1----:R-:W-:-:S02]  /*4560*/  FSEL R89, R90, -INF , P1 ;  /* 0xff8000005a597808 */ /* 0x002fc40000800000 */
[----:B------:R-:W-:Y:S02]  /*4570*/  FMNMX.FTZ R57, R84, R57, !PT ;  /* 0x0000003954397209 */ /* 0x000fe40007810000 */
[----:B------:R-:W-:Y:S02]  /*4580*/  MOV R79, UR6 ;  /* 0x00000006004f7c02 */ /* 0x000fe40008000f00 */
[----:B------:R-:W-:Y:S01]  /*4590*/  FMNMX.FTZ R72, R86, R57, !PT ;  /* 0x0000003956487209 */ /* 0x000fe20007810000 */
[----:B------:R-:W-:Y:S03]  /*45a0*/  MUFU.EX2 R40, R40 ;  /* 0x0000002800287308 */ /* 0x000fe60000000800 */
[----:B------:R-:W-:Y:S01]  /*45b0*/  FMNMX.FTZ R73, R89, R72, !PT ;  /* 0x0000004859497209 */ /* 0x000fe20007810000 */
[--C-:B------:R-:W-:Y:S01]  /*45c0*/  FFMA.FTZ R72, R77, UR6, -R26.reuse ;  /* 0x000000064d487c23 */ /* 0x100fe2000801081a */
[----:B------:R-:W-:-:S03]  /*45d0*/  FFMA.FTZ R77, R109, UR6, -R26 ;  /* 0x000000066d4d7c23 */ /* 0x000fc6000801081a */
[----:B------:R-:W1:Y:S01]  /*45e0*/  SHFL.BFLY PT, R90, R73, 0x2, 0x1f ;  /* 0x0c401f00495a7f89 */ /* 0x000e6200000e0000 */
[----:B------:R2:W-:Y:S01]  /*45f0*/  MUFU.EX2 R57, R76 ;  /* 0x0000004c00397308 */ /* 0x0005e20000000800 */
[----:B0-----:R-:W-:-:S04]  /*4600*/  F2FP.SATFINITE.E4M3.F32.PACK_AB_MERGE_C R177, R41, R38, RZ ;  /* 0x0000002629b1723e */ /* 0x001fc800048070ff */
[----:B------:R-:W-:-:S03]  /*4610*/  F2FP.SATFINITE.E4M3.F32.PACK_AB_MERGE_C R177, R37, R36, R177 ;  /* 0x0000002425b1723e */ /* 0x000fc600048070b1 */
[----:B------:R-:W0:Y:S01]  /*4620*/  MUFU.EX2 R83, R83 ;  /* 0x0000005300537308 */ /* 0x000e220000000800 */
[----:B--2---:R-:W-:-:S07]  /*4630*/  FFMA.FTZ R76, R99, UR6, -R26 ;  /* 0x00000006634c7c23 */ /* 0x004fce000801081a */
[----:B------:R-:W-:Y:S01]  /*4640*/  MUFU.EX2 R54, R54 ;  /* 0x0000003600367308 */ /* 0x000fe20000000800 */
[----:B-1----:R-:W-:-:S07]  /*4650*/  FMNMX.FTZ R75, R73, R90, !PT ;  /* 0x0000005a494b7209 */ /* 0x002fce0007810000 */
[----:B------:R-:W1:Y:S01]  /*4660*/  MUFU.EX2 R56, R56 ;  /* 0x0000003800387308 */ /* 0x000e620000000800 */
[----:B0-----:R-:W-:Y:S01]  /*4670*/  F2FP.SATFINITE.E4M3.F32.PACK_AB_MERGE_C R179, R83, R42, RZ ;  /* 0x0000002a53b3723e */ /* 0x001fe200048070ff */
[----:B------:R-:W0:Y:S03]  /*4680*/  SHFL.BFLY PT, R90, R75, 0x1, 0x1f ;  /* 0x0c201f004b5a7f89 */ /* 0x000e2600000e0000 */
[----:B------:R-:W-:-:S03]  /*4690*/  F2FP.SATFINITE.E4M3.F32.PACK_AB_MERGE_C R179, R81, R40, R179 ;  /* 0x0000002851b3723e */ /* 0x000fc600048070b3 */
[----:B------:R-:W-:Y:S08]  /*46a0*/  MUFU.EX2 R39, R39 ;  /* 0x0000002700277308 */ /* 0x000ff00000000800 */
[----:B------:R-:W-:Y:S01]  /*46b0*/  MUFU.EX2 R43, R43 ;  /* 0x0000002b002b7308 */ /* 0x000fe20000000800 */
[----:B-1----:R-:W-:-:S04]  /*46c0*/  F2FP.SATFINITE.E4M3.F32.PACK_AB_MERGE_C R181, R87, R56, RZ ;  /* 0x0000003857b5723e */ /* 0x002fc800048070ff */
[----:B------:R-:W-:-:S03]  /*46d0*/  F2FP.SATFINITE.E4M3.F32.PACK_AB_MERGE_C R181, R85, R54, R181 ;  /* 0x0000003655b5723e */ /* 0x000fc600048070b5 */
[----:B------:R-:W1:Y:S01]  /*46e0*/  MUFU.EX2 R70, R70 ;  /* 0x0000004600467308 */ /* 0x000e620000000800 */
[----:B0-----:R-:W-:Y:S01]  /*46f0*/  FMNMX.FTZ R90, R75, R90, !PT ;  /* 0x0000005a4b5a7209 */ /* 0x001fe20007810000 */
[--C-:B------:R-:W-:Y:S01]  /*4700*/  FFMA.FTZ R75, R107, UR6, -R26.reuse ;  /* 0x000000066b4b7c23 */ /* 0x100fe2000801081a */
[----:B------:R-:W-:-:S02]  /*4710*/  FFMA.FTZ R26, R35, UR6, -R26 ;  /* 0x00000006231a7c23 */ /* 0x000fc4000801081a */
[C---:B------:R-:W-:Y:S01]  /*4720*/  FSETP.NEU.FTZ.AND P1, PT, R90.reuse, -INF , PT ;  /* 0xff8000005a00780b */ /* 0x040fe20003f3d000 */
[----:B------:R-:W-:-:S02]  /*4730*/  FFMA.FTZ R79, R90, R79, -8 ;  /* 0xc10000005a4f7423 */ /* 0x000fc4000001004f */
[----:B------:R-:W-:Y:S03]  /*4740*/  MUFU.EX2 R72, R72 ;  /* 0x0000004800487308 */ /* 0x000fe60000000800 */
[----:B------:R-:W-:-:S02]  /*4750*/  FSEL R79, R79, RZ, P1 ;  /* 0x000000ff4f4f7208 */ /* 0x000fc40000800000 */
[----:B------:R-:W-:-:S03]  /*4760*/  PLOP3.LUT P1, PT, PT, PT, UP0, 0x80, 0x0 ;  /* 0x000000000000781c */ /* 0x000fc60003f2f008 */
[----:B------:R-:W-:Y:S01]  /*4770*/  MUFU.EX2 R71, R71 ;  /* 0x0000004700477308 */ /* 0x000fe20000000800 */
[----:B------:R-:W-:-:S01]  /*4780*/  FFMA.FTZ R4, R4, UR6, -R79 ;  /* 0x0000000604047c23 */ /* 0x000fc2000801084f */
[--C-:B------:R-:W-:Y:S01]  /*4790*/  FFMA.FTZ R5, R5, UR6, -R79.reuse ;  /* 0x0000000605057c23 */ /* 0x100fe2000801084f */
[----:B------:R-:W-:-:S01]  /*47a0*/  FFMA.FTZ R91, R6, UR6, -R79 ;  /* 0x00000006065b7c23 */ /* 0x000fc2000801084f */
[--C-:B------:R-:W-:Y:S01]  /*47b0*/  FFMA.FTZ R100, R7, UR6, -R79.reuse ;  /* 0x0000000607647c23 */ /* 0x100fe2000801084f */
[----:B------:R-:W-:-:S01]  /*47c0*/  FFMA.FTZ R6, R8, UR6, -R79 ;  /* 0x0000000608067c23 */ /* 0x000fc2000801084f */
[--C-:B------:R-:W-:Y:S01]  /*47d0*/  FFMA.FTZ R7, R9, UR6, -R79.reuse ;  /* 0x0000000609077c23 */ /* 0x100fe2000801084f */
[----:B------:R-:W-:-:S01]  /*47e0*/  FFMA.FTZ R93, R10, UR6, -R79 ;  /* 0x000000060a5d7c23 */ /* 0x000fc2000801084f */
[----:B------:R-:W-:Y:S01]  /*47f0*/  MUFU.EX2 R4, R4 ;  /* 0x0000000400047308 */ /* 0x000fe20000000800 */
[----:B------:R-:W-:-:S01]  /*4800*/  FFMA.FTZ R102, R11, UR6, -R79 ;  /* 0x000000060b667c23 */ /* 0x000fc2000801084f */
[--C-:B------:R-:W-:Y:S01]  /*4810*/  FFMA.FTZ R15, R15, UR6, -R79.reuse ;  /* 0x000000060f0f7c23 */ /* 0x100fe2000801084f */
[----:B------:R-:W-:-:S01]  /*4820*/  FFMA.FTZ R8, R12, UR6, -R79 ;  /* 0x000000060c087c23 */ /* 0x000fc2000801084f */
[--C-:B------:R-:W-:Y:S01]  /*4830*/  FFMA.FTZ R11, R21, UR6, -R79.reuse ;  /* 0x00000006150b7c23 */ /* 0x100fe2000801084f */
[----:B------:R-:W-:-:S01]  /*4840*/  FFMA.FTZ R12, R60, UR6, -R79 ;  /* 0x000000063c0c7c23 */ /* 0x000fc2000801084f */
[----:B------:R-:W-:Y:S01]  /*4850*/  FADD.FTZ R21, R28, R29 ;  /* 0x0000001d1c157221 */ /* 0x000fe20000010000 */
[----:B------:R-:W-:-:S01]  /*4860*/  FFMA.FTZ R9, R13, UR6, -R79 ;  /* 0x000000060d097c23 */ /* 0x000fc2000801084f */
[----:B------:R-:W0:Y:S01]  /*4870*/  MUFU.EX2 R5, R5 ;  /* 0x0000000500057308 */ /* 0x000e220000000800 */
[----:B------:R-:W-:-:S01]  /*4880*/  FFMA.FTZ R13, R61, UR6, -R79 ;  /* 0x000000063d0d7c23 */ /* 0x000fc2000801084f */
[--C-:B------:R-:W-:Y:S01]  /*4890*/  FFMA.FTZ R14, R14, UR6, -R79.reuse ;  /* 0x000000060e0e7c23 */ /* 0x100fe2000801084f */
[----:B------:R-:W-:-:S01]  /*48a0*/  FFMA.FTZ R10, R20, UR6, -R79 ;  /* 0x00000006140a7c23 */ /* 0x000fc2000801084f */
[--C-:B------:R-:W-:Y:S01]  /*48b0*/  FFMA.FTZ R3, R48, UR6, -R79.reuse ;  /* 0x0000000630037c23 */ /* 0x100fe2000801084f */
[----:B------:R-:W-:-:S01]  /*48c0*/  FFMA.FTZ R24, R24, UR6, -R79 ;  /* 0x0000000618187c23 */ /* 0x000fc2000801084f */
[--C-:B------:R-:W-:Y:S01]  /*48d0*/  FFMA.FTZ R78, R78, UR6, -R79.reuse ;  /* 0x000000064e4e7c23 */ /* 0x100fe2000801084f */
[----:B------:R-:W-:-:S01]  /*48e0*/  FFMA.FTZ R63, R63, UR6, -R79 ;  /* 0x000000063f3f7c23 */ /* 0x000fc2000801084f */
[----:B------:R-:W2:Y:S01]  /*48f0*/  MUFU.EX2 R91, R91 ;  /* 0x0000005b005b7308 */ /* 0x000ea20000000800 */
[----:B------:R-:W-:-:S01]  /*4900*/  FFMA.FTZ R62, R62, UR6, -R79 ;  /* 0x000000063e3e7c23 */ /* 0x000fc2000801084f */
[--C-:B------:R-:W-:Y:S01]  /*4910*/  FFMA.FTZ R66, R66, UR6, -R79.reuse ;  /* 0x0000000642427c23 */ /* 0x100fe2000801084f */
[----:B------:R-:W-:-:S01]  /*4920*/  FFMA.FTZ R67, R67, UR6, -R79 ;  /* 0x0000000643437c23 */ /* 0x000fc2000801084f */
[--C-:B------:R-:W-:Y:S01]  /*4930*/  FFMA.FTZ R20, R68, UR6, -R79.reuse ;  /* 0x0000000644147c23 */ /* 0x100fe2000801084f */
[----:B------:R-:W-:-:S01]  /*4940*/  FFMA.FTZ R46, R46, UR6, -R79 ;  /* 0x000000062e2e7c23 */ /* 0x000fc2000801084f */
[----:B------:R-:W-:Y:S01]  /*4950*/  FFMA.FTZ R45, R45, UR6, -R79 ;  /* 0x000000062d2d7c23 */ /* 0x000fe2000801084f */
[----:B-1----:R-:W-:Y:S01]  /*4960*/  F2FP.SATFINITE.E4M3.F32.PACK_AB_MERGE_C R183, R70, R43, RZ ;  /* 0x0000002b46b7723e */ /* 0x002fe200048070ff */
[----:B------:R-:W1:Y:S01]  /*4970*/  MUFU.EX2 R100, R100 ;  /* 0x0000006400647308 */ /* 0x000e620000000800 */
[----:B0-----:R-:W-:-:S01]  /*4980*/  FADD.FTZ R60, R4, R5 ;  /* 0x00000005043c7221 */ /* 0x001fc20000010000 */
[--C-:B------:R-:W-:Y:S01]  /*4990*/  FFMA.FTZ R47, R47, UR6, -R79.reuse ;  /* 0x000000062f2f7c23 */ /* 0x100fe2000801084f */
[----:B------:R-:W-:-:S01]  /*49a0*/  FFMA.FTZ R49, R49, UR6, -R79 ;  /* 0x0000000631317c23 */ /* 0x000fc2000801084f */
[--C-:B------:R-:W-:Y:S01]  /*49b0*/  FFMA.FTZ R50, R50, UR6, -R79.reuse ;  /* 0x0000000632327c23 */ /* 0x100fe2000801084f */
[----:B------:R-:W-:-:S01]  /*49c0*/  FFMA.FTZ R52, R52, UR6, -R79 ;  /* 0x0000000634347c23 */ /* 0x000fc2000801084f */
[--C-:B------:R-:W-:Y:S01]  /*49d0*/  FFMA.FTZ R51, R51, UR6, -R79.reuse ;  /* 0x0000000633337c23 */ /* 0x100fe2000801084f */
[----:B------:R-:W-:-:S01]  /*49e0*/  FFMA.FTZ R69, R69, UR6, -R79 ;  /* 0x0000000645457c23 */ /* 0x000fc2000801084f */
[----:B------:R-:W0:Y:S01]  /*49f0*/  MUFU.EX2 R6, R6 ;  /* 0x0000000600067308 */ /* 0x000e220000000800 */
[----:B--2---:R-:W-:-:S01]  /*4a00*/  FADD.FTZ R61, R91, R60 ;  /* 0x0000003c5b3d7221 */ /* 0x004fc20000010000 */
[--C-:B------:R-:W-:Y:S01]  /*4a10*/  FFMA.FTZ R80, R80, UR6, -R79.reuse ;  /* 0x0000000650507c23 */ /* 0x100fe2000801084f */
[----:B------:R-:W-:-:S01]  /*4a20*/  FFMA.FTZ R82, R82, UR6, -R79 ;  /* 0x0000000652527c23 */ /* 0x000fc2000801084f */
[--C-:B------:R-:W-:Y:S01]  /*4a30*/  FFMA.FTZ R84, R84, UR6, -R79.reuse ;  /* 0x0000000654547c23 */ /* 0x100fe2000801084f */
[----:B------:R-:W-:-:S01]  /*4a40*/  FFMA.FTZ R86, R86, UR6, -R79 ;  /* 0x0000000656567c23 */ /* 0x000fc2000801084f */
[----:B------:R-:W-:Y:S01]  /*4a50*/  F2FP.SATFINITE.E4M3.F32.PACK_AB_MERGE_C R183, R58, R39, R183 ;  /* 0x000000273ab7723e */ /* 0x000fe200048070b7 */
[----:B------:R-:W-:Y:S01]  /*4a60*/  IMAD.MOV.U32 R68, RZ, RZ, R25 ;  /* 0x000000ffff447224 */ /* 0x000fe200078e0019 */
[----:B------:R-:W2:Y:S01]  /*4a70*/  MUFU.EX2 R7, R7 ;  /* 0x0000000700077308 */ /* 0x000ea20000000800 */
[----:B-1----:R-:W-:-:S01]  /*4a80*/  FADD.FTZ R61, R100, R61 ;  /* 0x0000003d643d7221 */ /* 0x002fc20000010000 */
[----:B------:R-:W-:-:S04]  /*4a90*/  F2FP.SATFINITE.E4M3.F32.PACK_AB_MERGE_C R91, R100, R91, RZ ;  /* 0x0000005b645b723e */ /* 0x000fc800048070ff */
[----:B------:R-:W-:Y:S02]  /*4aa0*/  F2FP.SATFINITE.E4M3.F32.PACK_AB_MERGE_C R172, R5, R4, R91 ;  /* 0x0000000405ac723e */ /* 0x000fe4000480705b */
[----:B------:R1:W-:Y:S08]  /*4ab0*/  MUFU.EX2 R104, R15 ;  /* 0x0000000f00687308 */ /* 0x0003f00000000800 */
[----:B------:R-:W3:Y:S01]  /*4ac0*/  MUFU.EX2 R93, R93 ;  /* 0x0000005d005d7308 */ /* 0x000ee20000000800 */
[----:B-1----:R-:W-:-:S01]  /*4ad0*/  FFMA.FTZ R15, R64, UR6, -R79 ;  /* 0x00000006400f7c23 */ /* 0x002fc2000801084f */
[----:B------:R-:W-:Y:S01]  /*4ae0*/  FADD.FTZ R64, R30, R21 ;  /* 0x000000151e407221 */ /* 0x000fe20000010000 */
[----:B------:R-:W-:-:S01]  /*4af0*/  FFMA.FTZ R21, R44, UR6, -R79 ;  /* 0x000000062c157c23 */ /* 0x000fc2000801084f */
[----:B0-----:R-:W-:-:S02]  /*4b00*/  FADD.FTZ R44, R6, R61 ;  /* 0x0000003d062c7221 */ /* 0x001fc40000010000 */
[----:B------:R-:W-:-:S02]  /*4b10*/  FADD.FTZ R64, R33, R64 ;  /* 0x0000004021407221 */ /* 0x000fc40000010000 */
[----:B------:R-:W0:Y:S01]  /*4b20*/  MUFU.EX2 R102, R102 ;  /* 0x0000006600667308 */ /* 0x000e220000000800 */
[----:B--2---:R-:W-:-:S07]  /*4b30*/  FADD.FTZ R44, R7, R44 ;  /* 0x0000002c072c7221 */ /* 0x004fce0000010000 */
[----:B------:R1:W-:Y:S01]  /*4b40*/  MUFU.EX2 R95, R14 ;  /* 0x0000000e005f7308 */ /* 0x0003e20000000800 */
[----:B---3--:R-:W-:-:S07]  /*4b50*/  FADD.FTZ R35, R93, R44 ;  /* 0x0000002c5d237221 */ /* 0x008fce0000010000 */
[----:B------:R-:W2:Y:S01]  /*4b60*/  MUFU.EX2 R8, R8 ;  /* 0x0000000800087308 */ /* 0x000ea20000000800 */
[----:B-1----:R-:W-:-:S01]  /*4b70*/  FFMA.FTZ R14, R65, UR6, -R79 ;  /* 0x00000006410e7c23 */ /* 0x002fc2000801084f */
[----:B------:R-:W-:Y:S01]  /*4b80*/  FADD.FTZ R65, R31, R64 ;  /* 0x000000401f417221 */ /* 0x000fe20000010000 */
[----:B0-----:R-:W-:-:S01]  /*4b90*/  FADD.FTZ R35, R102, R35 ;  /* 0x0000002366237221 */ /* 0x001fc20000010000 */
[----:B------:R-:W-:Y:S01]  /*4ba0*/  F2FP.SATFINITE.E4M3.F32.PACK_AB_MERGE_C R93, R102, R93, RZ ;  /* 0x0000005d665d723e */ /* 0x000fe200048070ff */
[----:B------:R-:W-:-:S01]  /*4bb0*/  FFMA.FTZ R79, R89, UR6, -R79 ;  /* 0x00000006594f7c23 */ /* 0x000fc2000801084f */
[----:B------:R-:W-:Y:S01]  /*4bc0*/  FADD.FTZ R60, R32, R65 ;  /* 0x00000041203c7221 */ /* 0x000fe20000010000 */
[----:B------:R-:W-:Y:S01]  /*4bd0*/  IMAD.MOV.U32 R32, RZ, RZ, R25 ;  /* 0x000000ffff207224 */ /* 0x000fe200078e0019 */
[----:B------:R-:W0:Y:S01]  /*4be0*/  MUFU.EX2 R9, R9 ;  /* 0x0000000900097308 */ /* 0x000e220000000800 */
[----:B------:R-:W-:Y:S01]  /*4bf0*/  F2FP.SATFINITE.E4M3.F32.PACK_AB_MERGE_C R174, R7, R6, R93 ;  /* 0x0000000607ae723e */ /* 0x000fe2000480705d */
[----:B------:R-:W-:Y:S01]  /*4c00*/  FADD.FTZ R61, R27, R60 ;  /* 0x0000003c1b3d7221 */ /* 0x000fe20000010000 */
[----:B------:R-:W-:-:S02]  /*4c10*/  IMAD.MOV.U32 R65, RZ, RZ, R25 ;  /* 0x000000ffff417224 */ /* 0x000fc400078e0019 */
[----:B------:R-:W-:Y:S02]  /*4c20*/  IMAD.MOV.U32 R64, RZ, RZ, R25 ;  /* 0x000000ffff407224 */ /* 0x000fe400078e0019 */
[----:B------:R-:W-:-:S01]  /*4c30*/  FADD.FTZ R61, R34, R61 ;  /* 0x0000003d223d7221 */ /* 0x000fc20000010000 */
[----:B------:R-:W1:Y:S01]  /*4c40*/  MUFU.EX2 R10, R10 ;  /* 0x0000000a000a7308 */ /* 0x000e620000000800 */
[----:B--2---:R-:W-:-:S02]  /*4c50*/  FADD.FTZ R44, R8, R35 ;  /* 0x00000023082c7221 */ /* 0x004fc40000010000 */
[----:B------:R-:W-:Y:S01]  /*4c60*/  FADD.FTZ R48, R36, R61 ;  /* 0x0000003d24307221 */ /* 0x000fe20000010000 */
[----:B------:R-:W-:-:S03]  /*4c70*/  IMAD.MOV.U32 R36, RZ, RZ, R25 ;  /* 0x000000ffff247224 */ /* 0x000fc600078e0019 */
[----:B------:R-:W-:Y:S01]  /*4c80*/  FADD.FTZ R35, R37, R48 ;  /* 0x0000003025237221 */ /* 0x000fe20000010000 */
[----:B------:R-:W-:Y:S01]  /*4c90*/  IMAD.MOV.U32 R37, RZ, RZ, R25 ;  /* 0x000000ffff257224 */ /* 0x000fe200078e0019 */
[----:B------:R-:W2:Y:S01]  /*4ca0*/  MUFU.EX2 R11, R11 ;  /* 0x0000000b000b7308 */ /* 0x000ea20000000800 */
[----:B0-----:R-:W-:-:S01]  /*4cb0*/  FADD.FTZ R44, R9, R44 ;  /* 0x0000002c092c7221 */ /* 0x001fc20000010000 */
[----:B------:R-:W-:Y:S01]  /*4cc0*/  FADD.FTZ R48, R38, R35 ;  /* 0x0000002326307221 */ /* 0x000fe20000010000 */
[----:B------:R-:W-:Y:S02]  /*4cd0*/  IMAD.MOV.U32 R38, RZ, RZ, R25 ;  /* 0x000000ffff267224 */ /* 0x000fe400078e0019 */
[----:B------:R-:W-:Y:S01]  /*4ce0*/  FADD.FTZ R35, R95, R44 ;  /* 0x0000002c5f237221 */ /* 0x000fe20000010000 */
[----:B------:R-:W-:-:S01]  /*4cf0*/  FADD.FTZ R61, R41, R48 ;  /* 0x00000030293d7221 */ /* 0x000fc20000010000 */
[C---:B------:R-:W-:Y:S01]  /*4d00*/  F2FP.SATFINITE.E4M3.F32.PACK_AB_MERGE_C R95, R104.reuse, R95, RZ ;  /* 0x0000005f685f723e */ /* 0x040fe200048070ff */
[----:B------:R-:W0:Y:S01]  /*4d10*/  MUFU.EX2 R24, R24 ;  /* 0x0000001800187308 */ /* 0x000e220000000800 */
[----:B------:R-:W-:-:S01]  /*4d20*/  FADD.FTZ R35, R104, R35 ;  /* 0x0000002368237221 */ /* 0x000fc20000010000 */
[----:B------:R-:W-:Y:S01]  /*4d30*/  FADD.FTZ R60, R40, R61 ;  /* 0x0000003d283c7221 */ /* 0x000fe20000010000 */
[----:B------:R-:W-:Y:S01]  /*4d40*/  F2FP.SATFINITE.E4M3.F32.PACK_AB_MERGE_C R176, R9, R8, R95 ;  /* 0x0000000809b0723e */ /* 0x000fe2000480705f */
[----:B------:R-:W-:-:S02]  /*4d50*/  IMAD.MOV.U32 R41, RZ, RZ, R25 ;  /* 0x000000ffff297224 */ /* 0x000fc400078e0019 */
[----:B-1----:R-:W-:-:S01]  /*4d60*/  FADD.FTZ R48, R10, R35 ;  /* 0x000000230a307221 */ /* 0x002fc20000010000 */
[----:B------:R-:W-:Y:S01]  /*4d70*/  FADD.FTZ R61, R81, R60 ;  /* 0x0000003c513d7221 */ /* 0x000fe20000010000 */
[----:B------:R-:W-:Y:S01]  /*4d80*/  IMAD.MOV.U32 R40, RZ, RZ, R25 ;  /* 0x000000ffff287224 */ /* 0x000fe200078e0019 */
[----:B------:R1:W3:Y:S01]  /*4d90*/  MUFU.EX2 R97, R78 ;  /* 0x0000004e00617308 */ /* 0x0002e20000000800 */
[----:B--2---:R-:W-:-:S01]  /*4da0*/  FADD.FTZ R35, R11, R48 ;  /* 0x000000300b237221 */ /* 0x004fc20000010000 */
[----:B------:R-:W-:Y:S01]  /*4db0*/  FADD.FTZ R60, R42, R61 ;  /* 0x0000003d2a3c7221 */ /* 0x000fe20000010000 */
[--C-:B------:R-:W-:Y:S02]  /*4dc0*/  IMAD.MOV.U32 R42, RZ, RZ, R25.reuse ;  /* 0x000000ffff2a7224 */ /* 0x100fe400078e0019 */
[----:B------:R-:W-:Y:S02]  /*4dd0*/  IMAD.MOV.U32 R61, RZ, RZ, R25 ;  /* 0x000000ffff3d7224 */ /* 0x000fe400078e0019 */
[----:B------:R-:W-:-:S01]  /*4de0*/  FADD.FTZ R33, R83, R60 ;  /* 0x0000003c53217221 */ /* 0x000fc20000010000 */
[----:B------:R-:W-:Y:S01]  /*4df0*/  IMAD.MOV.U32 R60, RZ, RZ, R25 ;  /* 0x000000ffff3c7224 */ /* 0x000fe200078e0019 */
[----:B------:R-:W2:Y:S01]  /*4e00*/  MUFU.EX2 R12, R12 ;  /* 0x0000000c000c7308 */ /* 0x000ea20000000800 */
[----:B0-----:R-:W-:-:S01]  /*4e10*/  FADD.FTZ R48, R24, R35 ;  /* 0x0000002318307221 */ /* 0x001fc20000010000 */
[----:B------:R-:W-:Y:S01]  /*4e20*/  FADD.FTZ R34, R54, R33 ;  /* 0x0000002136227221 */ /* 0x000fe20000010000 */
[----:B------:R-:W-:-:S02]  /*4e30*/  IMAD.MOV.U32 R35, RZ, RZ, R25 ;  /* 0x000000ffff237224 */ /* 0x000fc400078e0019 */
[--C-:B------:R-:W-:Y:S02]  /*4e40*/  IMAD.MOV.U32 R54, RZ, RZ, R25.reuse ;  /* 0x000000ffff367224 */ /* 0x100fe400078e0019 */
[----:B-1----:R-:W-:Y:S01]  /*4e50*/  IMAD.MOV.U32 R78, RZ, RZ, R25 ;  /* 0x000000ffff4e7224 */ /* 0x002fe200078e0019 */
[----:B------:R-:W0:Y:S01]  /*4e60*/  MUFU.EX2 R13, R13 ;  /* 0x0000000d000d7308 */ /* 0x000e220000000800 */
[----:B---3--:R-:W-:-:S01]  /*4e70*/  FADD.FTZ R27, R97, R48 ;  /* 0x00000030611b7221 */ /* 0x008fc20000010000 */
[----:B------:R-:W-:Y:S01]  /*4e80*/  F2FP.SATFINITE.E4M3.F32.PACK_AB_MERGE_C R97, R97, R24, RZ ;  /* 0x000000186161723e */ /* 0x000fe200048070ff */
[--C-:B------:R-:W-:Y:S02]  /*4e90*/  IMAD.MOV.U32 R48, RZ, RZ, R25.reuse ;  /* 0x000000ffff307224 */ /* 0x100fe400078e0019 */
[----:B------:R-:W-:Y:S01]  /*4ea0*/  IMAD.MOV.U32 R81, RZ, RZ, R25 ;  /* 0x000000ffff517224 */ /* 0x000fe200078e0019 */
[----:B------:R-:W-:Y:S01]  /*4eb0*/  F2FP.SATFINITE.E4M3.F32.PACK_AB_MERGE_C R178, R11, R10, R97 ;  /* 0x0000000a0bb2723e */ /* 0x000fe20004807061 */
[----:B------:R-:W-:Y:S01]  /*4ec0*/  IMAD.MOV.U32 R83, RZ, RZ, R25 ;  /* 0x000000ffff537224 */ /* 0x000fe200078e0019 */
[----:B------:R-:W1:Y:S01]  /*4ed0*/  MUFU.EX2 R63, R63 ;  /* 0x0000003f003f7308 */ /* 0x000e620000000800 */
[----:B--2---:R-:W-:-:S01]  /*4ee0*/  FADD.FTZ R30, R12, R27 ;  /* 0x0000001b0c1e7221 */ /* 0x004fc20000010000 */
[----:B------:R-:W-:Y:S01]  /*4ef0*/  FADD.FTZ R27, R85, R34 ;  /* 0x00000022551b7221 */ /* 0x000fe20000010000 */
[----:B------:R-:W-:-:S03]  /*4f00*/  IMAD.MOV.U32 R85, RZ, RZ, R25 ;  /* 0x000000ffff557224 */ /* 0x000fc600078e0019 */
[----:B------:R-:W-:Y:S01]  /*4f10*/  FADD.FTZ R34, R56, R27 ;  /* 0x0000001b38227221 */ /* 0x000fe20000010000 */
[----:B------:R-:W-:Y:S01]  /*4f20*/  IMAD.MOV.U32 R56, RZ, RZ, R25 ;  /* 0x000000ffff387224 */ /* 0x000fe200078e0019 */
[----:B------:R-:W2:Y:S01]  /*4f30*/  MUFU.EX2 R62, R62 ;  /* 0x0000003e003e7308 */ /* 0x000ea20000000800 */
[----:B0-----:R-:W-:-:S01]  /*4f40*/  FADD.FTZ R30, R13, R30 ;  /* 0x0000001e0d1e7221 */ /* 0x001fc20000010000 */
[----:B------:R-:W-:Y:S01]  /*4f50*/  FADD.FTZ R34, R87, R34 ;  /* 0x0000002257227221 */ /* 0x000fe20000010000 */
[----:B------:R-:W-:-:S03]  /*4f60*/  IMAD.MOV.U32 R87, RZ, RZ, R25 ;  /* 0x000000ffff577224 */ /* 0x000fc600078e0019 */
[----:B------:R-:W-:Y:S01]  /*4f70*/  FADD.FTZ R33, R39, R34 ;  /* 0x0000002227217221 */ /* 0x000fe20000010000 */
[----:B------:R-:W-:Y:S01]  /*4f80*/  IMAD.MOV.U32 R34, RZ, RZ, R25 ;  /* 0x000000ffff227224 */ /* 0x000fe200078e0019 */
[----:B------:R-:W0:Y:S01]  /*4f90*/  MUFU.EX2 R14, R14 ;  /* 0x0000000e000e7308 */ /* 0x000e220000000800 */
[----:B-1----:R-:W-:-:S01]  /*4fa0*/  FADD.FTZ R27, R63, R30 ;  /* 0x0000001e3f1b7221 */ /* 0x002fc20000010000 */
[----:B------:R-:W-:Y:S01]  /*4fb0*/  FADD.FTZ R30, R58, R33 ;  /* 0x000000213a1e7221 */ /* 0x000fe20000010000 */
[--C-:B------:R-:W-:Y:S02]  /*4fc0*/  IMAD.MOV.U32 R33, RZ, RZ, R25.reuse ;  /* 0x000000ffff217224 */ /* 0x100fe400078e0019 */
[----:B------:R-:W-:Y:S02]  /*4fd0*/  IMAD.MOV.U32 R39, RZ, RZ, R25 ;  /* 0x000000ffff277224 */ /* 0x000fe400078e0019 */
[----:B------:R-:W-:-:S01]  /*4fe0*/  FADD.FTZ R29, R43, R30 ;  /* 0x0000001e2b1d7221 */ /* 0x000fc20000010000 */
[----:B------:R-:W-:Y:S01]  /*4ff0*/  IMAD.MOV.U32 R43, RZ, RZ, R25 ;  /* 0x000000ffff2b7224 */ /* 0x000fe200078e0019 */
[----:B------:R-:W1:Y:S01]  /*5000*/  MUFU.EX2 R15, R15 ;  /* 0x0000000f000f7308 */ /* 0x000e620000000800 */
[----:B--2---:R-:W-:-:S01]  /*5010*/  FADD.FTZ R27, R62, R27 ;  /* 0x0000001b3e1b7221 */ /* 0x004fc20000010000 */
[----:B------:R-:W-:Y:S01]  /*5020*/  FADD.FTZ R70, R70, R29 ;  /* 0x0000001d46467221 */ /* 0x000fe20000010000 */
[----:B------:R-:W-:Y:S01]  /*5030*/  F2FP.SATFINITE.E4M3.F32.PACK_AB_MERGE_C R62, R62, R63, RZ ;  /* 0x0000003f3e3e723e */ /* 0x000fe200048070ff */
[----:B------:R-:W-:-:S02]  /*5040*/  IMAD.MOV.U32 R58, RZ, RZ, R25 ;  /* 0x000000ffff3a7224 */ /* 0x000fc400078e0019 */
[----:B------:R-:W-:Y:S01]  /*5050*/  IMAD.MOV.U32 R63, RZ, RZ, R25 ;  /* 0x000000ffff3f7224 */ /* 0x000fe200078e0019 */
[----:B------:R-:W-:Y:S01]  /*5060*/  F2FP.SATFINITE.E4M3.F32.PACK_AB_MERGE_C R180, R13, R12, R62 ;  /* 0x0000000c0db4723e */ /* 0x000fe2000480703e */
[----:B------:R-:W2:Y:S01]  /*5070*/  MUFU.EX2 R66, R66 ;  /* 0x0000004200427308 */ /* 0x000ea20000000800 */
[----:B0-----:R-:W-:-:S01]  /*5080*/  FADD.FTZ R24, R14, R27 ;  /* 0x0000001b0e187221 */ /* 0x001fc20000010000 */
[----:B------:R-:W-:-:S06]  /*5090*/  IMAD.MOV.U32 R62, RZ, RZ, R25 ;  /* 0x000000ffff3e7224 */ /* 0x000fcc00078e0019 */
[----:B------:R-:W0:Y:S01]  /*50a0*/  MUFU.EX2 R67, R67 ;  /* 0x0000004300437308 */ /* 0x000e220000000800 */
[----:B-1----:R-:W-:-:S07]  /*50b0*/  FADD.FTZ R27, R15, R24 ;  /* 0x000000180f1b7221 */ /* 0x002fce0000010000 */
[----:B------:R-:W1:Y:S01]  /*50c0*/  MUFU.EX2 R20, R20 ;  /* 0x0000001400147308 */ /* 0x000e620000000800 */
[----:B--2---:R-:W-:-:S01]  /*50d0*/  FADD.FTZ R24, R66, R27 ;  /* 0x0000001b42187221 */ /* 0x004fc20000010000 */
[----:B------:R-:W-:Y:S01]  /*50e0*/  FADD.FTZ R27, R57, R70 ;  /* 0x00000046391b7221 */ /* 0x000fe20000010000 */
[----:B------:R-:W-:-:S03]  /*50f0*/  IMAD.MOV.U32 R70, RZ, RZ, R25 ;  /* 0x000000ffff467224 */ /* 0x000fc600078e0019 */
[----:B------:R-:W-:Y:S02]  /*5100*/  FADD.FTZ R28, R72, R27 ;  /* 0x0000001b481c7221 */ /* 0x000fe40000010000 */
[----:B------:R-:W2:Y:S01]  /*5110*/  MUFU.EX2 R21, R21 ;  /* 0x0000001500157308 */ /* 0x000ea20000000800 */
[C---:B0-----:R-:W-:Y:S01]  /*5120*/  F2FP.SATFINITE.E4M3.F32.PACK_AB_MERGE_C R66, R67.reuse, R66, RZ ;  /* 0x000000424342723e */ /* 0x041fe200048070ff */
[----:B------:R-:W-:Y:S01]  /*5130*/  FADD.FTZ R67, R67, R24 ;  /* 0x0000001843437221 */ /* 0x000fe20000010000 */
[----:B------:R-:W-:-:S02]  /*5140*/  FADD.FTZ R29, R71, R28 ;  /* 0x0000001c471d7221 */ /* 0x000fc40000010000 */
[----:B------:R-:W-:Y:S01]  /*5150*/  F2FP.SATFINITE.E4M3.F32.PACK_AB_MERGE_C R182, R15, R14, R66 ;  /* 0x0000000e0fb6723e */ /* 0x000fe20004807042 */
[----:B------:R-:W-:Y:S02]  /*5160*/  IMAD.MOV.U32 R66, RZ, RZ, R25 ;  /* 0x000000ffff427224 */ /* 0x000fe400078e0019 */
[----:B------:R-:W0:Y:S01]  /*5170*/  MUFU.EX2 R46, R46 ;  /* 0x0000002e002e7308 */ /* 0x000e220000000800 */
[----:B-1----:R-:W-:-:S01]  /*5180*/  FADD.FTZ R24, R20, R67 ;  /* 0x0000004314187221 */ /* 0x002fc20000010000 */
[----:B------:R-:W-:-:S06]  /*5190*/  IMAD.MOV.U32 R67, RZ, RZ, R25 ;  /* 0x000000ffff437224 */ /* 0x000fcc00078e0019 */
[----:B------:R-:W1:Y:S01]  /*51a0*/  MUFU.EX2 R74, R74 ;  /* 0x0000004a004a7308 */ /* 0x000e620000000800 */
[----:B--2---:R-:W-:-:S07]  /*51b0*/  FADD.FTZ R27, R21, R24 ;  /* 0x00000018151b7221 */ /* 0x004fce0000010000 */
[----:B------:R-:W2:Y:S01]  /*51c0*/  MUFU.EX2 R45, R45 ;  /* 0x0000002d002d7308 */ /* 0x000ea20000000800 */
[----:B0-----:R-:W-:-:S07]  /*51d0*/  FADD.FTZ R24, R46, R27 ;  /* 0x0000001b2e187221 */ /* 0x001fce0000010000 */
[----:B------:R-:W0:Y:S01]  /*51e0*/  MUFU.EX2 R53, R53 ;  /* 0x0000003500357308 */ /* 0x000e220000000800 */
[C---:B-1----:R-:W-:Y:S01]  /*51f0*/  F2FP.SATFINITE.E4M3.F32.PACK_AB_MERGE_C R71, R74.reuse, R71, RZ ;  /* 0x000000474a47723e */ /* 0x042fe200048070ff */
[----:B------:R-:W-:-:S03]  /*5200*/  FADD.FTZ R74, R74, R29 ;  /* 0x0000001d4a4a7221 */ /* 0x000fc60000010000 */
[----:B------:R-:W-:Y:S01]  /*5210*/  F2FP.SATFINITE.E4M3.F32.PACK_AB_MERGE_C R185, R72, R57, R71 ;  /* 0x0000003948b9723e */ /* 0x000fe20004807047 */
[----:B------:R-:W-:Y:S02]  /*5220*/  IMAD.MOV.U32 R57, RZ, RZ, R25 ;  /* 0x000000ffff397224 */ /* 0x000fe400078e0019 */
[----:B------:R-:W1:Y:S01]  /*5230*/  MUFU.EX2 R3, R3 ;  /* 0x0000000300037308 */ /* 0x000e620000000800 */
[----:B--2---:R-:W-:-:S01]  /*5240*/  FADD.FTZ R24, R45, R24 ;  /* 0x000000182d187221 */ /* 0x004fc20000010000 */
[----:B------:R-:W-:Y:S01]  /*5250*/  F2FP.SATFINITE.E4M3.F32.PACK_AB_MERGE_C R46, R45, R46, RZ ;  /* 0x0000002e2d2e723e */ /* 0x000fe200048070ff */
[--C-:B------:R-:W-:Y:S02]  /*5260*/  IMAD.MOV.U32 R45, RZ, RZ, R25.reuse ;  /* 0x000000ffff2d7224 */ /* 0x100fe400078e0019 */
[--C-:B------:R-:W-:Y:S01]  /*5270*/  IMAD.MOV.U32 R71, RZ, RZ, R25.reuse ;  /* 0x000000ffff477224 */ /* 0x100fe200078e0019 */
[----:B------:R-:W-:Y:S01]  /*5280*/  F2FP.SATFINITE.E4M3.F32.PACK_AB_MERGE_C R184, R21, R20, R46 ;  /* 0x0000001415b8723e */ /* 0x000fe2000480702e */
[----:B------:R-:W-:Y:S01]  /*5290*/  IMAD.MOV.U32 R46, RZ, RZ, R25 ;  /* 0x000000ffff2e7224 */ /* 0x000fe200078e0019 */
[----:B------:R-:W2:Y:S01]  /*52a0*/  MUFU.EX2 R76, R76 ;  /* 0x0000004c004c7308 */ /* 0x000ea20000000800 */
[----:B0-----:R-:W-:-:S01]  /*52b0*/  FADD.FTZ R31, R53, R74 ;  /* 0x0000004a351f7221 */ /* 0x001fc20000010000 */
[----:B------:R-:W-:-:S02]  /*52c0*/  IMAD.MOV.U32 R72, RZ, RZ, R25 ;  /* 0x000000ffff487224 */ /* 0x000fc400078e0019 */
[----:B------:R-:W-:-:S04]  /*52d0*/  IMAD.MOV.U32 R74, RZ, RZ, R25 ;  /* 0x000000ffff4a7224 */ /* 0x000fc800078e0019 */
[----:B------:R0:W3:Y:S01]  /*52e0*/  MUFU.EX2 R44, R47 ;  /* 0x0000002f002c7308 */ /* 0x0000e20000000800 */
[----:B-1----:R-:W-:-:S07]  /*52f0*/  FADD.FTZ R29, R3, R24 ;  /* 0x00000018031d7221 */ /* 0x002fce0000010000 */
[----:B------:R-:W-:Y:S01]  /*5300*/  MUFU.EX2 R73, R101 ;  /* 0x0000006500497308 */ /* 0x000fe20000000800 */
[----:B--2---:R-:W-:-:S01]  /*5310*/  FADD.FTZ R28, R76, R31 ;  /* 0x0000001f4c1c7221 */ /* 0x004fc20000010000 */
[--C-:B------:R-:W-:Y:S02]  /*5320*/  IMAD.MOV.U32 R31, RZ, RZ, R25.reuse ;  /* 0x000000ffff1f7224 */ /* 0x100fe400078e0019 */
[----:B0-----:R-:W-:-:S04]  /*5330*/  IMAD.MOV.U32 R47, RZ, RZ, R25 ;  /* 0x000000ffff2f7224 */ /* 0x001fc800078e0019 */
[----:B------:R-:W0:Y:S01]  /*5340*/  MUFU.EX2 R92, R92 ;  /* 0x0000005c005c7308 */ /* 0x000e220000000800 */
[----:B---3--:R-:W-:-:S01]  /*5350*/  FADD.FTZ R24, R44, R29 ;  /* 0x0000001d2c187221 */ /* 0x008fc20000010000 */
[----:B------:R-:W-:-:S06]  /*5360*/  IMAD.MOV.U32 R29, RZ, RZ, R25 ;  /* 0x000000ffff1d7224 */ /* 0x000fcc00078e0019 */
[----:B------:R-:W1:Y:S08]  /*5370*/  MUFU.EX2 R49, R49 ;  /* 0x0000003100317308 */ /* 0x000e700000000800 */
[----:B------:R-:W2:Y:S01]  /*5380*/  MUFU.EX2 R50, R50 ;  /* 0x0000003200327308 */ /* 0x000ea20000000800 */
[----:B0-----:R-:W-:Y:S01]  /*5390*/  F2FP.SATFINITE.E4M3.F32.PACK_AB_MERGE_C R30, R92, R73, RZ ;  /* 0x000000495c1e723e */ /* 0x001fe200048070ff */
[----:B------:R-:W-:Y:S01]  /*53a0*/  FADD.FTZ R73, R73, R28 ;  /* 0x0000001c49497221 */ /* 0x000fe20000010000 */
[----:B------:R-:W-:-:S02]  /*53b0*/  IMAD.MOV.U32 R28, RZ, RZ, R25 ;  /* 0x000000ffff1c7224 */ /* 0x000fc400078e0019 */
[----:B------:R-:W-:Y:S01]  /*53c0*/  F2FP.SATFINITE.E4M3.F32.PACK_AB_MERGE_C R187, R76, R53, R30 ;  /* 0x000000354cbb723e */ /* 0x000fe2000480701e */
[----:B------:R-:W-:-:S01]  /*53d0*/  FADD.FTZ R92, R92, R73 ;  /* 0x000000495c5c7221 */ /* 0x000fc20000010000 */
[----:B------:R-:W-:Y:S01]  /*53e0*/  IMAD.MOV.U32 R30, RZ, RZ, R25 ;  /* 0x000000ffff1e7224 */ /* 0x000fe200078e0019 */
[----:B------:R-:W0:Y:S01]  /*53f0*/  MUFU.EX2 R55, R55 ;  /* 0x0000003700377308 */ /* 0x000e220000000800 */
[----:B-1----:R-:W-:-:S01]  /*5400*/  FADD.FTZ R5, R49, R24 ;  /* 0x0000001831057221 */ /* 0x002fc20000010000 */
[--C-:B------:R-:W-:Y:S02]  /*5410*/  IMAD.MOV.U32 R24, RZ, RZ, R25.reuse ;  /* 0x000000ffff187224 */ /* 0x100fe400078e0019 */
[--C-:B------:R-:W-:Y:S02]  /*5420*/  IMAD.MOV.U32 R53, RZ, RZ, R25.reuse ;  /* 0x000000ffff357224 */ /* 0x100fe400078e0019 */
[----:B------:R-:W-:Y:S02]  /*5430*/  IMAD.MOV.U32 R73, RZ, RZ, R25 ;  /* 0x000000ffff497224 */ /* 0x000fe400078e0019 */
[----:B------:R-:W1:Y:S01]  /*5440*/  MUFU.EX2 R52, R52 ;  /* 0x0000003400347308 */ /* 0x000e620000000800 */
[----:B--2---:R-:W-:-:S01]  /*5450*/  FADD.FTZ R5, R50, R5 ;  /* 0x0000000532057221 */ /* 0x004fc20000010000 */
[----:B------:R-:W-:Y:S01]  /*5460*/  F2FP.SATFINITE.E4M3.F32.PACK_AB_MERGE_C R49, R50, R49, RZ ;  /* 0x000000313231723e */ /* 0x000fe200048070ff */
[----:B------:R-:W-:-:S02]  /*5470*/  IMAD.MOV.U32 R50, RZ, RZ, R25 ;  /* 0x000000ffff327224 */ /* 0x000fc400078e0019 */
[----:B------:R-:W-:Y:S01]  /*5480*/  IMAD.MOV.U32 R76, RZ, RZ, R25 ;  /* 0x000000ffff4c7224 */ /* 0x000fe200078e0019 */
[----:B------:R-:W-:Y:S01]  /*5490*/  F2FP.SATFINITE.E4M3.F32.PACK_AB_MERGE_C R186, R44, R3, R49 ;  /* 0x000000032cba723e */ /* 0x000fe20004807031 */
[----:B------:R-:W-:Y:S01]  /*54a0*/  IMAD.MOV.U32 R44, RZ, RZ, R25 ;  /* 0x000000ffff2c7224 */ /* 0x000fe200078e0019 */
[----:B------:R-:W2:Y:S01]  /*54b0*/  MUFU.EX2 R94, R94 ;  /* 0x0000005e005e7308 */ /* 0x000ea20000000800 */
[----:B0-----:R-:W-:-:S01]  /*54c0*/  FADD.FTZ R7, R55, R92 ;  /* 0x0000005c37077221 */ /* 0x001fc20000010000 */
[----:B------:R-:W-:-:S06]  /*54d0*/  IMAD.MOV.U32 R49, RZ, RZ, R25 ;  /* 0x000000ffff317224 */ /* 0x000fcc00078e0019 */
        /* <DEDUP_REMOVED lines=11> */
[C---:B0-----:R-:W-:Y:S01]  /*5590*/  F2FP.SATFINITE.E4M3.F32.PACK_AB_MERGE_C R59, R96.reuse, R59, RZ ;  /* 0x0000003b603b723e */ /* 0x041fe200048070ff */
[----:B------:R-:W-:-:S03]  /*55a0*/  FADD.FTZ R96, R96, R7 ;  /* 0x0000000760607221 */ /* 0x000fc60000010000 */
[----:B------:R-:W-:Y:S01]  /*55b0*/  F2FP.SATFINITE.E4M3.F32.PACK_AB_MERGE_C R189, R94, R55, R59 ;  /* 0x000000375ebd723e */ /* 0x000fe2000480703b */
[----:B------:R-:W-:Y:S02]  /*55c0*/  IMAD.MOV.U32 R55, RZ, RZ, R25 ;  /* 0x000000ffff377224 */ /* 0x000fe400078e0019 */
[----:B------:R-:W0:Y:S01]  /*55d0*/  MUFU.EX2 R82, R82 ;  /* 0x0000005200527308 */ /* 0x000e220000000800 */
[----:B-1----:R-:W-:-:S01]  /*55e0*/  FADD.FTZ R5, R80, R5 ;  /* 0x0000000550057221 */ /* 0x002fc20000010000 */
[----:B------:R-:W-:Y:S01]  /*55f0*/  F2FP.SATFINITE.E4M3.F32.PACK_AB_MERGE_C R69, R80, R69, RZ ;  /* 0x000000455045723e */ /* 0x000fe200048070ff */
[--C-:B------:R-:W-:Y:S02]  /*5600*/  IMAD.MOV.U32 R59, RZ, RZ, R25.reuse ;  /* 0x000000ffff3b7224 */ /* 0x100fe400078e0019 */
[----:B------:R-:W-:Y:S01]  /*5610*/  IMAD.MOV.U32 R80, RZ, RZ, R25 ;  /* 0x000000ffff507224 */ /* 0x000fe200078e0019 */
[----:B------:R-:W-:Y:S01]  /*5620*/  F2FP.SATFINITE.E4M3.F32.PACK_AB_MERGE_C R188, R51, R52, R69 ;  /* 0x0000003433bc723e */ /* 0x000fe20004807045 */
[----:B------:R-:W-:Y:S01]  /*5630*/  IMAD.MOV.U32 R51, RZ, RZ, R25 ;  /* 0x000000ffff337224 */ /* 0x000fe200078e0019 */
[----:B------:R-:W1:Y:S01]  /*5640*/  MUFU.EX2 R98, R98 ;  /* 0x0000006200627308 */ /* 0x000e620000000800 */
[----:B--2---:R-:W-:-:S01]  /*5650*/  FADD.FTZ R3, R75, R96 ;  /* 0x000000604b037221 */ /* 0x004fc20000010000 */
[----:B------:R-:W-:-:S02]  /*5660*/  IMAD.MOV.U32 R52, RZ, RZ, R25 ;  /* 0x000000ffff347224 */ /* 0x000fc400078e0019 */
[----:B------:R-:W-:-:S04]  /*5670*/  IMAD.MOV.U32 R69, RZ, RZ, R25 ;  /* 0x000000ffff457224 */ /* 0x000fc800078e0019 */
[----:B------:R2:W3:Y:S01]  /*5680*/  MUFU.EX2 R27, R84 ;  /* 0x00000054001b7308 */ /* 0x0004e20000000800 */
[----:B0-----:R-:W-:-:S07]  /*5690*/  FADD.FTZ R4, R82, R5 ;  /* 0x0000000552047221 */ /* 0x001fce0000010000 */
[----:B------:R-:W-:Y:S01]  /*56a0*/  MUFU.EX2 R77, R77 ;  /* 0x0000004d004d7308 */ /* 0x000fe20000000800 */
[----:B-1----:R-:W-:-:S01]  /*56b0*/  FADD.FTZ R6, R98, R3 ;  /* 0x0000000362067221 */ /* 0x002fc20000010000 */
[----:B--2---:R-:W-:-:S06]  /*56c0*/  IMAD.MOV.U32 R84, RZ, RZ, R25 ;  /* 0x000000ffff547224 */ /* 0x004fcc00078e0019 */
[----:B------:R-:W0:Y:S01]  /*56d0*/  MUFU.EX2 R26, R26 ;  /* 0x0000001a001a7308 */ /* 0x000e220000000800 */
[----:B---3--:R-:W-:-:S07]  /*56e0*/  FADD.FTZ R3, R27, R4 ;  /* 0x000000041b037221 */ /* 0x008fce0000010000 */
[----:B------:R-:W1:Y:S08]  /*56f0*/  MUFU.EX2 R86, R86 ;  /* 0x0000005600567308 */ /* 0x000e700000000800 */
[----:B------:R-:W2:Y:S01]  /*5700*/  MUFU.EX2 R79, R79 ;  /* 0x0000004f004f7308 */ /* 0x000ea20000000800 */
[----:B0-----:R-:W-:Y:S01]  /*5710*/  F2FP.SATFINITE.E4M3.F32.PACK_AB_MERGE_C R7, R26, R77, RZ ;  /* 0x0000004d1a07723e */ /* 0x001fe200048070ff */
[----:B------:R-:W-:-:S03]  /*5720*/  FADD.FTZ R77, R77, R6 ;  /* 0x000000064d4d7221 */ /* 0x000fc60000010000 */
[----:B------:R-:W-:Y:S01]  /*5730*/  F2FP.SATFINITE.E4M3.F32.PACK_AB_MERGE_C R191, R98, R75, R7 ;  /* 0x0000004b62bf723e */ /* 0x000fe20004807007 */
[----:B------:R-:W-:-:S01]  /*5740*/  FADD.FTZ R6, R26, R77 ;  /* 0x0000004d1a067221 */ /* 0x000fc20000010000 */
[----:B------:R-:W-:Y:S02]  /*5750*/  IMAD.MOV.U32 R26, RZ, RZ, R25 ;  /* 0x000000ffff1a7224 */ /* 0x000fe400078e0019 */
[----:B-1----:R-:W-:-:S01]  /*5760*/  FADD.FTZ R4, R86, R3 ;  /* 0x0000000356047221 */ /* 0x002fc20000010000 */
[--C-:B------:R-:W-:Y:S02]  /*5770*/  IMAD.MOV.U32 R75, RZ, RZ, R25.reuse ;  /* 0x000000ffff4b7224 */ /* 0x100fe400078e0019 */
[----:B------:R-:W-:Y:S01]  /*5780*/  IMAD.MOV.U32 R77, RZ, RZ, R25 ;  /* 0x000000ffff4d7224 */ /* 0x000fe200078e0019 */
[C---:B--2---:R-:W-:Y:S01]  /*5790*/  F2FP.SATFINITE.E4M3.F32.PACK_AB_MERGE_C R5, R79.reuse, R86, RZ ;  /* 0x000000564f05723e */ /* 0x044fe200048070ff */
[----:B------:R-:W-:-:S01]  /*57a0*/  FADD.FTZ R4, R79, R4 ;  /* 0x000000044f047221 */ /* 0x000fc20000010000 */
[----:B------:R-:W-:-:S02]  /*57b0*/  IMAD.MOV.U32 R79, RZ, RZ, R25 ;  /* 0x000000ffff4f7224 */ /* 0x000fc400078e0019 */
[----:B------:R-:W-:Y:S01]  /*57c0*/  F2FP.SATFINITE.E4M3.F32.PACK_AB_MERGE_C R190, R27, R82, R5 ;  /* 0x000000521bbe723e */ /* 0x000fe20004807005 */
[--C-:B------:R-:W-:Y:S02]  /*57d0*/  IMAD.MOV.U32 R27, RZ, RZ, R25.reuse ;  /* 0x000000ffff1b7224 */ /* 0x100fe400078e0019 */
[--C-:B------:R-:W-:Y:S02]  /*57e0*/  IMAD.MOV.U32 R82, RZ, RZ, R25.reuse ;  /* 0x000000ffff527224 */ /* 0x100fe400078e0019 */
[----:B------:R-:W-:Y:S01]  /*57f0*/  IMAD.MOV.U32 R86, RZ, RZ, R25 ;  /* 0x000000ffff567224 */ /* 0x000fe200078e0019 */
        /* <DEDUP_REMOVED lines=35> */
[----:B------:R-:W-:Y:S01]  /*5a30*/  UMOV UR55, UR46 ;  /* 0x0000002e00377c82 */ /* 0x000fe20008000000 */
[----:B------:R-:W-:Y:S01]  /*5a40*/  UMOV UR53, UR45 ;  /* 0x0000002d00357c82 */ /* 0x000fe20008000000 */
[----:B------:R-:W-:-:S05]  /*5a50*/  ULDC UR52, c[0x0][0x988] ;  /* 0x0002620000347ab9 */ /* 0x000fca0000000800 */
.L_x_202:
[----:B------:R-:W-:Y:S01]  /*5a60*/  ISETP.NE.AND P2, PT, RZ, UR43, PT ;  /* 0x0000002bff007c0c */ /* 0x000fe2000bf45270 */
[----:B------:R-:W-:-:S04]  /*5a70*/  UISETP.NE.AND UP0, UPT, UR53, 0x1, UPT ;  /* 0x000000013500788c */ /* 0x000fc8000bf05270 */
[----:B------:R-:W-:-:S04]  /*5a80*/  USEL UR46, URZ, 0x1, UP0 ;  /* 0x000000013f2e7887 */ /* 0x000fc80008000000 */
[----:B------:R-:W-:-:S04]  /*5a90*/  ULOP3.LUT UR46, UR55, UR46, URZ, 0x3c, !UPT ;  /* 0x0000002e372e7292 */ /* 0x000fc8000f8e3c3f */
[----:B------:R-:W-:Y:S08]  /*5aa0*/  @P2 BRA `(.L_x_192) ;  /* 0x0000000000442947 */ /* 0x000ff00003800000 */
[----:B------:R-:W-:Y:S05]  /*5ab0*/  @!P0 BRA `(.L_x_193) ;  /* 0x0000000000048947 */ /* 0x000fea0003800000 */
[----:B------:R-:W-:Y:S01]  /*5ac0*/  BPT.TRAP 0x1 ;  /* 0x000000040000795c */ /* 0x000fe20000300000 */
.L_x_193:
[----:B------:R-:W0:Y:S01]  /*5ad0*/  S2UR UR10, SR_CgaCtaId ;  /* 0x00000000000a79c3 */ /* 0x000e220000008800 */
[----:B------:R-:W-:Y:S01]  /*5ae0*/  UIADD3 UR6, UR53, 0x1, URZ ;  /* 0x0000000135067890 */ /* 0x000fe2000fffe03f */
[----:B------:R-:W-:Y:S01]  /*5af0*/  IMAD.U32 R7, RZ, RZ, UR46 ;  /* 0x0000002eff077e24 */ /* 0x000fe2000f8e00ff */
[----:B------:R-:W-:Y:S02]  /*5b00*/  UMOV UR7, 0x400 ;  /* 0x0000040000077882 */ /* 0x000fe40000000000 */
[----:B------:R-:W-:Y:S02]  /*5b10*/  UISETP.NE.AND UP0, UPT, UR6, 0x2, UPT ;  /* 0x000000020600788c */ /* 0x000fe4000bf05270 */
[----:B------:R-:W-:Y:S02]  /*5b20*/  SHF.L.U32 R7, R7, 0x1f, RZ ;  /* 0x0000001f07077819 */ /* 0x000fe400000006ff */
[----:B------:R-:W-:Y:S02]  /*5b30*/  USEL UR6, UR6, URZ, UP0 ;  /* 0x0000003f06067287 */ /* 0x000fe40008000000 */
[----:B0-----:R-:W-:-:S04]  /*5b40*/  ULEA UR7, UR10, UR7, 0x18 ;  /* 0x000000070a077291 */ /* 0x001fc8000f8ec03f */
[----:B------:R-:W-:-:S09]  /*5b50*/  ULEA UR6, UR6, UR7, 0x3 ;  /* 0x0000000706067291 */ /* 0x000fd2000f8e183f */
[----:B------:R0:W1:Y:S01]  /*5b60*/  SYNCS.PHASECHK.TRANS64.TRYWAIT P1, [UR6+0x29830], R7 ;  /* 0x02983007ff0075a7 */ /* 0x0000620008020146 */
[----:B------:R-:W-:Y:S05]  /*5b70*/  @!P0 BRA `(.L_x_194) ;  /* 0x0000000000048947 */ /* 0x000fea0003800000 */
[----:B------:R-:W-:Y:S01]  /*5b80*/  BPT.TRAP 0x1 ;  /* 0x000000040000795c */ /* 0x000fe20000300000 */
.L_x_194:
[----:B-1----:R-:W-:Y:S05]  /*5b90*/  @P1 BRA `(.L_x_192) ;  /* 0x0000000000081947 */ /* 0x002fea0003800000 */
[----:B------:R-:W1:Y:S02]  /*5ba0*/  SYNCS.PHASECHK.TRANS64.TRYWAIT P1, [UR6+0x29830], R7 ;  /* 0x02983007ff0075a7 */ /* 0x000e640008020146 */
[----:B-1----:R-:W-:Y:S05]  /*5bb0*/  @!P1 BRA `(.L_x_195) ;  /* 0x000000e8009c9947 */ /* 0x002fea0003800000 */
.L_x_192:
[----:B-1----:R-:W1:Y:S01]  /*5bc0*/  S2R R8, SR_TID.X ;  /* 0x0000000000087919 */ /* 0x002e620000002100 */
[----:B------:R-:W-:Y:S01]  /*5bd0*/  UIADD3 UR45, UR53, 0x1, URZ ;  /* 0x00000001352d7890 */ /* 0x000fe2000fffe03f */
[----:B------:R-:W-:Y:S01]  /*5be0*/  UMOV UR27, 0x80000020 ;  /* 0x80000020001b7882 */ /* 0x000fe20000000000 */
[----:B------:R-:W-:Y:S02]  /*5bf0*/  UMOV UR28, UR24 ;  /* 0x00000018001c7c82 */ /* 0x000fe40008000000 */
[----:B------:R-:W-:Y:S01]  /*5c00*/  UISETP.NE.AND UP0, UPT, UR45, 0x2, UPT ;  /* 0x000000022d00788c */ /* 0x000fe2000bf05270 */
[----:B------:R-:W-:Y:S01]  /*5c10*/  UMOV UR29, UR25 ;  /* 0x00000019001d7c82 */ /* 0x000fe20008000000 */
[----:B------:R-:W-:Y:S02]  /*5c20*/  UMOV UR31, 0x80000020 ;  /* 0x80000020001f7882 */ /* 0x000fe40000000000 */
[----:B------:R-:W-:Y:S01]  /*5c30*/  USEL UR45, UR45, URZ, UP0 ;  /* 0x0000003f2d2d7287 */ /* 0x000fe20008000000 */
[----:B------:R-:W-:Y:S01]  /*5c40*/  UMOV UR32, UR24 ;  /* 0x0000001800207c82 */ /* 0x000fe20008000000 */
[----:B------:R-:W-:-:S02]  /*5c50*/  UMOV UR33, UR25 ;  /* 0x0000001900217c82 */ /* 0x000fc40008000000 */
[----:B------:R-:W-:Y:S01]  /*5c60*/  UIMAD UR56, UR45, 0x780, UR49 ;  /* 0x000007802d3878a4 */ /* 0x000fe2000f8e0231 */
[----:B------:R-:W-:Y:S01]  /*5c70*/  UMOV UR35, 0x80000020 ;  /* 0x8000002000237882 */ /* 0x000fe20000000000 */
[----:B------:R-:W-:Y:S02]  /*5c80*/  UMOV UR7, 0x80000020 ;  /* 0x8000002000077882 */ /* 0x000fe40000000000 */
[----:B------:R-:W-:Y:S02]  /*5c90*/  UIADD3 UR30, UR56, 0x80, URZ ;  /* 0x00000080381e7890 */ /* 0x000fe4000fffe03f */
[----:B------:R-:W-:Y:S02]  /*5ca0*/  UIADD3 UR34, UR56, 0x100, URZ ;  /* 0x0000010038227890 */ /* 0x000fe4000fffe03f */
[----:B------:R-:W-:Y:S01]  /*5cb0*/  UMOV UR26, UR56 ;  /* 0x00000038001a7c82 */ /* 0x000fe20008000000 */
[----:B------:R-:W-:Y:S02]  /*5cc0*/  UIADD3 UR6, UR56, 0x200, URZ ;  /* 0x0000020038067890 */ /* 0x000fe4000fffe03f */
[----:B------:R-:W-:Y:S01]  /*5cd0*/  UIADD3 UR10, UR56, 0x202, URZ ;  /* 0x00000202380a7890 */ /* 0x000fe2000fffe03f */
[----:B------:R-:W-:Y:S01]  /*5ce0*/  UMOV UR11, 0x80000020 ;  /* 0x80000020000b7882 */ /* 0x000fe20000000000 */
[----:B------:R-:W-:Y:S01]  /*5cf0*/  UIADD3 UR14, UR56, 0x282, URZ ;  /* 0x00000282380e7890 */ /* 0x000fe2000fffe03f */
[----:B------:R-:W-:Y:S01]  /*5d00*/  UMOV UR15, 0x80000020 ;  /* 0x80000020000f7882 */ /* 0x000fe20000000000 */
[----:B------:R-:W-:Y:S01]  /*5d10*/  UIADD3 UR18, UR56, 0x500, URZ ;  /* 0x0000050038127890 */ /* 0x000fe2000fffe03f */
[----:B-1----:R-:W-:Y:S01]  /*5d20*/  SHF.R.U32.HI R8, RZ, 0x7, R8 ;  /* 0x00000007ff087819 */ /* 0x002fe20000011608 */
[----:B------:R-:W-:Y:S01]  /*5d30*/  UMOV UR19, 0x80000020 ;  /* 0x8000002000137882 */ /* 0x000fe20000000000 */
[----:B------:R-:W-:Y:S01]  /*5d40*/  UIADD3 UR22, UR56, 0x502, URZ ;  /* 0x0000050238167890 */ /* 0x000fe2000fffe03f */
[----:B------:R-:W-:-:S02]  /*5d50*/  UMOV UR23, 0x80000020 ;  /* 0x8000002000177882 */ /* 0x000fc40000000000 */
[----:B0-----:R-:W-:-:S05]  /*5d60*/  VIADD R7, R8, 0x8 ;  /* 0x0000000808077836 */ /* 0x001fca0000000000 */
[----:B------:R0:W-:Y:S06]  /*5d70*/  BAR.SYNC.DEFER_BLOCKING R7, 0x100 ;  /* 0x000400070000751d */ /* 0x0001ec0000010000 */
[----:B------:R-:W-:-:S06]  /*5d80*/  WARPGROUP.ARRIVE ;  /* 0x00000000000079c5 */ /* 0x000fcc0000000000 */
[----:B------:R-:W-:Y:S01]  /*5d90*/  QGMMA.64x32x32.F32.E4M3.E4M3 R152, gdesc[UR24], RZ, !UPT, gsb0 ;  /* 0x00600000189879f3 */ /* 0x000fe2000c0008ff */
[----:B------:R-:W-:Y:S01]  /*5da0*/  UIADD3 UR26, UR56, 0x180, URZ ;  /* 0x00000180381a7890 */ /* 0x000fe2000fffe03f */
[----:B------:R-:W-:Y:S01]  /*5db0*/  UMOV UR27, 0x80000020 ;  /* 0x80000020001b7882 */ /* 0x000fe20000000000 */
[----:B------:R-:W-:Y:S02]  /*5dc0*/  WARPGROUP.DEPBAR.LE gsb0, 0x0 ;  /* 0x00008000000079c5 */ /* 0x000fe40000010000 */
[----:B------:R-:W-:-:S06]  /*5dd0*/  WARPGROUP.ARRIVE ;  /* 0x00000000000079c5 */ /* 0x000fcc0000000000 */
[----:B------:R-:W-:Y:S01]  /*5de0*/  QGMMA.64x32x32.F32.E4M3.E4M3 R136, gdesc[UR28], RZ, !UPT, gsb0 ;  /* 0x006000001c8879f3 */ /* 0x000fe2000c0008ff */
[----:B------:R-:W-:Y:S01]  /*5df0*/  UIADD3 UR30, UR56, 0x82, URZ ;  /* 0x00000082381e7890 */ /* 0x000fe2000fffe03f */
[----:B------:R-:W-:Y:S01]  /*5e00*/  UMOV UR28, UR4 ;  /* 0x00000004001c7c82 */ /* 0x000fe20008000000 */
[----:B------:R-:W-:Y:S01]  /*5e10*/  UMOV UR29, UR5 ;  /* 0x00000005001d7c82 */ /* 0x000fe20008000000 */
        /* <DEDUP_REMOVED lines=134> */
[----:B------:R-:W-:Y:S01]  /*6680*/  UIADD3 UR56, UR56, 0x702, URZ ;  /* 0x0000070238387890 */ /* 0x000fe2000fffe03f */
[----:B------:R-:W-:Y:S02]  /*6690*/  WARPGROUP.DEPBAR.LE gsb0, 0x0 ;  /* 0x00008000000079c5 */ /* 0x000fe40000010000 */
[----:B------:R-:W-:-:S06]  /*66a0*/  WARPGROUP.ARRIVE ;  /* 0x00000000000079c5 */ /* 0x000fcc0000000000 */
[----:B------:R-:W-:Y:S03]  /*66b0*/  QGMMA.64x32x32.F32.E4M3.E4M3 R136, gdesc[UR28], R136, gsb0 ;  /* 0x006000001c8879f3 */ /* 0x000fe60008000888 */
        /* <DEDUP_REMOVED lines=12> */
[----:B0-----:R-:W-:Y:S05]  /*6780*/  @P2 BRA `(.L_x_196) ;  /* 0x0000000000382947 */ /* 0x001fea0003800000 */
[----:B------:R-:W-:Y:S05]  /*6790*/  @!P0 BRA `(.L_x_197) ;  /* 0x0000000000048947 */ /* 0x000fea0003800000 */
[----:B------:R-:W-:Y:S01]  /*67a0*/  BPT.TRAP 0x1 ;  /* 0x000000040000795c */ /* 0x000fe20000300000 */
.L_x_197:
[----:B------:R-:W0:Y:S01]  /*67b0*/  S2UR UR7, SR_CgaCtaId ;  /* 0x00000000000779c3 */ /* 0x000e220000008800 */
[----:B------:R-:W-:Y:S01]  /*67c0*/  UMOV UR6, 0x400 ;  /* 0x0000040000067882 */ /* 0x000fe20000000000 */
[----:B------:R-:W-:-:S05]  /*67d0*/  IMAD.U32 R7, RZ, RZ, UR55 ;  /* 0x00000037ff077e24 */ /* 0x000fca000f8e00ff */
[----:B------:R-:W-:Y:S01]  /*67e0*/  SHF.L.U32 R7, R7, 0x1f, RZ ;  /* 0x0000001f07077819 */ /* 0x000fe200000006ff */
[----:B0-----:R-:W-:-:S04]  /*67f0*/  ULEA UR6, UR7, UR6, 0x18 ;  /* 0x0000000607067291 */ /* 0x001fc8000f8ec03f */
[----:B------:R-:W-:-:S09]  /*6800*/  ULEA UR6, UR53, UR6, 0x3 ;  /* 0x0000000635067291 */ /* 0x000fd2000f8e183f */
[----:B------:R0:W1:Y:S01]  /*6810*/  SYNCS.PHASECHK.TRANS64.TRYWAIT P1, [UR6+0x29850], R7 ;  /* 0x02985007ff0075a7 */ /* 0x0000620008020146 */
[----:B------:R-:W-:Y:S05]  /*6820*/  @!P0 BRA `(.L_x_198) ;  /* 0x0000000000048947 */ /* 0x000fea0003800000 */
[----:B------:R-:W-:Y:S01]  /*6830*/  BPT.TRAP 0x1 ;  /* 0x000000040000795c */ /* 0x000fe20000300000 */
.L_x_198:
[----:B-1----:R-:W-:Y:S05]  /*6840*/  @P1 BRA `(.L_x_196) ;  /* 0x0000000000081947 */ /* 0x002fea0003800000 */
[----:B------:R-:W1:Y:S02]  /*6850*/  SYNCS.PHASECHK.TRANS64.TRYWAIT P1, [UR6+0x29850], R7 ;  /* 0x02985007ff0075a7 */ /* 0x000e640008020146 */
[----:B-1----:R-:W-:Y:S05]  /*6860*/  @!P1 BRA `(.L_x_199) ;  /* 0x000000dc00889947 */ /* 0x002fea0003800000 */
.L_x_196:
[----:B------:R-:W2:Y:S01]  /*6870*/  S2UR UR10, SR_CgaCtaId ;  /* 0x00000000000a79c3 */ /* 0x000ea20000008800 */
[----:B------:R-:W-:Y:S01]  /*6880*/  UMOV UR6, 0x400 ;  /* 0x0000040000067882 */ /* 0x000fe20000000000 */
[----:B------:R-:W-:Y:S01]  /*6890*/  WARPGROUP.ARRIVE ;  /* 0x00000000000079c5 */ /* 0x000fe20000000000 */
[----:B------:R-:W-:-:S05]  /*68a0*/  UMOV UR7, 0xc0000010 ;  /* 0xc000001000077882 */ /* 0x000fca0000000000 */
[----:B-1----:R-:W1:Y:S01]  /*68b0*/  S2R R8, SR_TID.X ;  /* 0x0000000000087919 */ /* 0x002e620000002100 */
[----:B--2---:R-:W-:-:S04]  /*68c0*/  ULEA UR14, UR10, UR6, 0x18 ;  /* 0x000000060a0e7291 */ /* 0x004fc8000f8ec03f */
[----:B------:R-:W-:-:S04]  /*68d0*/  UIADD3 UR6, UR14, 0x400, URZ ;  /* 0x000004000e067890 */ /* 0x000fc8000fffe03f */
[----:B------:R-:W-:-:S04]  /*68e0*/  USHF.R.U32.HI UR6, URZ, 0x4, UR6 ;  /* 0x000000043f067899 */ /* 0x000fc80008011606 */
[----:B------:R-:W-:Y:S01]  /*68f0*/  ULOP3.LUT UR6, UR6, 0x3fff, URZ, 0xc0, !UPT ;  /* 0x00003fff06067892 */ /* 0x000fe2000f8ec03f */
[----:B-1----:R-:W-:-:S03]  /*6900*/  SHF.R.U32.HI R8, RZ, 0x7, R8 ;  /* 0x00000007ff087819 */ /* 0x002fc60000011608 */
[----:B------:R-:W-:Y:S01]  /*6910*/  ULOP3.LUT UR6, UR6, 0x10000, URZ, 0xfc, !UPT ;  /* 0x0001000006067892 */ /* 0x000fe2000f8efc3f */
[----:B0-----:R-:W-:-:S03]  /*6920*/  IADD3 R7, -R8, 0xb, RZ ;  /* 0x0000000b08077810 */ /* 0x001fc60007ffe1ff */
        /* <DEDUP_REMOVED lines=27> */
.L_x_200:
[C---:B------:R-:W-:Y:S01]  /*6ae0*/  FMUL.FTZ R8, R0.reuse, R152 ;  /* 0x0000009800087220 */ /* 0x040fe20000410000 */
[C---:B------:R-:W-:Y:S01]  /*6af0*/  FMUL.FTZ R10, R0.reuse, R154 ;  /* 0x0000009a000a7220 */ /* 0x040fe20000410000 */
[C---:B0-----:R-:W-:Y:S01]  /*6b00*/  FMUL.FTZ R7, R0.reuse, R153 ;  /* 0x0000009900077220 */ /* 0x041fe20000410000 */
        /* <DEDUP_REMOVED lines=18> */
[----:B------:R-:W-:Y:S01]  /*6c30*/  FMUL.FTZ R139, R0, R139 ;  /* 0x0000008b008b7220 */ /* 0x000fe20000410000 */
[----:B------:R-:W2:Y:S01]  /*6c40*/  MUFU.TANH R7, R7 ;  /* 0x0000000700077308 */ /* 0x000ea20000002400 */
[----:B0-----:R-:W-:Y:S01]  /*6c50*/  FMNMX.FTZ R158, R8, R3, !PT ;  /* 0x00000003089e7209 */ /* 0x001fe20007810000 */
[C---:B------:R-:W-:Y:S01]  /*6c60*/  FMUL.FTZ R140, R0.reuse, R140 ;  /* 0x0000008c008c7220 */ /* 0x040fe20000410000 */
[C---:B------:R-:W-:Y:S01]  /*6c70*/  FMUL.FTZ R142, R0.reuse, R142 ;  /* 0x0000008e008e7220 */ /* 0x040fe20000410000 */
[C---:B------:R-:W-:Y:S01]  /*6c80*/  FMUL.FTZ R141, R0.reuse, R141 ;  /* 0x0000008d008d7220 */ /* 0x040fe20000410000 */
[C---:B------:R-:W-:Y:S01]  /*6c90*/  FMUL.FTZ R143, R0.reuse, R143 ;  /* 0x0000008f008f7220 */ /* 0x040fe20000410000 */
[C---:B------:R-:W-:Y:S01]  /*6ca0*/  FMUL.FTZ R144, R0.reuse, R144 ;  /* 0x0000009000907220 */ /* 0x040fe20000410000 */
[----:B------:R-:W-:Y:S01]  /*6cb0*/  FMUL.FTZ R146, R0, R146 ;  /* 0x0000009200927220 */ /* 0x000fe20000410000 */
[----:B------:R-:W0:Y:S01]  /*6cc0*/  MUFU.TANH R9, R9 ;  /* 0x0000000900097308 */ /* 0x000e220000002400 */
[----:B-1----:R-:W-:Y:S01]  /*6cd0*/  FMNMX.FTZ R160, R10, R5, !PT ;  /* 0x000000050aa07209 */ /* 0x002fe20007810000 */
[C---:B------:R-:W-:Y:S01]  /*6ce0*/  FMUL.FTZ R145, R0.reuse, R145 ;  /* 0x0000009100917220 */ /* 0x040fe20000410000 */
[C---:B------:R-:W-:Y:S01]  /*6cf0*/  FMUL.FTZ R147, R0.reuse, R147 ;  /* 0x0000009300937220 */ /* 0x040fe20000410000 */
[C---:B------:R-:W-:Y:S01]  /*6d00*/  FMUL.FTZ R148, R0.reuse, R148 ;  /* 0x0000009400947220 */ /* 0x040fe20000410000 */
[C---:B------:R-:W-:Y:S01]  /*6d10*/  FMUL.FTZ R150, R0.reuse, R150 ;  /* 0x0000009600967220 */ /* 0x040fe20000410000 */
[C---:B------:R-:W-:Y:S01]  /*6d20*/  FMUL.FTZ R149, R0.reuse, R149 ;  /* 0x0000009500957220 */ /* 0x040fe20000410000 */
[C---:B------:R-:W-:Y:S01]  /*6d30*/  FMUL.FTZ R151, R0.reuse, R151 ;  /* 0x0000009700977220 */ /* 0x040fe20000410000 */
[----:B------:R-:W1:Y:S01]  /*6d40*/  MUFU.TANH R11, R11 ;  /* 0x0000000b000b7308 */ /* 0x000e620000002400 */
[----:B--2---:R-:W-:Y:S01]  /*6d50*/  FMNMX.FTZ R158, R7, R158, !PT ;  /* 0x0000009e079e7209 */ /* 0x004fe20007810000 */
[C---:B------:R-:W-:Y:S01]  /*6d60*/  FMUL.FTZ R120, R0.reuse, R120 ;  /* 0x0000007800787220 */ /* 0x040fe20000410000 */
[C---:B------:R-:W-:Y:S01]  /*6d70*/  FMUL.FTZ R122, R0.reuse, R122 ;  /* 0x0000007a007a7220 */ /* 0x040fe20000410000 */
[C---:B------:R-:W-:Y:S01]  /*6d80*/  FMUL.FTZ R121, R0.reuse, R121 ;  /* 0x0000007900797220 */ /* 0x040fe20000410000 */
[C---:B------:R-:W-:Y:S01]  /*6d90*/  FMUL.FTZ R123, R0.reuse, R123 ;  /* 0x0000007b007b7220 */ /* 0x040fe20000410000 */
[C---:B------:R-:W-:Y:S01]  /*6da0*/  FMUL.FTZ R124, R0.reuse, R124 ;  /* 0x0000007c007c7220 */ /* 0x040fe20000410000 */
[C---:B------:R-:W-:Y:S01]  /*6db0*/  FMUL.FTZ R126, R0.reuse, R126 ;  /* 0x0000007e007e7220 */ /* 0x040fe20000410000 */
[----:B------:R-:W2:Y:S01]  /*6dc0*/  MUFU.TANH R13, R13 ;  /* 0x0000000d000d7308 */ /* 0x000ea20000002400 */
[----:B0-----:R-:W-:Y:S01]  /*6dd0*/  FMNMX.FTZ R160, R9, R160, !PT ;  /* 0x000000a009a07209 */ /* 0x001fe20007810000 */
[C---:B------:R-:W-:Y:S01]  /*6de0*/  FMUL.FTZ R125, R0.reuse, R125 ;  /* 0x0000007d007d7220 */ /* 0x040fe20000410000 */
[C---:B------:R-:W-:Y:S01]  /*6df0*/  FMUL.FTZ R127, R0.reuse, R127 ;  /* 0x0000007f007f7220 */ /* 0x040fe20000410000 */
[C---:B------:R-:W-:Y:S01]  /*6e00*/  FMUL.FTZ R128, R0.reuse, R128 ;  /* 0x0000008000807220 */ /* 0x040fe20000410000 */
[C---:B------:R-:W-:Y:S01]  /*6e10*/  FMUL.FTZ R130, R0.reuse, R130 ;  /* 0x0000008200827220 */ /* 0x040fe20000410000 */
[C---:B------:R-:W-:Y:S01]  /*6e20*/  FMUL.FTZ R129, R0.reuse, R129 ;  /* 0x0000008100817220 */ /* 0x040fe20000410000 */
[C---:B------:R-:W-:Y:S01]  /*6e30*/  FMUL.FTZ R131, R0.reuse, R131 ;  /* 0x0000008300837220 */ /* 0x040fe20000410000 */
        /* <DEDUP_REMOVED lines=46> */
[----:B------:R-:W-:Y:S01]  /*7120*/  FMUL.FTZ R103, R0, R103 ;  /* 0x0000006700677220 */ /* 0x000fe20000410000 */
[----:B------:R-:W-:Y:S01]  /*7130*/  UMOV UR6, UR52 ;  /* 0x0000003400067c82 */ /* 0x000fe20008000000 */
[----:B------:R-:W0:Y:S01]  /*7140*/  MUFU.TANH R153, R153 ;  /* 0x0000009900997308 */ /* 0x000e220000002400 */
[----:B-1----:R-:W-:Y:S01]  /*7150*/  FMNMX.FTZ R88, R20, R159, !PT ;  /* 0x0000009f14587209 */ /* 0x002fe20007810000 */
[----:B------:R-:W-:Y:S01]  /*7160*/  IMAD.U32 R165, RZ, RZ, UR6 ;  /* 0x00000006ffa57e24 */ /* 0x000fe2000f8e00ff */
[----:B------:R-:W-:-:S04]  /*7170*/  ULEA UR7, UR45, UR14, 0x3 ;  /* 0x0000000e2d077291 */ /* 0x000fc8000f8e183f */
[----:B------:R-:W-:Y:S01]  /*7180*/  UIADD3 UR7, UR7, 0x29840, URZ ;  /* 0x0002984007077890 */ /* 0x000fe2000fffe03f */
[----:B------:R-:W1:Y:S01]  /*7190*/  MUFU.TANH R155, R155 ;  /* 0x0000009b009b7308 */ /* 0x000e620000002400 */
[----:B--2---:R-:W-:Y:S02]  /*71a0*/  FMNMX.FTZ R158, R152, R161, !PT ;  /* 0x000000a1989e7209 */ /* 0x004fe40007810000 */
[----:B------:R-:W-:-:S05]  /*71b0*/  UPRMT UR7, UR10, 0x654, UR7 ;  /* 0x000006540a077896 */ /* 0x000fca0008000007 */
[----:B------:R-:W2:Y:S01]  /*71c0*/  MUFU.TANH R154, R154 ;  /* 0x0000009a009a7308 */ /* 0x000ea20000002400 */
[----:B0-----:R-:W-:-:S03]  /*71d0*/  FMNMX.FTZ R159, R153, R88, !PT ;  /* 0x00000058999f7209 */ /* 0x001fc60007810000 */
[----:B------:R-:W-:Y:S04]  /*71e0*/  SYNCS.ARRIVE.TRANS64.RED.A1T0 RZ, [UR7], RZ ;  /* 0x000000ffffff79a7 */ /* 0x000fe80008100407 */
[----:B------:R-:W0:Y:S01]  /*71f0*/  MUFU.TANH R156, R156 ;  /* 0x0000009c009c7308 */ /* 0x000e220000002400 */
[----:B-1----:R-:W-:Y:S01]  /*7200*/  FMNMX.FTZ R161, R155, R158, !PT ;  /* 0x0000009e9ba17209 */ /* 0x002fe20007810000 */
[----:B------:R-:W-:-:S06]  /*7210*/  FMUL.FTZ R158, R0, R90 ;  /* 0x0000005a009e7220 */ /* 0x000fcc0000410000 */
[----:B------:R-:W1:Y:S01]  /*7220*/  MUFU.TANH R136, R136 ;  /* 0x0000008800887308 */ /* 0x000e620000002400 */
[----:B--2---:R-:W-:-:S07]  /*7230*/  FMNMX.FTZ R159, R154, R159, !PT ;  /* 0x0000009f9a9f7209 */ /* 0x004fce0007810000 */
[----:B------:R-:W2:Y:S01]  /*7240*/  MUFU.TANH R138, R138 ;  /* 0x0000008a008a7308 */ /* 0x000ea20000002400 */
[----:B0-----:R-:W-:-:S07]  /*7250*/  FMNMX.FTZ R161, R156, R161, !PT ;  /* 0x000000a19ca17209 */ /* 0x001fce0007810000 */
[----:B------:R-:W0:Y:S01]  /*7260*/  MUFU.TANH R137, R137 ;  /* 0x0000008900897308 */ /* 0x000e220000002400 */
[----:B-1----:R-:W-:-:S07]  /*7270*/  FMNMX.FTZ R88, R136, R159, !PT ;  /* 0x0000009f88587209 */ /* 0x002fce0007810000 */
        /* <DEDUP_REMOVED lines=121> */
[----:B--2---:R-:W-:-:S05]  /*7a10*/  FMNMX.FTZ R159, R101, R88, !PT ;  /* 0x00000058659f7209 */ /* 0x004fca0007810000 */
[----:B------:R-:W2:Y:S01]  /*7a20*/  SHFL.BFLY PT, R88, R159, 0x2, 0x1f ;  /* 0x0c401f009f587f89 */ /* 0x000ea200000e0000 */
[----:B0-----:R-:W-:-:S04]  /*7a30*/  FMNMX.FTZ R90, R102, R161, !PT ;  /* 0x000000a1665a7209 */ /* 0x001fc80007810000 */
[----:B-1----:R-:W-:-:S05]  /*7a40*/  FMNMX.FTZ R160, R103, R90, !PT ;  /* 0x0000005a67a07209 */ /* 0x002fca0007810000 */
[----:B------:R-:W0:Y:S01]  /*7a50*/  SHFL.BFLY PT, R163, R160, 0x2, 0x1f ;  /* 0x0c401f00a0a37f89 */ /* 0x000e2200000e0000 */
[----:B--2---:R-:W-:-:S05]  /*7a60*/  FMNMX.FTZ R161, R159, R88, !PT ;  /* 0x000000589fa17209 */ /* 0x004fca0007810000 */
[----:B------:R-:W1:Y:S01]  /*7a70*/  SHFL.BFLY PT, R90, R161, 0x1, 0x1f ;  /* 0x0c201f00a15a7f89 */ /* 0x000e6200000e0000 */
[----:B0-----:R-:W-:-:S05]  /*7a80*/  FMNMX.FTZ R163, R160, R163, !PT ;  /* 0x000000a3a0a37209 */ /* 0x001fca0007810000 */
[----:B------:R-:W0:Y:S01]  /*7a90*/  SHFL.BFLY PT, R88, R163, 0x1, 0x1f ;  /* 0x0c201f00a3587f89 */ /* 0x000e2200000e0000 */
[----:B-1----:R-:W-:-:S05]  /*7aa0*/  FMNMX.FTZ R90, R161, R90, !PT ;  /* 0x0000005aa15a7209 */ /* 0x002fca0007810000 */
[C---:B------:R-:W-:Y:S01]  /*7ab0*/  FADD.FTZ R3, -R90.reuse, R3 ;  /* 0x000000035a037221 */ /* 0x040fe20000010100 */
[----:B------:R-:W-:-:S03]  /*7ac0*/  FFMA.FTZ R160, R90, R165, -8 ;  /* 0xc10000005aa07423 */ /* 0x000fc600000100a5 */
[----:B------:R-:W-:Y:S01]  /*7ad0*/  FMUL.FTZ R159, R3, UR6 ;  /* 0x00000006039f7c20 */ /* 0x000fe20008410000 */
[----:B------:R-:W-:-:S01]  /*7ae0*/  FFMA.FTZ R162, R89, UR6, -R160 ;  /* 0x0000000659a27c23 */ /* 0x000fc200080108a0 */
[--C-:B------:R-:W-:Y:S01]  /*7af0*/  FFMA.FTZ R89, R92, UR6, -R160.reuse ;  /* 0x000000065c597c23 */ /* 0x100fe200080108a0 */
[----:B------:R-:W-:-:S01]  /*7b00*/  FFMA.FTZ R92, R93, UR6, -R160 ;  /* 0x000000065d5c7c23 */ /* 0x000fc200080108a0 */
[--C-:B------:R-:W-:Y:S01]  /*7b10*/  FFMA.FTZ R93, R96, UR6, -R160.reuse ;  /* 0x00000006605d7c23 */ /* 0x100fe200080108a0 */
[----:B------:R-:W-:-:S01]  /*7b20*/  FFMA.FTZ R96, R97, UR6, -R160 ;  /* 0x0000000661607c23 */ /* 0x000fc200080108a0 */
[--C-:B------:R-:W-:Y:S01]  /*7b30*/  FFMA.FTZ R97, R100, UR6, -R160.reuse ;  /* 0x0000000664617c23 */ /* 0x100fe200080108a0 */
[----:B0-----:R-:W-:Y:S01]  /*7b40*/  FMNMX.FTZ R88, R163, R88, !PT ;  /* 0x00000058a3587209 */ /* 0x001fe20007810000 */
[--C-:B------:R-:W-:Y:S01]  /*7b50*/  FFMA.FTZ R100, R101, UR6, -R160.reuse ;  /* 0x0000000665647c23 */ /* 0x100fe200080108a0 */
[----:B------:R-:W-:-:S01]  /*7b60*/  FFMA.FTZ R8, R8, UR6, -R160 ;  /* 0x0000000608087c23 */ /* 0x000fc200080108a0 */
[--C-:B------:R-:W-:Y:S01]  /*7b70*/  FFMA.FTZ R7, R7, UR6, -R160.reuse ;  /* 0x0000000607077c23 */ /* 0x100fe200080108a0 */
[----:B------:R-:W-:-:S01]  /*7b80*/  FFMA.FTZ R11, R11, UR6, -R160 ;  /* 0x000000060b0b7c23 */ /* 0x000fc200080108a0 */
[----:B------:R-:W-:Y:S01]  /*7b90*/  FADD.FTZ R3, -R88, R5 ;  /* 0x0000000558037221 */ /* 0x000fe20000010100 */
[----:B------:R-:W-:-:S01]  /*7ba0*/  FFMA.FTZ R12, R12, UR6, -R160 ;  /* 0x000000060c0c7c23 */ /* 0x000fc200080108a0 */
[----:B------:R0:W-:Y:S01]  /*7bb0*/  MUFU.EX2 R5, R159 ;  /* 0x0000009f00057308 */ /* 0x0001e20000000800 */
[----:B------:R-:W-:-:S01]  /*7bc0*/  FFMA.FTZ R15, R15, UR6, -R160 ;  /* 0x000000060f0f7c23 */ /* 0x000fc200080108a0 */
[----:B------:R-:W-:Y:S01]  /*7bd0*/  FMUL.FTZ R3, R3, UR6 ;  /* 0x0000000603037c20 */ /* 0x000fe20008410000 */
[----:B------:R-:W-:-:S01]  /*7be0*/  FFMA.FTZ R20, R20, UR6, -R160 ;  /* 0x0000000614147c23 */ /* 0x000fc200080108a0 */
[--C-:B------:R-:W-:Y:S01]  /*7bf0*/  FFMA.FTZ R153, R153, UR6, -R160.reuse ;  /* 0x0000000699997c23 */ /* 0x100fe200080108a0 */
[----:B------:R-:W-:-:S01]  /*7c00*/  FFMA.FTZ R154, R154, UR6, -R160 ;  /* 0x000000069a9a7c23 */ /* 0x000fc200080108a0 */
[--C-:B------:R-:W-:Y:S01]  /*7c10*/  FFMA.FTZ R136, R136, UR6, -R160.reuse ;  /* 0x0000000688887c23 */ /* 0x100fe200080108a0 */
[----:B------:R-:W-:-:S01]  /*7c20*/  FFMA.FTZ R137, R137, UR6, -R160 ;  /* 0x0000000689897c23 */ /* 0x000fc200080108a0 */
[----:B------:R-:W1:Y:S01]  /*7c30*/  MUFU.EX2 R8, R8 ;  /* 0x0000000800087308 */ /* 0x000e620000000800 */
[----:B0-----:R-:W-:Y:S01]  /*7c40*/  MOV R159, UR6 ;  /* 0x00000006009f7c02 */ /* 0x001fe20008000f00 */
[--C-:B------:R-:W-:Y:S01]  /*7c50*/  FFMA.FTZ R140, R140, UR6, -R160.reuse ;  /* 0x000000068c8c7c23 */ /* 0x100fe200080108a0 */
[----:B------:R-:W-:-:S01]  /*7c60*/  FFMA.FTZ R141, R141, UR6, -R160 ;  /* 0x000000068d8d7c23 */ /* 0x000fc200080108a0 */
[--C-:B------:R-:W-:Y:S01]  /*7c70*/  FFMA.FTZ R144, R144, UR6, -R160.reuse ;  /* 0x0000000690907c23 */ /* 0x100fe200080108a0 */
[----:B------:R-:W-:-:S01]  /*7c80*/  FFMA.FTZ R145, R145, UR6, -R160 ;  /* 0x0000000691917c23 */ /* 0x000fc200080108a0 */
[----:B------:R-:W-:Y:S01]  /*7c90*/  FFMA.FTZ R101, R88, R159, -8 ;  /* 0xc100000058657423 */ /* 0x000fe2000001009f */
[----:B------:R-:W-:-:S01]  /*7ca0*/  FFMA.FTZ R148, R148, UR6, -R160 ;  /* 0x0000000694947c23 */ /* 0x000fc200080108a0 */
        /* <DEDUP_REMOVED lines=8> */
[----:B------:R-:W0:Y:S01]  /*7d30*/  MUFU.EX2 R10, R10 ;  /* 0x0000000a000a7308 */ /* 0x000e220000000800 */
[----:B-1----:R-:W-:-:S01]  /*7d40*/  FFMA.FTZ R4, R5, R4, R8 ;  /* 0x0000000405047223 */ /* 0x002fc20000010008 */
[--C-:B------:R-:W-:Y:S01]  /*7d50*/  FFMA.FTZ R155, R155, UR6, -R101.reuse ;  /* 0x000000069b9b7c23 */ /* 0x100fe20008010865 */
[----:B------:R-:W-:-:S01]  /*7d60*/  FFMA.FTZ R156, R156, UR6, -R101 ;  /* 0x000000069c9c7c23 */ /* 0x000fc20008010865 */
[--C-:B------:R-:W-:Y:S01]  /*7d70*/  FFMA.FTZ R138, R138, UR6, -R101.reuse ;  /* 0x000000068a8a7c23 */ /* 0x100fe20008010865 */
[----:B------:R-:W-:-:S01]  /*7d80*/  FFMA.FTZ R139, R139, UR6, -R101 ;  /* 0x000000068b8b7c23 */ /* 0x000fc20008010865 */
[--C-:B------:R-:W-:Y:S01]  /*7d90*/  FFMA.FTZ R142, R142, UR6, -R101.reuse ;  /* 0x000000068e8e7c23 */ /* 0x100fe20008010865 */
[----:B------:R-:W-:-:S01]  /*7da0*/  FFMA.FTZ R143, R143, UR6, -R101 ;  /* 0x000000068f8f7c23 */ /* 0x000fc20008010865 */
[----:B------:R-:W1:Y:S01]  /*7db0*/  MUFU.EX2 R7, R7 ;  /* 0x0000000700077308 */ /* 0x000e620000000800 */
[----:B------:R-:W-:-:S01]  /*7dc0*/  FFMA.FTZ R146, R146, UR6, -R101 ;  /* 0x0000000692927c23 */ /* 0x000fc20008010865 */
[--C-:B------:R-:W-:Y:S01]  /*7dd0*/  FFMA.FTZ R147, R147, UR6, -R101.reuse ;  /* 0x0000000693937c23 */ /* 0x100fe20008010865 */
[----:B------:R-:W-:-:S01]  /*7de0*/  FFMA.FTZ R150, R150, UR6, -R101 ;  /* 0x0000000696967c23 */ /* 0x000fc20008010865 */
[----:B------:R-:W-:Y:S01]  /*7df0*/  FFMA.FTZ R151, R151, UR6, -R101 ;  /* 0x0000000697977c23 */ /* 0x000fe20008010865 */
[----:B------:R-:W-:-:S01]  /*7e00*/  FFMA.FTZ R120, R120, UR6, -R160 ;  /* 0x0000000678787c23 */ /* 0x000fc200080108a0 */
[----:B------:R-:W-:Y:S01]  /*7e10*/  FFMA.FTZ R122, R122, UR6, -R101 ;  /* 0x000000067a7a7c23 */ /* 0x000fe20008010865 */
[----:B------:R-:W-:-:S01]  /*7e20*/  FFMA.FTZ R121, R121, UR6, -R160 ;  /* 0x0000000679797c23 */ /* 0x000fc200080108a0 */
[----:B------:R-:W2:Y:S01]  /*7e30*/  MUFU.EX2 R9, R9 ;  /* 0x0000000900097308 */ /* 0x000ea20000000800 */
[----:B0-----:R-:W-:-:S01]  /*7e40*/  FFMA.FTZ R6, R3, R6, R10 ;  /* 0x0000000603067223 */ /* 0x001fc2000001000a */
[----:B------:R-:W-:Y:S01]  /*7e50*/  FFMA.FTZ R123, R123, UR6, -R101 ;  /* 0x000000067b7b7c23 */ /* 0x000fe20008010865 */
[----:B------:R-:W-:-:S01]  /*7e60*/  FFMA.FTZ R124, R124, UR6, -R160 ;  /* 0x000000067c7c7c23 */ /* 0x000fc200080108a0 */
[----:B------:R-:W-:Y:S01]  /*7e70*/  FFMA.FTZ R126, R126, UR6, -R101 ;  /* 0x000000067e7e7c23 */ /* 0x000fe20008010865 */
[----:B------:R-:W-:-:S01]  /*7e80*/  FFMA.FTZ R125, R125, UR6, -R160 ;  /* 0x000000067d7d7c23 */ /* 0x000fc200080108a0 */
[----:B------:R-:W-:Y:S01]  /*7e90*/  FFMA.FTZ R127, R127, UR6, -R101 ;  /* 0x000000067f7f7c23 */ /* 0x000fe20008010865 */
[----:B------:R-:W-:-:S01]  /*7ea0*/  FFMA.FTZ R128, R128, UR6, -R160 ;  /* 0x0000000680807c23 */ /* 0x000fc200080108a0 */
[----:B------:R-:W0:Y:S01]  /*7eb0*/  MUFU.EX2 R11, R11 ;  /* 0x0000000b000b7308 */ /* 0x000e220000000800 */
[----:B-1----:R-:W-:-:S01]  /*7ec0*/  FADD.FTZ R4, R7, R4 ;  /* 0x0000000407047221 */ /* 0x002fc20000010000 */
[----:B------:R-:W-:Y:S01]  /*7ed0*/  FFMA.FTZ R130, R130, UR6, -R101 ;  /* 0x0000000682827c23 */ /* 0x000fe20008010865 */
[----:B------:R-:W-:-:S01]  /*7ee0*/  FFMA.FTZ R129, R129, UR6, -R160 ;  /* 0x0000000681817c23 */ /* 0x000fc200080108a0 */
[----:B------:R-:W-:Y:S01]  /*7ef0*/  FFMA.FTZ R131, R131, UR6, -R101 ;  /* 0x0000000683837c23 */ /* 0x000fe20008010865 */
[----:B------:R-:W-:-:S01]  /*7f00*/  FFMA.FTZ R132, R132, UR6, -R160 ;  /* 0x0000000684847c23 */ /* 0x000fc200080108a0 */
[----:B------:R-:W-:Y:S01]  /*7f10*/  FFMA.FTZ R134, R134, UR6, -R101 ;  /* 0x0000000686867c23 */ /* 0x000fe20008010865 */
[----:B------:R-:W-:-:S01]  /*7f20*/  FFMA.FTZ R133, R133, UR6, -R160 ;  /* 0x0000000685857c23 */ /* 0x000fc200080108a0 */
[----:B------:R-:W1:Y:S01]  /*7f30*/  MUFU.EX2 R13, R13 ;  /* 0x0000000d000d7308 */ /* 0x000e620000000800 */
[----:B--2---:R-:W-:-:S01]  /*7f40*/  FADD.FTZ R6, R9, R6 ;  /* 0x0000000609067221 */ /* 0x004fc20000010000 */
[----:B------:R-:W-:Y:S01]  /*7f50*/  FFMA.FTZ R135, R135, UR6, -R101 ;  /* 0x0000000687877c23 */ /* 0x000fe20008010865 */
[----:B------:R-:W-:-:S01]  /*7f60*/  FFMA.FTZ R104, R104, UR6, -R160 ;  /* 0x0000000668687c23 */ /* 0x000fc200080108a0 */
[----:B------:R-:W-:Y:S01]  /*7f70*/  FFMA.FTZ R106, R106, UR6, -R101 ;  /* 0x000000066a6a7c23 */ /* 0x000fe20008010865 */
[----:B------:R-:W-:-:S01]  /*7f80*/  FFMA.FTZ R105, R105, UR6, -R160 ;  /* 0x0000000669697c23 */ /* 0x000fc200080108a0 */
[----:B------:R-:W-:Y:S01]  /*7f90*/  FFMA.FTZ R107, R107, UR6, -R101 ;  /* 0x000000066b6b7c23 */ /* 0x000fe20008010865 */
[----:B------:R-:W-:-:S01]  /*7fa0*/  FFMA.FTZ R108, R108, UR6, -R160 ;  /* 0x000000066c6c7c23 */ /* 0x000fc200080108a0 */
[----:B------:R-:W2:Y:S01]  /*7fb0*/  MUFU.EX2 R12, R12 ;  /* 0x0000000c000c7308 */ /* 0x000ea20000000800 */
[----:B0-----:R-:W-:-:S01]  /*7fc0*/  FADD.FTZ R159, R11, R4 ;  /* 0x000000040b9f7221 */ /* 0x001fc20000010000 */
        /* <DEDUP_REMOVED lines=16> */
[--C-:B------:R-:W-:Y:S01]  /*80d0*/  FFMA.FTZ R158, R158, UR6, -R101.reuse ;  /* 0x000000069e9e7c23 */ /* 0x100fe20008010865 */
[----:B------:R-:W-:-:S01]  /*80e0*/  FFMA.FTZ R91, R91, UR6, -R101 ;  /* 0x000000065b5b7c23 */ /* 0x000fc20008010865 */
[--C-:B------:R-:W-:Y:S01]  /*80f0*/  FFMA.FTZ R94, R94, UR6, -R101.reuse ;  /* 0x000000065e5e7c23 */ /* 0x100fe20008010865 */
[----:B------:R-:W-:-:S01]  /*8100*/  FFMA.FTZ R95, R95, UR6, -R101 ;  /* 0x000000065f5f7c23 */ /* 0x000fc20008010865 */
[--C-:B------:R-:W-:Y:S01]  /*8110*/  FFMA.FTZ R98, R98, UR6, -R101.reuse ;  /* 0x0000000662627c23 */ /* 0x100fe20008010865 */
[----:B------:R-:W-:-:S01]  /*8120*/  FFMA.FTZ R99, R99, UR6, -R101 ;  /* 0x0000000663637c23 */ /* 0x000fc20008010865 */
[----:B------:R-:W2:Y:S01]  /*8130*/  MUFU.EX2 R21, R21 ;  /* 0x0000001500157308 */ /* 0x000ea20000000800 */
[----:B0-----:R-:W-:-:S01]  /*8140*/  FADD.FTZ R6, R14, R161 ;  /* 0x000000a10e067221 */ /* 0x001fc20000010000 */
[--C-:B------:R-:W-:Y:S01]  /*8150*/  FFMA.FTZ R102, R102, UR6, -R101.reuse ;  /* 0x0000000666667c23 */ /* 0x100fe20008010865 */
[----:B------:R-:W-:-:S05]  /*8160*/  FFMA.FTZ R101, R103, UR6, -R101 ;  /* 0x0000000667657c23 */ /* 0x000fca0008010865 */
        /* <DEDUP_REMOVED lines=140> */
[----:B--2---:R-:W-:-:S03]  /*8a30*/  FADD.FTZ R4, R100, R159 ;  /* 0x0000009f64047221 */ /* 0x004fc60000010000 */
[----:B0-----:R-:W-:Y:S01]  /*8a40*/  FADD.FTZ R6, R101, R103 ;  /* 0x0000006765067221 */ /* 0x001fe20000010000 */
[----:B------:R-:W-:Y:S06]  /*8a50*/  @!P0 BRA `(.L_x_201) ;  /* 0x0000000000048947 */ /* 0x000fec0003800000 */
[----:B------:R-:W-:Y:S01]  /*8a60*/  BPT.TRAP 0x1 ;  /* 0x000000040000795c */ /* 0x000fe20000300000 */
.L_x_201:
        /* <DEDUP_REMOVED lines=12> */
[----:B------:R-:W-:Y:S01]  /*8b30*/  UMOV UR53, UR45 ;  /* 0x0000002d00357c82 */ /* 0x000fe20008000000 */
[----:B------:R-:W-:Y:S01]  /*8b40*/  F2FP.SATFINITE.E4M3.F32.PACK_AB_MERGE_C R142, R143, R142, RZ ;  /* 0x0000008e8f8e723e */ /* 0x000fe200048070ff */
[-C--:B------:R-:W-:Y:S01]  /*8b50*/  FMUL.FTZ R24, R24, R5.reuse ;  /* 0x0000000518187220 */ /* 0x080fe20000410000 */
[----:B------:R-:W-:Y:S01]  /*8b60*/  F2FP.SATFINITE.E4M3.F32.PACK_AB_MERGE_C R148, R149, R148, RZ ;  /* 0x000000949594723e */ /* 0x000fe200048070ff */
[-C--:B------:R-:W-:Y:S01]  /*8b70*/  FMUL.FTZ R25, R25, R5.reuse ;  /* 0x0000000519197220 */ /* 0x080fe20000410000 */
[----:B------:R-:W-:Y:S01]  /*8b80*/  F2FP.SATFINITE.E4M3.F32.PACK_AB_MERGE_C R150, R151, R150, RZ ;  /* 0x000000969796723e */ /* 0x000fe200048070ff */
[-C--:B------:R-:W-:Y:S01]  /*8b90*/  FMUL.FTZ R28, R28, R5.reuse ;  /* 0x000000051c1c7220 */ /* 0x080fe20000410000 */
[----:B------:R-:W-:Y:S01]  /*8ba0*/  F2FP.SATFINITE.E4M3.F32.PACK_AB_MERGE_C R124, R125, R124, RZ ;  /* 0x0000007c7d7c723e */ /* 0x000fe200048070ff */
[----:B------:R-:W-:Y:S01]  /*8bb0*/  SYNCS.ARRIVE.TRANS64.RED.A1T0 RZ, [UR7], RZ ;  /* 0x000000ffffff79a7 */ /* 0x000fe20008100407 */
[----:B------:R-:W-:Y:S01]  /*8bc0*/  F2FP.SATFINITE.E4M3.F32.PACK_AB_MERGE_C R126, R127, R126, RZ ;  /* 0x0000007e7f7e723e */ /* 0x000fe200048070ff */
[-C--:B------:R-:W-:Y:S01]  /*8bd0*/  FMUL.FTZ R29, R29, R5.reuse ;  /* 0x000000051d1d7220 */ /* 0x080fe20000410000 */
        /* <DEDUP_REMOVED lines=91> */
[----:B------:R-:W-:Y:S01]  /*9190*/  F2FP.SATFINITE.E4M3.F32.PACK_AB_MERGE_C R191, R99, R98, R102 ;  /* 0x0000006263bf723e */ /* 0x000fe20004807066 */
[----:B------:R-:W-:Y:S06]  /*91a0*/  @P1 BRA `(.L_x_202) ;  /* 0xffffffc8002c1947 */ /* 0x000fec000383ffff */
.L_x_191:
[----:B------:R-:W-:Y:S06]  /*91b0*/  BAR.ARV 0x8, 0x180 ;  /* 0x0206000000007b1d */ /* 0x000fec0000002000 */
[----:B------:R-:W-:Y:S05]  /*91c0*/  @!P0 BRA `(.L_x_203) ;  /* 0x0000000000048947 */ /* 0x000fea0003800000 */
[----:B------:R-:W-:Y:S01]  /*91d0*/  BPT.TRAP 0x1 ;  /* 0x000000040000795c */ /* 0x000fe20000300000 */
.L_x_203:
        /* <DEDUP_REMOVED lines=9> */
.L_x_204:
[----:B-1----:R-:W-:Y:S05]  /*9270*/  @P1 BRA `(.L_x_205) ;  /* 0x0000000000081947 */ /* 0x002fea0003800000 */
[----:B------:R-:W1:Y:S02]  /*9280*/  SYNCS.PHASECHK.TRANS64.TRYWAIT P1, [UR5+0x29850], R0 ;  /* 0x02985000ff0075a7 */ /* 0x000e640008020145 */
[----:B-1----:R-:W-:Y:S05]  /*9290*/  @!P1 BRA `(.L_x_206) ;  /* 0x000000b400149947 */ /* 0x002fea0003800000 */
.L_x_205:
[----:B------:R-:W-:Y:S01]  /*92a0*/  UIADD3 UR4, UR4, 0x400, URZ ;  /* 0x0000040004047890 */ /* 0x000fe2000fffe03f */
[----:B------:R-:W-:Y:S01]  /*92b0*/  WARPGROUP.ARRIVE ;  /* 0x00000000000079c5 */ /* 0x000fe20000000000 */
[----:B------:R-:W-:Y:S01]  /*92c0*/  UMOV UR11, 0xc0000010 ;  /* 0xc0000010000b7882 */ /* 0x000fe20000000000 */
[----:B------:R-:W-:Y:S01]  /*92d0*/  ULDC.64 UR8, c[0x0][0x9a0] ;  /* 0x0002680000087ab9 */ /* 0x000fe20000000a00 */
[----:B------:R-:W-:Y:S01]  /*92e0*/  USHF.R.U32.HI UR4, URZ, 0x4, UR4 ;  /* 0x000000043f047899 */ /* 0x000fe20008011604 */
[----:B------:R-:W-:Y:S01]  /*92f0*/  ISETP.NE.U32.AND P1, PT, RZ, UR8, PT ;  /* 0x00000008ff007c0c */ /* 0x000fe2000bf25070 */
[----:B------:R-:W-:Y:S02]  /*9300*/  IMAD.MOV.U32 R5, RZ, RZ, 0x3f800000 ;  /* 0x3f800000ff057424 */ /* 0x000fe400078e00ff */
[----:B------:R-:W-:Y:S01]  /*9310*/  ULOP3.LUT UR4, UR4, 0x3fff, URZ, 0xc0, !UPT ;  /* 0x00003fff04047892 */ /* 0x000fe2000f8ec03f */
[----:B------:R-:W-:-:S03]  /*9320*/  ISETP.NE.AND.EX P1, PT, RZ, UR9, PT, P1 ;  /* 0x00000009ff007c0c */ /* 0x000fc6000bf25310 */
[----:B------:R-:W-:-:S04]  /*9330*/  ULOP3.LUT UR4, UR4, 0x10000, URZ, 0xfc, !UPT ;  /* 0x0001000004047892 */ /* 0x000fc8000f8efc3f */
[----:B------:R-:W-:-:S06]  /*9340*/  UIMAD UR4, UR45, 0x500, UR4 ;  /* 0x000005002d0478a4 */ /* 0x000fcc000f8e0204 */
[----:B------:R-:W0:Y:S01]  /*9350*/  @P1 LDC.64 R8, c[0x0][0x9c8] ;  /* 0x00027200ff081b82 */ /* 0x000e220000000a00 */
[----:B------:R-:W-:Y:S02]  /*9360*/  UMOV UR10, UR4 ;  /* 0x00000004000a7c82 */ /* 0x000fe40008000000 */
[----:B------:R-:W-:Y:S01]  /*9370*/  QGMMA.64x128x32.F32.E4M3.E4M3 R24, R172, gdesc[UR8], R24, gsb0 ;  /* 0x01e00008ac187df3 */ /* 0x000fe20008000818 */
[----:B------:R-:W-:Y:S01]  /*9380*/  UIADD3 UR10, UR4, 0x100, URZ ;  /* 0x00000100040a7890 */ /* 0x000fe2000fffe03f */
[----:B------:R-:W-:-:S03]  /*9390*/  UMOV UR11, 0xc0000010 ;  /* 0xc0000010000b7882 */ /* 0x000fc60000000000 */
[----:B------:R-:W2:Y:S01]  /*93a0*/  @P1 LDC.64 R10, c[0x0][0x9d0] ;  /* 0x00027400ff0a1b82 */ /* 0x000ea20000000a00 */
[----:B01----:R-:W-:-:S04]  /*93b0*/  @P1 IMAD R0, R8, UR37, RZ ;  /* 0x0000002508001c24 */ /* 0x003fc8000f8e02ff */
[----:B------:R-:W-:Y:S02]  /*93c0*/  @P1 IMAD R3, R9, UR36, R0 ;  /* 0x0000002409031c24 */ /* 0x000fe4000f8e0200 */
[----:B------:R-:W-:-:S04]  /*93d0*/  @P1 IMAD.WIDE.U32 R8, R8, UR36, RZ ;  /* 0x0000002408081c25 */ /* 0x000fc8000f8e00ff */
[----:B------:R-:W-:Y:S02]  /*93e0*/  @P1 IMAD.IADD R9, R9, 0x1, R3 ;  /* 0x0000000109091824 */ /* 0x000fe400078e0203 */
[----:B--2---:R-:W-:-:S04]  /*93f0*/  @P1 IMAD.WIDE.U32 R8, R10, UR40, R8 ;  /* 0x000000280a081c25 */ /* 0x004fc8000f8e0008 */
[----:B------:R-:W-:Y:S01]  /*9400*/  @P1 IMAD R3, R11, UR40, R9 ;  /* 0x000000280b031c24 */ /* 0x000fe2000f8e0209 */
[----:B------:R-:W-:-:S04]  /*9410*/  @P1 LEA R10, P2, R8, UR8, 0x2 ;  /* 0x00000008080a1c11 */ /* 0x000fc8000f8410ff */
[----:B------:R-:W-:-:S05]  /*9420*/  @P1 LEA.HI.X R11, R8, UR9, R3, 0x2, P2 ;  /* 0x00000009080b1c11 */ /* 0x000fca00090f1403 */
[----:B------:R0:W2:Y:S01]  /*9430*/  @P1 LDG.E R5, desc[UR50][R10.64] ;  /* 0x000000320a051981 */ /* 0x0000a2000c1e1900 */
[----:B------:R-:W-:Y:S02]  /*9440*/  WARPGROUP.DEPBAR.LE gsb0, 0x0 ;  /* 0x00008000000079c5 */ /* 0x000fe40000010000 */
[----:B------:R-:W-:-:S06]  /*9450*/  WARPGROUP.ARRIVE ;  /* 0x00000000000079c5 */ /* 0x000fcc0000000000 */
        /* <DEDUP_REMOVED lines=9> */
[----:B------:R-:W1:Y:S04]  /*94f0*/  SHFL.BFLY PT, R3, R4, 0x2, 0x1f ;  /* 0x0c401f0004037f89 */ /* 0x000e6800000e0000 */
[----:B------:R-:W3:Y:S01]  /*9500*/  SHFL.BFLY PT, R7, R6, 0x2, 0x1f ;  /* 0x0c401f0006077f89 */ /* 0x000ee200000e0000 */
[----:B------:R-:W-:Y:S02]  /*9510*/  WARPGROUP.DEPBAR.LE gsb0, 0x0 ;  /* 0x00008000000079c5 */ /* 0x000fe40000010000 */
[----:B------:R-:W-:-:S06]  /*9520*/  WARPGROUP.ARRIVE ;  /* 0x00000000000079c5 */ /* 0x000fcc0000000000 */
[----:B------:R-:W-:Y:S01]  /*9530*/  QGMMA.64x128x32.F32.E4M3.E4M3 R24, R184, gdesc[UR8], R24, gsb0 ;  /* 0x01e00008b8187df3 */ /* 0x000fe20008000818 */
[----:B------:R-:W-:Y:S01]  /*9540*/  UMOV UR10, UR4 ;  /* 0x00000004000a7c82 */ /* 0x000fe20008000000 */
[----:B------:R-:W-:Y:S01]  /*9550*/  UMOV UR11, 0xc0000010 ;  /* 0xc0000010000b7882 */ /* 0x000fe20000000000 */
[----:B-1----:R-:W-:-:S01]  /*9560*/  FADD.FTZ R3, R3, R4 ;  /* 0x0000000403037221 */ /* 0x002fc20000010000 */
[----:B---3--:R-:W-:-:S04]  /*9570*/  FADD.FTZ R7, R7, R6 ;  /* 0x0000000607077221 */ /* 0x008fc80000010000 */
[----:B------:R-:W0:Y:S04]  /*9580*/  SHFL.BFLY PT, R0, R3, 0x1, 0x1f ;  /* 0x0c201f0003007f89 */ /* 0x000e2800000e0000 */
[----:B------:R-:W1:Y:S01]  /*9590*/  SHFL.BFLY PT, R8, R7, 0x1, 0x1f ;  /* 0x0c201f0007087f89 */ /* 0x000e6200000e0000 */
[----:B------:R-:W-:Y:S02]  /*95a0*/  IMAD.MOV.U32 R4, RZ, RZ, RZ ;  /* 0x000000ffff047224 */ /* 0x000fe400078e00ff */
        /* <DEDUP_REMOVED lines=15> */
[----:B------:R-:W3:Y:S01]  /*96a0*/  @P1 MUFU.RCP R8, R11 ;  /* 0x0000000b00081308 */ /* 0x000ee20000001000 */
[----:B------:R-:W-:-:S02]  /*96b0*/  IMAD.U32 R7, RZ, RZ, UR6 ;  /* 0x00000006ff077e24 */ /* 0x000fc4000f8e00ff */
[----:B------:R-:W-:Y:S02]  /*96c0*/  IMAD.U32 R14, RZ, RZ, UR6 ;  /* 0x00000006ff0e7e24 */ /* 0x000fe4000f8e00ff */
[----:B0-----:R-:W-:Y:S01]  /*96d0*/  @P2 FMUL.FTZ R6, R6, 0.69314718246459960938 ;  /* 0x3f31721806062820 */ /* 0x001fe20000410000 */
[----:B------:R-:W-:Y:S01]  /*96e0*/  @P2 FMUL.FTZ R7, R7, 0.69314718246459960938 ;  /* 0x3f31721807072820 */ /* 0x000fe20000410000 */
[----:B------:R-:W-:Y:S01]  /*96f0*/  @P3 FMUL.FTZ R10, R14, 0.69314718246459960938 ;  /* 0x3f3172180e0a3820 */ /* 0x000fe20000410000 */
[----:B-1----:R-:W-:Y:S01]  /*9700*/  @P3 FMUL.FTZ R9, R9, 0.69314718246459960938 ;  /* 0x3f31721809093820 */ /* 0x002fe20000410000 */
[----:B------:R-:W-:Y:S02]  /*9710*/  IMAD.MOV.U32 R3, RZ, RZ, -0x800000 ;  /* 0xff800000ff037424 */ /* 0x000fe400078e00ff */
[----:B--2---:R-:W-:Y:S01]  /*9720*/  FMUL.FTZ R4, R4, R5 ;  /* 0x0000000504047220 */ /* 0x004fe20000410000 */
[----:B------:R-:W-:Y:S02]  /*9730*/  IMAD.MOV.U32 R0, RZ, RZ, -0x800000 ;  /* 0xff800000ff007424 */ /* 0x000fe400078e00ff */
[----:B------:R-:W-:Y:S01]  /*9740*/  @P2 FFMA.FTZ R3, R7, R90, R6 ;  /* 0x0000005a07032223 */ /* 0x000fe20000010006 */
[----:B------:R-:W-:-:S01]  /*9750*/  @P3 FFMA.FTZ R0, R10, R88, R9 ;  /* 0x000000580a003223 */ /* 0x000fc20000010009 */
[----:B---3--:R-:W-:Y:S01]  /*9760*/  FMUL.FTZ R5, R8, R5 ;  /* 0x0000000508057220 */ /* 0x008fe20000410000 */
[----:B------:R-:W-:-:S02]  /*9770*/  WARPGROUP.DEPBAR.LE gsb0, 0x0 ;  /* 0x00008000000079c5 */ /* 0x000fc40000010000 */
[----:B------:R-:W-:Y:S05]  /*9780*/  @!P0 BRA `(.L_x_207) ;  /* 0x0000000000048947 */ /* 0x000fea0003800000 */
[----:B------:R-:W-:Y:S01]  /*9790*/  BPT.TRAP 0x1 ;  /* 0x000000040000795c */ /* 0x000fe20000300000 */
.L_x_207:
[----:B------:R-:W-:Y:S01]  /*97a0*/  UIADD3 UR4, UR5, 0x29860, URZ ;  /* 0x0002986005047890 */ /* 0x000fe2000fffe03f */
[-C--:B------:R-:W-:Y:S01]  /*97b0*/  FMUL.FTZ R14, R37, R4.reuse ;  /* 0x00000004250e7220 */ /* 0x080fe20000410000 */
[----:B------:R-:W-:Y:S01]  /*97c0*/  UIADD3 UR45, UR45, 0x1, URZ ;  /* 0x000000012d2d7890 */ /* 0x000fe2000fffe03f */
[-C--:B------:R-:W-:Y:S01]  /*97d0*/  FMUL.FTZ R13, R40, R4.reuse ;  /* 0x00000004280d7220 */ /* 0x080fe20000410000 */
[----:B------:R-:W-:Y:S01]  /*97e0*/  UPRMT UR4, UR7, 0x654, UR4 ;  /* 0x0000065407047896 */ /* 0x000fe20008000004 */
[-C--:B------:R-:W-:Y:S01]  /*97f0*/  FMUL.FTZ R21, R45, R4.reuse ;  /* 0x000000042d157220 */ /* 0x080fe20000410000 */
[----:B------:R-:W-:Y:S01]  /*9800*/  UISETP.NE.AND UP0, UPT, UR45, 0x2, UPT ;  /* 0x000000022d00788c */ /* 0x000fe2000bf05270 */
        /* <DEDUP_REMOVED lines=15> */
[----:B------:R-:W-:Y:S01]  /*9900*/  USEL UR4, URZ, 0x1, UP0 ;  /* 0x000000013f047887 */ /* 0x000fe20008000000 */
        /* <DEDUP_REMOVED lines=47> */
[----:B------:R-:W-:Y:S01]  /*9c00*/  FMUL.FTZ R83, R83, R5 ;  /* 0x0000000553537220 */ /* 0x000fe20000410000 */
[----:B------:R-:W-:-:S02]  /*9c10*/  UIADD3 UR47, UR47, 0x1, URZ ;  /* 0x000000012f2f7890 */ /* 0x000fc4000fffe03f */
[----:B------:R-:W-:Y:S02]  /*9c20*/  USEL UR45, UR45, URZ, UP0 ;  /* 0x0000003f2d2d7287 */ /* 0x000fe40008000000 */
[----:B------:R-:W-:-:S12]  /*9c30*/  ULOP3.LUT UR46, UR46, UR4, URZ, 0x3c, !UPT ;  /* 0x000000042e2e7292 */ /* 0x000fd8000f8e3c3f */
.L_x_183:
[----:B------:R-:W0:Y:S01]  /*9c40*/  S2R R5, SR_CgaCtaId ;  /* 0x0000000000057919 */ /* 0x000e220000008800 */
[----:B------:R-:W-:Y:S01]  /*9c50*/  MOV R36, 0x400 ;  /* 0x0000040000247802 */ /* 0x000fe20000000f00 */
[----:B------:R-:W-:Y:S01]  /*9c60*/  UISETP.NE.AND UP0, UPT, UR44, URZ, UPT ;  /* 0x0000003f2c00728c */ /* 0x000fe2000bf05270 */
[----:B------:R-:W-:Y:S01]  /*9c70*/  BSSY B0, `(.L_x_208) ;  /* 0x00003b2000007945 */ /* 0x000fe20003800000 */
[----:B------:R-:W-:Y:S09]  /*9c80*/  BAR.SYNC.DEFER_BLOCKING 0x5, 0x180 ;  /* 0x0146000000007b1d */ /* 0x000ff20000010000 */
[----:B------:R-:W-:Y:S01]  /*9c90*/  @!UP0 ULDC UR44, c[0x0][0xad4] ;  /* 0x0002b500002c8ab9 */ /* 0x000fe20000000800 */
[----:B0-----:R-:W-:-:S05]  /*9ca0*/  LEA R36, R5, R36, 0x18 ;  /* 0x0000002405247211 */ /* 0x001fca00078ec0ff */
[----:B------:R-:W0:Y:S02]  /*9cb0*/  LDS.128 R32, [R36+0x298d0] ;  /* 0x0298d00024207984 */ /* 0x000e240000000c00 */
[----:B0-----:R-:W-:Y:S02]  /*9cc0*/  R2UR UR6, R33 ;  /* 0x00000000210672ca */ /* 0x001fe400000e0000 */
[----:B------:R-:W-:Y:S01]  /*9cd0*/  R2UR UR5, R34 ;  /* 0x00000000220572ca */ /* 0x000fe200000e0000 */
[----:B------:R-:W-:Y:S06]  /*9ce0*/  BAR.ARV 0x4, 0x180 ;  /* 0x0106000000007b1d */ /* 0x000fec0000002000 */
[----:B------:R-:W-:Y:S08]  /*9cf0*/  @P0 BRA `(.L_x_209) ;  /* 0x0000002c008c0947 */ /* 0x000ff00003800000 */
[----:B------:R-:W0:Y:S01]  /*9d00*/  S2R R30, SR_TID.X ;  /* 0x00000000001e7919 */ /* 0x000e220000002100 */
[----:B------:R-:W-:Y:S01]  /*9d10*/  ULDC.64 UR8, c[0x4][0x40] ;  /* 0x0100100000087ab9 */ /* 0x000fe20000000a00 */
[----:B------:R-:W-:Y:S01]  /*9d20*/  USHF.L.U32 UR4, UR36, 0x2, URZ ;  /* 0x0000000224047899 */ /* 0x000fe2000800063f */
[----:B------:R-:W-:Y:S01]  /*9d30*/  ULDC.64 UR10, c[0x0][0xc00] ;  /* 0x00030000000a7ab9 */ /* 0x000fe20000000a00 */
[----:B0-----:R-:W-:-:S05]  /*9d40*/  IMAD.SHL.U32 R4, R30, 0x4, RZ ;  /* 0x000000041e047824 */ /* 0x001fca00078e00ff */
[----:B------:R-:W-:Y:S01]  /*9d50*/  LOP3.LUT R4, R4, 0xc, RZ, 0xc0, !PT ;  /* 0x0000000c04047812 */ /* 0x000fe200078ec0ff */
[----:B------:R-:W-:Y:S03]  /*9d60*/  BAR.SYNC.DEFER_BLOCKING 0x1, 0x100 ;  /* 0x0044000000007b1d */ /* 0x000fe60000010000 */
[----:B------:R-:W-:-:S05]  /*9d70*/  IADD3 R4, P0, R4, UR8, RZ ;  /* 0x0000000804047c10 */ /* 0x000fca000ff1e0ff */
[----:B------:R-:W-:-:S05]  /*9d80*/  IMAD.X R5, RZ, RZ, UR9, P0 ;  /* 0x00000009ff057e24 */ /* 0x000fca00080e06ff */
[----:B------:R0:W2:Y:S01]  /*9d90*/  LDG.E.CONSTANT R24, desc[UR50][R4.64] ;  /* 0x0000003204187981 */ /* 0x0000a2000c1e9900 */
[----:B------:R-:W-:Y:S01]  /*9da0*/  LOP3.LUT P0, R30, R30, 0x3, RZ, 0xc0, !PT ;  /* 0x000000031e1e7812 */ /* 0x000fe2000780c0ff */
[----:B------:R-:W-:Y:S02]  /*9db0*/  USHF.L.U64.HI UR12, UR36, 0x2, UR37 ;  /* 0x00000002240c7899 */ /* 0x000fe40008010225 */
[----:B------:R-:W-:Y:S01]  /*9dc0*/  UIADD3 UR7, UP0, UR4, UR10, URZ ;  /* 0x0000000a04077290 */ /* 0x000fe2000ff1e03f */
[----:B------:R-:W-:-:S03]  /*9dd0*/  ISETP.EQ.OR P0, PT, R30, 0x3, !P0 ;  /* 0x000000031e00780c */ /* 0x000fc60004702670 */
[----:B------:R-:W-:Y:S01]  /*9de0*/  UIADD3.X UR8, UR12, UR11, URZ, UP0, !UPT ;  /* 0x0000000b0c087290 */ /* 0x000fe200087fe43f */
[----:B------:R-:W-:Y:S01]  /*9df0*/  SEL R115, R72, R73, P0 ;  /* 0x0000004948737207 */ /* 0x000fe20000000000 */
[----:B0-----:R-:W0:Y:S01]  /*9e00*/  S2R R5, SR_SWINHI ;  /* 0x0000000000057919 */ /* 0x001e220000002f00 */
        /* <DEDUP_REMOVED lines=16> */
[----:B------:R-:W-:-:S02]  /*9f10*/  MOV R20, R36 ;  /* 0x0000002400147202 */ /* 0x000fc40000000f00 */
[----:B0-----:R-:W-:Y:S02]  /*9f20*/  MOV R21, R5 ;  /* 0x0000000500157202 */ /* 0x001fe40000000f00 */
[----:B------:R-:W-:Y:S02]  /*9f30*/  SEL R55, R55, R54, P0 ;  /* 0x0000003637377207 */ /* 0x000fe40000000000 */
[----:B------:R-:W-:Y:S01]  /*9f40*/  SEL R93, R58, R59, P0 ;  /* 0x0000003b3a5d7207 */ /* 0x000fe20000000000 */
[----:B------:R-:W-:Y:S01]  /*9f50*/  IMAD.WIDE R8, R220, 0x2, R20 ;  /* 0x00000002dc087825 */ /* 0x000fe200078e0214 */
[----:B------:R-:W-:Y:S02]  /*9f60*/  SEL R54, R59, R58, P0 ;  /* 0x0000003a3b367207 */ /* 0x000fe40000000000 */
[----:B------:R-:W-:Y:S02]  /*9f70*/  SEL R99, R70, R71, P0 ;  /* 0x0000004746637207 */ /* 0x000fe40000000000 */
[----:B------:R-:W-:-:S02]  /*9f80*/  IADD3 R37, P6, R8, 0x20, RZ ;  /* 0x0000002008257810 */ /* 0x000fc40007fde0ff */
[----:B------:R-:W-:Y:S02]  /*9f90*/  SEL R59, R71, R70, P0 ;  /* 0x00000046473b7207 */ /* 0x000fe40000000000 */
[----:B------:R-:W-:Y:S02]  /*9fa0*/  IADD3 R71, P1, R8, 0x40, RZ ;  /* 0x0000004008477810 */ /* 0x000fe40007f3e0ff */
[----:B------:R-:W-:Y:S02]  /*9fb0*/  LOP3.LUT R4, R37, 0x380, RZ, 0xc0, !PT ;  /* 0x0000038025047812 */ /* 0x000fe400078ec0ff */
[----:B------:R-:W-:Y:S01]  /*9fc0*/  SEL R61, R6, R25, P0 ;  /* 0x00000019063d7207 */ /* 0x000fe20000000000 */
[----:B------:R-:W-:Y:S01]  /*9fd0*/  IMAD.X R11, RZ, RZ, R9, P1 ;  /* 0x000000ffff0b7224 */ /* 0x000fe200008e0609 */
        /* <DEDUP_REMOVED lines=11> */
[----:B------:R-:W-:Y:S02]  /*a090*/  IADD3 R75, P2, R8, 0x60, RZ ;  /* 0x00000060084b7810 */ /* 0x000fe40007f5e0ff */
[----:B------:R-:W-:Y:S02]  /*a0a0*/  LOP3.LUT R6, R71, 0x380, RZ, 0xc0, !PT ;  /* 0x0000038047067812 */ /* 0x000fe400078ec0ff */
[----:B------:R-:W-:-:S02]  /*a0b0*/  SHF.R.U64 R4, R4, 0x3, RZ ;  /* 0x0000000304047819 */ /* 0x000fc400000012ff */
[----:B------:R-:W-:Y:S02]  /*a0c0*/  SEL R131, R13, R40, P0 ;  /* 0x000000280d837207 */ /* 0x000fe40000000000 */
[----:B------:R-:W-:Y:S02]  /*a0d0*/  SEL R30, R40, R13, P0 ;  /* 0x0000000d281e7207 */ /* 0x000fe40000000000 */
[----:B------:R-:W-:Y:S02]  /*a0e0*/  SEL R103, R56, R57, P0 ;  /* 0x0000003938677207 */ /* 0x000fe40000000000 */
[----:B------:R-:W-:Y:S02]  /*a0f0*/  SEL R52, R57, R56, P0 ;  /* 0x0000003839347207 */ /* 0x000fe40000000000 */
[----:B------:R-:W-:Y:S02]  /*a100*/  IADD3 R79, P3, R8, 0x4000, RZ ;  /* 0x00004000084f7810 */ /* 0x000fe40007f7e0ff */
[----:B------:R-:W-:-:S02]  /*a110*/  SEL R119, R89, R60, P0 ;  /* 0x0000003c59777207 */ /* 0x000fc40000000000 */
[----:B------:R-:W-:Y:S01]  /*a120*/  SEL R40, R60, R89, P0 ;  /* 0x000000593c287207 */ /* 0x000fe20000000000 */
[----:B------:R-:W-:Y:S01]  /*a130*/  IMAD.X R13, RZ, RZ, R9, P3 ;  /* 0x000000ffff0d7224 */ /* 0x000fe200018e0609 */
[----:B------:R-:W-:Y:S02]  /*a140*/  SEL R105, R12, R47, P0 ;  /* 0x0000002f0c697207 */ /* 0x000fe40000000000 */
[----:B------:R-:W-:Y:S02]  /*a150*/  SEL R95, R66, R67, P0 ;  /* 0x00000043425f7207 */ /* 0x000fe40000000000 */
[----:B------:R-:W-:Y:S02]  /*a160*/  SEL R56, R67, R66, P0 ;  /* 0x0000004243387207 */ /* 0x000fe40000000000 */
[----:B------:R-:W-:Y:S02]  /*a170*/  SEL R123, R88, R69, P0 ;  /* 0x00000045587b7207 */ /* 0x000fe40000000000 */
[----:B------:R-:W-:-:S02]  /*a180*/  SEL R38, R69, R88, P0 ;  /* 0x0000005845267207 */ /* 0x000fc40000000000 */
[----:B------:R-:W-:Y:S02]  /*a190*/  SEL R107, R26, R27, P0 ;  /* 0x0000001b1a6b7207 */ /* 0x000fe40000000000 */
[----:B------:R-:W-:Y:S01]  /*a1a0*/  SEL R48, R27, R26, P0 ;  /* 0x0000001a1b307207 */ /* 0x000fe20000000000 */
[----:B------:R-:W-:Y:S01]  /*a1b0*/  IMAD.X R27, RZ, RZ, R9, P6 ;  /* 0x000000ffff1b7224 */ /* 0x000fe200030e0609 */
        /* <DEDUP_REMOVED lines=9> */
[----:B------:R-:W-:Y:S01]  /*a250*/  SHF.R.U64 R6, R6, 0x3, RZ ;  /* 0x0000000306067819 */ /* 0x000fe200000012ff */
[----:B------:R-:W-:Y:S01]  /*a260*/  IMAD.X R101, RZ, RZ, R9, P5 ;  /* 0x000000ffff657224 */ /* 0x000fe200028e0609 */
[----:B------:R-:W-:-:S02]  /*a270*/  LOP3.LUT R26, R4, R37, RZ, 0x3c, !PT ;  /* 0x00000025041a7212 */ /* 0x000fc400078e3cff */
[C---:B------:R-:W-:Y:S02]  /*a280*/  IADD3 R83, P4, R8.reuse, 0x4020, RZ ;  /* 0x0000402008537810 */ /* 0x040fe40007f9e0ff */
[----:B------:R-:W-:Y:S02]  /*a290*/  IADD3 R60, P6, R8, 0x4060, RZ ;  /* 0x00004060083c7810 */ /* 0x000fe40007fde0ff */
[----:B------:R-:W-:Y:S02]  /*a2a0*/  LOP3.LUT R4, R79, 0x380, RZ, 0xc0, !PT ;  /* 0x000003804f047812 */ /* 0x000fe400078ec0ff */
[----:B------:R-:W-:Y:S02]  /*a2b0*/  SEL R109, R49, R10, P0 ;  /* 0x0000000a316d7207 */ /* 0x000fe40000000000 */
[----:B------:R-:W-:Y:S02]  /*a2c0*/  SEL R49, R10, R49, P0 ;  /* 0x000000310a317207 */ /* 0x000fe40000000000 */
[----:B------:R-:W-:-:S02]  /*a2d0*/  LOP3.LUT R5, R8, 0x380, RZ, 0xc0, !PT ;  /* 0x0000038008057812 */ /* 0x000fc400078ec0ff */
[----:B------:R-:W-:Y:S02]  /*a2e0*/  SHF.R.U64 R12, R12, 0x3, RZ ;  /* 0x000000030c0c7819 */ /* 0x000fe400000012ff */
[----:B------:R-:W-:Y:S02]  /*a2f0*/  LOP3.LUT R10, R6, R71, RZ, 0x3c, !PT ;  /* 0x00000047060a7212 */ /* 0x000fe400078e3cff */
[----:B------:R-:W-:Y:S02]  /*a300*/  LOP3.LUT R34, R87, 0x380, RZ, 0xc0, !PT ;  /* 0x0000038057227812 */ /* 0x000fe400078ec0ff */
[----:B------:R-:W-:Y:S02]  /*a310*/  LOP3.LUT R6, R83, 0x380, RZ, 0xc0, !PT ;  /* 0x0000038053067812 */ /* 0x000fe400078ec0ff */
[----:B------:R-:W-:Y:S02]  /*a320*/  LOP3.LUT R37, R60, 0x380, RZ, 0xc0, !PT ;  /* 0x000003803c257812 */ /* 0x000fe400078ec0ff */
[----:B------:R-:W-:-:S02]  /*a330*/  SHF.R.U64 R4, R4, 0x3, RZ ;  /* 0x0000000304047819 */ /* 0x000fc400000012ff */
[----:B------:R-:W-:Y:S02]  /*a340*/  SEL R137, R7, R14, P0 ;  /* 0x0000000e07897207 */ /* 0x000fe40000000000 */
[----:B------:R-:W-:Y:S01]  /*a350*/  SEL R31, R14, R7, P0 ;  /* 0x000000070e1f7207 */ /* 0x000fe20000000000 */
[----:B------:R-:W-:Y:S01]  /*a360*/  IMAD.X R7, RZ, RZ, R9, P4 ;  /* 0x000000ffff077224 */ /* 0x000fe200020e0609 */
[----:B------:R-:W-:Y:S02]  /*a370*/  SHF.R.U64 R5, R5, 0x3, RZ ;  /* 0x0000000305057819 */ /* 0x000fe400000012ff */
[----:B------:R-:W-:Y:S02]  /*a380*/  LOP3.LUT R14, R12, R75, RZ, 0x3c, !PT ;  /* 0x0000004b0c0e7212 */ /* 0x000fe400078e3cff */
[----:B------:R-:W-:Y:S02]  /*a390*/  SHF.R.U64 R34, R34, 0x3, RZ ;  /* 0x0000000322227819 */ /* 0x000fe400000012ff */
[----:B------:R-:W-:-:S02]  /*a3a0*/  SHF.R.U64 R6, R6, 0x3, RZ ;  /* 0x0000000306067819 */ /* 0x000fc400000012ff */
[----:B------:R-:W-:Y:S02]  /*a3b0*/  SHF.R.U64 R37, R37, 0x3, RZ ;  /* 0x0000000325257819 */ /* 0x000fe400000012ff */
[----:B------:R-:W-:Y:S02]  /*a3c0*/  LOP3.LUT R12, R4, R79, RZ, 0x3c, !PT ;  /* 0x0000004f040c7212 */ /* 0x000fe400078e3cff */
[----:B------:R-:W-:Y:S02]  /*a3d0*/  SEL R111, R80, R81, P0 ;  /* 0x00000051506f7207 */ /* 0x000fe40000000000 */
[----:B------:R-:W-:Y:S02]  /*a3e0*/  SEL R43, R81, R80, P0 ;  /* 0x00000050512b7207 */ /* 0x000fe40000000000 */
[----:B------:R-:W-:Y:S02]  /*a3f0*/  SEL R81, R15, R50, P0 ;  /* 0x000000320f517207 */ /* 0x000fe40000000000 */
[----:B------:R-:W-:Y:S01]  /*a400*/  SEL R50, R50, R15, P0 ;  /* 0x0000000f32327207 */ /* 0x000fe20000000000 */
[--C-:B------:R-:W-:Y:S01]  /*a410*/  IMAD.X R15, RZ, RZ, R9.reuse, P2 ;  /* 0x000000ffff0f7224 */ /* 0x100fe200010e0609 */
[----:B------:R-:W-:Y:S01]  /*a420*/  LOP3.LUT R8, R5, R8, RZ, 0x3c, !PT ;  /* 0x0000000805087212 */ /* 0x000fe200078e3cff */
[----:B------:R-:W-:Y:S01]  /*a430*/  IMAD.X R5, RZ, RZ, R9, P6 ;  /* 0x000000ffff057224 */ /* 0x000fe200030e0609 */
[----:B------:R-:W-:-:S02]  /*a440*/  LOP3.LUT R100, R34, R87, RZ, 0x3c, !PT ;  /* 0x0000005722647212 */ /* 0x000fc400078e3cff */
[----:B------:R-:W-:Y:S02]  /*a450*/  LOP3.LUT R6, R6, R83, RZ, 0x3c, !PT ;  /* 0x0000005306067212 */ /* 0x000fe400078e3cff */
[----:B------:R-:W-:Y:S02]  /*a460*/  LOP3.LUT R4, R37, R60, RZ, 0x3c, !PT ;  /* 0x0000003c25047212 */ /* 0x000fe400078e3cff */
[----:B------:R-:W-:Y:S02]  /*a470*/  MOV R34, R12 ;  /* 0x0000000c00227202 */ /* 0x000fe40000000f00 */
[----:B------:R-:W-:Y:S02]  /*a480*/  SEL R125, R41, R90, P0 ;  /* 0x0000005a297d7207 */ /* 0x000fe40000000000 */
[----:B------:R-:W-:Y:S02]  /*a490*/  SEL R41, R90, R41, P0 ;  /* 0x000000295a297207 */ /* 0x000fe40000000000 */
[----:B------:R-:W-:-:S02]  /*a4a0*/  MOV R8, R8 ;  /* 0x0000000800087202 */ /* 0x000fc40000000f00 */
[----:B------:R-:W-:Y:S02]  /*a4b0*/  MOV R10, R10 ;  /* 0x0000000a000a7202 */ /* 0x000fe40000000f00 */
[----:B------:R-:W-:Y:S02]  /*a4c0*/  MOV R100, R100 ;  /* 0x0000006400647202 */ /* 0x000fe40000000f00 */
[----:B------:R-:W-:Y:S02]  /*a4d0*/  MOV R9, R26 ;  /* 0x0000001a00097202 */ /* 0x000fe40000000f00 */
[----:B------:R-:W-:Y:S02]  /*a4e0*/  MOV R11, R14 ;  /* 0x0000000e000b7202 */ /* 0x000fe40000000f00 */
[----:B------:R-:W-:Y:S02]  /*a4f0*/  MOV R37, R6 ;  /* 0x0000000600257202 */ /* 0x000fe40000000f00 */
[----:B------:R-:W-:-:S02]  /*a500*/  MOV R101, R4 ;  /* 0x0000000400657202 */ /* 0x000fc40000000f00 */
[----:B--2---:R-:W-:Y:S01]  /*a510*/  LOP3.LUT R12, R24, 0x2, RZ, 0x3c, !PT ;  /* 0x00000002180c7812 */ /* 0x004fe200078e3cff */
[----:B------:R-:W-:Y:S04]  /*a520*/  SHFL.IDX PT, R61, R61, R24, 0x1c1f ;  /* 0x001c1f183d3d7589 */ /* 0x000fe800000e0000 */
        /* <DEDUP_REMOVED lines=31> */
[----:B------:R-:W0:Y:S04]  /*a720*/  SHFL.IDX PT, R66, R25, R12, 0x1c1f ;  /* 0x001c1f0c19427589 */ /* 0x000e2800000e0000 */
[----:B------:R-:W-:Y:S04]  /*a730*/  SHFL.IDX PT, R65, R65, R12, 0x1c1f ;  /* 0x001c1f0c41417589 */ /* 0x000fe800000e0000 */
[----:B------:R-:W-:Y:S04]  /*a740*/  SHFL.IDX PT, R24, R44, R12, 0x1c1f ;  /* 0x001c1f0c2c187589 */ /* 0x000fe800000e0000 */
[----:B------:R-:W-:Y:S04]  /*a750*/  SHFL.IDX PT, R25, R40, R12, 0x1c1f ;  /* 0x001c1f0c28197589 */ /* 0x000fe800000e0000 */
[----:B------:R-:W-:Y:S04]  /*a760*/  SHFL.IDX PT, R63, R48, R12, 0x1c1f ;  /* 0x001c1f0c303f7589 */ /* 0x000fe800000e0000 */
[----:B------:R-:W1:Y:S04]  /*a770*/  SHFL.IDX PT, R47, R47, R12, 0x1c1f ;  /* 0x001c1f0c2f2f7589 */ /* 0x000e6800000e0000 */
[----:B------:R-:W-:Y:S01]  /*a780*/  SHFL.IDX PT, R75, R30, R12, 0x1c1f ;  /* 0x001c1f0c1e4b7589 */ /* 0x000fe200000e0000 */
[----:B0-----:R-:W-:-:S02]  /*a790*/  SEL R64, R61, R66, P0 ;  /* 0x000000423d407207 */ /* 0x001fc40000000000 */
[----:B------:R-:W-:Y:S01]  /*a7a0*/  SEL R66, R66, R61, P0 ;  /* 0x0000003d42427207 */ /* 0x000fe20000000000 */
[----:B------:R-:W-:Y:S04]  /*a7b0*/  SHFL.IDX PT, R79, R32, R12, 0x1c1f ;  /* 0x001c1f0c204f7589 */ /* 0x000fe800000e0000 */
[----:B------:R-:W-:Y:S04]  /*a7c0*/  SHFL.IDX PT, R44, R54, R12, 0x1c1f ;  /* 0x001c1f0c362c7589 */ /* 0x000fe800000e0000 */
[----:B------:R1:W-:Y:S04]  /*a7d0*/  SHFL.IDX PT, R40, R56, R12, 0x1c1f ;  /* 0x001c1f0c38287589 */ /* 0x0003e800000e0000 */
[----:B------:R-:W-:Y:S04]  /*a7e0*/  SHFL.IDX PT, R71, R28, R12, 0x1c1f ;  /* 0x001c1f0c1c477589 */ /* 0x000fe800000e0000 */
[----:B------:R-:W-:Y:S01]  /*a7f0*/  SHFL.IDX PT, R84, R41, R12, 0x1c1f ;  /* 0x001c1f0c29547589 */ /* 0x000fe200000e0000 */
[----:B-1----:R-:W-:-:S03]  /*a800*/  SEL R56, R47, R76, P0 ;  /* 0x0000004c2f387207 */ /* 0x002fc60000000000 */
[----:B------:R-:W0:Y:S04]  /*a810*/  SHFL.IDX PT, R49, R49, R12, 0x1c1f ;  /* 0x001c1f0c31317589 */ /* 0x000e2800000e0000 */
[----:B------:R-:W1:Y:S04]  /*a820*/  SHFL.IDX PT, R30, R53, R12, 0x1c1f ;  /* 0x001c1f0c351e7589 */ /* 0x000e6800000e0000 */
[----:B------:R-:W2:Y:S04]  /*a830*/  SHFL.IDX PT, R50, R50, R12, 0x1c1f ;  /* 0x001c1f0c32327589 */ /* 0x000ea800000e0000 */
[----:B------:R-:W3:Y:S04]  /*a840*/  SHFL.IDX PT, R29, R29, R12, 0x1c1f ;  /* 0x001c1f0c1d1d7589 */ /* 0x000ee800000e0000 */
[----:B------:R4:W-:Y:S04]  /*a850*/  SHFL.IDX PT, R80, R39, R12, 0x1c1f ;  /* 0x001c1f0c27507589 */ /* 0x0009e800000e0000 */
[----:B------:R-:W3:Y:S04]  /*a860*/  SHFL.IDX PT, R41, R52, R12, 0x1c1f ;  /* 0x001c1f0c34297589 */ /* 0x000ee800000e0000 */
[----:B------:R2:W3:Y:S01]  /*a870*/  SHFL.IDX PT, R103, R68, R12, 0x1c1f ;  /* 0x001c1f0c44677589 */ /* 0x0004e200000e0000 */
[----:B0-----:R-:W-:-:S02]  /*a880*/  SEL R61, R49, R72, P0 ;  /* 0x00000048313d7207 */ /* 0x001fc40000000000 */
[----:B----4-:R-:W-:Y:S01]  /*a890*/  SEL R39, R62, R65, P0 ;  /* 0x000000413e277207 */ /* 0x010fe20000000000 */
[----:B------:R-:W0:Y:S01]  /*a8a0*/  SHFL.IDX PT, R14, R31, R12, 0x1c1f ;  /* 0x001c1f0c1f0e7589 */ /* 0x000e2200000e0000 */
[----:B-1----:R-:W-:-:S03]  /*a8b0*/  SEL R53, R30, R77, P0 ;  /* 0x0000004d1e357207 */ /* 0x002fc60000000000 */
[----:B------:R-:W-:Y:S01]  /*a8c0*/  SHFL.IDX PT, R83, R38, R12, 0x1c1f ;  /* 0x001c1f0c26537589 */ /* 0x000fe200000e0000 */
[----:B--2---:R-:W-:Y:S02]  /*a8d0*/  SEL R54, R81, R50, P0 ;  /* 0x0000003251367207 */ /* 0x004fe40000000000 */
[----:B------:R-:W-:Y:S01]  /*a8e0*/  SEL R68, R70, R71, P0 ;  /* 0x0000004746447207 */ /* 0x000fe20000000000 */
[----:B------:R1:W-:Y:S01]  /*a8f0*/  SHFL.IDX PT, R91, R42, R12, 0x1c1f ;  /* 0x001c1f0c2a5b7589 */ /* 0x0003e200000e0000 */
[----:B------:R-:W-:Y:S02]  /*a900*/  SEL R52, R50, R81, P0 ;  /* 0x0000005132347207 */ /* 0x000fe40000000000 */
[----:B---3--:R-:W-:Y:S01]  /*a910*/  SEL R67, R29, R6, P0 ;  /* 0x000000061d437207 */ /* 0x008fe20000000000 */
[----:B------:R-:W-:Y:S01]  /*a920*/  SHFL.IDX PT, R99, R43, R12, 0x1c1f ;  /* 0x001c1f0c2b637589 */ /* 0x000fe200000e0000 */
[----:B------:R-:W-:Y:S02]  /*a930*/  SEL R70, R71, R70, P0 ;  /* 0x0000004647467207 */ /* 0x000fe40000000000 */
[----:B------:R-:W-:Y:S01]  /*a940*/  SEL R81, R27, R84, P0 ;  /* 0x000000541b517207 */ /* 0x000fe20000000000 */
[----:B------:R-:W2:Y:S01]  /*a950*/  SHFL.IDX PT, R28, R51, R12, 0x1c1f ;  /* 0x001c1f0c331c7589 */ /* 0x000ea200000e0000 */
[----:B------:R-:W-:-:S02]  /*a960*/  SEL R50, R88, R41, P0 ;  /* 0x0000002958327207 */ /* 0x000fc40000000000 */
[----:B-1----:R-:W-:Y:S01]  /*a970*/  SEL R42, R95, R40, P0 ;  /* 0x000000285f2a7207 */ /* 0x002fe20000000000 */
[----:B------:R1:W3:Y:S01]  /*a980*/  SHFL.IDX PT, R26, R33, R12, 0x1c1f ;  /* 0x001c1f0c211a7589 */ /* 0x0002e200000e0000 */
[----:B------:R-:W-:Y:S02]  /*a990*/  SEL R40, R40, R95, P0 ;  /* 0x0000005f28287207 */ /* 0x000fe40000000000 */
[----:B------:R-:W-:Y:S01]  /*a9a0*/  SEL R48, R41, R88, P0 ;  /* 0x0000005829307207 */ /* 0x000fe20000000000 */
[----:B------:R-:W4:Y:S01]  /*a9b0*/  SHFL.IDX PT, R38, R57, R12, 0x1c1f ;  /* 0x001c1f0c39267589 */ /* 0x000f2200000e0000 */
[----:B------:R-:W-:Y:S02]  /*a9c0*/  SEL R95, R103, R96, P0 ;  /* 0x00000060675f7207 */ /* 0x000fe40000000000 */
[----:B0-----:R-:W-:Y:S01]  /*a9d0*/  SEL R71, R14, R7, P0 ;  /* 0x000000070e477207 */ /* 0x001fe20000000000 */
[----:B------:R-:W0:Y:S01]  /*a9e0*/  SHFL.IDX PT, R97, R59, R12, 0x1c1f ;  /* 0x001c1f0c3b617589 */ /* 0x000e2200000e0000 */
[----:B-1----:R-:W-:-:S03]  /*a9f0*/  SEL R33, R65, R62, P0 ;  /* 0x0000003e41217207 */ /* 0x002fc60000000000 */
[----:B------:R1:W-:Y:S01]  /*aa00*/  SHFL.IDX PT, R92, R46, R12, 0x1c1f ;  /* 0x001c1f0c2e5c7589 */ /* 0x0003e200000e0000 */
[----:B------:R-:W-:Y:S02]  /*aa10*/  SEL R62, R60, R63, P0 ;  /* 0x0000003f3c3e7207 */ /* 0x000fe40000000000 */
[----:B------:R-:W-:Y:S01]  /*aa20*/  SEL R60, R63, R60, P0 ;  /* 0x0000003c3f3c7207 */ /* 0x000fe20000000000 */
[----:B------:R-:W-:Y:S01]  /*aa30*/  SHFL.IDX PT, R31, R45, R12, 0x1c1f ;  /* 0x001c1f0c2d1f7589 */ /* 0x000fe200000e0000 */
[----:B------:R-:W-:Y:S02]  /*aa40*/  SEL R63, R72, R49, P0 ;  /* 0x00000031483f7207 */ /* 0x000fe40000000000 */
[----:B------:R-:W-:Y:S01]  /*aa50*/  SEL R65, R6, R29, P0 ;  /* 0x0000001d06417207 */ /* 0x000fe20000000000 */
[----:B------:R3:W0:Y:S01]  /*aa60*/  SHFL.IDX PT, R32, R55, R12, 0x1c1f ;  /* 0x001c1f0c37207589 */ /* 0x00062200000e0000 */
[----:B------:R-:W-:Y:S02]  /*aa70*/  SEL R72, R74, R75, P0 ;  /* 0x0000004b4a487207 */ /* 0x000fe40000000000 */
[----:B-1----:R-:W-:Y:S01]  /*aa80*/  SEL R46, R93, R44, P0 ;  /* 0x0000002c5d2e7207 */ /* 0x002fe20000000000 */
[----:B------:R1:W0:Y:S01]  /*aa90*/  SHFL.IDX PT, R105, R58, R12, 0x1c1f ;  /* 0x001c1f0c3a697589 */ /* 0x00022200000e0000 */
[----:B------:R-:W-:-:S02]  /*aaa0*/  SEL R44, R44, R93, P0 ;  /* 0x0000005d2c2c7207 */ /* 0x000fc40000000000 */
[----:B------:R-:W-:Y:S01]  /*aab0*/  SEL R93, R96, R103, P0 ;  /* 0x00000067605d7207 */ /* 0x000fe20000000000 */
[----:B------:R4:W0:Y:S01]  /*aac0*/  SHFL.IDX PT, R107, R69, R12, 0x1c1f ;  /* 0x001c1f0c456b7589 */ /* 0x00082200000e0000 */
[----:B--2---:R-:W-:Y:S01]  /*aad0*/  SEL R59, R73, R28, P0 ;  /* 0x0000001c493b7207 */ /* 0x004fe20000000000 */
[----:B------:R-:W-:Y:S01]  /*aae0*/  IMAD.U32 R103, RZ, RZ, UR8 ;  /* 0x00000008ff677e24 */ /* 0x000fe2000f8e00ff */
[----:B---3--:R-:W-:Y:S01]  /*aaf0*/  SEL R55, R77, R30, P0 ;  /* 0x0000001e4d377207 */ /* 0x008fe20000000000 */
[----:B------:R-:W-:Y:S01]  /*ab00*/  ULDC.64 UR8, c[0x0][0xc08] ;  /* 0x0003020000087ab9 */ /* 0x000fe20000000a00 */
[----:B------:R-:W-:Y:S02]  /*ab10*/  SEL R77, R15, R80, P0 ;  /* 0x000000500f4d7207 */ /* 0x000fe40000000000 */
[----:B-1----:R-:W-:Y:S02]  /*ab20*/  SEL R58, R76, R47, P0 ;  /* 0x0000002f4c3a7207 */ /* 0x002fe40000000000 */
[----:B------:R-:W-:-:S02]  /*ab30*/  SEL R76, R78, R79, P0 ;  /* 0x0000004f4e4c7207 */ /* 0x000fc40000000000 */
[----:B------:R-:W-:Y:S02]  /*ab40*/  SEL R78, R79, R78, P0 ;  /* 0x0000004e4f4e7207 */ /* 0x000fe40000000000 */
[----:B------:R-:W-:Y:S02]  /*ab50*/  SEL R79, R80, R15, P0 ;  /* 0x0000000f504f7207 */ /* 0x000fe40000000000 */
[----:B----4-:R-:W-:Y:S02]  /*ab60*/  SEL R69, R7, R14, P0 ;  /* 0x0000000e07457207 */ /* 0x010fe40000000000 */
        /* <DEDUP_REMOVED lines=10> */
[----:B0-----:R-:W-:Y:S02]  /*ac10*/  SEL R43, R94, R97, P0 ;  /* 0x000000615e2b7207 */ /* 0x001fe40000000000 */
        /* <DEDUP_REMOVED lines=12> */
[----:B------:R-:W-:Y:S02]  /*ace0*/  F2FP.BF16.F32.PACK_AB R4, R65, R64 ;  /* 0x000000404104723e */ /* 0x000fe400000010ff */
[----:B------:R-:W-:Y:S02]  /*acf0*/  F2FP.BF16.F32.PACK_AB R5, R63, R62 ;  /* 0x0000003e3f05723e */ /* 0x000fe400000010ff */
[----:B------:R-:W-:Y:S02]  /*ad00*/  F2FP.BF16.F32.PACK_AB R6, R67, R66 ;  /* 0x000000424306723e */ /* 0x000fe400000010ff */
[----:B------:R-:W-:-:S02]  /*ad10*/  F2FP.BF16.F32.PACK_AB R7, R61, R60 ;  /* 0x0000003c3d07723e */ /* 0x000fc400000010ff */
[----:B------:R-:W-:Y:S02]  /*ad20*/  SEL R86, R25, R86, P0 ;  /* 0x0000005619567207 */ /* 0x000fe40000000000 */
[----:B------:R-:W-:Y:S01]  /*ad30*/  SEL R87, R24, R87, P0 ;  /* 0x0000005718577207 */ /* 0x000fe20000000000 */
[----:B------:R0:W-:Y:S01]  /*ad40*/  STSM.16.M88.4 [R8], R4 ;  /* 0x0000000408007844 */ /* 0x0001e20000000200 */
[----:B------:R-:W-:Y:S02]  /*ad50*/  F2FP.BF16.F32.PACK_AB R12, R69, R68 ;  /* 0x00000044450c723e */ /* 0x000fe400000010ff */
[----:B------:R-:W-:Y:S02]  /*ad60*/  F2FP.BF16.F32.PACK_AB R13, R59, R58 ;  /* 0x0000003a3b0d723e */ /* 0x000fe400000010ff */
[----:B------:R-:W-:Y:S02]  /*ad70*/  F2FP.BF16.F32.PACK_AB R14, R71, R70 ;  /* 0x00000046470e723e */ /* 0x000fe400000010ff */
[----:B------:R-:W-:-:S02]  /*ad80*/  F2FP.BF16.F32.PACK_AB R15, R57, R56 ;  /* 0x00000038390f723e */ /* 0x000fc400000010ff */
[----:B------:R-:W-:Y:S02]  /*ad90*/  F2FP.BF16.F32.PACK_AB R24, R73, R72 ;  /* 0x000000484918723e */ /* 0x000fe400000010ff */
[----:B------:R-:W-:Y:S01]  /*ada0*/  F2FP.BF16.F32.PACK_AB R25, R55, R54 ;  /* 0x000000363719723e */ /* 0x000fe200000010ff */
[----:B------:R1:W-:Y:S01]  /*adb0*/  STSM.16.M88.4 [R9], R12 ;  /* 0x0000000c09007844 */ /* 0x0003e20000000200 */
[----:B------:R-:W-:Y:S02]  /*adc0*/  F2FP.BF16.F32.PACK_AB R26, R75, R74 ;  /* 0x0000004a4b1a723e */ /* 0x000fe400000010ff */
[----:B------:R-:W-:Y:S02]  /*add0*/  F2FP.BF16.F32.PACK_AB R27, R53, R52 ;  /* 0x00000034351b723e */ /* 0x000fe400000010ff */
[----:B------:R-:W-:Y:S02]  /*ade0*/  F2FP.BF16.F32.PACK_AB R28, R77, R76 ;  /* 0x0000004c4d1c723e */ /* 0x000fe400000010ff */
[----:B------:R-:W-:Y:S01]  /*adf0*/  F2FP.BF16.F32.PACK_AB R29, R51, R50 ;  /* 0x00000032331d723e */ /* 0x000fe200000010ff */
[----:B------:R2:W-:Y:S01]  /*ae00*/  STSM.16.M88.4 [R10], R24 ;  /* 0x000000180a007844 */ /* 0x0005e20000000200 */
[----:B------:R-:W-:-:S02]  /*ae10*/  F2FP.BF16.F32.PACK_AB R30, R79, R78 ;  /* 0x0000004e4f1e723e */ /* 0x000fc400000010ff */
[----:B------:R-:W-:Y:S02]  /*ae20*/  F2FP.BF16.F32.PACK_AB R31, R49, R48 ;  /* 0x00000030311f723e */ /* 0x000fe400000010ff */
[----:B------:R-:W-:Y:S02]  /*ae30*/  SEL R92, R102, R105, P0 ;  /* 0x00000069665c7207 */ /* 0x000fe40000000000 */
[----:B------:R-:W-:Y:S01]  /*ae40*/  SEL R94, R105, R102, P0 ;  /* 0x00000066695e7207 */ /* 0x000fe20000000000 */
[----:B------:R3:W-:Y:S01]  /*ae50*/  STSM.16.M88.4 [R11], R28 ;  /* 0x0000001c0b007844 */ /* 0x0007e20000000200 */
[----:B------:R-:W-:Y:S01]  /*ae60*/  SEL R38, R104, R107, P0 ;  /* 0x0000006b68267207 */ /* 0x000fe20000000000 */
[----:B------:R-:W-:Y:S01]  /*ae70*/  IMAD.U32 R102, RZ, RZ, UR7 ;  /* 0x00000007ff667e24 */ /* 0x000fe2000f8e00ff */
[----:B------:R-:W-:Y:S02]  /*ae80*/  SEL R32, R107, R104, P0 ;  /* 0x000000686b207207 */ /* 0x000fe40000000000 */
[----:B0-----:R-:W-:-:S02]  /*ae90*/  F2FP.BF16.F32.PACK_AB R4, R81, R80 ;  /* 0x000000505104723e */ /* 0x001fc400000010ff */
[----:B------:R-:W-:Y:S02]  /*aea0*/  F2FP.BF16.F32.PACK_AB R5, R47, R46 ;  /* 0x0000002e2f05723e */ /* 0x000fe400000010ff */
[----:B------:R-:W-:Y:S02]  /*aeb0*/  F2FP.BF16.F32.PACK_AB R6, R83, R82 ;  /* 0x000000525306723e */ /* 0x000fe400000010ff */
[----:B------:R-:W-:Y:S02]  /*aec0*/  F2FP.BF16.F32.PACK_AB R7, R45, R44 ;  /* 0x0000002c2d07723e */ /* 0x000fe400000010ff */
[----:B------:R-:W-:Y:S02]  /*aed0*/  F2FP.BF16.F32.PACK_AB R8, R85, R84 ;  /* 0x000000545508723e */ /* 0x000fe400000010ff */
[----:B-1----:R-:W-:Y:S01]  /*aee0*/  F2FP.BF16.F32.PACK_AB R9, R43, R42 ;  /* 0x0000002a2b09723e */ /* 0x002fe200000010ff */
[----:B------:R-:W-:Y:S01]  /*aef0*/  STSM.16.M88.4 [R34], R4 ;  /* 0x0000000422007844 */ /* 0x000fe20000000200 */
[----:B--2---:R-:W-:-:S02]  /*af00*/  F2FP.BF16.F32.PACK_AB R10, R87, R86 ;  /* 0x00000056570a723e */ /* 0x004fc400000010ff */
[----:B---3--:R-:W-:Y:S02]  /*af10*/  F2FP.BF16.F32.PACK_AB R11, R41, R40 ;  /* 0x00000028290b723e */ /* 0x008fe400000010ff */
[----:B------:R-:W-:Y:S02]  /*af20*/  F2FP.BF16.F32.PACK_AB R12, R89, R88 ;  /* 0x00000058590c723e */ /* 0x000fe400000010ff */
[----:B------:R-:W-:Y:S01]  /*af30*/  F2FP.BF16.F32.PACK_AB R13, R93, R92 ;  /* 0x0000005c5d0d723e */ /* 0x000fe200000010ff */
[----:B------:R0:W-:Y:S01]  /*af40*/  STSM.16.M88.4 [R37], R8 ;  /* 0x0000000825007844 */ /* 0x0001e20000000200 */
[----:B------:R-:W-:Y:S02]  /*af50*/  F2FP.BF16.F32.PACK_AB R14, R91, R90 ;  /* 0x0000005a5b0e723e */ /* 0x000fe400000010ff */
[----:B------:R-:W-:Y:S02]  /*af60*/  F2FP.BF16.F32.PACK_AB R15, R95, R94 ;  /* 0x0000005e5f0f723e */ /* 0x000fe400000010ff */
[----:B------:R-:W-:-:S02]  /*af70*/  F2FP.BF16.F32.PACK_AB R24, R97, R96 ;  /* 0x000000606118723e */ /* 0x000fc400000010ff */
[----:B------:R-:W-:Y:S01]  /*af80*/  F2FP.BF16.F32.PACK_AB R25, R39, R38 ;  /* 0x000000262719723e */ /* 0x000fe200000010ff */
[----:B------:R1:W-:Y:S01]  /*af90*/  STSM.16.M88.4 [R100], R12 ;  /* 0x0000000c64007844 */ /* 0x0003e20000000200 */
[----:B------:R-:W-:Y:S02]  /*afa0*/  F2FP.BF16.F32.PACK_AB R26, R99, R98 ;  /* 0x00000062631a723e */ /* 0x000fe400000010ff */
[----:B------:R-:W-:Y:S02]  /*afb0*/  F2FP.BF16.F32.PACK_AB R27, R33, R32 ;  /* 0x00000020211b723e */ /* 0x000fe400000010ff */
[----:B------:R-:W-:-:S03]  /*afc0*/  ISETP.NE.U32.AND P0, PT, RZ, UR10, PT ;  /* 0x0000000aff007c0c */ /* 0x000fc6000bf05070 */
[----:B------:R1:W-:Y:S01]  /*afd0*/  STSM.16.M88.4 [R101], R24 ;  /* 0x0000001865007844 */ /* 0x0003e20000000200 */
[----:B------:R-:W-:Y:S01]  /*afe0*/  BAR.SYNC.DEFER_BLOCKING 0x1, 0x100 ;  /* 0x0044000000007b1d */ /* 0x000fe20000010000 */
[----:B------:R-:W-:-:S07]  /*aff0*/  ISETP.NE.AND.EX P0, PT, RZ, UR11, PT, P0 ;  /* 0x0000000bff007c0c */ /* 0x000fce000bf05300 */
[----:B0-----:R-:W0:Y:S06]  /*b000*/  LDC R37, c[0x0][0xbe8] ;  /* 0x0002fa00ff257b82 */ /* 0x001e2c0000000800 */
[----:B------:R-:W2:Y:S01]  /*b010*/  @P0 LDG.E R28, desc[UR50][R102.64] ;  /* 0x00000032661c0981 */ /* 0x000ea2000c1e1900 */
[----:B------:R-:W-:-:S04]  /*b020*/  UISETP.NE.U32.AND UP0, UPT, UR8, URZ, UPT ;  /* 0x0000003f0800728c */ /* 0x000fc8000bf05070 */
[----:B------:R-:W-:Y:S01]  /*b030*/  UISETP.NE.AND.EX UP0, UPT, UR9, URZ, UPT, UP0 ;  /* 0x0000003f0900728c */ /* 0x000fe2000bf05300 */
[----:B0-----:R-:W-:-:S05]  /*b040*/  ISETP.NE.AND P1, PT, R37, 0x1, PT ;  /* 0x000000012500780c */ /* 0x001fca0003f25270 */
[----:B------:R-:W-:-:S05]  /*b050*/  PLOP3.LUT P4, PT, PT, PT, UP0, 0x80, 0x0 ;  /* 0x000000000000781c */ /* 0x000fca0003f8f008 */
[----:B------:R-:W-:-:S03]  /*b060*/  @UP0 UIADD3 UR8, UP1, UR4, UR8, URZ ;  /* 0x0000000804080290 */ /* 0x000fc6000ff3e03f */
[----:B------:R-:W0:Y:S01]  /*b070*/  @P1 LDC R6, c[0x0][0xbec] ;  /* 0x0002fb00ff061b82 */ /* 0x000e220000000800 */
[----:B------:R-:W-:Y:S02]  /*b080*/  @UP0 UIADD3.X UR9, UR12, UR9, URZ, UP1, !UPT ;  /* 0x000000090c090290 */ /* 0x000fe40008ffe43f */
[----:B------:R-:W-:Y:S01]  /*b090*/  UISETP.GT.AND UP1, UPT, UR44, 0x1, UPT ;  /* 0x000000012c00788c */ /* 0x000fe2000bf24270 */
[----:B------:R-:W-:Y:S01]  /*b0a0*/  IMAD.U32 R4, RZ, RZ, UR8 ;  /* 0x00000008ff047e24 */ /* 0x000fe2000f8e00ff */
[----:B------:R-:W-:Y:S01]  /*b0b0*/  ULDC UR4, c[0x0][0xa88] ;  /* 0x0002a20000047ab9 */ /* 0x000fe20000000800 */
[----:B------:R-:W-:Y:S01]  /*b0c0*/  UMOV UR16, 0x9b8 ;  /* 0x000009b800107882 */ /* 0x000fe20000000000 */
[----:B------:R-:W-:Y:S01]  /*b0d0*/  IMAD.U32 R34, RZ, RZ, UR4 ;  /* 0x00000004ff227e24 */ /* 0x000fe2000f8e00ff */
[----:B------:R-:W3:Y:S01]  /*b0e0*/  @P1 LDC R9, c[0x0][0xbf0] ;  /* 0x0002fc00ff091b82 */ /* 0x000ee20000000800 */
[----:B------:R-:W-:Y:S01]  /*b0f0*/  USEL UR16, UR16, 0x978, UP1 ;  /* 0x0000097810107887 */ /* 0x000fe20008800000 */
[----:B------:R-:W-:Y:S01]  /*b100*/  IMAD.U32 R5, RZ, RZ, UR9 ;  /* 0x00000009ff057e24 */ /* 0x000fe2000f8e00ff */
[----:B------:R-:W-:-:S04]  /*b110*/  UISETP.NE.U32.AND UP0, UPT, UR10, URZ, UPT ;  /* 0x0000003f0a00728c */ /* 0x000fc8000bf05070 */
[----:B------:R4:W5:Y:S01]  /*b120*/  @P4 LDG.E R34, desc[UR50][R4.64] ;  /* 0x0000003204224981 */ /* 0x000962000c1e1900 */
[----:B------:R-:W-:Y:S01]  /*b130*/  UISETP.NE.AND.EX UP0, UPT, UR11, URZ, UPT, UP0 ;  /* 0x0000003f0b00728c */ /* 0x000fe2000bf05300 */
[----:B------:R-:W-:Y:S01]  /*b140*/  UMOV UR4, URZ ;  /* 0x0000003f00047c82 */ /* 0x000fe20008000000 */
[----:B------:R-:W-:-:S03]  /*b150*/  USEL UR7, UR39, URZ, UP1 ;  /* 0x0000003f27077287 */ /* 0x000fc60008800000 */
[----:B------:R-:W-:Y:S01]  /*b160*/  ULDC.64 UR10, c[0x0][UR16+0x218] ;  /* 0x00008600100a7abb */ /* 0x000fe20008000a00 */
[----:B------:R-:W-:Y:S01]  /*b170*/  ULDC.64 UR14, c[0x0][UR16+0x228] ;  /* 0x00008a00100e7abb */ /* 0x000fe20008000a00 */
[----:B------:R-:W-:Y:S01]  /*b180*/  USEL UR36, UR36, URZ, !UP0 ;  /* 0x0000003f24247287 */ /* 0x000fe2000c000000 */
[----:B----4-:R-:W-:Y:S01]  /*b190*/  IMAD.U32 R4, RZ, RZ, UR38 ;  /* 0x00000026ff047e24 */ /* 0x010fe2000f8e00ff */
[----:B------:R-:W-:Y:S01]  /*b1a0*/  ULDC.64 UR12, c[0x0][UR16+0x220] ;  /* 0x00008800100c7abb */ /* 0x000fe20008000a00 */
[----:B------:R-:W-:Y:S02]  /*b1b0*/  UIMAD.WIDE.U32 UR8, UR10, UR40, URZ ;  /* 0x000000280a0872a5 */ /* 0x000fe4000f8e003f */
[----:B------:R-:W-:Y:S01]  /*b1c0*/  IMAD R11, R4, 0x80, R219 ;  /* 0x00000080040b7824 */ /* 0x000fe200078e02db */
[----:B------:R-:W-:Y:S02]  /*b1d0*/  UIMAD.WIDE.U32 UR18, UR14, UR7, URZ ;  /* 0x000000070e1272a5 */ /* 0x000fe4000f8e003f */
[----:B------:R-:W-:Y:S01]  /*b1e0*/  UIMAD UR10, UR11, UR40, URZ ;  /* 0x000000280b0a72a4 */ /* 0x000fe2000f8e023f */
[----:B0-----:R-:W-:Y:S01]  /*b1f0*/  @P1 IMAD.HI.U32 R4, R11, R6, RZ ;  /* 0x000000060b041227 */ /* 0x001fe200078e00ff */
[----:B------:R-:W-:-:S02]  /*b200*/  UIMAD UR14, UR15, UR7, URZ ;  /* 0x000000070f0e72a4 */ /* 0x000fc4000f8e023f */
[----:B------:R-:W-:Y:S01]  /*b210*/  USEL UR37, UR37, URZ, !UP0 ;  /* 0x0000003f25257287 */ /* 0x000fe2000c000000 */
[----:B------:R-:W-:Y:S01]  /*b220*/  IMAD.MOV.U32 R7, RZ, RZ, R11 ;  /* 0x000000ffff077224 */ /* 0x000fe200078e000b */
[----:B------:R-:W-:Y:S01]  /*b230*/  UIMAD UR7, UR13, UR36, URZ ;  /* 0x000000240d0772a4 */ /* 0x000fe2000f8e023f */
[----:B---3--:R-:W-:Y:S01]  /*b240*/  @P1 SHF.R.U32.HI R7, RZ, R9, R4 ;  /* 0x00000009ff071219 */ /* 0x008fe20000011604 */
[----:B------:R-:W-:Y:S01]  /*b250*/  UIADD3 UR9, UR9, UR10, URZ ;  /* 0x0000000a09097290 */ /* 0x000fe2000fffe03f */
[----:B------:R-:W-:Y:S01]  /*b260*/  IMAD.U32 R4, RZ, RZ, UR18 ;  /* 0x00000012ff047e24 */ /* 0x000fe2000f8e00ff */
[----:B------:R-:W-:Y:S01]  /*b270*/  UIMAD.WIDE.U32 UR10, UR12, UR36, URZ ;  /* 0x000000240c0a72a5 */ /* 0x000fe2000f8e003f */
[----:B------:R-:W-:Y:S01]  /*b280*/  IMAD.U32 R5, RZ, RZ, UR19 ;  /* 0x00000013ff057e24 */ /* 0x000fe2000f8e00ff */
[----:B------:R-:W-:Y:S01]  /*b290*/  UIMAD UR7, UR12, UR37, UR7 ;  /* 0x000000250c0772a4 */ /* 0x000fe2000f8e0207 */
[--C-:B------:R-:W-:Y:S01]  /*b2a0*/  IMAD.MOV R6, RZ, RZ, -R7.reuse ;  /* 0x000000ffff067224 */ /* 0x100fe200078e0a07 */
[----:B------:R-:W-:Y:S01]  /*b2b0*/  UIADD3 UR14, UR19, UR14, URZ ;  /* 0x0000000e130e7290 */ /* 0x000fe2000fffe03f */
[----:B------:R-:W-:Y:S01]  /*b2c0*/  SHF.R.S32.HI R5, RZ, 0x1f, R7 ;  /* 0x0000001fff057819 */ /* 0x000fe20000011407 */
[----:B------:R-:W-:Y:S01]  /*b2d0*/  UIADD3 UR7, UR11, UR7, URZ ;  /* 0x000000070b077290 */ /* 0x000fe2000fffe03f */
[----:B------:R-:W-:-:S03]  /*b2e0*/  IMAD R9, R37, R6, R11 ;  /* 0x0000000625097224 */ /* 0x000fc600078e020b */
[----:B------:R-:W-:Y:S02]  /*b2f0*/  IMAD.U32 R8, RZ, RZ, UR14 ;  /* 0x0000000eff087e24 */ /* 0x000fe4000f8e00ff */
[----:B------:R-:W-:Y:S02]  /*b300*/  SHF.R.S32.HI R6, RZ, 0x1f, R9 ;  /* 0x0000001fff067819 */ /* 0x000fe40000011409 */
[----:B--2---:R-:W-:-:S13]  /*b310*/  @P0 R2UR UR4, R28 ;  /* 0x000000001c0402ca */ /* 0x004fda00000e0000 */
[----:B------:R-:W-:Y:S02]  /*b320*/  UIADD3 UR8, UP0, UP2, UR10, UR8, UR4 ;  /* 0x000000080a087290 */ /* 0x000fe4000fa1e004 */
[----:B------:R-:W-:Y:S01]  /*b330*/  USHF.R.S32.HI UR12, URZ, 0x1f, UR4 ;  /* 0x0000001f3f0c7899 */ /* 0x000fe20008011404 */
[----:B------:R-:W-:Y:S01]  /*b340*/  ULDC.64 UR10, c[0x0][0xba8] ;  /* 0x0002ea00000a7ab9 */ /* 0x000fe20000000a00 */
[----:B------:R-:W-:Y:S02]  /*b350*/  @!UP1 ULDC UR10, c[0x0][0xb50] ;  /* 0x0002d400000a9ab9 */ /* 0x000fe40000000800 */
[----:B------:R-:W-:Y:S01]  /*b360*/  UIADD3.X UR7, UR7, UR9, UR12, UP0, UP2 ;  /* 0x0000000907077290 */ /* 0x000fe200087e440c */
[----:B------:R-:W-:Y:S01]  /*b370*/  IADD3 R4, P2, P3, R7, UR8, R4 ;  /* 0x0000000807047c10 */ /* 0x000fe2000fb5e004 */
[----:B------:R-:W-:Y:S01]  /*b380*/  @!UP1 ULDC UR11, c[0x0][0xb54] ;  /* 0x0002d500000b9ab9 */ /* 0x000fe20000000800 */
[----:B------:R-:W-:Y:S02]  /*b390*/  ULDC.64 UR8, c[0x0][UR16+0x210] ;  /* 0x0000840010087abb */ /* 0x000fe40008000a00 */
[----:B------:R-:W-:Y:S01]  /*b3a0*/  IMAD R7, R9, UR9, RZ ;  /* 0x0000000909077c24 */ /* 0x000fe2000f8e02ff */
[----:B------:R-:W-:-:S03]  /*b3b0*/  IADD3.X R5, R5, UR7, R8, P2, P3 ;  /* 0x0000000705057c10 */ /* 0x000fc600097e6408 */
[----:B------:R-:W-:Y:S02]  /*b3c0*/  IMAD R7, R6, UR8, R7 ;  /* 0x0000000806077c24 */ /* 0x000fe4000f8e0207 */
[----:B------:R-:W-:-:S04]  /*b3d0*/  IMAD.WIDE.U32 R4, R9, UR8, R4 ;  /* 0x0000000809047c25 */ /* 0x000fc8000f8e0004 */
[----:B------:R-:W-:Y:S01]  /*b3e0*/  IMAD.IADD R5, R5, 0x1, R7 ;  /* 0x0000000105057824 */ /* 0x000fe200078e0207 */
[----:B------:R-:W-:-:S04]  /*b3f0*/  LEA R8, P2, R4, UR10, 0x2 ;  /* 0x0000000a04087c11 */ /* 0x000fc8000f8410ff */
[----:B------:R-:W-:Y:S01]  /*b400*/  LEA.HI.X R10, R4, UR11, R5, 0x2, P2 ;  /* 0x0000000b040a7c11 */ /* 0x000fe200090f1405 */
[----:B-1----:R-:W-:Y:S08]  /*b410*/  @P4 BRA `(.L_x_210) ;  /* 0x0000000000104947 */ /* 0x002ff00003800000 */
[----:B------:R-:W-:Y:S05]  /*b420*/  @!P0 BRA `(.L_x_210) ;  /* 0x00000000000c8947 */ /* 0x000fea0003800000 */
[----:B------:R-:W2:Y:S04]  /*b430*/  LDG.E R5, desc[UR50][R102.64] ;  /* 0x0000003266057981 */ /* 0x000ea8000c1e1900 */
[----:B-----5:R-:W2:Y:S02]  /*b440*/  LDG.E R34, desc[UR50][R102.64+0x4] ;  /* 0x0000043266227981 */ /* 0x020ea4000c1e1900 */
[----:B--2---:R-:W-:-:S07]  /*b450*/  IMAD.IADD R34, R34, 0x1, -R5 ;  /* 0x0000000122227824 */ /* 0x004fce00078e0a05 */
.L_x_210:
[----:B------:R-:W-:Y:S01]  /*b460*/  IMAD.U32 R13, RZ, RZ, UR38 ;  /* 0x00000026ff0d7e24 */ /* 0x000fe2000f8e00ff */
[----:B------:R-:W-:Y:S01]  /*b470*/  SHFL.IDX PT, R4, R8, RZ, 0x1c1f ;  /* 0x001c1fff08047589 */ /* 0x000fe200000e0000 */
[----:B-----5:R-:W-:Y:S01]  /*b480*/  IMAD R34, R34, R37, RZ ;  /* 0x0000002522227224 */ /* 0x020fe200078e02ff */
[----:B------:R-:W-:Y:S01]  /*b490*/  LOP3.LUT P0, RZ, R201, 0x3, RZ, 0xc0, !PT ;  /* 0x00000003c9ff7812 */ /* 0x000fe2000780c0ff */
[----:B------:R-:W-:Y:S01]  /*b4a0*/  IMAD R13, R13, 0x80, R218 ;  /* 0x000000800d0d7824 */ /* 0x000fe200078e02da */
[----:B------:R-:W0:Y:S01]  /*b4b0*/  SHFL.IDX PT, R5, R10, RZ, 0x1c1f ;  /* 0x001c1fff0a057589 */ /* 0x000e2200000e0000 */
[----:B------:R-:W-:Y:S02]  /*b4c0*/  PLOP3.LUT P3, PT, PT, PT, UP1, 0x80, 0x0 ;  /* 0x000000000000781c */ /* 0x000fe40003f6f018 */
[C---:B------:R-:W-:Y:S01]  /*b4d0*/  VIADD R9, R13.reuse, 0x8 ;  /* 0x000000080d097836 */ /* 0x040fe20000000000 */
[----:B------:R-:W-:Y:S01]  /*b4e0*/  SHFL.IDX PT, R6, R8, 0x1, 0x1c1f ;  /* 0x003c1f0008067f89 */ /* 0x000fe200000e0000 */
[----:B------:R-:W-:-:S03]  /*b4f0*/  ISETP.GE.OR P2, PT, R13, R34, P0 ;  /* 0x000000220d00720c */ /* 0x000fc60000746670 */
[----:B------:R-:W1:Y:S01]  /*b500*/  SHFL.IDX PT, R7, R10, 0x1, 0x1c1f ;  /* 0x003c1f000a077f89 */ /* 0x000e6200000e0000 */
[----:B------:R-:W-:-:S09]  /*b510*/  ISETP.GE.OR P0, PT, R9, R34, P0 ;  /* 0x000000220900720c */ /* 0x000fd20000706670 */
[----:B0-----:R0:W-:Y:S01]  /*b520*/  @!P2 ST.E desc[UR50][R4.64], R3 ;  /* 0x000000030400a985 */ /* 0x0011e2000c101932 */
[----:B------:R-:W-:-:S03]  /*b530*/  ISETP.GE.AND P2, PT, R13, R34, PT ;  /* 0x000000220d00720c */ /* 0x000fc60003f46270 */
[----:B-1----:R0:W-:Y:S01]  /*b540*/  @!P0 ST.E desc[UR50][R6.64], R0 ;  /* 0x0000000006008985 */ /* 0x0021e2000c101932 */
[----:B------:R-:W-:Y:S01]  /*b550*/  ISETP.GE.AND P0, PT, R9, R34, PT ;  /* 0x000000220900720c */ /* 0x000fe20003f06270 */
[----:B------:R-:W-:-:S12]  /*b560*/  @P3 BRA `(.L_x_211) ;  /* 0x0000000800903947 */ /* 0x000fd80003800000 */
[----:B0-----:R-:W-:Y:S01]  /*b570*/  IMAD R3, R200, 0x40, R2 ;  /* 0x00000040c8037824 */ /* 0x001fe200078e0202 */
[----:B------:R-:W0:Y:S01]  /*b580*/  @P1 LDC R32, c[0x0][0xbec] ;  /* 0x0002fb00ff201b82 */ /* 0x000e220000000800 */
[----:B------:R-:W-:Y:S02]  /*b590*/  ULDC.64 UR10, c[0x0][0xaa0] ;  /* 0x0002a800000a7ab9 */ /* 0x000fe40000000a00 */
[----:B------:R-:W-:-:S03]  /*b5a0*/  IMAD.WIDE R20, R3, 0x2, R20 ;  /* 0x0000000203147825 */ /* 0x000fc600078e0214 */
[C---:B------:R-:W-:Y:S02]  /*b5b0*/  IADD3 R9, P6, R20.reuse, 0x1000, RZ ;  /* 0x0000100014097810 */ /* 0x040fe40007fde0ff */
[C---:B------:R-:W-:Y:S02]  /*b5c0*/  IADD3 R13, P5, R20.reuse, 0x2000, RZ ;  /* 0x00002000140d7810 */ /* 0x040fe40007fbe0ff */
[----:B------:R-:W-:Y:S02]  /*b5d0*/  LOP3.LUT R8, R9, 0x380, RZ, 0xc0, !PT ;  /* 0x0000038009087812 */ /* 0x000fe400078ec0ff */
[C---:B------:R-:W-:Y:S02]  /*b5e0*/  IADD3 R25, P4, R20.reuse, 0x3000, RZ ;  /* 0x0000300014197810 */ /* 0x040fe40007f9e0ff */
[C---:B------:R-:W-:Y:S02]  /*b5f0*/  IADD3 R29, P3, R20.reuse, 0x4000, RZ ;  /* 0x00004000141d7810 */ /* 0x040fe40007f7e0ff */
[----:B------:R-:W-:-:S02]  /*b600*/  IADD3 R41, P2, R20, 0x5000, RZ ;  /* 0x0000500014297810 */ /* 0x000fc40007f5e0ff */
[C---:B------:R-:W-:Y:S02]  /*b610*/  IADD3 R45, P0, R20.reuse, 0x6000, RZ ;  /* 0x00006000142d7810 */ /* 0x040fe40007f1e0ff */
[----:B------:R-:W-:Y:S02]  /*b620*/  LOP3.LUT R5, R20, 0x380, RZ, 0xc0, !PT ;  /* 0x0000038014057812 */ /* 0x000fe400078ec0ff */
[----:B------:R-:W-:Y:S02]  /*b630*/  SHF.R.U64 R8, R8, 0x3, RZ ;  /* 0x0000000308087819 */ /* 0x000fe400000012ff */
[----:B------:R-:W-:Y:S02]  /*b640*/  LOP3.LUT R12, R13, 0x380, RZ, 0xc0, !PT ;  /* 0x000003800d0c7812 */ /* 0x000fe400078ec0ff */
[----:B------:R-:W-:Y:S02]  /*b650*/  LOP3.LUT R24, R25, 0x380, RZ, 0xc0, !PT ;  /* 0x0000038019187812 */ /* 0x000fe400078ec0ff */
[----:B------:R-:W-:-:S02]  /*b660*/  LOP3.LUT R28, R29, 0x380, RZ, 0xc0, !PT ;  /* 0x000003801d1c7812 */ /* 0x000fc400078ec0ff */
[----:B------:R-:W-:Y:S02]  /*b670*/  LOP3.LUT R40, R41, 0x380, RZ, 0xc0, !PT ;  /* 0x0000038029287812 */ /* 0x000fe400078ec0ff */
[----:B------:R-:W-:Y:S02]  /*b680*/  LOP3.LUT R44, R45, 0x380, RZ, 0xc0, !PT ;  /* 0x000003802d2c7812 */ /* 0x000fe400078ec0ff */
[----:B------:R-:W-:Y:S02]  /*b690*/  SHF.R.U64 R5, R5, 0x3, RZ ;  /* 0x0000000305057819 */ /* 0x000fe400000012ff */
[----:B------:R-:W-:Y:S01]  /*b6a0*/  LOP3.LUT R8, R8, R9, RZ, 0x3c, !PT ;  /* 0x0000000908087212 */ /* 0x000fe200078e3cff */
[----:B------:R-:W-:Y:S01]  /*b6b0*/  IMAD.X R9, RZ, RZ, R21, P6 ;  /* 0x000000ffff097224 */ /* 0x000fe200030e0615 */
[----:B------:R-:W-:Y:S02]  /*b6c0*/  IADD3 R3, P6, R20, 0x7000, RZ ;  /* 0x0000700014037810 */ /* 0x000fe40007fde0ff */
[----:B------:R-:W-:-:S02]  /*b6d0*/  SHF.R.U64 R12, R12, 0x3, RZ ;  /* 0x000000030c0c7819 */ /* 0x000fc400000012ff */
[----:B------:R-:W-:Y:S01]  /*b6e0*/  SHF.R.U64 R24, R24, 0x3, RZ ;  /* 0x0000000318187819 */ /* 0x000fe200000012ff */
[--C-:B------:R-:W-:Y:S01]  /*b6f0*/  IMAD.X R49, RZ, RZ, R21.reuse, P6 ;  /* 0x000000ffff317224 */ /* 0x100fe200030e0615 */
[----:B------:R-:W-:Y:S01]  /*b700*/  SHF.R.U64 R28, R28, 0x3, RZ ;  /* 0x000000031c1c7819 */ /* 0x000fe200000012ff */
[----:B------:R-:W-:Y:S01]  /*b710*/  UIMAD UR7, UR12, UR10, URZ ;  /* 0x0000000a0c0772a4 */ /* 0x000fe2000f8e023f */
[----:B------:R-:W-:Y:S01]  /*b720*/  SHF.R.U64 R40, R40, 0x3, RZ ;  /* 0x0000000328287819 */ /* 0x000fe200000012ff */
[----:B------:R-:W-:Y:S01]  /*b730*/  UIMAD.WIDE.U32 UR8, UR4, UR10, URZ ;  /* 0x0000000a040872a5 */ /* 0x000fe2000f8e003f */
[----:B------:R-:W-:Y:S01]  /*b740*/  SHF.R.U64 R44, R44, 0x3, RZ ;  /* 0x000000032c2c7819 */ /* 0x000fe200000012ff */
[----:B------:R-:W-:Y:S01]  /*b750*/  IMAD.U32 R33, RZ, RZ, UR38 ;  /* 0x00000026ff217e24 */ /* 0x000fe2000f8e00ff */
[----:B------:R-:W-:Y:S01]  /*b760*/  LOP3.LUT R20, R5, R20, RZ, 0x3c, !PT ;  /* 0x0000001405147212 */ /* 0x000fe200078e3cff */
[----:B------:R-:W-:Y:S01]  /*b770*/  ULDC.64 UR12, c[0x0][0xaf0] ;  /* 0x0002bc00000c7ab9 */ /* 0x000fe20000000a00 */
[----:B------:R-:W-:Y:S01]  /*b780*/  LOP3.LUT R12, R12, R13, RZ, 0x3c, !PT ;  /* 0x0000000d0c0c7212 */ /* 0x000fe200078e3cff */
[--C-:B------:R-:W-:Y:S01]  /*b790*/  IMAD.X R13, RZ, RZ, R21.reuse, P5 ;  /* 0x000000ffff0d7224 */ /* 0x100fe200028e0615 */
[----:B------:R-:W-:Y:S01]  /*b7a0*/  LOP3.LUT R24, R24, R25, RZ, 0x3c, !PT ;  /* 0x0000001918187212 */ /* 0x000fe200078e3cff */
[--C-:B------:R-:W-:Y:S01]  /*b7b0*/  IMAD.X R25, RZ, RZ, R21.reuse, P4 ;  /* 0x000000ffff197224 */ /* 0x100fe200020e0615 */
[----:B------:R-:W-:Y:S01]  /*b7c0*/  LOP3.LUT R28, R28, R29, RZ, 0x3c, !PT ;  /* 0x0000001d1c1c7212 */ /* 0x000fe200078e3cff */
[--C-:B------:R-:W-:Y:S01]  /*b7d0*/  IMAD.X R29, RZ, RZ, R21.reuse, P3 ;  /* 0x000000ffff1d7224 */ /* 0x100fe200018e0615 */
[----:B------:R-:W-:Y:S01]  /*b7e0*/  LOP3.LUT R40, R40, R41, RZ, 0x3c, !PT ;  /* 0x0000002928287212 */ /* 0x000fe200078e3cff */
[--C-:B------:R-:W-:Y:S01]  /*b7f0*/  IMAD.X R41, RZ, RZ, R21.reuse, P2 ;  /* 0x000000ffff297224 */ /* 0x100fe200010e0615 */
[----:B------:R-:W-:Y:S01]  /*b800*/  LOP3.LUT R44, R44, R45, RZ, 0x3c, !PT ;  /* 0x0000002d2c2c7212 */ /* 0x000fe200078e3cff */
[----:B------:R-:W-:Y:S01]  /*b810*/  IMAD.X R45, RZ, RZ, R21, P0 ;  /* 0x000000ffff2d7224 */ /* 0x000fe200000e0615 */
[----:B------:R1:W5:Y:S01]  /*b820*/  LD.E.128 R4, desc[UR50][R20.64] ;  /* 0x0000003214047980 */ /* 0x000362000c101d00 */
[----:B------:R-:W-:Y:S01]  /*b830*/  LOP3.LUT R0, R3, 0x380, RZ, 0xc0, !PT ;  /* 0x0000038003007812 */ /* 0x000fe200078ec0ff */
[----:B------:R-:W-:-:S02]  /*b840*/  UIMAD UR7, UR4, UR11, UR7 ;  /* 0x0000000b040772a4 */ /* 0x000fc4000f8e0207 */
[----:B------:R-:W5:Y:S01]  /*b850*/  LD.E.128 R8, desc[UR50][R8.64] ;  /* 0x0000003208087980 */ /* 0x000f62000c101d00 */
[----:B------:R-:W-:-:S03]  /*b860*/  SHF.R.U64 R0, R0, 0x3, RZ ;  /* 0x0000000300007819 */ /* 0x000fc600000012ff */
[----:B------:R-:W5:Y:S01]  /*b870*/  LD.E.128 R12, desc[UR50][R12.64] ;  /* 0x000000320c0c7980 */ /* 0x000f62000c101d00 */
[----:B------:R-:W-:Y:S01]  /*b880*/  LOP3.LUT R48, R0, R3, RZ, 0x3c, !PT ;  /* 0x0000000300307212 */ /* 0x000fe200078e3cff */
[----:B-1----:R-:W1:Y:S01]  /*b890*/  @P1 LDC R21, c[0x0][0xbf0] ;  /* 0x0002fc00ff151b82 */ /* 0x002e620000000800 */
[----:B------:R-:W-:Y:S01]  /*b8a0*/  IMAD R0, R17, 0x20, R200 ;  /* 0x0000002011007824 */ /* 0x000fe200078e02c8 */
[----:B------:R-:W-:Y:S01]  /*b8b0*/  UIADD3 UR9, UR9, UR7, URZ ;  /* 0x0000000709097290 */ /* 0x000fe2000fffe03f */
[----:B------:R-:W5:Y:S01]  /*b8c0*/  LD.E.128 R24, desc[UR50][R24.64] ;  /* 0x0000003218187980 */ /* 0x000f62000c101d00 */
[----:B------:R-:W-:Y:S01]  /*b8d0*/  ULDC.64 UR10, c[0x0][0xae8] ;  /* 0x0002ba00000a7ab9 */ /* 0x000fe20000000a00 */
[----:B------:R-:W-:Y:S01]  /*b8e0*/  IMAD R33, R33, 0x80, R0 ;  /* 0x0000008021217824 */ /* 0x000fe200078e0200 */
[----:B------:R-:W-:Y:S01]  /*b8f0*/  USHF.R.S32.HI UR4, URZ, 0x1f, UR36 ;  /* 0x0000001f3f047899 */ /* 0x000fe20008011424 */
[----:B------:R-:W5:Y:S01]  /*b900*/  LD.E.128 R28, desc[UR50][R28.64] ;  /* 0x000000321c1c7980 */ /* 0x000f62000c101d00 */
[----:B------:R-:W-:Y:S01]  /*b910*/  UIMAD.WIDE.U32 UR8, UR40, UR10, UR8 ;  /* 0x0000000a280872a5 */ /* 0x000fe2000f8e0008 */
[----:B0-----:R-:W-:Y:S01]  /*b920*/  @P1 IMAD.HI.U32 R0, R33, R32, RZ ;  /* 0x0000002021001227 */ /* 0x001fe200078e00ff */
[----:B------:R-:W-:Y:S01]  /*b930*/  UIMAD UR4, UR4, UR12, URZ ;  /* 0x0000000c040472a4 */ /* 0x000fe2000f8e023f */
[----:B------:R-:W5:Y:S01]  /*b940*/  LD.E.128 R40, desc[UR50][R40.64] ;  /* 0x0000003228287980 */ /* 0x000f62000c101d00 */
[----:B------:R-:W-:Y:S01]  /*b950*/  UIMAD UR9, UR40, UR11, UR9 ;  /* 0x0000000b280972a4 */ /* 0x000fe2000f8e0209 */
[----:B------:R-:W-:Y:S01]  /*b960*/  IMAD.MOV.U32 R3, RZ, RZ, R33 ;  /* 0x000000ffff037224 */ /* 0x000fe200078e0021 */
[----:B------:R-:W-:Y:S01]  /*b970*/  UIMAD UR4, UR36, UR13, UR4 ;  /* 0x0000000d240472a4 */ /* 0x000fe2000f8e0204 */
[----:B------:R-:W5:Y:S01]  /*b980*/  LD.E.128 R44, desc[UR50][R44.64] ;  /* 0x000000322c2c7980 */ /* 0x000f62000c101d00 */
[----:B------:R-:W-:-:S03]  /*b990*/  UIMAD.WIDE.U32 UR36, UR36, UR12, UR8 ;  /* 0x0000000c242472a5 */ /* 0x000fc6000f8e0008 */
[----:B------:R-:W-:Y:S01]  /*b9a0*/  ULDC.64 UR8, c[0x0][0xae0] ;  /* 0x0002b80000087ab9 */ /* 0x000fe20000000a00 */
[----:B------:R-:W5:Y:S01]  /*b9b0*/  LD.E.128 R48, desc[UR50][R48.64] ;  /* 0x0000003230307980 */ /* 0x000f62000c101d00 */
[----:B-1----:R-:W-:Y:S01]  /*b9c0*/  @P1 SHF.R.U32.HI R3, RZ, R21, R0 ;  /* 0x00000015ff031219 */ /* 0x002fe20000011600 */
[----:B------:R-:W-:Y:S01]  /*b9d0*/  UIADD3 UR4, UR37, UR4, URZ ;  /* 0x0000000425047290 */ /* 0x000fe2000fffe03f */
[----:B------:R-:W-:Y:S01]  /*b9e0*/  IMAD.U32 R20, RZ, RZ, UR36 ;  /* 0x00000024ff147e24 */ /* 0x000fe2000f8e00ff */
[----:B------:R-:W-:Y:S01]  /*b9f0*/  @!PT LDS RZ, [RZ] ;  /* 0x00000000fffff984 */ /* 0x000fe20000000800 */
[----:B------:R-:W-:Y:S01]  /*ba00*/  @!PT LDS RZ, [RZ] ;  /* 0x00000000fffff984 */ /* 0x000fe20000000800 */
[----:B------:R-:W-:Y:S01]  /*ba10*/  @!PT LDS RZ, [RZ] ;  /* 0x00000000fffff984 */ /* 0x000fe20000000800 */
[----:B------:R-:W-:Y:S01]  /*ba20*/  @!PT LDS RZ, [RZ] ;  /* 0x00000000fffff984 */ /* 0x000fe20000000800 */
[----:B------:R0:W-:Y:S06]  /*ba30*/  MEMBAR.ALL.CTA ;  /* 0x0000000000007992 */ /* 0x0001ec0000008000 */
[----:B0-----:R-:W0:Y:S01]  /*ba40*/  FENCE.VIEW.ASYNC.S ;  /* 0x00000000000073c6 */ /* 0x001e220000000000 */
[--C-:B------:R-:W-:Y:S01]  /*ba50*/  SHF.R.S32.HI R0, RZ, 0x1f, R3.reuse ;  /* 0x0000001fff007819 */ /* 0x100fe20000011403 */
[----:B------:R-:W-:-:S02]  /*ba60*/  IMAD.MOV R32, RZ, RZ, -R3 ;  /* 0x000000ffff207224 */ /* 0x000fc400078e0a03 */
[----:B------:R-:W-:Y:S02]  /*ba70*/  IMAD.U32 R21, RZ, RZ, UR37 ;  /* 0x00000025ff157e24 */ /* 0x000fe4000f8e00ff */
[----:B------:R-:W-:Y:S02]  /*ba80*/  IMAD R0, R0, UR8, RZ ;  /* 0x0000000800007c24 */ /* 0x000fe4000f8e02ff */
[----:B------:R-:W-:Y:S02]  /*ba90*/  IMAD R37, R37, R32, R33 ;  /* 0x0000002025257224 */ /* 0x000fe400078e0221 */
[----:B------:R-:W-:Y:S02]  /*baa0*/  IMAD.U32 R21, RZ, RZ, UR4 ;  /* 0x00000004ff157e24 */ /* 0x000fe4000f8e00ff */
[C---:B------:R-:W-:Y:S01]  /*bab0*/  IMAD R33, R3.reuse, UR9, R0 ;  /* 0x0000000903217c24 */ /* 0x040fe2000f8e0200 */
[----:B------:R-:W-:Y:S01]  /*bac0*/  SHF.R.S32.HI R0, RZ, 0x1f, R37 ;  /* 0x0000001fff007819 */ /* 0x000fe20000011425 */
[----:B------:R-:W-:Y:S01]  /*bad0*/  IMAD.WIDE.U32 R20, R3, UR8, R20 ;  /* 0x0000000803147c25 */ /* 0x000fe2000f8e0014 */
[----:B------:R-:W-:-:S03]  /*bae0*/  ULDC.64 UR8, c[0x0][0xad8] ;  /* 0x0002b60000087ab9 */ /* 0x000fc60000000a00 */
[----:B------:R-:W-:Y:S02]  /*baf0*/  IMAD.U32 R39, RZ, RZ, UR38 ;  /* 0x00000026ff277e24 */ /* 0x000fe4000f8e00ff */
[----:B------:R-:W-:Y:S02]  /*bb00*/  IMAD.IADD R21, R21, 0x1, R33 ;  /* 0x0000000115157824 */ /* 0x000fe400078e0221 */
[----:B------:R-:W-:Y:S02]  /*bb10*/  IMAD R0, R0, UR8, RZ ;  /* 0x0000000800007c24 */ /* 0x000fe4000f8e02ff */
[----:B------:R-:W-:Y:S02]  /*bb20*/  IMAD R39, R39, 0x80, R200 ;  /* 0x0000008027277824 */ /* 0x000fe400078e02c8 */
[C---:B------:R-:W-:Y:S02]  /*bb30*/  IMAD R33, R37.reuse, UR9, R0 ;  /* 0x0000000925217c24 */ /* 0x040fe4000f8e0200 */
[----:B------:R-:W-:Y:S01]  /*bb40*/  IMAD.WIDE.U32 R20, R37, UR8, R20 ;  /* 0x0000000825147c25 */ /* 0x000fe2000f8e0014 */
[----:B------:R-:W-:Y:S01]  /*bb50*/  ISETP.GE.AND P2, PT, R39, R34, PT ;  /* 0x000000222700720c */ /* 0x000fe20003f46270 */
[----:B------:R-:W-:-:S02]  /*bb60*/  ULDC.64 UR8, c[0x0][0xa80] ;  /* 0x0002a00000087ab9 */ /* 0x000fc40000000a00 */
[----:B------:R-:W-:Y:S01]  /*bb70*/  VIADD R3, R39, 0x20 ;  /* 0x0000002027037836 */ /* 0x000fe20000000000 */
[----:B------:R-:W-:Y:S01]  /*bb80*/  LEA R0, P3, R20, UR8, 0x1 ;  /* 0x0000000814007c11 */ /* 0x000fe2000f8608ff */
[----:B------:R-:W-:Y:S02]  /*bb90*/  IMAD.IADD R21, R21, 0x1, R33 ;  /* 0x0000000115157824 */ /* 0x000fe400078e0221 */
[----:B------:R-:W-:Y:S01]  /*bba0*/  VIADD R36, R36, 0x29820 ;  /* 0x0002982024247836 */ /* 0x000fe20000000000 */
[-C--:B------:R-:W-:Y:S01]  /*bbb0*/  ISETP.GE.AND P0, PT, R3, R34.reuse, PT ;  /* 0x000000220300720c */ /* 0x080fe20003f06270 */
[----:B------:R-:W-:Y:S01]  /*bbc0*/  VIADD R3, R39, 0x40 ;  /* 0x0000004027037836 */ /* 0x000fe20000000000 */
[----:B------:R-:W-:Y:S02]  /*bbd0*/  LEA.HI.X R37, R20, UR9, R21, 0x1, P3 ;  /* 0x0000000914257c11 */ /* 0x000fe400098f0c15 */
[----:B------:R-:W-:Y:S01]  /*bbe0*/  PRMT R36, RZ, 0x654, R36 ;  /* 0x00000654ff247816 */ /* 0x000fe20000000024 */
[----:B0-----:R0:W1:Y:S01]  /*bbf0*/  SHFL.IDX PT, R33, R0, RZ, 0x181f ;  /* 0x00181fff00217589 */ /* 0x00106200000e0000 */
[----:B------:R-:W-:Y:S01]  /*bc00*/  ISETP.GE.AND P1, PT, R3, R34, PT ;  /* 0x000000220300720c */ /* 0x000fe20003f26270 */
[----:B------:R-:W-:Y:S01]  /*bc10*/  BSSY B1, `(.L_x_212) ;  /* 0x000000d000017945 */ /* 0x000fe20003800000 */
[----:B------:R0:W-:Y:S01]  /*bc20*/  SYNCS.ARRIVE.TRANS64.RED.A1T0 RZ, [R36+URZ], RZ ;  /* 0x000000ff24ff79a7 */ /* 0x0001e2000810043f */
[----:B------:R0:W2:Y:S02]  /*bc30*/  SHFL.IDX PT, R3, R37, RZ, 0x181f ;  /* 0x00181fff25037589 */ /* 0x0000a400000e0000 */
[----:B------:R-:W-:Y:S08]  /*bc40*/  @P2 BRA `(.L_x_213) ;  /* 0x0000000000242947 */ /* 0x000ff00003800000 */
[----:B------:R-:W-:Y:S02]  /*bc50*/  ULDC UR4, c[0x0][0xac8] ;  /* 0x0002b20000047ab9 */ /* 0x000fe40000000800 */
[----:B------:R-:W-:Y:S02]  /*bc60*/  ISETP.GE.AND P2, PT, R2, UR4, PT ;  /* 0x0000000402007c0c */ /* 0x000fe4000bf46270 */
[----:B------:R-:W-:-:S11]  /*bc70*/  ISETP.GE.AND P3, PT, R16, UR4, PT ;  /* 0x0000000410007c0c */ /* 0x000fd6000bf66270 */
[-C--:B-1----:R-:W-:Y:S02]  /*bc80*/  @!P2 LEA R20, P4, R2, R33.reuse, 0x1 ;  /* 0x000000210214a211 */ /* 0x082fe400078808ff */
[----:B------:R-:W-:Y:S02]  /*bc90*/  @!P3 LEA R32, P5, R16, R33, 0x1 ;  /* 0x000000211020b211 */ /* 0x000fe400078a08ff */
[-C--:B--2---:R-:W-:Y:S02]  /*bca0*/  @!P2 LEA.HI.X R21, R2, R3.reuse, R222, 0x1, P4 ;  /* 0x000000030215a211 */ /* 0x084fe400020f0cde */
[----:B------:R-:W-:-:S03]  /*bcb0*/  @!P3 LEA.HI.X R33, R16, R3, R221, 0x1, P5 ;  /* 0x000000031021b211 */ /* 0x000fc600028f0cdd */
[----:B-----5:R3:W-:Y:S04]  /*bcc0*/  @!P2 ST.E.128 desc[UR50][R20.64], R4 ;  /* 0x000000041400a985 */ /* 0x0207e8000c101d32 */
[----:B------:R3:W-:Y:S02]  /*bcd0*/  @!P3 ST.E.128 desc[UR50][R32.64], R28 ;  /* 0x0000001c2000b985 */ /* 0x0007e4000c101d32 */
.L_x_213:
[----:B------:R-:W-:Y:S05]  /*bce0*/  BSYNC B1 ;  /* 0x0000000000017941 */ /* 0x000fea0003800000 */
.L_x_212:
[----:B--2---:R2:W4:Y:S01]  /*bcf0*/  SHFL.IDX PT, R3, R37, 0x1, 0x181f ;  /* 0x00381f0025037f89 */ /* 0x00452200000e0000 */
[----:B------:R-:W-:Y:S03]  /*bd00*/  BSSY B1, `(.L_x_214) ;  /* 0x000000c000017945 */ /* 0x000fe60003800000 */
[----:B---3-5:R2:W3:Y:S01]  /*bd10*/  SHFL.IDX PT, R7, R0, 0x1, 0x181f ;  /* 0x00381f0000077f89 */ /* 0x0284e200000e0000 */
[----:B------:R-:W-:Y:S05]  /*bd20*/  @P0 BRA `(.L_x_215) ;  /* 0x0000000000240947 */ /* 0x000fea0003800000 */
[----:B------:R-:W-:Y:S02]  /*bd30*/  ULDC UR4, c[0x0][0xac8] ;  /* 0x0002b20000047ab9 */ /* 0x000fe40000000800 */
[----:B------:R-:W-:Y:S02]  /*bd40*/  ISETP.GE.AND P3, PT, R2, UR4, PT ;  /* 0x0000000402007c0c */ /* 0x000fe4000bf66270 */
[----:B------:R-:W-:-:S11]  /*bd50*/  ISETP.GE.AND P4, PT, R16, UR4, PT ;  /* 0x0000000410007c0c */ /* 0x000fd6000bf86270 */
[-C--:B---3--:R-:W-:Y:S02]  /*bd60*/  @!P3 LEA R4, P0, R2, R7.reuse, 0x1 ;  /* 0x000000070204b211 */ /* 0x088fe400078008ff */
[----:B------:R-:W-:Y:S02]  /*bd70*/  @!P4 LEA R6, P2, R16, R7, 0x1 ;  /* 0x000000071006c211 */ /* 0x000fe400078408ff */
[-C--:B----4-:R-:W-:Y:S02]  /*bd80*/  @!P3 LEA.HI.X R5, R2, R3.reuse, R222, 0x1, P0 ;  /* 0x000000030205b211 */ /* 0x090fe400000f0cde */
[----:B------:R-:W-:-:S03]  /*bd90*/  @!P4 LEA.HI.X R7, R16, R3, R221, 0x1, P2 ;  /* 0x000000031007c211 */ /* 0x000fc600010f0cdd */
[----:B------:R3:W-:Y:S04]  /*bda0*/  @!P3 ST.E.128 desc[UR50][R4.64], R8 ;  /* 0x000000080400b985 */ /* 0x0007e8000c101d32 */
[----:B------:R3:W-:Y:S02]  /*bdb0*/  @!P4 ST.E.128 desc[UR50][R6.64], R40 ;  /* 0x000000280600c985 */ /* 0x0007e4000c101d32 */
.L_x_215:
[----:B------:R-:W-:Y:S05]  /*bdc0*/  BSYNC B1 ;  /* 0x0000000000017941 */ /* 0x000fea0003800000 */
.L_x_214:
[----:B----4-:R4:W0:Y:S01]  /*bdd0*/  SHFL.IDX PT, R3, R37, 0x2, 0x181f ;  /* 0x00581f0025037f89 */ /* 0x01082200000e0000 */
[----:B------:R-:W-:Y:S03]  /*bde0*/  BSSY B1, `(.L_x_216) ;  /* 0x000000c000017945 */ /* 0x000fe60003800000 */
[----:B---3--:R4:W3:Y:S01]  /*bdf0*/  SHFL.IDX PT, R7, R0, 0x2, 0x181f ;  /* 0x00581f0000077f89 */ /* 0x0088e200000e0000 */
[----:B------:R-:W-:Y:S05]  /*be00*/  @P1 BRA `(.L_x_217) ;  /* 0x0000000000241947 */ /* 0x000fea0003800000 */
[----:B------:R-:W-:Y:S02]  /*be10*/  ULDC UR4, c[0x0][0xac8] ;  /* 0x0002b20000047ab9 */ /* 0x000fe40000000800 */
[----:B------:R-:W-:Y:S02]  /*be20*/  ISETP.GE.AND P2, PT, R2, UR4, PT ;  /* 0x0000000402007c0c */ /* 0x000fe4000bf46270 */
[----:B------:R-:W-:-:S11]  /*be30*/  ISETP.GE.AND P3, PT, R16, UR4, PT ;  /* 0x0000000410007c0c */ /* 0x000fd6000bf66270 */
[-C--:B---3--:R-:W-:Y:S02]  /*be40*/  @!P2 LEA R4, P0, R2, R7.reuse, 0x1 ;  /* 0x000000070204a211 */ /* 0x088fe400078008ff */
[----:B------:R-:W-:Y:S02]  /*be50*/  @!P3 LEA R6, P1, R16, R7, 0x1 ;  /* 0x000000071006b211 */ /* 0x000fe400078208ff */
[-C--:B0-----:R-:W-:Y:S02]  /*be60*/  @!P2 LEA.HI.X R5, R2, R3.reuse, R222, 0x1, P0 ;  /* 0x000000030205a211 */ /* 0x081fe400000f0cde */
[----:B------:R-:W-:-:S03]  /*be70*/  @!P3 LEA.HI.X R7, R16, R3, R221, 0x1, P1 ;  /* 0x000000031007b211 */ /* 0x000fc600008f0cdd */
[----:B------:R0:W-:Y:S04]  /*be80*/  @!P2 ST.E.128 desc[UR50][R4.64], R12 ;  /* 0x0000000c0400a985 */ /* 0x0001e8000c101d32 */
[----:B------:R0:W-:Y:S02]  /*be90*/  @!P3 ST.E.128 desc[UR50][R6.64], R44 ;  /* 0x0000002c0600b985 */ /* 0x0001e4000c101d32 */
.L_x_217:
[----:B------:R-:W-:Y:S05]  /*bea0*/  BSYNC B1 ;  /* 0x0000000000017941 */ /* 0x000fea0003800000 */
.L_x_216:
[----:B0-----:R-:W-:Y:S01]  /*beb0*/  VIADD R3, R39, 0x60 ;  /* 0x0000006027037836 */ /* 0x001fe20000000000 */
[----:B--2-4-:R-:W0:Y:S04]  /*bec0*/  SHFL.IDX PT, R37, R37, 0x3, 0x181f ;  /* 0x00781f0025257f89 */ /* 0x014e2800000e0000 */
[----:B------:R-:W-:Y:S01]  /*bed0*/  ISETP.GE.AND P0, PT, R3, R34, PT ;  /* 0x000000220300720c */ /* 0x000fe20003f06270 */
[----:B---3--:R2:W3:-:S12]  /*bee0*/  SHFL.IDX PT, R7, R0, 0x3, 0x181f ;  /* 0x00781f0000077f89 */ /* 0x0084d800000e0000 */
[----:B--2---:R-:W-:Y:S05]  /*bef0*/  @P0 BRA `(.L_x_218) ;  /* 0x0000001800240947 */ /* 0x004fea0003800000 */
[----:B------:R-:W-:Y:S02]  /*bf00*/  ULDC UR4, c[0x0][0xac8] ;  /* 0x0002b20000047ab9 */ /* 0x000fe40000000800 */
[----:B------:R-:W-:-:S13]  /*bf10*/  ISETP.GE.AND P1, PT, R2, UR4, PT ;  /* 0x0000000402007c0c */ /* 0x000fda000bf26270 */
[----:B---3--:R-:W-:-:S04]  /*bf20*/  @!P1 LEA R4, P0, R2, R7, 0x1 ;  /* 0x0000000702049211 */ /* 0x008fc800078008ff */
[----:B0-----:R-:W-:Y:S02]  /*bf30*/  @!P1 LEA.HI.X R5, R2, R37, R222, 0x1, P0 ;  /* 0x0000002502059211 */ /* 0x001fe400000f0cde */
[----:B------:R-:W-:-:S03]  /*bf40*/  ISETP.GE.AND P0, PT, R16, UR4, PT ;  /* 0x0000000410007c0c */ /* 0x000fc6000bf06270 */
[----:B------:R0:W-:Y:S10]  /*bf50*/  @!P1 ST.E.128 desc[UR50][R4.64], R24 ;  /* 0x0000001804009985 */ /* 0x0001f4000c101d32 */
[----:B------:R-:W-:Y:S05]  /*bf60*/  @P0 BRA `(.L_x_218) ;  /* 0x0000001800080947 */ /* 0x000fea0003800000 */
[----:B0-----:R-:W-:-:S04]  /*bf70*/  LEA R4, P0, R16, R7, 0x1 ;  /* 0x0000000710047211 */ /* 0x001fc800078008ff */
[----:B------:R-:W-:-:S05]  /*bf80*/  LEA.HI.X R5, R16, R37, R221, 0x1, P0 ;  /* 0x0000002510057211 */ /* 0x000fca00000f0cdd */
[----:B------:R0:W-:Y:S01]  /*bf90*/  ST.E.128 desc[UR50][R4.64], R48 ;  /* 0x0000003004007985 */ /* 0x0001e2000c101d32 */
[----:B------:R-:W-:Y:S05]  /*bfa0*/  BRA `(.L_x_218) ;  /* 0x0000001400f87947 */ /* 0x000fea0003800000 */
.L_x_211:
[----:B------:R-:W-:Y:S01]  /*bfb0*/  ULDC.64 UR10, c[0x0][0xb08] ;  /* 0x0002c200000a7ab9 */ /* 0x000fe20000000a00 */
[----:B0-----:R-:W0:Y:S01]  /*bfc0*/  @P1 LDC R0, c[0x0][0xbec] ;  /* 0x0002fb00ff001b82 */ /* 0x001e220000000800 */
[----:B------:R-:W-:Y:S01]  /*bfd0*/  UIMAD UR7, UR12, UR10, URZ ;  /* 0x0000000a0c0772a4 */ /* 0x000fe2000f8e023f */
[----:B------:R-:W-:Y:S01]  /*bfe0*/  IMAD.MOV.U32 R3, RZ, RZ, R11 ;  /* 0x000000ffff037224 */ /* 0x000fe200078e000b */
[----:B------:R-:W-:Y:S01]  /*bff0*/  UIMAD.WIDE.U32 UR8, UR4, UR10, URZ ;  /* 0x0000000a040872a5 */ /* 0x000fe2000f8e003f */
[----:B------:R-:W-:Y:S01]  /*c000*/  VIADD R36, R36, 0x29820 ;  /* 0x0002982024247836 */ /* 0x000fe20000000000 */
[----:B------:R-:W-:Y:S01]  /*c010*/  UIMAD UR7, UR4, UR11, UR7 ;  /* 0x0000000b040772a4 */ /* 0x000fe2000f8e0207 */
[----:B------:R-:W-:Y:S01]  /*c020*/  BSSY B1, `(.L_x_219) ;  /* 0x000006b000017945 */ /* 0x000fe20003800000 */
[----:B------:R-:W-:Y:S01]  /*c030*/  USHF.R.S32.HI UR4, URZ, 0x1f, UR36 ;  /* 0x0000001f3f047899 */ /* 0x000fe20008011424 */
[----:B------:R-:W1:Y:S01]  /*c040*/  @P1 LDC R5, c[0x0][0xbf0] ;  /* 0x0002fc00ff051b82 */ /* 0x000e620000000800 */
[----:B------:R-:W-:Y:S01]  /*c050*/  UIADD3 UR9, UR9, UR7, URZ ;  /* 0x0000000709097290 */ /* 0x000fe2000fffe03f */
[----:B------:R-:W-:Y:S01]  /*c060*/  PRMT R36, RZ, 0x654, R36 ;  /* 0x00000654ff247816 */ /* 0x000fe20000000024 */
[----:B------:R-:W-:-:S02]  /*c070*/  ULDC.64 UR10, c[0x0][0xb38] ;  /* 0x0002ce00000a7ab9 */ /* 0x000fc40000000a00 */
[----:B------:R-:W-:Y:S01]  /*c080*/  UIMAD.WIDE.U32 UR8, UR40, UR10, UR8 ;  /* 0x0000000a280872a5 */ /* 0x000fe2000f8e0008 */
[----:B------:R2:W-:Y:S03]  /*c090*/  SYNCS.ARRIVE.TRANS64.RED.A1T0 RZ, [R36+URZ], RZ ;  /* 0x000000ff24ff79a7 */ /* 0x0005e6000810043f */
[----:B------:R-:W-:-:S03]  /*c0a0*/  UIMAD UR9, UR40, UR11, UR9 ;  /* 0x0000000b280972a4 */ /* 0x000fc6000f8e0209 */
[----:B------:R-:W-:Y:S02]  /*c0b0*/  ULDC.64 UR10, c[0x0][0xb40] ;  /* 0x0002d000000a7ab9 */ /* 0x000fe40000000a00 */
[----:B------:R-:W-:Y:S01]  /*c0c0*/  UIMAD UR4, UR4, UR10, URZ ;  /* 0x0000000a040472a4 */ /* 0x000fe2000f8e023f */
[----:B0-----:R-:W-:-:S03]  /*c0d0*/  @P1 IMAD.HI.U32 R0, R11, R0, RZ ;  /* 0x000000000b001227 */ /* 0x001fc600078e00ff */
[----:B------:R-:W-:Y:S02]  /*c0e0*/  UIMAD UR4, UR36, UR11, UR4 ;  /* 0x0000000b240472a4 */ /* 0x000fe4000f8e0204 */
[----:B------:R-:W-:-:S03]  /*c0f0*/  UIMAD.WIDE.U32 UR36, UR36, UR10, UR8 ;  /* 0x0000000a242472a5 */ /* 0x000fc6000f8e0008 */
[----:B------:R-:W-:Y:S01]  /*c100*/  ULDC.64 UR10, c[0x0][0xb48] ;  /* 0x0002d200000a7ab9 */ /* 0x000fe20000000a00 */
[----:B------:R-:W-:Y:S01]  /*c110*/  UIADD3 UR9, UR37, UR4, URZ ;  /* 0x0000000425097290 */ /* 0x000fe2000fffe03f */
[----:B-1----:R-:W-:Y:S02]  /*c120*/  @P1 SHF.R.U32.HI R3, RZ, R5, R0 ;  /* 0x00000005ff031219 */ /* 0x002fe40000011600 */
[----:B------:R-:W-:Y:S02]  /*c130*/  UMOV UR8, UR36 ;  /* 0x0000002400087c82 */ /* 0x000fe40008000000 */
[----:B------:R-:W-:Y:S01]  /*c140*/  UIMAD.WIDE.U32 UR8, UR39, UR10, UR8 ;  /* 0x0000000a270872a5 */ /* 0x000fe2000f8e0008 */
[--C-:B------:R-:W-:Y:S01]  /*c150*/  SHF.R.S32.HI R0, RZ, 0x1f, R3.reuse ;  /* 0x0000001fff007819 */ /* 0x100fe20000011403 */
[----:B------:R-:W-:Y:S02]  /*c160*/  IMAD.MOV R4, RZ, RZ, -R3 ;  /* 0x000000ffff047224 */ /* 0x000fe400078e0a03 */
[----:B------:R-:W-:-:S02]  /*c170*/  UIMAD UR39, UR39, UR11, UR9 ;  /* 0x0000000b272772a4 */ /* 0x000fc4000f8e0209 */
[----:B------:R-:W-:Y:S01]  /*c180*/  IMAD R37, R37, R4, R11 ;  /* 0x0000000425257224 */ /* 0x000fe200078e020b */
[----:B------:R-:W-:Y:S01]  /*c190*/  ULDC.64 UR10, c[0x0][0xb30] ;  /* 0x0002cc00000a7ab9 */ /* 0x000fe20000000a00 */
[----:B------:R-:W-:Y:S02]  /*c1a0*/  IMAD.U32 R5, RZ, RZ, UR9 ;  /* 0x00000009ff057e24 */ /* 0x000fe4000f8e00ff */
[----:B------:R-:W-:Y:S02]  /*c1b0*/  IMAD R0, R0, UR10, RZ ;  /* 0x0000000a00007c24 */ /* 0x000fe4000f8e02ff */
[----:B------:R-:W-:Y:S01]  /*c1c0*/  IMAD.U32 R4, RZ, RZ, UR8 ;  /* 0x00000008ff047e24 */ /* 0x000fe2000f8e00ff */
[----:B------:R-:W-:Y:S01]  /*c1d0*/  ULDC.64 UR8, c[0x0][0xb28] ;  /* 0x0002ca0000087ab9 */ /* 0x000fe20000000a00 */
[----:B------:R-:W-:Y:S02]  /*c1e0*/  IMAD.U32 R5, RZ, RZ, UR39 ;  /* 0x00000027ff057e24 */ /* 0x000fe4000f8e00ff */
[C---:B------:R-:W-:Y:S01]  /*c1f0*/  IMAD R7, R3.reuse, UR11, R0 ;  /* 0x0000000b03077c24 */ /* 0x040fe2000f8e0200 */
[----:B------:R-:W-:Y:S01]  /*c200*/  SHF.R.S32.HI R0, RZ, 0x1f, R37 ;  /* 0x0000001fff007819 */ /* 0x000fe20000011425 */
[----:B------:R-:W-:-:S04]  /*c210*/  IMAD.WIDE.U32 R4, R3, UR10, R4 ;  /* 0x0000000a03047c25 */ /* 0x000fc8000f8e0004 */
[----:B------:R-:W-:Y:S02]  /*c220*/  IMAD R0, R0, UR8, RZ ;  /* 0x0000000800007c24 */ /* 0x000fe4000f8e02ff */
[----:B------:R-:W-:Y:S02]  /*c230*/  IMAD.IADD R5, R5, 0x1, R7 ;  /* 0x0000000105057824 */ /* 0x000fe400078e0207 */
[C---:B------:R-:W-:Y:S02]  /*c240*/  IMAD R3, R37.reuse, UR9, R0 ;  /* 0x0000000925037c24 */ /* 0x040fe4000f8e0200 */
[----:B------:R-:W-:Y:S01]  /*c250*/  IMAD.WIDE.U32 R4, R37, UR8, R4 ;  /* 0x0000000825047c25 */ /* 0x000fe2000f8e0004 */
[----:B------:R-:W-:-:S03]  /*c260*/  ULDC.64 UR8, c[0x0][0xb00] ;  /* 0x0002c00000087ab9 */ /* 0x000fc60000000a00 */
[----:B------:R-:W-:Y:S01]  /*c270*/  IMAD.IADD R3, R5, 0x1, R3 ;  /* 0x0000000105037824 */ /* 0x000fe200078e0203 */
[----:B------:R-:W-:-:S04]  /*c280*/  LEA R0, P1, R4, UR8, 0x2 ;  /* 0x0000000804007c11 */ /* 0x000fc8000f8210ff */
[----:B------:R-:W-:Y:S01]  /*c290*/  LEA.HI.X R3, R4, UR9, R3, 0x2, P1 ;  /* 0x0000000904037c11 */ /* 0x000fe200088f1403 */
[----:B------:R2:W0:Y:S04]  /*c2a0*/  SHFL.IDX PT, R6, R0, RZ, 0x1c1f ;  /* 0x001c1fff00067589 */ /* 0x00042800000e0000 */
[----:B------:R2:W1:Y:S01]  /*c2b0*/  SHFL.IDX PT, R7, R3, RZ, 0x1c1f ;  /* 0x001c1fff03077589 */ /* 0x00046200000e0000 */
[----:B------:R-:W-:Y:S05]  /*c2c0*/  @P2 BRA `(.L_x_220) ;  /* 0x0000000400002947 */ /* 0x000fea0003800000 */
[----:B------:R-:W-:Y:S02]  /*c2d0*/  ULDC UR4, c[0x0][0xac8] ;  /* 0x0002b20000047ab9 */ /* 0x000fe40000000800 */
[----:B------:R-:W-:Y:S02]  /*c2e0*/  ISETP.GE.AND P1, PT, R199, UR4, PT ;  /* 0x00000004c7007c0c */ /* 0x000fe4000bf26270 */
[----:B------:R-:W-:Y:S02]  /*c2f0*/  ISETP.GE.AND P4, PT, R198, UR4, PT ;  /* 0x00000004c6007c0c */ /* 0x000fe4000bf86270 */
[----:B------:R-:W-:Y:S02]  /*c300*/  ISETP.GE.AND P3, PT, R197, UR4, PT ;  /* 0x00000004c5007c0c */ /* 0x000fe4000bf66270 */
[----:B------:R-:W-:-:S07]  /*c310*/  ISETP.GE.AND P2, PT, R196, UR4, PT ;  /* 0x00000004c4007c0c */ /* 0x000fce000bf46270 */
[----:B01----:R-:W-:Y:S02]  /*c320*/  @!P1 IMAD.WIDE R4, R199, 0x4, R6 ;  /* 0x00000004c7049825 */ /* 0x003fe400078e0206 */
[----:B------:R-:W-:-:S03]  /*c330*/  @!P4 LEA R8, P5, R198, R6, 0x2 ;  /* 0x00000006c608c211 */ /* 0x000fc600078a10ff */
[----:B------:R0:W-:Y:S01]  /*c340*/  @!P1 ST.E.64 desc[UR50][R4.64], R64 ;  /* 0x0000004004009985 */ /* 0x0001e2000c101b32 */
[----:B------:R-:W-:Y:S02]  /*c350*/  ISETP.GE.AND P1, PT, R195, UR4, PT ;  /* 0x00000004c3007c0c */ /* 0x000fe4000bf26270 */
[-C--:B------:R-:W-:Y:S02]  /*c360*/  @!P4 LEA.HI.X R9, R198, R7.reuse, R216, 0x2, P5 ;  /* 0x00000007c609c211 */ /* 0x080fe400028f14d8 */
[CC--:B------:R-:W-:Y:S02]  /*c370*/  @!P3 LEA R10, P5, R197.reuse, R6.reuse, 0x2 ;  /* 0x00000006c50ab211 */ /* 0x0c0fe400078a10ff */
[----:B------:R-:W-:Y:S01]  /*c380*/  @!P2 LEA R12, P6, R196, R6, 0x2 ;  /* 0x00000006c40ca211 */ /* 0x000fe200078c10ff */
[----:B------:R1:W-:Y:S01]  /*c390*/  @!P4 ST.E.64 desc[UR50][R8.64], R66 ;  /* 0x000000420800c985 */ /* 0x0003e2000c101b32 */
[----:B------:R-:W-:Y:S02]  /*c3a0*/  @!P3 LEA.HI.X R11, R197, R7, R215, 0x2, P5 ;  /* 0x00000007c50bb211 */ /* 0x000fe400028f14d7 */
[----:B------:R-:W-:-:S02]  /*c3b0*/  ISETP.GE.AND P4, PT, R194, UR4, PT ;  /* 0x00000004c2007c0c */ /* 0x000fc4000bf86270 */
[-C--:B------:R-:W-:Y:S01]  /*c3c0*/  @!P2 LEA.HI.X R13, R196, R7.reuse, R214, 0x2, P6 ;  /* 0x00000007c40da211 */ /* 0x080fe200030f14d6 */
[----:B------:R3:W-:Y:S01]  /*c3d0*/  @!P3 ST.E.64 desc[UR50][R10.64], R68 ;  /* 0x000000440a00b985 */ /* 0x0007e2000c101b32 */
[----:B------:R-:W-:Y:S02]  /*c3e0*/  ISETP.GE.AND P3, PT, R193, UR4, PT ;  /* 0x00000004c1007c0c */ /* 0x000fe4000bf66270 */
[C---:B------:R-:W-:Y:S01]  /*c3f0*/  @!P1 LEA R14, P5, R195.reuse, R6, 0x2 ;  /* 0x00000006c30e9211 */ /* 0x040fe200078a10ff */
[----:B------:R4:W-:Y:S01]  /*c400*/  @!P2 ST.E.64 desc[UR50][R12.64], R70 ;  /* 0x000000460c00a985 */ /* 0x0009e2000c101b32 */
[----:B------:R-:W-:Y:S02]  /*c410*/  ISETP.GE.AND P2, PT, R192, UR4, PT ;  /* 0x00000004c0007c0c */ /* 0x000fe4000bf46270 */
[----:B------:R-:W-:-:S03]  /*c420*/  @!P1 LEA.HI.X R15, R195, R7, R213, 0x2, P5 ;  /* 0x00000007c30f9211 */ /* 0x000fc600028f14d5 */
[CC--:B0-----:R-:W-:Y:S02]  /*c430*/  @!P4 LEA R4, P6, R194.reuse, R6.reuse, 0x2 ;  /* 0x00000006c204c211 */ /* 0x0c1fe400078c10ff */
[----:B------:R0:W-:Y:S01]  /*c440*/  @!P1 ST.E.64 desc[UR50][R14.64], R72 ;  /* 0x000000480e009985 */ /* 0x0001e2000c101b32 */
[----:B------:R-:W-:Y:S02]  /*c450*/  ISETP.GE.AND P1, PT, R171, UR4, PT ;  /* 0x00000004ab007c0c */ /* 0x000fe4000bf26270 */
[-C--:B------:R-:W-:Y:S02]  /*c460*/  @!P4 LEA.HI.X R5, R194, R7.reuse, R212, 0x2, P6 ;  /* 0x00000007c205c211 */ /* 0x080fe400030f14d4 */
[CC--:B-1----:R-:W-:Y:S02]  /*c470*/  @!P3 LEA R8, P6, R193.reuse, R6.reuse, 0x2 ;  /* 0x00000006c108b211 */ /* 0x0c2fe400078c10ff */
[----:B---3--:R-:W-:Y:S01]  /*c480*/  @!P2 LEA R10, P5, R192, R6, 0x2 ;  /* 0x00000006c00aa211 */ /* 0x008fe200078a10ff */
[----:B------:R1:W-:Y:S01]  /*c490*/  @!P4 ST.E.64 desc[UR50][R4.64], R74 ;  /* 0x0000004a0400c985 */ /* 0x0003e2000c101b32 */
[----:B------:R-:W-:-:S02]  /*c4a0*/  @!P3 LEA.HI.X R9, R193, R7, R211, 0x2, P6 ;  /* 0x00000007c109b211 */ /* 0x000fc400030f14d3 */
[----:B------:R-:W-:Y:S02]  /*c4b0*/  ISETP.GE.AND P4, PT, R170, UR4, PT ;  /* 0x00000004aa007c0c */ /* 0x000fe4000bf86270 */
[----:B------:R-:W-:Y:S01]  /*c4c0*/  ISETP.GE.AND P6, PT, R169, UR4, PT ;  /* 0x00000004a9007c0c */ /* 0x000fe2000bfc6270 */
[----:B------:R3:W-:Y:S01]  /*c4d0*/  @!P3 ST.E.64 desc[UR50][R8.64], R76 ;  /* 0x0000004c0800b985 */ /* 0x0007e2000c101b32 */
[----:B------:R-:W-:Y:S02]  /*c4e0*/  @!P2 LEA.HI.X R11, R192, R7, R210, 0x2, P5 ;  /* 0x00000007c00ba211 */ /* 0x000fe400028f14d2 */
[----:B----4-:R-:W-:-:S03]  /*c4f0*/  @!P1 LEA R12, P3, R171, R6, 0x2 ;  /* 0x00000006ab0c9211 */ /* 0x010fc600078610ff */
[----:B------:R4:W-:Y:S01]  /*c500*/  @!P2 ST.E.64 desc[UR50][R10.64], R78 ;  /* 0x0000004e0a00a985 */ /* 0x0009e2000c101b32 */
[-C--:B------:R-:W-:Y:S02]  /*c510*/  @!P1 LEA.HI.X R13, R171, R7.reuse, R209, 0x2, P3 ;  /* 0x00000007ab0d9211 */ /* 0x080fe400018f14d1 */
[----:B------:R-:W-:Y:S02]  /*c520*/  ISETP.GE.AND P2, PT, R168, UR4, PT ;  /* 0x00000004a8007c0c */ /* 0x000fe4000bf46270 */
[CC--:B0-----:R-:W-:Y:S01]  /*c530*/  @!P4 LEA R14, P5, R170.reuse, R6.reuse, 0x2 ;  /* 0x00000006aa0ec211 */ /* 0x0c1fe200078a10ff */
[----:B------:R0:W-:Y:S01]  /*c540*/  @!P1 ST.E.64 desc[UR50][R12.64], R80 ;  /* 0x000000500c009985 */ /* 0x0001e2000c101b32 */
[----:B-1----:R-:W-:Y:S02]  /*c550*/  @!P6 LEA R4, P3, R169, R6, 0x2 ;  /* 0x00000006a904e211 */ /* 0x002fe400078610ff */
[----:B------:R-:W-:Y:S02]  /*c560*/  ISETP.GE.AND P1, PT, R23, UR4, PT ;  /* 0x0000000417007c0c */ /* 0x000fe4000bf26270 */
[----:B------:R-:W-:-:S02]  /*c570*/  @!P4 LEA.HI.X R15, R170, R7, R208, 0x2, P5 ;  /* 0x00000007aa0fc211 */ /* 0x000fc400028f14d0 */
[-C--:B------:R-:W-:Y:S02]  /*c580*/  @!P6 LEA.HI.X R5, R169, R7.reuse, R207, 0x2, P3 ;  /* 0x00000007a905e211 */ /* 0x080fe400018f14cf */
[----:B------:R-:W-:Y:S01]  /*c590*/  ISETP.GE.AND P5, PT, R18, UR4, PT ;  /* 0x0000000412007c0c */ /* 0x000fe2000bfa6270 */
[----:B------:R1:W-:Y:S01]  /*c5a0*/  @!P4 ST.E.64 desc[UR50][R14.64], R82 ;  /* 0x000000520e00c985 */ /* 0x0003e2000c101b32 */
[----:B---3--:R-:W-:Y:S02]  /*c5b0*/  @!P2 LEA R8, P3, R168, R6, 0x2 ;  /* 0x00000006a808a211 */ /* 0x008fe400078610ff */
[----:B------:R-:W-:Y:S01]  /*c5c0*/  ISETP.GE.AND P4, PT, R22, UR4, PT ;  /* 0x0000000416007c0c */ /* 0x000fe2000bf86270 */
[----:B------:R3:W-:Y:S01]  /*c5d0*/  @!P6 ST.E.64 desc[UR50][R4.64], R84 ;  /* 0x000000540400e985 */ /* 0x0007e2000c101b32 */
[----:B------:R-:W-:Y:S02]  /*c5e0*/  ISETP.GE.AND P6, PT, R19, UR4, PT ;  /* 0x0000000413007c0c */ /* 0x000fe4000bfc6270 */
[----:B------:R-:W-:-:S02]  /*c5f0*/  @!P2 LEA.HI.X R9, R168, R7, R206, 0x2, P3 ;  /* 0x00000007a809a211 */ /* 0x000fc400018f14ce */
[----:B----4-:R-:W-:-:S03]  /*c600*/  @!P1 LEA R10, P3, R23, R6, 0x2 ;  /* 0x00000006170a9211 */ /* 0x010fc600078610ff */
[----:B------:R3:W-:Y:S01]  /*c610*/  @!P2 ST.E.64 desc[UR50][R8.64], R86 ;  /* 0x000000560800a985 */ /* 0x0007e2000c101b32 */
[----:B------:R-:W-:-:S03]  /*c620*/  @!P1 LEA.HI.X R11, R23, R7, R205, 0x2, P3 ;  /* 0x00000007170b9211 */ /* 0x000fc600018f14cd */
[-C--:B0-----:R-:W-:Y:S02]  /*c630*/  @!P4 LEA R12, P2, R22, R6.reuse, 0x2 ;  /* 0x00000006160cc211 */ /* 0x081fe400078410ff */
[----:B------:R3:W-:Y:S01]  /*c640*/  @!P1 ST.E.64 desc[UR50][R10.64], R88 ;  /* 0x000000580a009985 */ /* 0x0007e2000c101b32 */
[CC--:B-1----:R-:W-:Y:S02]  /*c650*/  @!P6 LEA R14, P1, R19.reuse, R6.reuse, 0x2 ;  /* 0x00000006130ee211 */ /* 0x0c2fe400078210ff */
[----:B------:R-:W-:Y:S02]  /*c660*/  @!P5 LEA R6, P3, R18, R6, 0x2 ;  /* 0x000000061206d211 */ /* 0x000fe400078610ff */
[-C--:B------:R-:W-:Y:S02]  /*c670*/  @!P4 LEA.HI.X R13, R22, R7.reuse, R204, 0x2, P2 ;  /* 0x00000007160dc211 */ /* 0x080fe400010f14cc */
[-C--:B------:R-:W-:Y:S02]  /*c680*/  @!P6 LEA.HI.X R15, R19, R7.reuse, R203, 0x2, P1 ;  /* 0x00000007130fe211 */ /* 0x080fe400008f14cb */
[----:B------:R-:W-:Y:S01]  /*c690*/  @!P5 LEA.HI.X R7, R18, R7, R202, 0x2, P3 ;  /* 0x000000071207d211 */ /* 0x000fe200018f14ca */
[----:B------:R3:W-:Y:S04]  /*c6a0*/  @!P4 ST.E.64 desc[UR50][R12.64], R90 ;  /* 0x0000005a0c00c985 */ /* 0x0007e8000c101b32 */
[----:B------:R3:W-:Y:S04]  /*c6b0*/  @!P6 ST.E.64 desc[UR50][R14.64], R96 ;  /* 0x000000600e00e985 */ /* 0x0007e8000c101b32 */
[----:B------:R3:W-:Y:S02]  /*c6c0*/  @!P5 ST.E.64 desc[UR50][R6.64], R98 ;  /* 0x000000620600d985 */ /* 0x0007e4000c101b32 */
.L_x_220:
[----:B------:R-:W-:Y:S05]  /*c6d0*/  BSYNC B1 ;  /* 0x0000000000017941 */ /* 0x000fea0003800000 */
.L_x_219:
[----:B-1-3--:R1:W3:Y:S04]  /*c6e0*/  SHFL.IDX PT, R7, R3, 0x1, 0x1c1f ;  /* 0x003c1f0003077f89 */ /* 0x00a2e800000e0000 */
[----:B0-----:R1:W0:Y:S01]  /*c6f0*/  SHFL.IDX PT, R6, R0, 0x1, 0x1c1f ;  /* 0x003c1f0000067f89 */ /* 0x00122200000e0000 */
[----:B------:R-:W-:Y:S05]  /*c700*/  @P0 BRA `(.L_x_218) ;  /* 0x0000001000200947 */ /* 0x000fea0003800000 */
[----:B------:R-:W-:Y:S02]  /*c710*/  ULDC UR4, c[0x0][0xac8] ;  /* 0x0002b20000047ab9 */ /* 0x000fe40000000800 */
[----:B------:R-:W-:Y:S02]  /*c720*/  ISETP.GE.AND P1, PT, R198, UR4, PT ;  /* 0x00000004c6007c0c */ /* 0x000fe4000bf26270 */
[----:B------:R-:W-:Y:S02]  /*c730*/  ISETP.GE.AND P6, PT, R199, UR4, PT ;  /* 0x00000004c7007c0c */ /* 0x000fe4000bfc6270 */
[----:B------:R-:W-:Y:S02]  /*c740*/  ISETP.GE.AND P0, PT, R197, UR4, PT ;  /* 0x00000004c5007c0c */ /* 0x000fe4000bf06270 */
[----:B------:R-:W-:Y:S02]  /*c750*/  ISETP.GE.AND P2, PT, R196, UR4, PT ;  /* 0x00000004c4007c0c */ /* 0x000fe4000bf46270 */
[----:B------:R-:W-:-:S05]  /*c760*/  ISETP.GE.AND P3, PT, R195, UR4, PT ;  /* 0x00000004c3007c0c */ /* 0x000fca000bf66270 */
[CC--:B0-----:R-:W-:Y:S02]  /*c770*/  @!P1 LEA R8, P4, R198.reuse, R6.reuse, 0x2 ;  /* 0x00000006c6089211 */ /* 0x0c1fe400078810ff */
[----:B---3--:R-:W-:Y:S02]  /*c780*/  @!P6 IMAD.WIDE R4, R199, 0x4, R6 ;  /* 0x00000004c704e825 */ /* 0x008fe400078e0206 */
[-C--:B------:R-:W-:Y:S02]  /*c790*/  @!P1 LEA.HI.X R9, R198, R7.reuse, R216, 0x2, P4 ;  /* 0x00000007c6099211 */ /* 0x080fe400020f14d8 */
[----:B------:R-:W-:Y:S01]  /*c7a0*/  ISETP.GE.AND P4, PT, R194, UR4, PT ;  /* 0x00000004c2007c0c */ /* 0x000fe2000bf86270 */
[----:B------:R0:W-:Y:S01]  /*c7b0*/  @!P6 ST.E.64 desc[UR50][R4.64], R62 ;  /* 0x0000003e0400e985 */ /* 0x0001e2000c101b32 */
[-C--:B------:R-:W-:Y:S02]  /*c7c0*/  @!P0 LEA R10, P5, R197, R6.reuse, 0x2 ;  /* 0x00000006c50a8211 */ /* 0x080fe400078a10ff */
[----:B------:R-:W-:Y:S01]  /*c7d0*/  @!P3 LEA R14, P6, R195, R6, 0x2 ;  /* 0x00000006c30eb211 */ /* 0x000fe200078c10ff */
[----:B------:R3:W-:Y:S01]  /*c7e0*/  @!P1 ST.E.64 desc[UR50][R8.64], R60 ;  /* 0x0000003c08009985 */ /* 0x0007e2000c101b32 */
[----:B------:R-:W-:-:S02]  /*c7f0*/  @!P0 LEA.HI.X R11, R197, R7, R215, 0x2, P5 ;  /* 0x00000007c50b8211 */ /* 0x000fc400028f14d7 */
[CC--:B------:R-:W-:Y:S02]  /*c800*/  @!P2 LEA R12, P1, R196.reuse, R6.reuse, 0x2 ;  /* 0x00000006c40ca211 */ /* 0x0c0fe400078210ff */
[-C--:B------:R-:W-:Y:S01]  /*c810*/  @!P3 LEA.HI.X R15, R195, R7.reuse, R213, 0x2, P6 ;  /* 0x00000007c30fb211 */ /* 0x080fe200030f14d5 */
[----:B------:R4:W-:Y:S01]  /*c820*/  @!P0 ST.E.64 desc[UR50][R10.64], R58 ;  /* 0x0000003a0a008985 */ /* 0x0009e2000c101b32 */
[----:B------:R-:W-:Y:S02]  /*c830*/  ISETP.GE.AND P0, PT, R193, UR4, PT ;  /* 0x00000004c1007c0c */ /* 0x000fe4000bf06270 */
[----:B------:R-:W-:Y:S02]  /*c840*/  @!P2 LEA.HI.X R13, R196, R7, R214, 0x2, P1 ;  /* 0x00000007c40da211 */ /* 0x000fe400008f14d6 */
[----:B------:R-:W-:Y:S02]  /*c850*/  ISETP.GE.AND P1, PT, R192, UR4, PT ;  /* 0x00000004c0007c0c */ /* 0x000fe4000bf26270 */
[----:B------:R-:W-:Y:S01]  /*c860*/  @!P4 LEA R20, P5, R194, R6, 0x2 ;  /* 0x00000006c214c211 */ /* 0x000fe200078a10ff */
[----:B------:R5:W-:Y:S01]  /*c870*/  @!P2 ST.E.64 desc[UR50][R12.64], R56 ;  /* 0x000000380c00a985 */ /* 0x000be2000c101b32 */
[----:B------:R-:W-:-:S02]  /*c880*/  ISETP.GE.AND P2, PT, R171, UR4, PT ;  /* 0x00000004ab007c0c */ /* 0x000fc4000bf46270 */
[-C--:B------:R-:W-:Y:S01]  /*c890*/  @!P4 LEA.HI.X R21, R194, R7.reuse, R212, 0x2, P5 ;  /* 0x00000007c215c211 */ /* 0x080fe200028f14d4 */
[----:B------:R2:W-:Y:S02]  /*c8a0*/  @!P3 ST.E.64 desc[UR50][R14.64], R54 ;  /* 0x000000360e00b985 */ /* 0x0005e4000c101b32 */
[CC--:B0-----:R-:W-:Y:S02]  /*c8b0*/  @!P0 LEA R4, P3, R193.reuse, R6.reuse, 0x2 ;  /* 0x00000006c1048211 */ /* 0x0c1fe400078610ff */
[----:B------:R-:W-:Y:S01]  /*c8c0*/  @!P4 ST.E.64 desc[UR50][R20.64], R52 ;  /* 0x000000341400c985 */ /* 0x000fe2000c101b32 */
[----:B------:R-:W-:Y:S02]  /*c8d0*/  ISETP.GE.AND P4, PT, R170, UR4, PT ;  /* 0x00000004aa007c0c */ /* 0x000fe4000bf86270 */
[----:B---3--:R-:W-:Y:S02]  /*c8e0*/  @!P1 LEA R8, P5, R192, R6, 0x2 ;  /* 0x00000006c0089211 */ /* 0x008fe400078a10ff */
[----:B------:R-:W-:-:S02]  /*c8f0*/  @!P0 LEA.HI.X R5, R193, R7, R211, 0x2, P3 ;  /* 0x00000007c1058211 */ /* 0x000fc400018f14d3 */
[----:B------:R-:W-:Y:S02]  /*c900*/  ISETP.GE.AND P3, PT, R169, UR4, PT ;  /* 0x00000004a9007c0c */ /* 0x000fe4000bf66270 */
[CC--:B----4-:R-:W-:Y:S01]  /*c910*/  @!P2 LEA R10, P6, R171.reuse, R6.reuse, 0x2 ;  /* 0x00000006ab0aa211 */ /* 0x0d0fe200078c10ff */
[----:B------:R0:W-:Y:S01]  /*c920*/  @!P0 ST.E.64 desc[UR50][R4.64], R50 ;  /* 0x0000003204008985 */ /* 0x0001e2000c101b32 */
[-C--:B------:R-:W-:Y:S02]  /*c930*/  @!P1 LEA.HI.X R9, R192, R7.reuse, R210, 0x2, P5 ;  /* 0x00000007c0099211 */ /* 0x080fe400028f14d2 */
[----:B------:R-:W-:Y:S02]  /*c940*/  @!P2 LEA.HI.X R11, R171, R7, R209, 0x2, P6 ;  /* 0x00000007ab0ba211 */ /* 0x000fe400030f14d1 */
[----:B------:R-:W-:Y:S01]  /*c950*/  ISETP.GE.AND P0, PT, R168, UR4, PT ;  /* 0x00000004a8007c0c */ /* 0x000fe2000bf06270 */
[----:B------:R3:W-:Y:S01]  /*c960*/  @!P1 ST.E.64 desc[UR50][R8.64], R48 ;  /* 0x0000003008009985 */ /* 0x0007e2000c101b32 */
[----:B-----5:R-:W-:-:S02]  /*c970*/  @!P4 LEA R12, P1, R170, R6, 0x2 ;  /* 0x00000006aa0cc211 */ /* 0x020fc400078210ff */
[----:B------:R-:W-:Y:S01]  /*c980*/  ISETP.GE.AND P5, PT, R23, UR4, PT ;  /* 0x0000000417007c0c */ /* 0x000fe2000bfa6270 */
[----:B------:R4:W-:Y:S01]  /*c990*/  @!P2 ST.E.64 desc[UR50][R10.64], R46 ;  /* 0x0000002e0a00a985 */ /* 0x0009e2000c101b32 */
[----:B------:R-:W-:Y:S02]  /*c9a0*/  @!P4 LEA.HI.X R13, R170, R7, R208, 0x2, P1 ;  /* 0x00000007aa0dc211 */ /* 0x000fe400008f14d0 */
[----:B------:R-:W-:Y:S02]  /*c9b0*/  ISETP.GE.AND P2, PT, R22, UR4, PT ;  /* 0x0000000416007c0c */ /* 0x000fe4000bf46270 */
[----:B------:R-:W-:Y:S01]  /*c9c0*/  ISETP.GE.AND P1, PT, R19, UR4, PT ;  /* 0x0000000413007c0c */ /* 0x000fe2000bf26270 */
[----:B------:R1:W-:Y:S01]  /*c9d0*/  @!P4 ST.E.64 desc[UR50][R12.64], R44 ;  /* 0x0000002c0c00c985 */ /* 0x0003e2000c101b32 */
[-C--:B--2---:R-:W-:Y:S02]  /*c9e0*/  @!P3 LEA R14, P6, R169, R6.reuse, 0x2 ;  /* 0x00000006a90eb211 */ /* 0x084fe400078c10ff */
[----:B0-----:R-:W-:-:S02]  /*c9f0*/  @!P0 LEA R4, P4, R168, R6, 0x2 ;  /* 0x00000006a8048211 */ /* 0x001fc400078810ff */
[-C--:B------:R-:W-:Y:S02]  /*ca00*/  @!P3 LEA.HI.X R15, R169, R7.reuse, R207, 0x2, P6 ;  /* 0x00000007a90fb211 */ /* 0x080fe400030f14cf */
[----:B------:R-:W-:-:S03]  /*ca10*/  @!P0 LEA.HI.X R5, R168, R7, R206, 0x2, P4 ;  /* 0x00000007a8058211 */ /* 0x000fc600020f14ce */
[----:B------:R1:W-:Y:S01]  /*ca20*/  @!P3 ST.E.64 desc[UR50][R14.64], R42 ;  /* 0x0000002a0e00b985 */ /* 0x0003e2000c101b32 */
[-C--:B---3--:R-:W-:Y:S02]  /*ca30*/  @!P5 LEA R8, P3, R23, R6.reuse, 0x2 ;  /* 0x000000061708d211 */ /* 0x088fe400078610ff */
[CC--:B----4-:R-:W-:Y:S01]  /*ca40*/  @!P2 LEA R10, P4, R22.reuse, R6.reuse, 0x2 ;  /* 0x00000006160aa211 */ /* 0x0d0fe200078810ff */
[----:B------:R1:W-:Y:S01]  /*ca50*/  @!P0 ST.E.64 desc[UR50][R4.64], R40 ;  /* 0x0000002804008985 */ /* 0x0003e2000c101b32 */
[----:B------:R-:W-:Y:S02]  /*ca60*/  @!P1 LEA R20, P6, R19, R6, 0x2 ;  /* 0x0000000613149211 */ /* 0x000fe400078c10ff */
[-C--:B------:R-:W-:Y:S02]  /*ca70*/  @!P5 LEA.HI.X R9, R23, R7.reuse, R205, 0x2, P3 ;  /* 0x000000071709d211 */ /* 0x080fe400018f14cd */
[-C--:B------:R-:W-:Y:S02]  /*ca80*/  @!P2 LEA.HI.X R11, R22, R7.reuse, R204, 0x2, P4 ;  /* 0x00000007160ba211 */ /* 0x080fe400020f14cc */
[----:B------:R-:W-:Y:S01]  /*ca90*/  @!P1 LEA.HI.X R21, R19, R7, R203, 0x2, P6 ;  /* 0x0000000713159211 */ /* 0x000fe200030f14cb */
[----:B------:R1:W-:Y:S01]  /*caa0*/  @!P5 ST.E.64 desc[UR50][R8.64], R92 ;  /* 0x0000005c0800d985 */ /* 0x0003e2000c101b32 */
[----:B------:R-:W-:-:S03]  /*cab0*/  ISETP.GE.AND P0, PT, R18, UR4, PT ;  /* 0x0000000412007c0c */ /* 0x000fc6000bf06270 */
[----:B------:R1:W-:Y:S04]  /*cac0*/  @!P2 ST.E.64 desc[UR50][R10.64], R94 ;  /* 0x0000005e0a00a985 */ /* 0x0003e8000c101b32 */
[----:B------:R1:W-:Y:S06]  /*cad0*/  @!P1 ST.E.64 desc[UR50][R20.64], R38 ;  /* 0x0000002614009985 */ /* 0x0003ec000c101b32 */
[----:B------:R-:W-:Y:S05]  /*cae0*/  @P0 BRA `(.L_x_218) ;  /* 0x0000000c00280947 */ /* 0x000fea0003800000 */
[----:B-1----:R-:W-:-:S04]  /*caf0*/  LEA R4, P0, R18, R6, 0x2 ;  /* 0x0000000612047211 */ /* 0x002fc800078010ff */
[----:B------:R-:W-:-:S05]  /*cb00*/  LEA.HI.X R5, R18, R7, R202, 0x2, P0 ;  /* 0x0000000712057211 */ /* 0x000fca00000f14ca */
[----:B------:R4:W-:Y:S01]  /*cb10*/  ST.E.64 desc[UR50][R4.64], R32 ;  /* 0x0000002004007985 */ /* 0x0009e2000c101b32 */
[----:B------:R-:W-:Y:S05]  /*cb20*/  BRA `(.L_x_218) ;  /* 0x0000000c00187947 */ /* 0x000fea0003800000 */
.L_x_209:
[----:B------:R-:W-:Y:S02]  /*cb30*/  ULDC.64 UR8, c[0x0][0xc00] ;  /* 0x0003000000087ab9 */ /* 0x000fe40000000a00 */
[----:B------:R-:W-:-:S04]  /*cb40*/  UISETP.NE.U32.AND UP0, UPT, UR8, URZ, UPT ;  /* 0x0000003f0800728c */ /* 0x000fc8000bf05070 */
[----:B------:R-:W-:-:S03]  /*cb50*/  UISETP.NE.AND.EX UP0, UPT, UR9, URZ, UPT, UP0 ;  /* 0x0000003f0900728c */ /* 0x000fc6000bf05300 */
[----:B------:R-:W-:Y:S02]  /*cb60*/  ULDC.64 UR8, c[0x0][0xc00] ;  /* 0x0003000000087ab9 */ /* 0x000fe40000000a00 */
[----:B------:R-:W-:Y:S01]  /*cb70*/  UIMAD.WIDE UR8, UR36, 0x4, UR8 ;  /* 0x00000004240878a5 */ /* 0x000fe2000f8e0208 */
[----:B------:R-:W-:-:S05]  /*cb80*/  PLOP3.LUT P1, PT, PT, PT, UP0, 0x80, 0x0 ;  /* 0x000000000000781c */ /* 0x000fca0003f2f008 */
[----:B------:R-:W-:Y:S01]  /*cb90*/  MOV R4, UR8 ;  /* 0x0000000800047c02 */ /* 0x000fe20008000f00 */
[----:B------:R-:W-:Y:S01]  /*cba0*/  IMAD.U32 R5, RZ, RZ, UR9 ;  /* 0x00000009ff057e24 */ /* 0x000fe2000f8e00ff */
[----:B------:R-:W-:Y:S02]  /*cbb0*/  ULDC.64 UR8, c[0x0][0xc08] ;  /* 0x0003020000087ab9 */ /* 0x000fe40000000a00 */
[----:B------:R-:W-:-:S04]  /*cbc0*/  UISETP.NE.U32.AND UP1, UPT, UR8, URZ, UPT ;  /* 0x0000003f0800728c */ /* 0x000fc8000bf25070 */
[----:B------:R-:W-:Y:S01]  /*cbd0*/  UISETP.NE.AND.EX UP1, UPT, UR9, URZ, UPT, UP1 ;  /* 0x0000003f0900728c */ /* 0x000fe2000bf25310 */
[----:B------:R-:W2:Y:S01]  /*cbe0*/  @P1 LDG.E R3, desc[UR50][R4.64] ;  /* 0x0000003204031981 */ /* 0x000ea2000c1e1900 */
[----:B------:R-:W-:Y:S02]  /*cbf0*/  ULDC UR4, c[0x0][0xa88] ;  /* 0x0002a20000047ab9 */ /* 0x000fe40000000800 */
[----:B------:R-:W-:Y:S02]  /*cc00*/  IMAD.U32 R0, RZ, RZ, UR4 ;  /* 0x00000004ff007e24 */ /* 0x000fe4000f8e00ff */
[----:B------:R-:W-:-:S05]  /*cc10*/  PLOP3.LUT P2, PT, PT, PT, UP1, 0x80, 0x0 ;  /* 0x000000000000781c */ /* 0x000fca0003f4f018 */
[----:B------:R-:W-:Y:S02]  /*cc20*/  @UP1 ULDC.64 UR8, c[0x0][0xc08] ;  /* 0x0003020000081ab9 */ /* 0x000fe40000000a00 */
[----:B------:R-:W-:-:S06]  /*cc30*/  @UP1 UIMAD.WIDE UR8, UR36, 0x4, UR8 ;  /* 0x00000004240818a5 */ /* 0x000fcc000f8e0208 */
[----:B------:R-:W-:Y:S02]  /*cc40*/  IMAD.U32 R6, RZ, RZ, UR8 ;  /* 0x00000008ff067e24 */ /* 0x000fe4000f8e00ff */
[----:B------:R-:W-:-:S05]  /*cc50*/  IMAD.U32 R7, RZ, RZ, UR9 ;  /* 0x00000009ff077e24 */ /* 0x000fca000f8e00ff */
[----:B------:R0:W5:Y:S01]  /*cc60*/  @P2 LDG.E R0, desc[UR50][R6.64] ;  /* 0x0000003206002981 */ /* 0x000162000c1e1900 */
[----:B------:R-:W-:Y:S01]  /*cc70*/  UMOV UR4, URZ ;  /* 0x0000003f00047c82 */ /* 0x000fe20008000000 */
[----:B------:R-:W-:Y:S02]  /*cc80*/  ISETP.GT.AND P0, PT, R223, 0x7f, PT ;  /* 0x0000007fdf00780c */ /* 0x000fe40003f04270 */
[----:B--2---:R-:W-:-:S13]  /*cc90*/  @P1 R2UR UR4, R3 ;  /* 0x00000000030412ca */ /* 0x004fda00000e0000 */
[----:B------:R-:W-:Y:S01]  /*cca0*/  USHF.R.S32.HI UR16, URZ, 0x1f, UR4 ;  /* 0x0000001f3f107899 */ /* 0x000fe20008011404 */
[----:B0-----:R-:W-:Y:S11]  /*ccb0*/  @P2 BRA `(.L_x_221) ;  /* 0x0000000000102947 */ /* 0x001ff60003800000 */
[----:B------:R-:W-:Y:S05]  /*ccc0*/  @!P1 BRA `(.L_x_221) ;  /* 0x00000000000c9947 */ /* 0x000fea0003800000 */
[----:B------:R-:W2:Y:S04]  /*ccd0*/  LDG.E R3, desc[UR50][R4.64] ;  /* 0x0000003204037981 */ /* 0x000ea8000c1e1900 */
[----:B-----5:R-:W2:Y:S02]  /*cce0*/  LDG.E R0, desc[UR50][R4.64+0x4] ;  /* 0x0000043204007981 */ /* 0x020ea4000c1e1900 */
[----:B--2---:R-:W-:-:S07]  /*ccf0*/  IMAD.IADD R0, R0, 0x1, -R3 ;  /* 0x0000000100007824 */ /* 0x004fce00078e0a03 */
.L_x_221:
[----:B------:R-:W-:Y:S01]  /*cd00*/  USEL UR36, UR36, URZ, !UP0 ;  /* 0x0000003f24247287 */ /* 0x000fe2000c000000 */
[----:B------:R-:W-:Y:S01]  /*cd10*/  BSSY B1, `(.L_x_222) ;  /* 0x0000039000017945 */ /* 0x000fe20003800000 */
[----:B------:R-:W-:-:S03]  /*cd20*/  USEL UR37, UR37, URZ, !UP0 ;  /* 0x0000003f25257287 */ /* 0x000fc6000c000000 */
[----:B------:R-:W-:Y:S09]  /*cd30*/  @P0 BRA `(.L_x_223) ;  /* 0x0000000000d80947 */ /* 0x000ff20003800000 */
[----:B------:R-:W0:Y:S01]  /*cd40*/  S2R R4, SR_TID.X ;  /* 0x0000000000047919 */ /* 0x000e220000002100 */
[----:B------:R-:W1:Y:S01]  /*cd50*/  LDC R9, c[0x0][0xbe8] ;  /* 0x0002fa00ff097b82 */ /* 0x000e620000000800 */
[----:B------:R-:W-:-:S04]  /*cd60*/  IMAD.U32 R3, RZ, RZ, UR38 ;  /* 0x00000026ff037e24 */ /* 0x000fc8000f8e00ff */
[----:B0-----:R-:W-:Y:S02]  /*cd70*/  IMAD R3, R3, 0x80, R4 ;  /* 0x0000008003037824 */ /* 0x001fe400078e0204 */
[----:B-1---5:R-:W-:Y:S02]  /*cd80*/  IMAD R4, R0, R9, RZ ;  /* 0x0000000900047224 */ /* 0x022fe400078e02ff */
[----:B------:R-:W-:-:S05]  /*cd90*/  VIADD R6, R3, 0xffffff80 ;  /* 0xffffff8003067836 */ /* 0x000fca0000000000 */
[----:B------:R-:W-:-:S13]  /*cda0*/  ISETP.GE.AND P0, PT, R6, R4, PT ;  /* 0x000000040600720c */ /* 0x000fda0003f06270 */
[----:B------:R-:W-:Y:S05]  /*cdb0*/  @P0 BRA `(.L_x_223) ;  /* 0x0000000000b80947 */ /* 0x000fea0003800000 */
[----:B------:R-:W-:Y:S01]  /*cdc0*/  ISETP.NE.AND P0, PT, R9, 0x1, PT ;  /* 0x000000010900780c */ /* 0x000fe20003f05270 */
[----:B------:R-:W-:Y:S01]  /*cdd0*/  UISETP.GT.AND UP2, UPT, UR44, 0x1, UPT ;  /* 0x000000012c00788c */ /* 0x000fe2000bf44270 */
[----:B------:R-:W-:-:S03]  /*cde0*/  UMOV UR7, 0x9b8 ;  /* 0x000009b800077882 */ /* 0x000fc60000000000 */
[----:B------:R-:W-:Y:S02]  /*cdf0*/  USEL UR17, UR7, 0x978, UP2 ;  /* 0x0000097807117887 */ /* 0x000fe40009000000 */
[----:B------:R-:W-:-:S06]  /*ce00*/  USEL UR19, UR39, URZ, UP2 ;  /* 0x0000003f27137287 */ /* 0x000fcc0009000000 */
[----:B------:R-:W0:Y:S04]  /*ce10*/  @P0 LDC R3, c[0x0][0xbec] ;  /* 0x0002fb00ff030b82 */ /* 0x000e280000000800 */
[----:B------:R-:W-:Y:S01]  /*ce20*/  ULDC.64 UR10, c[0x0][UR17+0x220] ;  /* 0x00008800110a7abb */ /* 0x000fe20008000a00 */
[----:B------:R-:W-:Y:S01]  /*ce30*/  ULDC.64 UR8, c[0x0][UR17+0x218] ;  /* 0x0000860011087abb */ /* 0x000fe20008000a00 */
[----:B------:R-:W-:Y:S01]  /*ce40*/  ULDC.64 UR12, c[0x0][UR17+0x228] ;  /* 0x00008a00110c7abb */ /* 0x000fe20008000a00 */
[----:B------:R-:W-:Y:S01]  /*ce50*/  UIMAD UR7, UR11, UR36, URZ ;  /* 0x000000240b0772a4 */ /* 0x000fe2000f8e023f */
[----:B------:R-:W1:Y:S01]  /*ce60*/  @P0 LDC R5, c[0x0][0xbf0] ;  /* 0x0002fc00ff050b82 */ /* 0x000e620000000800 */
[----:B------:R-:W-:Y:S02]  /*ce70*/  UIMAD.WIDE.U32 UR14, UR8, UR40, URZ ;  /* 0x00000028080e72a5 */ /* 0x000fe4000f8e003f */
[----:B------:R-:W-:-:S02]  /*ce80*/  UIMAD UR18, UR9, UR40, URZ ;  /* 0x00000028091272a4 */ /* 0x000fc4000f8e023f */
[----:B------:R-:W-:Y:S02]  /*ce90*/  UIMAD.WIDE.U32 UR8, UR10, UR36, URZ ;  /* 0x000000240a0872a5 */ /* 0x000fe4000f8e003f */
[----:B------:R-:W-:Y:S02]  /*cea0*/  UIMAD.WIDE.U32 UR20, UR12, UR19, URZ ;  /* 0x000000130c1472a5 */ /* 0x000fe4000f8e003f */
[----:B------:R-:W-:Y:S02]  /*ceb0*/  UIMAD UR12, UR13, UR19, URZ ;  /* 0x000000130d0c72a4 */ /* 0x000fe4000f8e023f */
[----:B------:R-:W-:Y:S02]  /*cec0*/  UIMAD UR7, UR10, UR37, UR7 ;  /* 0x000000250a0772a4 */ /* 0x000fe4000f8e0207 */
[----:B------:R-:W-:Y:S02]  /*ced0*/  UIADD3 UR14, UP0, UP1, UR8, UR14, UR4 ;  /* 0x0000000e080e7290 */ /* 0x000fe4000f91e004 */
[----:B------:R-:W-:Y:S01]  /*cee0*/  UIADD3 UR8, UR12, UR21, URZ ;  /* 0x000000150c087290 */ /* 0x000fe2000fffe03f */
[----:B0-----:R-:W-:Y:S01]  /*cef0*/  @P0 IMAD.HI.U32 R4, R6, R3, RZ ;  /* 0x0000000306040227 */ /* 0x001fe200078e00ff */
[----:B------:R-:W-:-:S02]  /*cf00*/  UIADD3 UR11, UR18, UR15, URZ ;  /* 0x0000000f120b7290 */ /* 0x000fc4000fffe03f */
[----:B------:R-:W-:Y:S01]  /*cf10*/  UIADD3 UR7, UR9, UR7, URZ ;  /* 0x0000000709077290 */ /* 0x000fe2000fffe03f */
[----:B------:R-:W-:Y:S02]  /*cf20*/  IMAD.MOV.U32 R3, RZ, RZ, R6 ;  /* 0x000000ffff037224 */ /* 0x000fe400078e0006 */
[----:B------:R-:W-:Y:S01]  /*cf30*/  IMAD.U32 R8, RZ, RZ, UR8 ;  /* 0x00000008ff087e24 */ /* 0x000fe2000f8e00ff */
[----:B------:R-:W-:Y:S01]  /*cf40*/  UIADD3.X UR7, UR7, UR11, UR16, UP0, UP1 ;  /* 0x0000000b07077290 */ /* 0x000fe200087e2410 */
[----:B-1----:R-:W-:Y:S01]  /*cf50*/  @P0 SHF.R.U32.HI R3, RZ, R5, R4 ;  /* 0x00000005ff030219 */ /* 0x002fe20000011604 */
[----:B------:R-:W-:Y:S01]  /*cf60*/  IMAD.U32 R4, RZ, RZ, UR20 ;  /* 0x00000014ff047e24 */ /* 0x000fe2000f8e00ff */
[----:B------:R-:W-:Y:S01]  /*cf70*/  ULDC.64 UR8, c[0x0][UR17+0x210] ;  /* 0x0000840011087abb */ /* 0x000fe20008000a00 */
[----:B------:R-:W-:Y:S01]  /*cf80*/  IMAD.U32 R5, RZ, RZ, UR21 ;  /* 0x00000015ff057e24 */ /* 0x000fe2000f8e00ff */
[--C-:B------:R-:W-:Y:S01]  /*cf90*/  SHF.R.S32.HI R5, RZ, 0x1f, R3.reuse ;  /* 0x0000001fff057819 */ /* 0x100fe20000011403 */
[----:B------:R-:W-:Y:S01]  /*cfa0*/  IMAD.MOV R7, RZ, RZ, -R3 ;  /* 0x000000ffff077224 */ /* 0x000fe200078e0a03 */
[----:B------:R-:W-:Y:S01]  /*cfb0*/  IADD3 R4, P0, P1, R3, UR14, R4 ;  /* 0x0000000e03047c10 */ /* 0x000fe2000f91e004 */
[----:B------:R-:W-:Y:S01]  /*cfc0*/  ULDC.64 UR10, c[0x0][0xba8] ;  /* 0x0002ea00000a7ab9 */ /* 0x000fe20000000a00 */
[----:B------:R-:W-:Y:S01]  /*cfd0*/  @!UP2 ULDC UR10, c[0x0][0xb50] ;  /* 0x0002d400000aaab9 */ /* 0x000fe20000000800 */
[----:B------:R-:W-:Y:S01]  /*cfe0*/  IMAD R7, R9, R7, R6 ;  /* 0x0000000709077224 */ /* 0x000fe200078e0206 */
[----:B------:R-:W-:Y:S01]  /*cff0*/  IADD3.X R5, R5, UR7, R8, P0, P1 ;  /* 0x0000000705057c10 */ /* 0x000fe200087e2408 */
[----:B------:R-:W-:-:S02]  /*d000*/  @!UP2 ULDC UR11, c[0x0][0xb54] ;  /* 0x0002d500000baab9 */ /* 0x000fc40000000800 */
[C---:B------:R-:W-:Y:S01]  /*d010*/  IMAD R6, R7.reuse, UR9, RZ ;  /* 0x0000000907067c24 */ /* 0x040fe2000f8e02ff */
[----:B------:R-:W-:Y:S01]  /*d020*/  SHF.R.S32.HI R3, RZ, 0x1f, R7 ;  /* 0x0000001fff037819 */ /* 0x000fe20000011407 */
[----:B------:R-:W-:-:S04]  /*d030*/  IMAD.WIDE.U32 R4, R7, UR8, R4 ;  /* 0x0000000807047c25 */ /* 0x000fc8000f8e0004 */
[----:B------:R-:W-:Y:S01]  /*d040*/  IMAD R3, R3, UR8, R6 ;  /* 0x0000000803037c24 */ /* 0x000fe2000f8e0206 */
[----:B------:R-:W-:-:S03]  /*d050*/  LEA R6, P0, R4, UR10, 0x2 ;  /* 0x0000000a04067c11 */ /* 0x000fc6000f8010ff */
[----:B------:R-:W-:-:S05]  /*d060*/  IMAD.IADD R3, R5, 0x1, R3 ;  /* 0x0000000105037824 */ /* 0x000fca00078e0203 */
[----:B------:R-:W-:Y:S01]  /*d070*/  LEA.HI.X R7, R4, UR11, R3, 0x2, P0 ;  /* 0x0000000b04077c11 */ /* 0x000fe200080f1403 */
[----:B------:R-:W-:-:S05]  /*d080*/  IMAD.MOV.U32 R3, RZ, RZ, -0x800000 ;  /* 0xff800000ff037424 */ /* 0x000fca00078e00ff */
[----:B------:R0:W-:Y:S02]  /*d090*/  STG.E desc[UR50][R6.64], R3 ;  /* 0x0000000306007986 */ /* 0x0001e4000c101932 */
.L_x_223:
[----:B------:R-:W-:Y:S05]  /*d0a0*/  BSYNC B1 ;  /* 0x0000000000017941 */ /* 0x000fea0003800000 */
.L_x_222:
[----:B------:R-:W-:-:S06]  /*d0b0*/  UISETP.GT.AND UP0, UPT, UR44, 0x1, UPT ;  /* 0x000000012c00788c */ /* 0x000fcc000bf04270 */
[----:B------:R-:W-:-:S13]  /*d0c0*/  PLOP3.LUT P0, PT, PT, PT, UP0, 0x80, 0x0 ;  /* 0x000000000000781c */ /* 0x000fda0003f0f008 */
[----:B------:R-:W-:Y:S05]  /*d0d0*/  @P0 BRA `(.L_x_218) ;  /* 0x0000000400ac0947 */ /* 0x000fea0003800000 */
[----:B------:R-:W1:Y:S01]  /*d0e0*/  LDC R11, c[0x0][0xbe8] ;  /* 0x0002fa00ff0b7b82 */ /* 0x000e620000000800 */
[----:B------:R-:W-:Y:S01]  /*d0f0*/  ULDC.64 UR10, c[0x0][0xaa0] ;  /* 0x0002a800000a7ab9 */ /* 0x000fe20000000a00 */
[----:B0-----:R-:W-:Y:S01]  /*d100*/  IMAD R3, R17, 0x20, R200 ;  /* 0x0000002011037824 */ /* 0x001fe200078e02c8 */
[----:B------:R-:W-:Y:S01]  /*d110*/  UIMAD UR7, UR16, UR10, URZ ;  /* 0x0000000a100772a4 */ /* 0x000fe2000f8e023f */
[----:B------:R-:W-:Y:S01]  /*d120*/  IMAD.U32 R8, RZ, RZ, UR38 ;  /* 0x00000026ff087e24 */ /* 0x000fe2000f8e00ff */
[----:B------:R-:W-:Y:S01]  /*d130*/  UIMAD.WIDE.U32 UR8, UR4, UR10, URZ ;  /* 0x0000000a040872a5 */ /* 0x000fe2000f8e003f */
[----:B------:R-:W-:Y:S01]  /*d140*/  IMAD.U32 R13, RZ, RZ, UR38 ;  /* 0x00000026ff0d7e24 */ /* 0x000fe2000f8e00ff */
[----:B------:R-:W-:Y:S01]  /*d150*/  UIMAD UR7, UR4, UR11, UR7 ;  /* 0x0000000b040772a4 */ /* 0x000fe2000f8e0207 */
[----:B------:R-:W-:Y:S01]  /*d160*/  IMAD R8, R8, 0x80, R3 ;  /* 0x0000008008087824 */ /* 0x000fe200078e0203 */
[----:B------:R-:W-:Y:S01]  /*d170*/  BSSY B1, `(.L_x_224) ;  /* 0x0000037000017945 */ /* 0x000fe20003800000 */
[----:B------:R-:W-:Y:S01]  /*d180*/  ULDC.64 UR10, c[0x0][0xae8] ;  /* 0x0002ba00000a7ab9 */ /* 0x000fe20000000a00 */
[----:B------:R-:W-:Y:S01]  /*d190*/  UIADD3 UR9, UR9, UR7, URZ ;  /* 0x0000000709097290 */ /* 0x000fe2000fffe03f */
[----:B------:R-:W-:-:S03]  /*d1a0*/  IMAD.MOV.U32 R3, RZ, RZ, R8 ;  /* 0x000000ffff037224 */ /* 0x000fc600078e0008 */
[----:B------:R-:W-:-:S04]  /*d1b0*/  UIMAD.WIDE.U32 UR8, UR40, UR10, UR8 ;  /* 0x0000000a280872a5 */ /* 0x000fc8000f8e0008 */
[----:B------:R-:W-:-:S03]  /*d1c0*/  UIMAD UR9, UR40, UR11, UR9 ;  /* 0x0000000b280972a4 */ /* 0x000fc6000f8e0209 */
[----:B------:R-:W-:Y:S01]  /*d1d0*/  ULDC.64 UR10, c[0x0][0xaf0] ;  /* 0x0002bc00000a7ab9 */ /* 0x000fe20000000a00 */
[----:B-1----:R-:W-:Y:S01]  /*d1e0*/  ISETP.NE.AND P0, PT, R11, 0x1, PT ;  /* 0x000000010b00780c */ /* 0x002fe20003f05270 */
[----:B------:R-:W-:-:S04]  /*d1f0*/  UIMAD UR37, UR37, UR10, URZ ;  /* 0x0000000a252572a4 */ /* 0x000fc8000f8e023f */
[----:B------:R-:W-:Y:S02]  /*d200*/  UIMAD UR4, UR36, UR11, UR37 ;  /* 0x0000000b240472a4 */ /* 0x000fe4000f8e0225 */
[----:B------:R-:W-:-:S03]  /*d210*/  UIMAD.WIDE.U32 UR36, UR36, UR10, UR8 ;  /* 0x0000000a242472a5 */ /* 0x000fc6000f8e0008 */
[----:B------:R-:W-:Y:S01]  /*d220*/  ULDC.64 UR8, c[0x0][0xae0] ;  /* 0x0002b80000087ab9 */ /* 0x000fe20000000a00 */
[----:B------:R-:W-:Y:S02]  /*d230*/  UIADD3 UR4, UR37, UR4, URZ ;  /* 0x0000000425047290 */ /* 0x000fe4000fffe03f */
[----:B------:R-:W0:Y:S08]  /*d240*/  @P0 LDC R5, c[0x0][0xbec] ;  /* 0x0002fb00ff050b82 */ /* 0x000e300000000800 */
[----:B------:R-:W1:Y:S01]  /*d250*/  @P0 LDC R7, c[0x0][0xbf0] ;  /* 0x0002fc00ff070b82 */ /* 0x000e620000000800 */
[----:B0-----:R-:W-:-:S04]  /*d260*/  @P0 IMAD.HI.U32 R4, R8, R5, RZ ;  /* 0x0000000508040227 */ /* 0x001fc800078e00ff */
[----:B------:R-:W-:Y:S02]  /*d270*/  IMAD.U32 R5, RZ, RZ, UR37 ;  /* 0x00000025ff057e24 */ /* 0x000fe4000f8e00ff */
[----:B------:R-:W-:Y:S01]  /*d280*/  IMAD.U32 R5, RZ, RZ, UR4 ;  /* 0x00000004ff057e24 */ /* 0x000fe2000f8e00ff */
[----:B-1----:R-:W-:-:S04]  /*d290*/  @P0 SHF.R.U32.HI R3, RZ, R7, R4 ;  /* 0x00000007ff030219 */ /* 0x002fc80000011604 */
[--C-:B------:R-:W-:Y:S01]  /*d2a0*/  SHF.R.S32.HI R4, RZ, 0x1f, R3.reuse ;  /* 0x0000001fff047819 */ /* 0x100fe20000011403 */
[----:B------:R-:W-:-:S04]  /*d2b0*/  IMAD.MOV R7, RZ, RZ, -R3 ;  /* 0x000000ffff077224 */ /* 0x000fc800078e0a03 */
[----:B------:R-:W-:Y:S02]  /*d2c0*/  IMAD R6, R4, UR8, RZ ;  /* 0x0000000804067c24 */ /* 0x000fe4000f8e02ff */
[----:B------:R-:W-:Y:S02]  /*d2d0*/  IMAD.U32 R4, RZ, RZ, UR36 ;  /* 0x00000024ff047e24 */ /* 0x000fe4000f8e00ff */
[----:B------:R-:W-:Y:S02]  /*d2e0*/  IMAD R7, R11, R7, R8 ;  /* 0x000000070b077224 */ /* 0x000fe400078e0208 */
[C---:B------:R-:W-:Y:S02]  /*d2f0*/  IMAD R9, R3.reuse, UR9, R6 ;  /* 0x0000000903097c24 */ /* 0x040fe4000f8e0206 */
[----:B------:R-:W-:Y:S01]  /*d300*/  IMAD.WIDE.U32 R4, R3, UR8, R4 ;  /* 0x0000000803047c25 */ /* 0x000fe2000f8e0004 */
[----:B------:R-:W-:Y:S01]  /*d310*/  SHF.R.S32.HI R3, RZ, 0x1f, R7 ;  /* 0x0000001fff037819 */ /* 0x000fe20000011407 */
[----:B------:R-:W-:-:S02]  /*d320*/  ULDC.64 UR8, c[0x0][0xad8] ;  /* 0x0002b60000087ab9 */ /* 0x000fc40000000a00 */
[----:B------:R-:W-:Y:S02]  /*d330*/  IMAD.IADD R5, R5, 0x1, R9 ;  /* 0x0000000105057824 */ /* 0x000fe400078e0209 */
[----:B------:R-:W-:Y:S02]  /*d340*/  IMAD R6, R3, UR8, RZ ;  /* 0x0000000803067c24 */ /* 0x000fe4000f8e02ff */
[----:B------:R-:W-:Y:S02]  /*d350*/  IMAD R8, R13, 0x80, R200 ;  /* 0x000000800d087824 */ /* 0x000fe400078e02c8 */
[----:B-----5:R-:W-:Y:S02]  /*d360*/  IMAD R11, R0, R11, RZ ;  /* 0x0000000b000b7224 */ /* 0x020fe400078e02ff */
[C---:B------:R-:W-:Y:S02]  /*d370*/  IMAD R3, R7.reuse, UR9, R6 ;  /* 0x0000000907037c24 */ /* 0x040fe4000f8e0206 */
[----:B------:R-:W-:Y:S01]  /*d380*/  IMAD.WIDE.U32 R4, R7, UR8, R4 ;  /* 0x0000000807047c25 */ /* 0x000fe2000f8e0004 */
[----:B------:R-:W-:Y:S01]  /*d390*/  ISETP.GE.AND P2, PT, R8, R11, PT ;  /* 0x0000000b0800720c */ /* 0x000fe20003f46270 */
[----:B------:R-:W-:-:S02]  /*d3a0*/  ULDC.64 UR8, c[0x0][0xa80] ;  /* 0x0002a00000087ab9 */ /* 0x000fc40000000a00 */
[----:B------:R-:W-:Y:S01]  /*d3b0*/  IMAD.IADD R3, R5, 0x1, R3 ;  /* 0x0000000105037824 */ /* 0x000fe200078e0203 */
[----:B------:R-:W-:Y:S01]  /*d3c0*/  LEA R6, P3, R4, UR8, 0x1 ;  /* 0x0000000804067c11 */ /* 0x000fe2000f8608ff */
[----:B------:R-:W-:-:S03]  /*d3d0*/  VIADD R0, R8, 0x20 ;  /* 0x0000002008007836 */ /* 0x000fc60000000000 */
[----:B------:R-:W-:Y:S01]  /*d3e0*/  LEA.HI.X R3, R4, UR9, R3, 0x1, P3 ;  /* 0x0000000904037c11 */ /* 0x000fe200098f0c03 */
[----:B------:R0:W1:Y:S01]  /*d3f0*/  SHFL.IDX PT, R7, R6, RZ, 0x181f ;  /* 0x00181fff06077589 */ /* 0x00006200000e0000 */
[-C--:B------:R-:W-:Y:S01]  /*d400*/  ISETP.GE.AND P1, PT, R0, R11.reuse, PT ;  /* 0x0000000b0000720c */ /* 0x080fe20003f26270 */
[----:B------:R-:W-:Y:S02]  /*d410*/  VIADD R0, R8, 0x40 ;  /* 0x0000004008007836 */ /* 0x000fe40000000000 */
[----:B------:R0:W2:Y:S03]  /*d420*/  SHFL.IDX PT, R5, R3, RZ, 0x181f ;  /* 0x00181fff03057589 */ /* 0x0000a600000e0000 */
[----:B------:R-:W-:Y:S01]  /*d430*/  ISETP.GE.AND P0, PT, R0, R11, PT ;  /* 0x0000000b0000720c */ /* 0x000fe20003f06270 */
[----:B------:R-:W-:-:S12]  /*d440*/  @P2 BRA `(.L_x_225) ;  /* 0x0000000000242947 */ /* 0x000fd80003800000 */
[----:B------:R-:W-:Y:S02]  /*d450*/  ULDC UR4, c[0x0][0xac8] ;  /* 0x0002b20000047ab9 */ /* 0x000fe40000000800 */
[----:B------:R-:W-:Y:S02]  /*d460*/  ISETP.GE.AND P4, PT, R2, UR4, PT ;  /* 0x0000000402007c0c */ /* 0x000fe4000bf86270 */
[----:B------:R-:W-:-:S11]  /*d470*/  ISETP.GE.AND P5, PT, R16, UR4, PT ;  /* 0x0000000410007c0c */ /* 0x000fd6000bfa6270 */
[-C--:B-1----:R-:W-:Y:S02]  /*d480*/  @!P4 LEA R12, P2, R2, R7.reuse, 0x1 ;  /* 0x00000007020cc211 */ /* 0x082fe400078408ff */
[----:B------:R-:W-:Y:S02]  /*d490*/  @!P5 LEA R4, P3, R16, R7, 0x1 ;  /* 0x000000071004d211 */ /* 0x000fe400078608ff */
[-C--:B--2---:R-:W-:Y:S02]  /*d4a0*/  @!P4 LEA.HI.X R13, R2, R5.reuse, R222, 0x1, P2 ;  /* 0x00000005020dc211 */ /* 0x084fe400010f0cde */
[----:B------:R-:W-:-:S03]  /*d4b0*/  @!P5 LEA.HI.X R5, R16, R5, R221, 0x1, P3 ;  /* 0x000000051005d211 */ /* 0x000fc600018f0cdd */
[----:B------:R3:W-:Y:S04]  /*d4c0*/  @!P4 ST.E.128 desc[UR50][R12.64], RZ ;  /* 0x000000ff0c00c985 */ /* 0x0007e8000c101d32 */
[----:B------:R3:W-:Y:S02]  /*d4d0*/  @!P5 ST.E.128 desc[UR50][R4.64], RZ ;  /* 0x000000ff0400d985 */ /* 0x0007e4000c101d32 */
.L_x_225:
[----:B------:R-:W-:Y:S05]  /*d4e0*/  BSYNC B1 ;  /* 0x0000000000017941 */ /* 0x000fea0003800000 */
.L_x_224:
[----:B--23--:R2:W3:Y:S01]  /*d4f0*/  SHFL.IDX PT, R5, R3, 0x1, 0x181f ;  /* 0x00381f0003057f89 */ /* 0x00c4e200000e0000 */
[----:B------:R-:W-:Y:S03]  /*d500*/  BSSY B1, `(.L_x_226) ;  /* 0x000000c000017945 */ /* 0x000fe60003800000 */
[----:B-1----:R2:W1:Y:S01]  /*d510*/  SHFL.IDX PT, R7, R6, 0x1, 0x181f ;  /* 0x00381f0006077f89 */ /* 0x00246200000e0000 */
[----:B------:R-:W-:Y:S05]  /*d520*/  @P1 BRA `(.L_x_227) ;  /* 0x0000000000241947 */ /* 0x000fea0003800000 */
[----:B------:R-:W-:Y:S02]  /*d530*/  ULDC UR4, c[0x0][0xac8] ;  /* 0x0002b20000047ab9 */ /* 0x000fe40000000800 */
[----:B------:R-:W-:Y:S02]  /*d540*/  ISETP.GE.AND P3, PT, R2, UR4, PT ;  /* 0x0000000402007c0c */ /* 0x000fe4000bf66270 */
[----:B------:R-:W-:-:S11]  /*d550*/  ISETP.GE.AND P4, PT, R16, UR4, PT ;  /* 0x0000000410007c0c */ /* 0x000fd6000bf86270 */
[-C--:B-1----:R-:W-:Y:S02]  /*d560*/  @!P3 LEA R12, P1, R2, R7.reuse, 0x1 ;  /* 0x00000007020cb211 */ /* 0x082fe400078208ff */
[----:B------:R-:W-:Y:S02]  /*d570*/  @!P4 LEA R4, P2, R16, R7, 0x1 ;  /* 0x000000071004c211 */ /* 0x000fe400078408ff */
[-C--:B---3--:R-:W-:Y:S02]  /*d580*/  @!P3 LEA.HI.X R13, R2, R5.reuse, R222, 0x1, P1 ;  /* 0x00000005020db211 */ /* 0x088fe400008f0cde */
[----:B------:R-:W-:-:S03]  /*d590*/  @!P4 LEA.HI.X R5, R16, R5, R221, 0x1, P2 ;  /* 0x000000051005c211 */ /* 0x000fc600010f0cdd */
[----:B------:R4:W-:Y:S04]  /*d5a0*/  @!P3 ST.E.128 desc[UR50][R12.64], RZ ;  /* 0x000000ff0c00b985 */ /* 0x0009e8000c101d32 */
[----:B------:R4:W-:Y:S02]  /*d5b0*/  @!P4 ST.E.128 desc[UR50][R4.64], RZ ;  /* 0x000000ff0400c985 */ /* 0x0009e4000c101d32 */
.L_x_227:
[----:B------:R-:W-:Y:S05]  /*d5c0*/  BSYNC B1 ;  /* 0x0000000000017941 */ /* 0x000fea0003800000 */
.L_x_226:
[----:B---34-:R3:W4:Y:S01]  /*d5d0*/  SHFL.IDX PT, R5, R3, 0x2, 0x181f ;  /* 0x00581f0003057f89 */ /* 0x01872200000e0000 */
        /* <DEDUP_REMOVED lines=8> */
[-C--:B----4-:R-:W-:Y:S02]  /*d660*/  @!P2 LEA.HI.X R13, R2, R5.reuse, R222, 0x1, P0 ;  /* 0x00000005020da211 */ /* 0x090fe400000f0cde */
[----:B------:R-:W-:-:S03]  /*d670*/  @!P3 LEA.HI.X R5, R16, R5, R221, 0x1, P1 ;  /* 0x000000051005b211 */ /* 0x000fc600008f0cdd */
[----:B------:R1:W-:Y:S04]  /*d680*/  @!P2 ST.E.128 desc[UR50][R12.64], RZ ;  /* 0x000000ff0c00a985 */ /* 0x0003e8000c101d32 */
[----:B------:R1:W-:Y:S02]  /*d690*/  @!P3 ST.E.128 desc[UR50][R4.64], RZ ;  /* 0x000000ff0400b985 */ /* 0x0003e4000c101d32 */
.L_x_229:
[----:B------:R-:W-:Y:S05]  /*d6a0*/  BSYNC B1 ;  /* 0x0000000000017941 */ /* 0x000fea0003800000 */
.L_x_228:
[----:B------:R-:W-:Y:S01]  /*d6b0*/  VIADD R0, R8, 0x60 ;  /* 0x0000006008007836 */ /* 0x000fe20000000000 */
[----:B0-23--:R-:W0:Y:S04]  /*d6c0*/  SHFL.IDX PT, R3, R3, 0x3, 0x181f ;  /* 0x00781f0003037f89 */ /* 0x00de2800000e0000 */
[----:B------:R-:W-:Y:S01]  /*d6d0*/  ISETP.GE.AND P0, PT, R0, R11, PT ;  /* 0x0000000b0000720c */ /* 0x000fe20003f06270 */
[----:B-1--4-:R1:W2:-:S12]  /*d6e0*/  SHFL.IDX PT, R5, R6, 0x3, 0x181f ;  /* 0x00781f0006057f89 */ /* 0x01229800000e0000 */
[----:B-1----:R-:W-:Y:S05]  /*d6f0*/  @P0 BRA `(.L_x_218) ;  /* 0x0000000000240947 */ /* 0x002fea0003800000 */
[----:B------:R-:W-:Y:S02]  /*d700*/  ULDC UR4, c[0x0][0xac8] ;  /* 0x0002b20000047ab9 */ /* 0x000fe40000000800 */
[----:B------:R-:W-:Y:S02]  /*d710*/  ISETP.GE.AND P2, PT, R2, UR4, PT ;  /* 0x0000000402007c0c */ /* 0x000fe4000bf46270 */
[----:B------:R-:W-:-:S11]  /*d720*/  ISETP.GE.AND P3, PT, R16, UR4, PT ;  /* 0x0000000410007c0c */ /* 0x000fd6000bf66270 */
[-C--:B--2---:R-:W-:Y:S02]  /*d730*/  @!P2 LEA R6, P0, R2, R5.reuse, 0x1 ;  /* 0x000000050206a211 */ /* 0x084fe400078008ff */
[----:B------:R-:W-:Y:S02]  /*d740*/  @!P3 LEA R4, P1, R16, R5, 0x1 ;  /* 0x000000051004b211 */ /* 0x000fe400078208ff */
[-C--:B0-----:R-:W-:Y:S02]  /*d750*/  @!P2 LEA.HI.X R7, R2, R3.reuse, R222, 0x1, P0 ;  /* 0x000000030207a211 */ /* 0x081fe400000f0cde */
[----:B------:R-:W-:-:S03]  /*d760*/  @!P3 LEA.HI.X R5, R16, R3, R221, 0x1, P1 ;  /* 0x000000031005b211 */ /* 0x000fc600008f0cdd */
[----:B------:R0:W-:Y:S04]  /*d770*/  @!P2 ST.E.128 desc[UR50][R6.64], RZ ;  /* 0x000000ff0600a985 */ /* 0x0001e8000c101d32 */
[----:B------:R0:W-:Y:S02]  /*d780*/  @!P3 ST.E.128 desc[UR50][R4.64], RZ ;  /* 0x000000ff0400b985 */ /* 0x0001e4000c101d32 */
.L_x_218:
[----:B------:R-:W-:Y:S05]  /*d790*/  BSYNC B0 ;  /* 0x0000000000007941 */ /* 0x000fea0003800000 */
.L_x_208:
[----:B------:R-:W-:Y:S02]  /*d7a0*/  ULDC UR4, c[0x0][0xc3c] ;  /* 0x00030f0000047ab9 */ /* 0x000fe40000000800 */
[----:B------:R-:W-:-:S13]  /*d7b0*/  ISETP.GE.AND P0, PT, R35, UR4, PT ;  /* 0x0000000423007c0c */ /* 0x000fda000bf06270 */
[----:B------:R-:W-:Y:S05]  /*d7c0*/  @!P0 BRA `(.L_x_230) ;  /* 0xffffff3400d88947 */ /* 0x000fea000383ffff */
[----:B------:R-:W-:Y:S05]  /*d7d0*/  EXIT ;  /* 0x000000000000794d */ /* 0x000fea0003800000 */
.L_x_179:
[----:B------:R-:W-:-:S08]  /*d7e0*/  NOP ;  /* 0x0000000000007918 */ /* 0x000fd00000000000 */
[----:B------:R-:W0:-:S00]  /*d7f0*/  USETMAXREG.DEALLOC.CTAPOOL 0x28 ;  /* 0x00000028000079c8 */ /* 0x000e0000080e0500 */
[----:B0-----:R-:W-:Y:S02]  /*d800*/  LOP3.LUT R0, R0, 0x3, RZ, 0xc0, !PT ;  /* 0x0000000300007812 */ /* 0x001fe400078ec0ff */
[----:B------:R-:W-:-:S04]  /*d810*/  LOP3.LUT R17, R17, 0xfffffdff, RZ, 0xc0, !PT ;  /* 0xfffffdff11117812 */ /* 0x000fc800078ec0ff */
[----:B------:R-:W0:Y:S02]  /*d820*/  SHFL.IDX PT, R0, R0, RZ, 0x1f ;  /* 0x00001fff00007589 */ /* 0x000e2400000e0000 */
[----:B0-----:R-:W-:-:S13]  /*d830*/  ISETP.NE.AND P0, PT, R0, RZ, PT ;  /* 0x000000ff0000720c */ /* 0x001fda0003f05270 */
[----:B------:R-:W-:Y:S01]  /*d840*/  @P0 BAR.SYNC.DEFER_BLOCKING 0x5, 0x180 ;  /* 0x0146000000000b1d */ /* 0x000fe20000010000 */
[----:B------:R-:W-:Y:S02]  /*d850*/  @P0 MOV R3, 0x400 ;  /* 0x0000040000030802 */ /* 0x000fe40000000f00 */
[----:B------:R-:W-:Y:S02]  /*d860*/  @P0 LOP3.LUT R17, R17, 0x200, RZ, 0xfc, !PT ;  /* 0x0000020011110812 */ /* 0x000fe400078efcff */
[----:B------:R-:W-:-:S05]  /*d870*/  @P0 LEA R2, R2, R3, 0x18 ;  /* 0x0000000302020211 */ /* 0x000fca00078ec0ff */
[----:B------:R-:W0:Y:S04]  /*d880*/  @P0 LDS.128 R4, [R2+0x298d0] ;  /* 0x0298d00002040984 */ /* 0x000e280000000c00 */
[----:B0-----:R0:W-:Y:S01]  /*d890*/  @P0 STL.64 [R1], R4 ;  /* 0x0000000401000387 */ /* 0x0011e20000100a00 */
[----:B------:R-:W-:-:S03]  /*d8a0*/  IMAD.MOV.U32 R0, RZ, RZ, R7 ;  /* 0x000000ffff007224 */ /* 0x000fc600078e0007 */
[----:B------:R0:W-:Y:S02]  /*d8b0*/  @P0 STL [R1+0x8], R6 ;  /* 0x0000080601000387 */ /* 0x0001e40000100800 */
[----:B------:R-:W-:Y:S01]  /*d8c0*/  @P0 R2UR UR39, R0 ;  /* 0x00000000002702ca */ /* 0x000fe200000e0000 */
[----:B------:R-:W-:Y:S06]  /*d8d0*/  @P0 BAR.ARV 0x4, 0x180 ;  /* 0x0106000000000b1d */ /* 0x000fec0000002000 */
[----:B------:R-:W-:Y:S08]  /*d8e0*/  @P0 BRA `(.L_x_231) ;  /* 0x0000000800cc0947 */ /* 0x000ff00003800000 */
[----:B0-----:R-:W0:Y:S01]  /*d8f0*/  S2R R4, SR_TID.X ;  /* 0x0000000000047919 */ /* 0x001e220000002100 */
[----:B------:R-:W-:Y:S01]  /*d900*/  ULDC UR4, c[0x0][0xc3c] ;  /* 0x00030f0000047ab9 */ /* 0x000fe20000000800 */
[----:B------:R-:W-:Y:S01]  /*d910*/  IMAD.MOV.U32 R0, RZ, RZ, RZ ;  /* 0x000000ffff007224 */ /* 0x000fe200078e00ff */
[----:B------:R-:W1:Y:S01]  /*d920*/  LDC R12, c[0x0][0xc38] ;  /* 0x00030e00ff0c7b82 */ /* 0x000e620000000800 */
[----:B------:R-:W-:Y:S01]  /*d930*/  IMAD.MOV.U32 R9, RZ, RZ, RZ ;  /* 0x000000ffff097224 */ /* 0x000fe200078e00ff */
[----:B0-----:R-:W-:-:S04]  /*d940*/  LOP3.LUT R7, R4, 0x1f, RZ, 0xc0, !PT ;  /* 0x0000001f04077812 */ /* 0x001fc800078ec0ff */
[----:B------:R-:W-:-:S04]  /*d950*/  ISETP.NE.AND P0, PT, R7, 0x1f, PT ;  /* 0x0000001f0700780c */ /* 0x000fc80003f05270 */
[----:B------:R-:W-:-:S13]  /*d960*/  ISETP.GE.OR P1, PT, R7, UR4, !P0 ;  /* 0x0000000407007c0c */ /* 0x000fda000c726670 */
[----:B------:R-:W0:Y:S08]  /*d970*/  @!P1 LDC.64 R4, c[0x0][0xc80] ;  /* 0x00032000ff049b82 */ /* 0x000e300000000a00 */
[----:B------:R-:W2:Y:S01]  /*d980*/  @!P1 LDC.64 R2, c[0x0][0xc78] ;  /* 0x00031e00ff029b82 */ /* 0x000ea20000000a00 */
[----:B0-----:R-:W-:-:S05]  /*d990*/  @!P1 IMAD.WIDE.U32 R4, R7, 0x4, R4 ;  /* 0x0000000407049825 */ /* 0x001fca00078e0004 */
[----:B------:R-:W3:Y:S01]  /*d9a0*/  @!P1 LDG.E R0, desc[UR50][R4.64] ;  /* 0x0000003204009981 */ /* 0x000ee2000c1e1900 */
[----:B--2---:R-:W-:-:S05]  /*d9b0*/  @!P1 IMAD.WIDE.U32 R2, R7, 0x4, R2 ;  /* 0x0000000407029825 */ /* 0x004fca00078e0002 */
[----:B------:R-:W3:Y:S01]  /*d9c0*/  @!P1 LDG.E R9, desc[UR50][R2.64] ;  /* 0x0000003202099981 */ /* 0x000ee2000c1e1900 */
[C---:B------:R-:W-:Y:S02]  /*d9d0*/  ISETP.NE.AND P1, PT, R7.reuse, RZ, PT ;  /* 0x000000ff0700720c */ /* 0x040fe40003f25270 */
[C---:B------:R-:W-:Y:S02]  /*d9e0*/  ISETP.GE.U32.AND P2, PT, R7.reuse, 0x2, PT ;  /* 0x000000020700780c */ /* 0x040fe40003f46070 */
[C---:B------:R-:W-:Y:S02]  /*d9f0*/  ISETP.GE.U32.AND P3, PT, R7.reuse, 0x4, PT ;  /* 0x000000040700780c */ /* 0x040fe40003f66070 */
[C---:B------:R-:W-:Y:S02]  /*da00*/  ISETP.GE.U32.AND P4, PT, R7.reuse, 0x8, PT ;  /* 0x000000080700780c */ /* 0x040fe40003f86070 */
[----:B------:R-:W-:Y:S01]  /*da10*/  ISETP.GE.U32.AND P5, PT, R7, 0x10, PT ;  /* 0x000000100700780c */ /* 0x000fe20003fa6070 */
[----:B------:R-:W-:Y:S01]  /*da20*/  UMOV UR4, URZ ;  /* 0x0000003f00047c82 */ /* 0x000fe20008000000 */
[----:B---3--:R-:W-:-:S05]  /*da30*/  IMAD R6, R0, R9, RZ ;  /* 0x0000000900067224 */ /* 0x008fca00078e02ff */
[----:B------:R-:W0:Y:S02]  /*da40*/  SHFL.UP PT, R8, R6, 0x1, RZ ;  /* 0x0420000006087989 */ /* 0x000e2400000e00ff */
[----:B0-----:R-:W-:-:S05]  /*da50*/  SEL R11, R8, RZ, P1 ;  /* 0x000000ff080b7207 */ /* 0x001fca0000800000 */
[----:B------:R-:W-:-:S05]  /*da60*/  IMAD.IADD R11, R6, 0x1, R11 ;  /* 0x00000001060b7824 */ /* 0x000fca00078e020b */
        /* <DEDUP_REMOVED lines=9> */
[----:B------:R-:W0:Y:S01]  /*db00*/  SHFL.UP PT, R4, R2, 0x10, RZ ;  /* 0x0600000002047989 */ /* 0x000e2200000e00ff */
[----:B------:R-:W2:Y:S01]  /*db10*/  S2R R6, SR_CTAID.X ;  /* 0x0000000000067919 */ /* 0x000ea20000002500 */
[----:B0-----:R-:W-:-:S05]  /*db20*/  SEL R5, R4, RZ, P5 ;  /* 0x000000ff04057207 */ /* 0x001fca0002800000 */
[----:B------:R-:W-:-:S05]  /*db30*/  IMAD.IADD R5, R2, 0x1, R5 ;  /* 0x0000000102057824 */ /* 0x000fca00078e0205 */
[----:B------:R-:W1:Y:S02]  /*db40*/  SHFL.IDX PT, R11, R5, 0x1f, 0x1f ;  /* 0x03e01f00050b7f89 */ /* 0x000e6400000e0000 */
[----:B-1----:R-:W-:-:S05]  /*db50*/  IMAD R11, R11, R12, RZ ;  /* 0x0000000c0b0b7224 */ /* 0x002fca00078e02ff */
[----:B--2---:R-:W-:Y:S01]  /*db60*/  ISETP.GT.AND P6, PT, R11, R6, PT ;  /* 0x000000060b00720c */ /* 0x004fe20003fc4270 */
[----:B------:R-:W-:-:S12]  /*db70*/  IMAD.MOV.U32 R4, RZ, RZ, R11 ;  /* 0x000000ffff047224 */ /* 0x000fd800078e000b */
[----:B------:R-:W-:Y:S05]  /*db80*/  @P6 BRA `(.L_x_232) ;  /* 0x00000000009c6947 */ /* 0x000fea0003800000 */
[----:B------:R-:W-:Y:S01]  /*db90*/  IMAD.MOV.U32 R11, RZ, RZ, R4 ;  /* 0x000000ffff0b7224 */ /* 0x000fe200078e0004 */
[----:B------:R-:W-:Y:S01]  /*dba0*/  UMOV UR4, URZ ;  /* 0x0000003f00047c82 */ /* 0x000fe20008000000 */
[----:B------:R-:W-:-:S05]  /*dbb0*/  ULDC UR5, c[0x0][0xc3c] ;  /* 0x00030f0000057ab9 */ /* 0x000fca0000000800 */
.L_x_234:
[----:B------:R-:W-:-:S04]  /*dbc0*/  UIADD3 UR4, UR4, 0x1f, URZ ;  /* 0x0000001f04047890 */ /* 0x000fc8000fffe03f */
[----:B------:R-:W-:-:S06]  /*dbd0*/  UISETP.GE.AND UP0, UPT, UR4, UR5, UPT ;  /* 0x000000050400728c */ /* 0x000fcc000bf06270 */
[----:B------:R-:W-:-:S13]  /*dbe0*/  PLOP3.LUT P6, PT, PT, PT, UP0, 0x40, 0x0 ;  /* 0x000000000000781c */ /* 0x000fda0003fce808 */
[----:B------:R-:W-:Y:S05]  /*dbf0*/  @!P6 BRA `(.L_x_233) ;  /* 0x0000000400cce947 */ /* 0x000fea0003800000 */
[----:B------:R-:W-:Y:S01]  /*dc00*/  VIADD R9, R7, UR4 ;  /* 0x0000000407097c36 */ /* 0x000fe20008000000 */
[----:B------:R-:W0:Y:S01]  /*dc10*/  LDC R12, c[0x0][0xc38] ;  /* 0x00030e00ff0c7b82 */ /* 0x000e220000000800 */
[----:B------:R-:W-:-:S03]  /*dc20*/  IMAD.MOV.U32 R0, RZ, RZ, RZ ;  /* 0x000000ffff007224 */ /* 0x000fc600078e00ff */
[----:B------:R-:W-:-:S13]  /*dc30*/  ISETP.GE.OR P6, PT, R9, UR5, !P0 ;  /* 0x0000000509007c0c */ /* 0x000fda000c7c6670 */
[----:B------:R-:W1:Y:S08]  /*dc40*/  @!P6 LDC.64 R4, c[0x0][0xc80] ;  /* 0x00032000ff04eb82 */ /* 0x000e700000000a00 */
[----:B------:R-:W2:Y:S01]  /*dc50*/  @!P6 LDC.64 R2, c[0x0][0xc78] ;  /* 0x00031e00ff02eb82 */ /* 0x000ea20000000a00 */
[----:B-1----:R-:W-:-:S05]  /*dc60*/  @!P6 IMAD.WIDE R4, R9, 0x4, R4 ;  /* 0x000000040904e825 */ /* 0x002fca00078e0204 */
[----:B------:R-:W3:Y:S01]  /*dc70*/  @!P6 LDG.E R0, desc[UR50][R4.64] ;  /* 0x000000320400e981 */ /* 0x000ee2000c1e1900 */
[----:B--2---:R-:W-:-:S04]  /*dc80*/  @!P6 IMAD.WIDE R2, R9, 0x4, R2 ;  /* 0x000000040902e825 */ /* 0x004fc800078e0202 */
[----:B------:R-:W-:-:S06]  /*dc90*/  IMAD.MOV.U32 R9, RZ, RZ, RZ ;  /* 0x000000ffff097224 */ /* 0x000fcc00078e00ff */
[----:B------:R-:W3:Y:S02]  /*dca0*/  @!P6 LDG.E R9, desc[UR50][R2.64] ;  /* 0x000000320209e981 */ /* 0x000ee4000c1e1900 */
[----:B---3--:R-:W-:-:S05]  /*dcb0*/  IMAD R15, R0, R9, RZ ;  /* 0x00000009000f7224 */ /* 0x008fca00078e02ff */
[----:B------:R-:W1:Y:S02]  /*dcc0*/  SHFL.UP PT, R8, R15, 0x1, RZ ;  /* 0x042000000f087989 */ /* 0x000e6400000e00ff */
[----:B-1----:R-:W-:-:S05]  /*dcd0*/  SEL R8, R8, RZ, P1 ;  /* 0x000000ff08087207 */ /* 0x002fca0000800000 */
[----:B------:R-:W-:-:S05]  /*dce0*/  IMAD.IADD R8, R15, 0x1, R8 ;  /* 0x000000010f087824 */ /* 0x000fca00078e0208 */
        /* <DEDUP_REMOVED lines=12> */
[----:B------:R-:W0:Y:S02]  /*ddb0*/  SHFL.IDX PT, R2, R5, 0x1f, 0x1f ;  /* 0x03e01f0005027f89 */ /* 0x000e2400000e0000 */
[----:B0-----:R-:W-:-:S04]  /*ddc0*/  IMAD R4, R2, R12, RZ ;  /* 0x0000000c02047224 */ /* 0x001fc800078e02ff */
[----:B------:R-:W-:-:S05]  /*ddd0*/  IMAD.IADD R11, R4, 0x1, R11 ;  /* 0x00000001040b7824 */ /* 0x000fca00078e020b */
[----:B------:R-:W-:-:S13]  /*dde0*/  ISETP.GT.AND P6, PT, R11, R6, PT ;  /* 0x000000060b00720c */ /* 0x000fda0003fc4270 */
[----:B------:R-:W-:Y:S05]  /*ddf0*/  @!P6 BRA `(.L_x_234) ;  /* 0xfffffffc0070e947 */ /* 0x000fea000383ffff */
.L_x_232:
[----:B------:R-:W-:Y:S02]  /*de00*/  IMAD.IADD R11, R11, 0x1, -R4 ;  /* 0x000000010b0b7824 */ /* 0x000fe400078e0a04 */
[----:B------:R-:W-:Y:S02]  /*de10*/  IMAD.MOV.U32 R8, RZ, RZ, RZ ;  /* 0x000000ffff087224 */ /* 0x000fe400078e00ff */
[----:B------:R-:W-:-:S05]  /*de20*/  IMAD R3, R5, R12, R11 ;  /* 0x0000000c05037224 */ /* 0x000fca00078e020b */
[----:B------:R-:W-:-:S13]  /*de30*/  ISETP.GT.AND P0, PT, R3, R6, PT ;  /* 0x000000060300720c */ /* 0x000fda0003f04270 */
[----:B------:R-:W-:Y:S02]  /*de40*/  VOTEU.ANY UR5, UPT, !P0 ;  /* 0x0000000000057886 */ /* 0x000fe400040e0100 */
[----:B------:R-:W-:Y:S02]  /*de50*/  UPOPC UR39, UR5 ;  /* 0x00000005002772bf */ /* 0x000fe40008000000 */
[----:B------:R-:W-:-:S04]  /*de60*/  ISETP.NE.AND P0, PT, RZ, UR5, PT ;  /* 0x00000005ff007c0c */ /* 0x000fc8000bf05270 */
[----:B------:R-:W-:Y:S02]  /*de70*/  IMAD.U32 R13, RZ, RZ, UR39 ;  /* 0x00000027ff0d7e24 */ /* 0x000fe4000f8e00ff */
[----:B------:R-:W-:-:S03]  /*de80*/  IMAD.U32 R14, RZ, RZ, UR39 ;  /* 0x00000027ff0e7e24 */ /* 0x000fc6000f8e00ff */
[----:B------:R-:W0:Y:S04]  /*de90*/  SHFL.IDX PT, R0, R0, R13, 0x1f ;  /* 0x00001f0d00007589 */ /* 0x000e2800000e0000 */
[----:B------:R1:W2:Y:S01]  /*dea0*/  SHFL.IDX PT, R9, R9, R14, 0x1f ;  /* 0x00001f0e09097589 */ /* 0x0002a200000e0000 */
[----:B0-----:R-:W-:-:S04]  /*deb0*/  IABS R4, R0 ;  /* 0x0000000000047213 */ /* 0x001fc80000000000 */
[----:B------:R-:W0:Y:S08]  /*dec0*/  I2F.RP R10, R4 ;  /* 0x00000004000a7306 */ /* 0x000e300000209400 */
[----:B0-----:R-:W0:Y:S02]  /*ded0*/  MUFU.RCP R10, R10 ;  /* 0x0000000a000a7308 */ /* 0x001e240000001000 */
[----:B0-----:R-:W-:-:S06]  /*dee0*/  VIADD R2, R10, 0xffffffe ;  /* 0x0ffffffe0a027836 */ /* 0x001fcc0000000000 */
[----:B------:R-:W0:Y:S02]  /*def0*/  F2I.FTZ.U32.TRUNC.NTZ R3, R2 ;  /* 0x0000000200037305 */ /* 0x000e24000021f000 */
[----:B0-----:R-:W-:Y:S01]  /*df00*/  IMAD.MOV R15, RZ, RZ, -R3 ;  /* 0x000000ffff0f7224 */ /* 0x001fe200078e0a03 */
[----:B-12---:R-:W-:Y:S06]  /*df10*/  @!P0 BRA `(.L_x_235) ;  /* 0x00000000000c8947 */ /* 0x006fec0003800000 */
[----:B------:R-:W-:-:S06]  /*df20*/  UIADD3 UR5, UR39, -0x1, URZ ;  /* 0xffffffff27057890 */ /* 0x000fcc000fffe03f */
[----:B------:R-:W-:-:S06]  /*df30*/  IMAD.U32 R8, RZ, RZ, UR5 ;  /* 0x00000005ff087e24 */ /* 0x000fcc000f8e00ff */
[----:B------:R0:W1:Y:S02]  /*df40*/  SHFL.IDX PT, R8, R5, R8, 0x1f ;  /* 0x00001f0805087589 */ /* 0x00006400000e0000 */
.L_x_235:
[----:B01----:R-:W-:Y:S01]  /*df50*/  IMAD R5, R8, R12, R11 ;  /* 0x0000000c08057224 */ /* 0x003fe200078e020b */
[----:B------:R-:W-:Y:S01]  /*df60*/  IABS R2, R9 ;  /* 0x0000000900027213 */ /* 0x000fe20000000000 */
[----:B------:R-:W-:Y:S01]  /*df70*/  IMAD.MOV.U32 R11, RZ, RZ, R15 ;  /* 0x000000ffff0b7224 */ /* 0x000fe200078e000f */
[----:B------:R-:W-:Y:S01]  /*df80*/  IABS R12, R0 ;  /* 0x00000000000c7213 */ /* 0x000fe20000000000 */
[----:B------:R-:W-:Y:S01]  /*df90*/  UIADD3 UR39, UR39, UR4, URZ ;  /* 0x0000000427277290 */ /* 0x000fe2000fffe03f */
[----:B------:R0:W-:Y:S01]  /*dfa0*/  STL [R1], R5 ;  /* 0x0000000501007387 */ /* 0x0001e20000100800 */
[----:B------:R-:W-:Y:S02]  /*dfb0*/  IMAD R11, R11, R4, RZ ;  /* 0x000000040b0b7224 */ /* 0x000fe400078e02ff */
[----:B------:R-:W-:Y:S02]  /*dfc0*/  IMAD.MOV R12, RZ, RZ, -R12 ;  /* 0x000000ffff0c7224 */ /* 0x000fe400078e0a0c */
[----:B0-----:R-:W-:-:S02]  /*dfd0*/  IMAD.IADD R5, R6, 0x1, -R5 ;  /* 0x0000000106057824 */ /* 0x001fc400078e0a05 */
[----:B------:R-:W-:Y:S02]  /*dfe0*/  IMAD.MOV.U32 R6, RZ, RZ, R2 ;  /* 0x000000ffff067224 */ /* 0x000fe400078e0002 */
[----:B------:R-:W-:Y:S01]  /*dff0*/  IMAD.MOV.U32 R2, RZ, RZ, RZ ;  /* 0x000000ffff027224 */ /* 0x000fe200078e00ff */
[----:B------:R-:W-:Y:S01]  /*e000*/  IABS R10, R5 ;  /* 0x00000005000a7213 */ /* 0x000fe20000000000 */
[----:B------:R-:W0:Y:S02]  /*e010*/  I2F.RP R8, R6 ;  /* 0x0000000600087306 */ /* 0x000e240000209400 */
[----:B------:R-:W-:-:S04]  /*e020*/  IMAD.HI.U32 R2, R3, R11, R2 ;  /* 0x0000000b03027227 */ /* 0x000fc800078e0002 */
[----:B------:R-:W-:Y:S02]  /*e030*/  IMAD.MOV.U32 R3, RZ, RZ, R10 ;  /* 0x000000ffff037224 */ /* 0x000fe400078e000a */
[----:B------:R-:W-:Y:S02]  /*e040*/  IMAD.MOV.U32 R10, RZ, RZ, R12 ;  /* 0x000000ffff0a7224 */ /* 0x000fe400078e000c */
[----:B------:R-:W-:-:S04]  /*e050*/  IMAD.HI.U32 R2, R2, R3, RZ ;  /* 0x0000000302027227 */ /* 0x000fc800078e00ff */
[----:B------:R-:W-:Y:S01]  /*e060*/  IMAD R3, R2, R10, R3 ;  /* 0x0000000a02037224 */ /* 0x000fe200078e0203 */
[----:B0-----:R-:W0:Y:S04]  /*e070*/  MUFU.RCP R8, R8 ;  /* 0x0000000800087308 */ /* 0x001e280000001000 */
[----:B------:R-:W-:-:S13]  /*e080*/  ISETP.GT.U32.AND P1, PT, R4, R3, PT ;  /* 0x000000030400720c */ /* 0x000fda0003f24070 */
[----:B------:R-:W-:Y:S02]  /*e090*/  @!P1 IMAD.IADD R3, R3, 0x1, -R4 ;  /* 0x0000000103039824 */ /* 0x000fe400078e0a04 */
[----:B0-----:R-:W-:Y:S02]  /*e0a0*/  VIADD R10, R8, 0xffffffe ;  /* 0x0ffffffe080a7836 */ /* 0x001fe40000000000 */
[----:B------:R-:W-:Y:S01]  /*e0b0*/  @!P1 VIADD R2, R2, 0x1 ;  /* 0x0000000102029836 */ /* 0x000fe20000000000 */
[----:B------:R-:W-:Y:S02]  /*e0c0*/  ISETP.GE.U32.AND P0, PT, R3, R4, PT ;  /* 0x000000040300720c */ /* 0x000fe40003f06070 */
[----:B------:R-:W-:Y:S01]  /*e0d0*/  LOP3.LUT R4, R5, R0, RZ, 0x3c, !PT ;  /* 0x0000000005047212 */ /* 0x000fe200078e3cff */
[----:B------:R-:W0:Y:S01]  /*e0e0*/  F2I.FTZ.U32.TRUNC.NTZ R3, R10 ;  /* 0x0000000a00037305 */ /* 0x000e22000021f000 */
[----:B------:R-:W-:Y:S02]  /*e0f0*/  ISETP.NE.AND P1, PT, R0, RZ, PT ;  /* 0x000000ff0000720c */ /* 0x000fe40003f25270 */
[----:B------:R-:W-:-:S07]  /*e100*/  ISETP.GE.AND P2, PT, R4, RZ, PT ;  /* 0x000000ff0400720c */ /* 0x000fce0003f46270 */
[----:B------:R-:W-:-:S04]  /*e110*/  @P0 VIADD R2, R2, 0x1 ;  /* 0x0000000102020836 */ /* 0x000fc80000000000 */
[----:B------:R-:W-:Y:S01]  /*e120*/  IMAD.MOV.U32 R8, RZ, RZ, R2 ;  /* 0x000000ffff087224 */ /* 0x000fe200078e0002 */
[----:B------:R-:W-:Y:S01]  /*e130*/  IABS R2, R9 ;  /* 0x0000000900027213 */ /* 0x000fe20000000000 */
[----:B0-----:R-:W-:-:S03]  /*e140*/  IMAD.MOV R11, RZ, RZ, -R3 ;  /* 0x000000ffff0b7224 */ /* 0x001fc600078e0a03 */
[----:B------:R-:W-:Y:S01]  /*e150*/  @!P2 IADD3 R8, -R8, RZ, RZ ;  /* 0x000000ff0808a210 */ /* 0x000fe20007ffe1ff */
[----:B------:R-:W-:Y:S01]  /*e160*/  IMAD.MOV R10, RZ, RZ, -R2 ;  /* 0x000000ffff0a7224 */ /* 0x000fe200078e0a02 */
[----:B------:R-:W-:Y:S01]  /*e170*/  @!P1 LOP3.LUT R8, RZ, R0, RZ, 0x33, !PT ;  /* 0x00000000ff089212 */ /* 0x000fe200078e33ff */
[----:B------:R-:W-:Y:S02]  /*e180*/  IMAD R11, R11, R6, RZ ;  /* 0x000000060b0b7224 */ /* 0x000fe400078e02ff */
[----:B------:R-:W-:Y:S01]  /*e190*/  IMAD.MOV.U32 R2, RZ, RZ, RZ ;  /* 0x000000ffff027224 */ /* 0x000fe200078e00ff */
[----:B------:R-:W-:-:S03]  /*e1a0*/  IABS R4, R8 ;  /* 0x0000000800047213 */ /* 0x000fc60000000000 */
[----:B------:R-:W-:-:S04]  /*e1b0*/  IMAD.HI.U32 R2, R3, R11, R2 ;  /* 0x0000000b03027227 */ /* 0x000fc800078e0002 */
[----:B------:R-:W-:Y:S02]  /*e1c0*/  IMAD.MOV.U32 R3, RZ, RZ, R4 ;  /* 0x000000ffff037224 */ /* 0x000fe400078e0004 */
[----:B------:R-:W-:Y:S02]  /*e1d0*/  IMAD.MOV.U32 R4, RZ, RZ, R10 ;  /* 0x000000ffff047224 */ /* 0x000fe400078e000a */
[----:B------:R-:W-:-:S04]  /*e1e0*/  IMAD.HI.U32 R2, R2, R3, RZ ;  /* 0x0000000302027227 */ /* 0x000fc800078e00ff */
[----:B------:R-:W-:-:S05]  /*e1f0*/  IMAD R3, R2, R4, R3 ;  /* 0x0000000402037224 */ /* 0x000fca00078e0203 */
[----:B------:R-:W-:-:S13]  /*e200*/  ISETP.GT.U32.AND P1, PT, R6, R3, PT ;  /* 0x000000030600720c */ /* 0x000fda0003f24070 */
[----:B------:R-:W-:Y:S02]  /*e210*/  @!P1 IMAD.IADD R3, R3, 0x1, -R6 ;  /* 0x0000000103039824 */ /* 0x000fe400078e0a06 */
[----:B------:R-:W-:Y:S01]  /*e220*/  @!P1 VIADD R2, R2, 0x1 ;  /* 0x0000000102029836 */ /* 0x000fe20000000000 */
[----:B------:R-:W-:Y:S02]  /*e230*/  ISETP.NE.AND P1, PT, R9, RZ, PT ;  /* 0x000000ff0900720c */ /* 0x000fe40003f25270 */
[----:B------:R-:W-:Y:S01]  /*e240*/  ISETP.GE.U32.AND P0, PT, R3, R6, PT ;  /* 0x000000060300720c */ /* 0x000fe20003f06070 */
[----:B------:R-:W-:Y:S01]  /*e250*/  IMAD R6, R0, R8, RZ ;  /* 0x0000000800067224 */ /* 0x000fe200078e02ff */
[----:B------:R-:W-:-:S04]  /*e260*/  LOP3.LUT R3, R8, R9, RZ, 0x3c, !PT ;  /* 0x0000000908037212 */ /* 0x000fc800078e3cff */
[----:B------:R-:W-:-:S07]  /*e270*/  ISETP.GE.AND P2, PT, R3, RZ, PT ;  /* 0x000000ff0300720c */ /* 0x000fce0003f46270 */
[----:B------:R-:W-:-:S06]  /*e280*/  @P0 VIADD R2, R2, 0x1 ;  /* 0x0000000102020836 */ /* 0x000fcc0000000000 */
[----:B------:R-:W-:Y:S01]  /*e290*/  @!P2 IMAD.MOV R2, RZ, RZ, -R2 ;  /* 0x000000ffff02a224 */ /* 0x000fe200078e0a02 */
[----:B------:R-:W-:-:S05]  /*e2a0*/  @!P1 LOP3.LUT R2, RZ, R9, RZ, 0x33, !PT ;  /* 0x00000009ff029212 */ /* 0x000fca00078e33ff */
[----:B------:R-:W-:-:S04]  /*e2b0*/  IMAD.MOV R4, RZ, RZ, -R2 ;  /* 0x000000ffff047224 */ /* 0x000fc800078e0a02 */
[C---:B------:R-:W-:Y:S02]  /*e2c0*/  IMAD R0, R9.reuse, R4, R8 ;  /* 0x0000000409007224 */ /* 0x040fe400078e0208 */
[----:B------:R-:W-:Y:S02]  /*e2d0*/  IMAD R9, R9, 0x1000000, R2 ;  /* 0x0100000009097824 */ /* 0x000fe400078e0202 */
[----:B------:R-:W-:Y:S02]  /*e2e0*/  IMAD.IADD R2, R5, 0x1, -R6 ;  /* 0x0000000105027824 */ /* 0x000fe400078e0a06 */
[----:B------:R-:W-:-:S05]  /*e2f0*/  IMAD R0, R0, 0x10000, R9 ;  /* 0x0001000000007824 */ /* 0x000fca00078e0209 */
[----:B------:R0:W-:Y:S04]  /*e300*/  STL [R1+0x8], R0 ;  /* 0x0000080001007387 */ /* 0x0001e80000100800 */
[----:B------:R0:W-:Y:S01]  /*e310*/  STL [R1+0x4], R2 ;  /* 0x0000040201007387 */ /* 0x0001e20000100800 */
[----:B------:R-:W-:Y:S05]  /*e320*/  BRA `(.L_x_236) ;  /* 0x0000000000107947 */ /* 0x000fea0003800000 */
.L_x_233:
[----:B------:R1:W-:Y:S01]  /*e330*/  STL [R1], R6 ;  /* 0x0000000601007387 */ /* 0x0003e20000100800 */
[----:B------:R-:W-:-:S03]  /*e340*/  ULDC UR39, c[0x0][0xc3c] ;  /* 0x00030f0000277ab9 */ /* 0x000fc60000000800 */
[----:B------:R1:W-:Y:S04]  /*e350*/  STL [R1+0x4], RZ ;  /* 0x000004ff01007387 */ /* 0x0003e80000100800 */
[----:B------:R1:W-:Y:S02]  /*e360*/  STL [R1+0x8], RZ ;  /* 0x000008ff01007387 */ /* 0x0003e40000100800 */
.L_x_236:
[----:B------:R-:W2:Y:S04]  /*e370*/  LDL R8, [R1] ;  /* 0x0000000001087983 */ /* 0x000ea80000100800 */
[----:B------:R-:W2:Y:S04]  /*e380*/  LDL R9, [R1+0x4] ;  /* 0x0000040001097983 */ /* 0x000ea80000100800 */
[----:B------:R-:W2:Y:S01]  /*e390*/  LDL R10, [R1+0x8] ;  /* 0x00000800010a7983 */ /* 0x000ea20000100800 */
[----:B------:R-:W-:Y:S01]  /*e3a0*/  ISETP.NE.AND P0, PT, R7, RZ, PT ;  /* 0x000000ff0700720c */ /* 0x000fe20003f05270 */
[----:B0-----:R-:W-:-:S12]  /*e3b0*/  IMAD.U32 R2, RZ, RZ, UR39 ;  /* 0x00000027ff027e24 */ /* 0x001fd8000f8e00ff */
[----:B------:R-:W0:Y:S01]  /*e3c0*/  @!P0 S2R R3, SR_CgaCtaId ;  /* 0x0000000000038919 */ /* 0x000e220000008800 */
[----:B------:R-:W-:Y:S01]  /*e3d0*/  @!P0 MOV R0, 0x400 ;  /* 0x0000040000008802 */ /* 0x000fe20000000f00 */
[----:B------:R-:W-:-:S03]  /*e3e0*/  @!P0 IMAD.MOV.U32 R11, RZ, RZ, R2 ;  /* 0x000000ffff0b8224 */ /* 0x000fc600078e0002 */
[----:B0-----:R-:W-:-:S05]  /*e3f0*/  @!P0 LEA R0, R3, R0, 0x18 ;  /* 0x0000000003008211 */ /* 0x001fca00078ec0ff */
[----:B--2---:R2:W-:Y:S01]  /*e400*/  @!P0 STS.128 [R0+0x298d0], R8 ;  /* 0x0298d00800008388 */ /* 0x0045e20000000c00 */
[----:B------:R-:W-:Y:S06]  /*e410*/  BAR.ARV 0x5, 0x180 ;  /* 0x0146000000007b1d */ /* 0x000fec0000002000 */
.L_x_231:
[----:B------:R-:W-:Y:S01]  /*e420*/  ULDC UR4, c[0x0][0xc3c] ;  /* 0x00030f0000047ab9 */ /* 0x000fe20000000800 */
[----:B------:R3:W-:Y:S01]  /*e430*/  STL [R1+0x28], RZ ;  /* 0x000028ff01007387 */ /* 0x0007e20000100800 */
[----:B------:R-:W-:Y:S01]  /*e440*/  UISETP.GE.AND UP0, UPT, UR39, UR4, UPT ;  /* 0x000000042700728c */ /* 0x000fe2000bf06270 */
[----:B------:R-:W-:Y:S02]  /*e450*/  IMAD.MOV.U32 R32, RZ, RZ, 0x1 ;  /* 0x00000001ff207424 */ /* 0x000fe400078e00ff */
[----:B------:R-:W-:-:S03]  /*e460*/  IMAD.MOV.U32 R19, RZ, RZ, RZ ;  /* 0x000000ffff137224 */ /* 0x000fc600078e00ff */
[----:B------:R-:W-:-:S13]  /*e470*/  PLOP3.LUT P0, PT, PT, PT, UP0, 0x80, 0x0 ;  /* 0x000000000000781c */ /* 0x000fda0003f0f008 */
[----:B---3--:R-:W-:Y:S05]  /*e480*/  @P0 BRA `(.L_x_237) ;  /* 0x0000005c00340947 */ /* 0x008fea0003800000 */
[----:B------:R-:W0:Y:S01]  /*e490*/  S2R R14, SR_TID.X ;  /* 0x00000000000e7919 */ /* 0x000e220000002100 */
[----:B------:R-:W3:Y:S01]  /*e4a0*/  S2UR UR4, SR_CgaCtaId ;  /* 0x00000000000479c3 */ /* 0x000ee20000008800 */
[----:B------:R-:W-:Y:S01]  /*e4b0*/  MOV R16, 0x400 ;  /* 0x0000040000107802 */ /* 0x000fe20000000f00 */
[----:B------:R-:W-:Y:S01]  /*e4c0*/  IMAD.MOV.U32 R34, RZ, RZ, 0x40 ;  /* 0x00000040ff227424 */ /* 0x000fe200078e00ff */
[----:B------:R-:W-:Y:S01]  /*e4d0*/  ULOP3.LUT UR44, UR42, 0x2, URZ, 0xfc, !UPT ;  /* 0x000000022a2c7892 */ /* 0x000fe2000f8efc3f */
[----:B------:R-:W-:Y:S01]  /*e4e0*/  IMAD.MOV.U32 R32, RZ, RZ, 0x1 ;  /* 0x00000001ff207424 */ /* 0x000fe200078e00ff */
[----:B------:R-:W-:Y:S01]  /*e4f0*/  ULOP3.LUT UR46, UR42, 0x1, URZ, 0xfc, !UPT ;  /* 0x000000012a2e7892 */ /* 0x000fe2000f8efc3f */
[----:B------:R-:W-:Y:S01]  /*e500*/  IMAD.MOV.U32 R19, RZ, RZ, RZ ;  /* 0x000000ffff137224 */ /* 0x000fe200078e00ff */
[----:B------:R-:W-:Y:S01]  /*e510*/  ULDC UR47, c[0x0][0xc] ;  /* 0x00000300002f7ab9 */ /* 0x000fe20000000800 */
[C---:B0-----:R-:W-:Y:S01]  /*e520*/  IMAD.SHL.U32 R4, R14.reuse, 0x10, RZ ;  /* 0x000000100e047824 */ /* 0x041fe200078e00ff */
[C---:B------:R-:W-:Y:S01]  /*e530*/  LOP3.LUT R13, R14.reuse, 0x7f, RZ, 0xc0, !PT ;  /* 0x0000007f0e0d7812 */ /* 0x040fe200078ec0ff */
[C---:B------:R-:W-:Y:S01]  /*e540*/  IMAD.SHL.U32 R3, R14.reuse, 0x2, RZ ;  /* 0x000000020e037824 */ /* 0x040fe200078e00ff */
[C---:B------:R-:W-:Y:S01]  /*e550*/  R2P PR, R14.reuse, 0x14 ;  /* 0x000000140e007804 */ /* 0x040fe20000000000 */
[----:B--2---:R-:W-:Y:S01]  /*e560*/  IMAD.SHL.U32 R11, R14, 0x4, RZ ;  /* 0x000000040e0b7824 */ /* 0x004fe200078e00ff */
[----:B------:R-:W-:-:S02]  /*e570*/  LOP3.LUT R0, R4, 0x1b0, RZ, 0xc0, !PT ;  /* 0x000001b004007812 */ /* 0x000fc400078ec0ff */
[----:B------:R-:W-:Y:S02]  /*e580*/  SHF.R.U32.HI R2, RZ, 0x5, R13 ;  /* 0x00000005ff027819 */ /* 0x000fe4000001160d */
[----:B------:R-:W-:Y:S01]  /*e590*/  LOP3.LUT R10, R0, 0x30, R3, 0x78, !PT ;  /* 0x00000030000a7812 */ /* 0x000fe200078e7803 */
[----:B------:R-:W-:Y:S01]  /*e5a0*/  IMAD.SHL.U32 R3, R14, 0x80, RZ ;  /* 0x000000800e037824 */ /* 0x000fe200078e00ff */
[----:B------:R-:W-:Y:S01]  /*e5b0*/  LOP3.LUT R35, R4, 0x30, RZ, 0xc0, !PT ;  /* 0x0000003004237812 */ /* 0x000fe200078ec0ff */
[----:B------:R-:W-:Y:S02]  /*e5c0*/  IMAD.SHL.U32 R0, R14, 0x20, RZ ;  /* 0x000000200e007824 */ /* 0x000fe400078e00ff */
[----:B------:R-:W-:Y:S01]  /*e5d0*/  IMAD.SHL.U32 R7, R2, 0x200, RZ ;  /* 0x0000020002077824 */ /* 0x000fe200078e00ff */
[----:B------:R-:W-:Y:S02]  /*e5e0*/  LOP3.LUT R5, R3, 0x380, RZ, 0xc0, !PT ;  /* 0x0000038003057812 */ /* 0x000fe400078ec0ff */
[----:B-1----:R-:W-:-:S02]  /*e5f0*/  LOP3.LUT R6, R0, 0x80, RZ, 0xc0, !PT ;  /* 0x0000008000067812 */ /* 0x002fc400078ec0ff */
[----:B------:R-:W-:Y:S01]  /*e600*/  LOP3.LUT R9, R0, 0x380, RZ, 0xc0, !PT ;  /* 0x0000038000097812 */ /* 0x000fe200078ec0ff */
[----:B------:R-:W-:Y:S01]  /*e610*/  IMAD R5, R2, 0x10, R5 ;  /* 0x0000001002057824 */ /* 0x000fe200078e0205 */
[----:B------:R-:W-:Y:S01]  /*e620*/  LOP3.LUT R6, R6, 0x10, R14, 0xf8, !PT ;  /* 0x0000001006067812 */ /* 0x000fe200078ef80e */
[----:B------:R-:W-:Y:S01]  /*e630*/  IMAD.SHL.U32 R2, R2, 0x400, RZ ;  /* 0x0000040002027824 */ /* 0x000fe200078e00ff */
[----:B------:R-:W-:Y:S02]  /*e640*/  LOP3.LUT R33, R9, 0x30, R4, 0xf8, !PT ;  /* 0x0000003009217812 */ /* 0x000fe400078ef804 */
[----:B------:R-:W-:Y:S02]  /*e650*/  LOP3.LUT R9, R7, 0x60, R0, 0xf8, !PT ;  /* 0x0000006007097812 */ /* 0x000fe400078ef800 */
[----:B------:R-:W-:Y:S02]  /*e660*/  LOP3.LUT R8, R6, 0x10, R11, 0x78, !PT ;  /* 0x0000001006087812 */ /* 0x000fe400078e780b */
[----:B------:R-:W-:-:S02]  /*e670*/  LOP3.LUT R6, R5, 0x70, R4, 0x78, !PT ;  /* 0x0000007005067812 */ /* 0x000fc400078e7804 */
[----:B------:R-:W-:Y:S02]  /*e680*/  LOP3.LUT R7, R7, 0x40, R4, 0xf8, !PT ;  /* 0x0000004007077812 */ /* 0x000fe400078ef804 */
[----:B------:R-:W-:Y:S02]  /*e690*/  LOP3.LUT R9, R9, 0x100, R0, 0xf8, !PT ;  /* 0x0000010009097812 */ /* 0x000fe400078ef800 */
[----:B------:R-:W-:Y:S02]  /*e6a0*/  LOP3.LUT R5, R6, 0xc00, R3, 0xf8, !PT ;  /* 0x00000c0006057812 */ /* 0x000fe400078ef803 */
[----:B------:R-:W-:Y:S02]  /*e6b0*/  LOP3.LUT R12, R7, R10, RZ, 0xfc, !PT ;  /* 0x0000000a070c7212 */ /* 0x000fe400078efcff */
[----:B------:R-:W-:Y:S01]  /*e6c0*/  LOP3.LUT R3, R9, R8, RZ, 0xfc, !PT ;  /* 0x0000000809037212 */ /* 0x000fe200078efcff */
[----:B------:R0:W-:Y:S01]  /*e6d0*/  STL [R1+0x1c], R5 ;  /* 0x00001c0501007387 */ /* 0x0001e20000100800 */
[----:B------:R-:W-:-:S02]  /*e6e0*/  SHF.R.U32.HI R4, RZ, 0x2, R13 ;  /* 0x00000002ff047819 */ /* 0x000fc4000001160d */
[----:B------:R-:W-:Y:S01]  /*e6f0*/  LOP3.LUT R33, R33, 0x70, R11, 0x78, !PT ;  /* 0x0000007021217812 */ /* 0x000fe200078e780b */
[----:B------:R-:W-:Y:S01]  /*e700*/  STL [R1+0x14], R12 ;  /* 0x0000140c01007387 */ /* 0x000fe20000100800 */
[----:B------:R-:W-:Y:S02]  /*e710*/  LOP3.LUT R0, R4, 0x60, R0, 0xf8, !PT ;  /* 0x0000006004007812 */ /* 0x000fe400078ef800 */
[----:B------:R-:W-:Y:S01]  /*e720*/  LOP3.LUT R4, R35, 0x40, RZ, 0xfc, !PT ;  /* 0x0000004023047812 */ /* 0x000fe200078efcff */
[----:B------:R3:W-:Y:S01]  /*e730*/  STL [R1+0x18], R3 ;  /* 0x0000180301007387 */ /* 0x0007e20000100800 */
[----:B------:R-:W-:Y:S02]  /*e740*/  LOP3.LUT R2, R0, 0x80, RZ, 0xfc, !PT ;  /* 0x0000008000027812 */ /* 0x000fe400078efcff */
[C---:B0-----:R-:W-:Y:S02]  /*e750*/  SEL R5, R34.reuse, 0xffffffc0, !P2 ;  /* 0xffffffc022057807 */ /* 0x041fe40005000000 */
[----:B------:R-:W-:-:S03]  /*e760*/  SEL R34, R34, 0xffffffc0, !P4 ;  /* 0xffffffc022227807 */ /* 0x000fc60006000000 */
[----:B------:R-:W-:Y:S01]  /*e770*/  STL [R1+0x20], R5 ;  /* 0x0000200501007387 */ /* 0x000fe20000100800 */
[----:B---3--:R-:W-:-:S05]  /*e780*/  IMAD.U32 R3, RZ, RZ, UR4 ;  /* 0x00000004ff037e24 */ /* 0x008fca000f8e00ff */
[----:B------:R-:W-:Y:S01]  /*e790*/  LEA R16, R3, R16, 0x18 ;  /* 0x0000001003107211 */ /* 0x000fe200078ec0ff */
[----:B------:R0:W-:Y:S04]  /*e7a0*/  STL [R1+0x10], R3 ;  /* 0x0000100301007387 */ /* 0x0001e80000100800 */
[----:B------:R-:W-:Y:S01]  /*e7b0*/  IMAD.IADD R0, R16, 0x1, R12 ;  /* 0x0000000110007824 */ /* 0x000fe200078e020c */
[----:B------:R1:W-:Y:S04]  /*e7c0*/  STL [R1+0x28], RZ ;  /* 0x000028ff01007387 */ /* 0x0003e80000100800 */
[----:B------:R1:W-:Y:S01]  /*e7d0*/  STL [R1+0x24], R0 ;  /* 0x0000240001007387 */ /* 0x0003e20000100800 */
[----:B0-----:R-:W-:-:S07]  /*e7e0*/  LOP3.LUT R3, R35, 0x80, RZ, 0xfc, !PT ;  /* 0x0000008023037812 */ /* 0x001fce00078efcff */
.L_x_313:
[----:B------:R-:W-:Y:S01]  /*e7f0*/  ULDC.64 UR4, c[0x0][0xc88] ;  /* 0x0003220000047ab9 */ /* 0x000fe20000000a00 */
[----:B------:R-:W-:Y:S01]  /*e800*/  ULDC.64 UR8, c[0x0][0xa18] ;  /* 0x0002860000087ab9 */ /* 0x000fe20000000a00 */
[----:B------:R-:W-:Y:S01]  /*e810*/  UIMAD.WIDE UR4, UR39, 0x4, UR4 ;  /* 0x00000004270478a5 */ /* 0x000fe2000f8e0204 */
[----:B------:R-:W-:Y:S01]  /*e820*/  IMAD.MOV.U32 R36, RZ, RZ, RZ ;  /* 0x000000ffff247224 */ /* 0x000fe200078e00ff */
[----:B------:R-:W-:Y:S01]  /*e830*/  ULDC.64 UR6, c[0x0][0xa00] ;  /* 0x0002800000067ab9 */ /* 0x000fe20000000a00 */
[----:B0-2---:R-:W0:Y:S03]  /*e840*/  LDC.64 R4, c[0x0][0x418] ;  /* 0x00010600ff047b82 */ /* 0x005e260000000a00 */
[----:B------:R-:W-:Y:S02]  /*e850*/  IMAD.U32 R2, RZ, RZ, UR4 ;  /* 0x00000004ff027e24 */ /* 0x000fe4000f8e00ff */
[----:B------:R-:W-:Y:S01]  /*e860*/  IMAD.U32 R3, RZ, RZ, UR5 ;  /* 0x00000005ff037e24 */ /* 0x000fe2000f8e00ff */
[----:B------:R-:W-:-:S02]  /*e870*/  ULDC.64 UR4, c[0x0][0xa28] ;  /* 0x00028a0000047ab9 */ /* 0x000fc40000000a00 */
[----:B------:R-:W2:Y:S02]  /*e880*/  LDC R8, c[0x0][0x424] ;  /* 0x00010900ff087b82 */ /* 0x000ea40000000800 */
[----:B------:R-:W3:Y:S01]  /*e890*/  LDG.E R2, desc[UR50][R2.64] ;  /* 0x0000003202027981 */ /* 0x000ee2000c1e1900 */
[----:B------:R-:W-:-:S04]  /*e8a0*/  UISETP.NE.U32.AND UP0, UPT, UR4, URZ, UPT ;  /* 0x0000003f0400728c */ /* 0x000fc8000bf05070 */
[----:B------:R-:W-:Y:S01]  /*e8b0*/  UISETP.NE.AND.EX UP0, UPT, UR5, URZ, UPT, UP0 ;  /* 0x0000003f0500728c */ /* 0x000fe2000bf05300 */
[----:B-1----:R-:W1:Y:S05]  /*e8c0*/  LDC R0, c[0x0][0x2f0] ;  /* 0x0000bc00ff007b82 */ /* 0x002e6a0000000800 */
[----:B------:R-:W-:Y:S02]  /*e8d0*/  PLOP3.LUT P0, PT, PT, PT, UP0, 0x80, 0x0 ;  /* 0x000000000000781c */ /* 0x000fe40003f0f008 */
[----:B---3--:R-:W-:-:S13]  /*e8e0*/  R2UR UR43, R2 ;  /* 0x00000000022b72ca */ /* 0x008fda00000e0000 */
[----:B------:R-:W-:Y:S02]  /*e8f0*/  USHF.R.S32.HI UR41, URZ, 0x1f, UR43 ;  /* 0x0000001f3f297899 */ /* 0x000fe4000801142b */
[----:B------:R-:W-:-:S04]  /*e900*/  @UP0 ULEA UR4, UP1, UR43, UR4, 0x2 ;  /* 0x000000042b040291 */ /* 0x000fc8000f82103f */
[----:B------:R-:W-:Y:S02]  /*e910*/  @UP0 ULEA.HI.X UR5, UR43, UR5, UR41, 0x2, UP1 ;  /* 0x000000052b050291 */ /* 0x000fe400088f1429 */
[----:B------:R-:W-:Y:S01]  /*e920*/  UISETP.NE.U32.AND UP0, UPT, UR8, URZ, UPT ;  /* 0x0000003f0800728c */ /* 0x000fe2000bf05070 */
[----:B------:R-:W-:-:S03]  /*e930*/  IMAD.U32 R2, RZ, RZ, UR4 ;  /* 0x00000004ff027e24 */ /* 0x000fc6000f8e00ff */
[----:B------:R-:W-:Y:S01]  /*e940*/  UISETP.NE.AND.EX UP0, UPT, UR9, URZ, UPT, UP0 ;  /* 0x0000003f0900728c */ /* 0x000fe2000bf05300 */
[----:B------:R-:W-:Y:S01]  /*e950*/  IMAD.U32 R3, RZ, RZ, UR5 ;  /* 0x00000005ff037e24 */ /* 0x000fe2000f8e00ff */
[----:B------:R-:W-:Y:S02]  /*e960*/  USHF.L.U32 UR37, UR43, 0x2, URZ ;  /* 0x000000022b257899 */ /* 0x000fe4000800063f */
[----:B------:R-:W-:Y:S02]  /*e970*/  USHF.L.U64.HI UR36, UR43, 0x2, UR41 ;  /* 0x000000022b247899 */ /* 0x000fe40008010229 */
[----:B------:R-:W-:Y:S01]  /*e980*/  PLOP3.LUT P1, PT, PT, PT, UP0, 0x80, 0x0 ;  /* 0x000000000000781c */ /* 0x000fe20003f2f008 */
[----:B------:R3:W5:Y:S01]  /*e990*/  @P0 LDG.E R36, desc[UR50][R2.64] ;  /* 0x0000003202240981 */ /* 0x000762000c1e1900 */
[----:B------:R-:W-:-:S03]  /*e9a0*/  UISETP.NE.U32.AND UP2, UPT, UR6, URZ, UPT ;  /* 0x0000003f0600728c */ /* 0x000fc6000bf45070 */
[----:B------:R-:W-:Y:S02]  /*e9b0*/  @UP0 UIADD3 UR4, UP1, UR37, UR8, URZ ;  /* 0x0000000825040290 */ /* 0x000fe4000ff3e03f */
[----:B------:R-:W-:Y:S02]  /*e9c0*/  UISETP.NE.AND.EX UP3, UPT, UR7, URZ, UPT, UP2 ;  /* 0x0000003f0700728c */ /* 0x000fe4000bf65320 */
[----:B------:R-:W-:Y:S02]  /*e9d0*/  @UP0 UIADD3.X UR5, UR36, UR9, URZ, UP1, !UPT ;  /* 0x0000000924050290 */ /* 0x000fe40008ffe43f */
[----:B---3--:R-:W-:Y:S01]  /*e9e0*/  IMAD.U32 R2, RZ, RZ, UR4 ;  /* 0x00000004ff027e24 */ /* 0x008fe2000f8e00ff */
[----:B------:R-:W-:Y:S01]  /*e9f0*/  UIADD3 UR6, UP0, UR37, UR6, URZ ;  /* 0x0000000625067290 */ /* 0x000fe2000ff1e03f */
[----:B------:R-:W-:Y:S01]  /*ea00*/  PLOP3.LUT P0, PT, PT, PT, UP3, 0x80, 0x0 ;  /* 0x000000000000781c */ /* 0x000fe20003f0f038 */
[----:B------:R-:W-:Y:S01]  /*ea10*/  UP2UR UR45, UPR, URZ, 0x8 ;  /* 0x000000083f2d7883 */ /* 0x000fe20008000000 */
[----:B------:R-:W-:Y:S01]  /*ea20*/  IMAD.U32 R3, RZ, RZ, UR5 ;  /* 0x00000005ff037e24 */ /* 0x000fe2000f8e00ff */
[----:B------:R-:W-:-:S04]  /*ea30*/  UIADD3.X UR7, UR36, UR7, URZ, UP0, !UPT ;  /* 0x0000000724077290 */ /* 0x000fc800087fe43f */
[----:B------:R3:W4:Y:S01]  /*ea40*/  @P1 LDG.E R7, desc[UR50][R2.64] ;  /* 0x0000003202071981 */ /* 0x000722000c1e1900 */
[----:B------:R-:W-:Y:S01]  /*ea50*/  PLOP3.LUT P2, PT, PT, PT, UP3, 0x80, 0x0 ;  /* 0x000000000000781c */ /* 0x000fe20003f4f038 */
[----:B---3--:R-:W-:Y:S02]  /*ea60*/  IMAD.U32 R2, RZ, RZ, UR6 ;  /* 0x00000006ff027e24 */ /* 0x008fe4000f8e00ff */
[----:B------:R-:W-:-:S05]  /*ea70*/  IMAD.U32 R3, RZ, RZ, UR7 ;  /* 0x00000007ff037e24 */ /* 0x000fca000f8e00ff */
[----:B------:R3:W5:Y:S01]  /*ea80*/  @P0 LDG.E R6, desc[UR50][R2.64] ;  /* 0x0000003202060981 */ /* 0x000762000c1e1900 */
[----:B0-----:R-:W-:-:S04]  /*ea90*/  ISETP.NE.U32.AND P0, PT, R4, RZ, PT ;  /* 0x000000ff0400720c */ /* 0x001fc80003f05070 */
[----:B------:R-:W-:Y:S02]  /*eaa0*/  ISETP.NE.AND.EX P0, PT, R5, RZ, PT, P0 ;  /* 0x000000ff0500720c */ /* 0x000fe40003f05300 */
[----:B----4-:R-:W-:Y:S01]  /*eab0*/  @P1 R2UR UR40, R7 ;  /* 0x00000000072812ca */ /* 0x010fe200000e0000 */
[----:B-123--:R-:W-:-:S14]  /*eac0*/  @P1 BRA `(.L_x_238) ;  /* 0x0000000000241947 */ /* 0x00efdc0003800000 */
[----:B------:R-:W-:Y:S01]  /*ead0*/  UISETP.NE.AND UP0, UPT, UR45, URZ, UPT ;  /* 0x0000003f2d00728c */ /* 0x000fe2000bf05270 */
[----:B------:R-:W-:-:S05]  /*eae0*/  ULDC UR40, c[0x0][0x288] ;  /* 0x0000a20000287ab9 */ /* 0x000fca0000000800 */
[----:B------:R-:W-:-:S13]  /*eaf0*/  PLOP3.LUT P1, PT, PT, PT, UP0, 0x40, 0x0 ;  /* 0x000000000000781c */ /* 0x000fda0003f2e808 */
[----:B------:R-:W-:Y:S05]  /*eb00*/  @P1 BRA `(.L_x_238) ;  /* 0x0000000000141947 */ /* 0x000fea0003800000 */
[----:B------:R-:W2:Y:S04]  /*eb10*/  LDG.E R5, desc[UR50][R2.64] ;  /* 0x0000003202057981 */ /* 0x000ea8000c1e1900 */
[----:B------:R-:W3:Y:S01]  /*eb20*/  LDG.E R4, desc[UR50][R2.64+0x4] ;  /* 0x0000043202047981 */ /* 0x000ee2000c1e1900 */
[----:B--2---:R-:W-:Y:S02]  /*eb30*/  R2UR UR4, R5 ;  /* 0x00000000050472ca */ /* 0x004fe400000e0000 */
[----:B---3--:R-:W-:-:S13]  /*eb40*/  R2UR UR40, R4 ;  /* 0x00000000042872ca */ /* 0x008fda00000e0000 */
[----:B------:R-:W-:-:S12]  /*eb50*/  UIADD3 UR40, -UR4, UR40, URZ ;  /* 0x0000002804287290 */ /* 0x000fd8000fffe13f */
.L_x_238:
[----:B------:R-:W-:Y:S01]  /*eb60*/  ULDC.64 UR4, c[0x0][0xa20] ;  /* 0x0002880000047ab9 */ /* 0x000fe20000000a00 */
[----:B------:R-:W-:Y:S01]  /*eb70*/  SEL R5, R8, 0x1, P0 ;  /* 0x0000000108057807 */ /* 0x000fe20000000000 */
[----:B------:R-:W-:Y:S01]  /*eb80*/  UMOV UR38, URZ ;  /* 0x0000003f00267c82 */ /* 0x000fe20008000000 */
[----:B------:R-:W-:Y:S01]  /*eb90*/  ISETP.NE.U32.AND P1, PT, RZ, UR4, PT ;  /* 0x00000004ff007c0c */ /* 0x000fe2000bf25070 */
[----:B------:R-:W-:Y:S01]  /*eba0*/  IMAD.U32 R31, RZ, RZ, UR43 ;  /* 0x0000002bff1f7e24 */ /* 0x000fe2000f8e00ff */
[----:B-----5:R-:W-:Y:S01]  /*ebb0*/  @P2 R2UR UR38, R6 ;  /* 0x00000000062622ca */ /* 0x020fe200000e0000 */
[----:B------:R-:W-:Y:S01]  /*ebc0*/  IMAD R5, R5, R0, RZ ;  /* 0x0000000005057224 */ /* 0x000fe200078e02ff */
[----:B------:R-:W-:-:S13]  /*ebd0*/  ISETP.NE.AND.EX P1, PT, RZ, UR5, PT, P1 ;  /* 0x00000005ff007c0c */ /* 0x000fda000bf25310 */
[----:B------:R-:W-:Y:S05]  /*ebe0*/  @!P1 BRA `(.L_x_239) ;  /* 0x0000000000189947 */ /* 0x000fea0003800000 */
[----:B------:R-:W-:-:S04]  /*ebf0*/  UIADD3 UR4, UP0, UR37, UR4, URZ ;  /* 0x0000000425047290 */ /* 0x000fc8000ff1e03f */
[----:B------:R-:W-:Y:S02]  /*ec00*/  UIADD3.X UR5, UR36, UR5, URZ, UP0, !UPT ;  /* 0x0000000524057290 */ /* 0x000fe400087fe43f */
[----:B------:R-:W-:-:S04]  /*ec10*/  IMAD.U32 R2, RZ, RZ, UR4 ;  /* 0x00000004ff027e24 */ /* 0x000fc8000f8e00ff */
[----:B------:R-:W-:-:S05]  /*ec20*/  IMAD.U32 R3, RZ, RZ, UR5 ;  /* 0x00000005ff037e24 */ /* 0x000fca000f8e00ff */
[----:B------:R0:W5:Y:S01]  /*ec30*/  LDG.E R5, desc[UR50][R2.64] ;  /* 0x0000003202057981 */ /* 0x000162000c1e1900 */
[----:B------:R-:W-:Y:S05]  /*ec40*/  BRA `(.L_x_240) ;  /* 0x0000000000247947 */ /* 0x000fea0003800000 */
.L_x_239:
[----:B------:R-:W-:Y:S02]  /*ec50*/  ULDC.64 UR4, c[0x0][0xa08] ;  /* 0x0002820000047ab9 */ /* 0x000fe40000000a00 */
[----:B------:R-:W-:-:S04]  /*ec60*/  ISETP.NE.U32.AND P0, PT, RZ, UR4, PT ;  /* 0x00000004ff007c0c */ /* 0x000fc8000bf05070 */
[----:B------:R-:W-:-:S13]  /*ec70*/  ISETP.NE.AND.EX P0, PT, RZ, UR5, PT, P0 ;  /* 0x00000005ff007c0c */ /* 0x000fda000bf05300 */
[----:B------:R-:W-:Y:S05]  /*ec80*/  @!P0 BRA `(.L_x_240) ;  /* 0x0000000000148947 */ /* 0x000fea0003800000 */
[----:B------:R-:W0:Y:S02]  /*ec90*/  LDC.64 R2, c[0x0][0xa08] ;  /* 0x00028200ff027b82 */ /* 0x000e240000000a00 */
[----:B0-----:R-:W-:-:S05]  /*eca0*/  IMAD.WIDE R2, R31, 0x4, R2 ;  /* 0x000000041f027825 */ /* 0x001fca00078e0202 */
[----:B------:R-:W2:Y:S04]  /*ecb0*/  LDG.E R5, desc[UR50][R2.64] ;  /* 0x0000003202057981 */ /* 0x000ea8000c1e1900 */
[----:B------:R-:W2:Y:S02]  /*ecc0*/  LDG.E R0, desc[UR50][R2.64+0x4] ;  /* 0x0000043202007981 */ /* 0x000ea4000c1e1900 */
[----:B--2---:R-:W-:-:S07]  /*ecd0*/  IMAD.IADD R5, R0, 0x1, -R5 ;  /* 0x0000000100057824 */ /* 0x004fce00078e0a05 */
.L_x_240:
[----:B------:R-:W2:Y:S01]  /*ece0*/  LDL R18, [R1+0x8] ;  /* 0x0000080001127983 */ /* 0x000ea20000100800 */
[----:B-----5:R-:W-:-:S04]  /*ecf0*/  IMAD.IADD R22, R5, 0x1, -R36 ;  /* 0x0000000105167824 */ /* 0x020fc800078e0a24 */
[C---:B0-----:R-:W-:Y:S01]  /*ed00*/  VIADD R2, R22.reuse, 0x9f ;  /* 0x0000009f16027836 */ /* 0x041fe20000000000 */
[----:B------:R-:W-:-:S03]  /*ed10*/  ISETP.GE.AND P0, PT, R22, 0x1, PT ;  /* 0x000000011600780c */ /* 0x000fc60003f06270 */
[----:B------:R-:W-:Y:S01]  /*ed20*/  IMAD.HI R2, R2, 0x66666667, RZ ;  /* 0x6666666702027827 */ /* 0x000fe200078e02ff */
[----:B--2---:R-:W-:-:S04]  /*ed30*/  LOP3.LUT R0, R18, 0xff000000, RZ, 0xc0, !PT ;  /* 0xff00000012007812 */ /* 0x004fc800078ec0ff */
[----:B------:R-:W-:Y:S02]  /*ed40*/  SHF.R.U32.HI R3, RZ, 0x8, R0 ;  /* 0x00000008ff037819 */ /* 0x000fe40000011600 */
[----:B------:R-:W-:-:S04]  /*ed50*/  LOP3.LUT R0, R18, 0xff0000, RZ, 0xc0, !PT ;  /* 0x00ff000012007812 */ /* 0x000fc800078ec0ff */
[----:B------:R-:W-:Y:S02]  /*ed60*/  LEA.HI R5, R0, R3, RZ, 0x10 ;  /* 0x0000000300057211 */ /* 0x000fe400078f80ff */
[----:B------:R-:W-:Y:S02]  /*ed70*/  SHF.R.U32.HI R3, RZ, 0x1f, R2 ;  /* 0x0000001fff037819 */ /* 0x000fe40000011602 */
[----:B------:R-:W-:Y:S02]  /*ed80*/  LOP3.LUT R4, R5, 0xff, RZ, 0xc0, !PT ;  /* 0x000000ff05047812 */ /* 0x000fe400078ec0ff */
[----:B------:R-:W-:Y:S01]  /*ed90*/  LEA.HI.SX32 R0, R2, R3, 0x1a ;  /* 0x0000000302007211 */ /* 0x000fe200078fd2ff */
[----:B------:R-:W-:Y:S01]  /*eda0*/  IMAD.MOV.U32 R3, RZ, RZ, RZ ;  /* 0x000000ffff037224 */ /* 0x000fe200078e00ff */
[----:B------:R-:W-:Y:S06]  /*edb0*/  @!P0 BRA `(.L_x_241) ;  /* 0x0000000000748947 */ /* 0x000fec0003800000 */
[----:B------:R-:W-:-:S04]  /*edc0*/  SHF.R.U32.HI R5, RZ, 0x10, R5 ;  /* 0x00000010ff057819 */ /* 0x000fc80000011605 */
[----:B------:R-:W-:-:S13]  /*edd0*/  ISETP.NE.AND P0, PT, R5, RZ, PT ;  /* 0x000000ff0500720c */ /* 0x000fda0003f05270 */
[----:B------:R-:W0:Y:S02]  /*ede0*/  @!P0 LDC R5, c[0x0][0x9f0] ;  /* 0x00027c00ff058b82 */ /* 0x000e240000000800 */
[-C--:B0-----:R-:W-:Y:S02]  /*edf0*/  IABS R6, R5.reuse ;  /* 0x0000000500067213 */ /* 0x081fe40000000000 */
[----:B------:R-:W-:Y:S02]  /*ee00*/  IADD3 R8, R5, -0x1, R0 ;  /* 0xffffffff05087810 */ /* 0x000fe40007ffe000 */
[----:B------:R-:W0:Y:S02]  /*ee10*/  I2F.RP R7, R6 ;  /* 0x0000000600077306 */ /* 0x000e240000209400 */
[----:B------:R-:W-:-:S04]  /*ee20*/  LOP3.LUT R2, R8, R5, RZ, 0x3c, !PT ;  /* 0x0000000508027212 */ /* 0x000fc800078e3cff */
[----:B------:R-:W-:Y:S01]  /*ee30*/  ISETP.GE.AND P2, PT, R2, RZ, PT ;  /* 0x000000ff0200720c */ /* 0x000fe20003f46270 */
[----:B------:R-:W-:Y:S01]  /*ee40*/  IMAD.MOV.U32 R2, RZ, RZ, RZ ;  /* 0x000000ffff027224 */ /* 0x000fe200078e00ff */
[----:B0-----:R-:W0:Y:S02]  /*ee50*/  MUFU.RCP R7, R7 ;  /* 0x0000000700077308 */ /* 0x001e240000001000 */
[----:B0-----:R-:W-:Y:S01]  /*ee60*/  VIADD R3, R7, 0xffffffe ;  /* 0x0ffffffe07037836 */ /* 0x001fe20000000000 */
[----:B------:R-:W-:-:S05]  /*ee70*/  IABS R7, R5 ;  /* 0x0000000500077213 */ /* 0x000fca0000000000 */
[----:B------:R-:W0:Y:S01]  /*ee80*/  F2I.FTZ.U32.TRUNC.NTZ R3, R3 ;  /* 0x0000000300037305 */ /* 0x000e22000021f000 */
[----:B------:R-:W-:Y:S02]  /*ee90*/  IMAD.MOV R7, RZ, RZ, -R7 ;  /* 0x000000ffff077224 */ /* 0x000fe400078e0a07 */
[----:B0-----:R-:W-:-:S04]  /*eea0*/  IMAD.MOV R9, RZ, RZ, -R3 ;  /* 0x000000ffff097224 */ /* 0x001fc800078e0a03 */
[----:B------:R-:W-:-:S04]  /*eeb0*/  IMAD R9, R9, R6, RZ ;  /* 0x0000000609097224 */ /* 0x000fc800078e02ff */
[----:B------:R-:W-:Y:S01]  /*eec0*/  IMAD.HI.U32 R2, R3, R9, R2 ;  /* 0x0000000903027227 */ /* 0x000fe200078e0002 */
[----:B------:R-:W-:-:S05]  /*eed0*/  IABS R3, R8 ;  /* 0x0000000800037213 */ /* 0x000fca0000000000 */
[----:B------:R-:W-:-:S04]  /*eee0*/  IMAD.HI.U32 R2, R2, R3, RZ ;  /* 0x0000000302027227 */ /* 0x000fc800078e00ff */
[----:B------:R-:W-:-:S05]  /*eef0*/  IMAD R3, R2, R7, R3 ;  /* 0x0000000702037224 */ /* 0x000fca00078e0203 */
[----:B------:R-:W-:-:S13]  /*ef00*/  ISETP.GT.U32.AND P1, PT, R6, R3, PT ;  /* 0x000000030600720c */ /* 0x000fda0003f24070 */
[----:B------:R-:W-:Y:S02]  /*ef10*/  @!P1 IMAD.IADD R3, R3, 0x1, -R6 ;  /* 0x0000000103039824 */ /* 0x000fe400078e0a06 */
[----:B------:R-:W-:Y:S01]  /*ef20*/  @!P1 VIADD R2, R2, 0x1 ;  /* 0x0000000102029836 */ /* 0x000fe20000000000 */
[----:B------:R-:W-:Y:S02]  /*ef30*/  ISETP.NE.AND P1, PT, R5, RZ, PT ;  /* 0x000000ff0500720c */ /* 0x000fe40003f25270 */
[----:B------:R-:W-:-:S13]  /*ef40*/  ISETP.GE.U32.AND P0, PT, R3, R6, PT ;  /* 0x000000060300720c */ /* 0x000fda0003f06070 */
[----:B------:R-:W-:-:S04]  /*ef50*/  @P0 VIADD R2, R2, 0x1 ;  /* 0x0000000102020836 */ /* 0x000fc80000000000 */
[----:B------:R-:W-:Y:S01]  /*ef60*/  @!P2 IMAD.MOV R2, RZ, RZ, -R2 ;  /* 0x000000ffff02a224 */ /* 0x000fe200078e0a02 */
[----:B------:R-:W-:-:S05]  /*ef70*/  @!P1 LOP3.LUT R2, RZ, R5, RZ, 0x33, !PT ;  /* 0x00000005ff029212 */ /* 0x000fca00078e33ff */
[----:B------:R-:W-:-:S07]  /*ef80*/  IMAD.MOV.U32 R3, RZ, RZ, R2 ;  /* 0x000000ffff037224 */ /* 0x000fce00078e0002 */
.L_x_241:
[-C--:B------:R-:W-:Y:S01]  /*ef90*/  IMAD R2, R4, R3.reuse, RZ ;  /* 0x0000000304027224 */ /* 0x080fe200078e02ff */
[----:B------:R-:W-:Y:S04]  /*efa0*/  BSSY B7, `(.L_x_242) ;  /* 0x0000450000077945 */ /* 0x000fe80003800000 */
[----:B------:R-:W-:Y:S01]  /*efb0*/  VIADDMNMX R0, R2, R3, R0, PT ;  /* 0x0000000302007246 */ /* 0x000fe20003800100 */
[----:B------:R0:W-:Y:S03]  /*efc0*/  STL [R1+0xc], R2 ;  /* 0x00000c0201007387 */ /* 0x0001e60000100800 */
[----:B------:R-:W-:-:S13]  /*efd0*/  R2UR UR48, R0 ;  /* 0x00000000003072ca */ /* 0x000fda00000e0000 */
[----:B------:R-:W-:-:S13]  /*efe0*/  ISETP.LT.AND P0, PT, R2, UR48, PT ;  /* 0x0000003002007c0c */ /* 0x000fda000bf01270 */
[----:B0-----:R-:W-:Y:S05]  /*eff0*/  @P0 BRA `(.L_x_243) ;  /* 0x0000000000480947 */ /* 0x001fea0003800000 */
[----:B------:R-:W0:Y:S02]  /*f000*/  S2R R2, SR_TID.X ;  /* 0x0000000000027919 */ /* 0x000e240000002100 */
[----:B0-----:R-:W-:-:S04]  /*f010*/  LOP3.LUT R2, R2, 0x7f, RZ, 0xc0, !PT ;  /* 0x0000007f02027812 */ /* 0x001fc800078ec0ff */
[----:B------:R-:W-:-:S13]  /*f020*/  ISETP.NE.AND P0, PT, R2, RZ, PT ;  /* 0x000000ff0200720c */ /* 0x000fda0003f05270 */
[----:B------:R-:W-:Y:S05]  /*f030*/  @P0 BRA `(.L_x_244) ;  /* 0x0000004400180947 */ /* 0x000fea0003800000 */
[----:B------:R-:W0:Y:S01]  /*f040*/  S2R R5, SR_LANEID ;  /* 0x0000000000057919 */ /* 0x000e220000000000 */
[----:B------:R-:W-:Y:S01]  /*f050*/  VOTEU.ANY UR4, UPT, PT ;  /* 0x0000000000047886 */ /* 0x000fe200038e0100 */
[----:B------:R-:W1:Y:S01]  /*f060*/  LDC.64 R2, c[0x0][0xc60] ;  /* 0x00031800ff027b82 */ /* 0x000e620000000a00 */
[----:B------:R-:W0:Y:S02]  /*f070*/  FLO.U32 R0, UR4 ;  /* 0x0000000400007d00 */ /* 0x000e2400080e0000 */
[----:B0-----:R-:W-:-:S06]  /*f080*/  ISETP.EQ.U32.AND P0, PT, R0, R5, PT ;  /* 0x000000050000720c */ /* 0x001fcc0003f02070 */
[----:B------:R-:W1:Y:S07]  /*f090*/  POPC R5, UR4 ;  /* 0x0000000400057d09 */ /* 0x000e6e0008000000 */
[----:B-1----:R-:W2:Y:S01]  /*f0a0*/  @P0 ATOMG.E.ADD.STRONG.GPU PT, R3, desc[UR50][R2.64], R5 ;  /* 0x00000005020309a8 */ /* 0x002ea200081ee1f2 */
[----:B------:R-:W0:Y:S02]  /*f0b0*/  S2R R4, SR_LTMASK ;  /* 0x0000000000047919 */ /* 0x000e240000003900 */
[----:B0-----:R-:W-:-:S04]  /*f0c0*/  LOP3.LUT R4, R4, UR4, RZ, 0xc0, !PT ;  /* 0x0000000404047c12 */ /* 0x001fc8000f8ec0ff */
[----:B------:R-:W0:Y:S01]  /*f0d0*/  POPC R7, R4 ;  /* 0x0000000400077309 */ /* 0x000e220000000000 */
[----:B--2---:R-:W0:Y:S02]  /*f0e0*/  SHFL.IDX PT, R0, R3, R0, 0x1f ;  /* 0x00001f0003007589 */ /* 0x004e2400000e0000 */
[----:B0-----:R-:W-:-:S05]  /*f0f0*/  IADD3 R0, R0, UR47, R7 ;  /* 0x0000002f00007c10 */ /* 0x001fca000fffe007 */
[----:B------:R0:W-:Y:S01]  /*f100*/  STL [R1], R0 ;  /* 0x0000000001007387 */ /* 0x0001e20000100800 */
[----:B------:R-:W-:Y:S05]  /*f110*/  BRA `(.L_x_244) ;  /* 0x0000004000e07947 */ /* 0x000fea0003800000 */
.L_x_243:
[----:B------:R-:W-:Y:S01]  /*f120*/  VIADD R0, R16, 0x1a400 ;  /* 0x0001a40010007836 */ /* 0x000fe20000000000 */
[----:B------:R-:W-:Y:S04]  /*f130*/  BSSY B6, `(.L_x_245) ;  /* 0x0000013000067945 */ /* 0x000fe80003800000 */
[----:B------:R-:W-:-:S13]  /*f140*/  LOP3.LUT P0, RZ, R0, 0x1bf, RZ, 0xc0, !PT ;  /* 0x000001bf00ff7812 */ /* 0x000fda000780c0ff */
[----:B------:R-:W-:Y:S05]  /*f150*/  @!P0 BRA `(.L_x_246) ;  /* 0x0000000000408947 */ /* 0x000fea0003800000 */
[----:B------:R-:W-:Y:S01]  /*f160*/  MOV R2, 0x0 ;  /* 0x0000000000027802 */ /* 0x000fe20000000f00 */
[----:B------:R-:W-:Y:S01]  /*f170*/  ULDC.64 UR6, c[0x4][0xc8] ;  /* 0x0100320000067ab9 */ /* 0x000fe20000000a00 */
[----:B------:R-:W-:Y:S01]  /*f180*/  ULDC.64 UR8, c[0x4][0xd0] ;  /* 0x0100340000087ab9 */ /* 0x000fe20000000a00 */
[----:B------:R-:W-:Y:S01]  /*f190*/  ULDC.64 UR4, c[0x4][0x8] ;  /* 0x0100020000047ab9 */ /* 0x000fe20000000a00 */
[----:B------:R-:W-:Y:S02]  /*f1a0*/  IMAD.U32 R4, RZ, RZ, UR6 ;  /* 0x00000006ff047e24 */ /* 0x000fe4000f8e00ff */
[----:B------:R-:W0:Y:S01]  /*f1b0*/  LDC.64 R2, c[0x4][R2] ;  /* 0x0100000002027b82 */ /* 0x000e220000000a00 */
[----:B------:R-:W-:Y:S02]  /*f1c0*/  IMAD.U32 R5, RZ, RZ, UR7 ;  /* 0x00000007ff057e24 */ /* 0x000fe4000f8e00ff */
[----:B------:R-:W-:Y:S02]  /*f1d0*/  IMAD.U32 R6, RZ, RZ, UR8 ;  /* 0x00000008ff067e24 */ /* 0x000fe4000f8e00ff */
[----:B------:R-:W-:-:S02]  /*f1e0*/  IMAD.U32 R7, RZ, RZ, UR9 ;  /* 0x00000009ff077e24 */ /* 0x000fc4000f8e00ff */
[----:B------:R-:W-:Y:S02]  /*f1f0*/  IMAD.U32 R10, RZ, RZ, UR4 ;  /* 0x00000004ff0a7e24 */ /* 0x000fe4000f8e00ff */
[----:B------:R-:W-:Y:S02]  /*f200*/  IMAD.U32 R11, RZ, RZ, UR5 ;  /* 0x00000005ff0b7e24 */ /* 0x000fe4000f8e00ff */
[----:B------:R-:W-:Y:S02]  /*f210*/  IMAD.MOV.U32 R8, RZ, RZ, 0x70 ;  /* 0x00000070ff087424 */ /* 0x000fe400078e00ff */
[----:B------:R-:W-:Y:S02]  /*f220*/  IMAD.MOV.U32 R12, RZ, RZ, 0x1 ;  /* 0x00000001ff0c7424 */ /* 0x000fe400078e00ff */
[----:B------:R-:W-:-:S07]  /*f230*/  IMAD.MOV.U32 R13, RZ, RZ, RZ ;  /* 0x000000ffff0d7224 */ /* 0x000fce00078e00ff */
[----:B------:R-:W-:-:S07]  /*f240*/  LEPC R20, `(.L_x_246) ;  /* 0x000000001014794e */ /* 0x000fce0000000000 */
[----:B0-----:R-:W-:Y:S05]  /*f250*/  CALL.ABS.NOINC R2 ;  /* 0x0000000002007343 */ /* 0x001fea0003c00000 */
.L_x_246:
[----:B------:R-:W-:Y:S05]  /*f260*/  BSYNC B6 ;  /* 0x0000000000067941 */ /* 0x000fea0003800000 */
.L_x_245:
[----:B------:R-:W-:Y:S01]  /*f270*/  VIADD R0, R16, 0xa400 ;  /* 0x0000a40010007836 */ /* 0x000fe20000000000 */
[----:B------:R-:W-:Y:S01]  /*f280*/  LOP3.LUT R17, R17, 0xfffffffe, RZ, 0xc0, !PT ;  /* 0xfffffffe11117812 */ /* 0x000fe200078ec0ff */
[----:B------:R-:W-:Y:S03]  /*f290*/  BSSY B6, `(.L_x_247) ;  /* 0x0000014000067945 */ /* 0x000fe60003800000 */
[----:B------:R-:W-:-:S13]  /*f2a0*/  LOP3.LUT P0, RZ, R0, 0x3ff, RZ, 0xc0, !PT ;  /* 0x000003ff00ff7812 */ /* 0x000fda000780c0ff */
[----:B------:R-:W-:Y:S01]  /*f2b0*/  @P0 LOP3.LUT R17, R17, 0x1, RZ, 0xfc, !PT ;  /* 0x0000000111110812 */ /* 0x000fe200078efcff */
[----:B------:R-:W-:Y:S06]  /*f2c0*/  @!P0 BRA `(.L_x_248) ;  /* 0x0000000000408947 */ /* 0x000fec0003800000 */
[----:B------:R-:W-:Y:S01]  /*f2d0*/  MOV R2, 0x0 ;  /* 0x0000000000027802 */ /* 0x000fe20000000f00 */
[----:B------:R-:W-:Y:S01]  /*f2e0*/  ULDC.64 UR6, c[0x4][0xc8] ;  /* 0x0100320000067ab9 */ /* 0x000fe20000000a00 */
[----:B------:R-:W-:Y:S01]  /*f2f0*/  ULDC.64 UR8, c[0x4][0xd0] ;  /* 0x0100340000087ab9 */ /* 0x000fe20000000a00 */
[----:B------:R-:W-:Y:S01]  /*f300*/  ULDC.64 UR4, c[0x4][0x10] ;  /* 0x0100040000047ab9 */ /* 0x000fe20000000a00 */
[----:B------:R-:W-:Y:S01]  /*f310*/  IMAD.U32 R4, RZ, RZ, UR6 ;  /* 0x00000006ff047e24 */ /* 0x000fe2000f8e00ff */
[----:B------:R-:W-:Y:S01]  /*f320*/  MOV R10, UR4 ;  /* 0x00000004000a7c02 */ /* 0x000fe20008000f00 */
[----:B------:R-:W0:Y:S01]  /*f330*/  LDC.64 R2, c[0x4][R2] ;  /* 0x0100000002027b82 */ /* 0x000e220000000a00 */
[----:B------:R-:W-:Y:S02]  /*f340*/  IMAD.U32 R5, RZ, RZ, UR7 ;  /* 0x00000007ff057e24 */ /* 0x000fe4000f8e00ff */
[----:B------:R-:W-:Y:S02]  /*f350*/  IMAD.U32 R6, RZ, RZ, UR8 ;  /* 0x00000008ff067e24 */ /* 0x000fe4000f8e00ff */
[----:B------:R-:W-:-:S02]  /*f360*/  IMAD.U32 R7, RZ, RZ, UR9 ;  /* 0x00000009ff077e24 */ /* 0x000fc4000f8e00ff */
[----:B------:R-:W-:Y:S02]  /*f370*/  IMAD.U32 R11, RZ, RZ, UR5 ;  /* 0x00000005ff0b7e24 */ /* 0x000fe4000f8e00ff */
[----:B------:R-:W-:Y:S02]  /*f380*/  IMAD.MOV.U32 R8, RZ, RZ, 0x70 ;  /* 0x00000070ff087424 */ /* 0x000fe400078e00ff */
[----:B------:R-:W-:Y:S02]  /*f390*/  IMAD.MOV.U32 R12, RZ, RZ, 0x1 ;  /* 0x00000001ff0c7424 */ /* 0x000fe400078e00ff */
[----:B------:R-:W-:-:S07]  /*f3a0*/  IMAD.MOV.U32 R13, RZ, RZ, RZ ;  /* 0x000000ffff0d7224 */ /* 0x000fce00078e00ff */
[----:B------:R-:W-:-:S07]  /*f3b0*/  LEPC R20, `(.L_x_248) ;  /* 0x000000001014794e */ /* 0x000fce0000000000 */
[----:B0-----:R-:W-:Y:S05]  /*f3c0*/  CALL.ABS.NOINC R2 ;  /* 0x0000000002007343 */ /* 0x001fea0003c00000 */
.L_x_248:
[----:B------:R-:W-:Y:S05]  /*f3d0*/  BSYNC B6 ;  /* 0x0000000000067941 */ /* 0x000fea0003800000 */
.L_x_247:
        /* <DEDUP_REMOVED lines=20> */
.L_x_250:
[----:B------:R-:W-:Y:S05]  /*f520*/  BSYNC B6 ;  /* 0x0000000000067941 */ /* 0x000fea0003800000 */
.L_x_249:
[----:B------:R-:W-:Y:S01]  /*f530*/  LOP3.LUT P6, RZ, R17, 0x1, RZ, 0xc0, !PT ;  /* 0x0000000111ff7812 */ /* 0x000fe200078cc0ff */
[----:B------:R-:W-:-:S12]  /*f540*/  BSSY B6, `(.L_x_251) ;  /* 0x0000012000067945 */ /* 0x000fd80003800000 */
        /* <DEDUP_REMOVED lines=17> */
.L_x_252:
[----:B------:R-:W-:Y:S05]  /*f660*/  BSYNC B6 ;  /* 0x0000000000067941 */ /* 0x000fea0003800000 */
.L_x_251:
[----:B------:R-:W-:Y:S01]  /*f670*/  ULDC.64 UR4, c[0x0][0x9f8] ;  /* 0x00027e0000047ab9 */ /* 0x000fe20000000a00 */
[----:B------:R-:W0:Y:S01]  /*f680*/  LDC R20, c[0x0][0x430] ;  /* 0x00010c00ff147b82 */ /* 0x000e220000000800 */
[----:B------:R-:W-:-:S04]  /*f690*/  UISETP.NE.U32.AND UP0, UPT, UR4, URZ, UPT ;  /* 0x0000003f0400728c */ /* 0x000fc8000bf05070 */
[----:B------:R-:W-:-:S06]  /*f6a0*/  UISETP.NE.AND.EX UP0, UPT, UR5, URZ, UPT, UP0 ;  /* 0x0000003f0500728c */ /* 0x000fcc000bf05300 */
[----:B------:R-:W-:-:S05]  /*f6b0*/  PLOP3.LUT P0, PT, PT, PT, UP0, 0x80, 0x0 ;  /* 0x000000000000781c */ /* 0x000fca0003f0f008 */
[----:B------:R-:W-:-:S04]  /*f6c0*/  @UP0 UIADD3 UR4, UP1, UR37, UR4, URZ ;  /* 0x0000000425040290 */ /* 0x000fc8000ff3e03f */
[----:B------:R-:W-:Y:S02]  /*f6d0*/  @UP0 UIADD3.X UR5, UR36, UR5, URZ, UP1, !UPT ;  /* 0x0000000524050290 */ /* 0x000fe40008ffe43f */
[----:B------:R-:W-:Y:S01]  /*f6e0*/  IMAD.U32 R2, RZ, RZ, UR4 ;  /* 0x00000004ff027e24 */ /* 0x000fe2000f8e00ff */
[----:B------:R-:W-:Y:S01]  /*f6f0*/  ULDC UR4, c[0x0][0x2f4] ;  /* 0x0000bd0000047ab9 */ /* 0x000fe20000000800 */
[----:B0-----:R-:W-:Y:S02]  /*f700*/  ISETP.NE.AND P2, PT, R20, 0x1, PT ;  /* 0x000000011400780c */ /* 0x001fe40003f45270 */
[----:B------:R-:W-:Y:S01]  /*f710*/  IMAD.U32 R3, RZ, RZ, UR5 ;  /* 0x00000005ff037e24 */ /* 0x000fe2000f8e00ff */
[----:B------:R-:W-:Y:S01]  /*f720*/  LOP3.LUT R17, R17, 0xffffff7f, RZ, 0xc0, !PT ;  /* 0xffffff7f11117812 */ /* 0x000fe200078ec0ff */
[----:B------:R-:W-:-:S03]  /*f730*/  ULDC UR5, c[0x0][0x320] ;  /* 0x0000c80000057ab9 */ /* 0x000fc60000000800 */
[----:B------:R0:W5:Y:S01]  /*f740*/  @P0 LDG.E R31, desc[UR50][R2.64] ;  /* 0x00000032021f0981 */ /* 0x000162000c1e1900 */
[C---:B------:R-:W-:Y:S01]  /*f750*/  ISETP.GE.AND P0, PT, R35.reuse, UR4, PT ;  /* 0x0000000423007c0c */ /* 0x040fe2000bf06270 */
[----:B------:R-:W-:Y:S01]  /*f760*/  UMOV UR6, 0xffffffff ;  /* 0xffffffff00067882 */ /* 0x000fe20000000000 */
[C---:B------:R-:W-:Y:S02]  /*f770*/  LOP3.LUT R21, R35.reuse, 0x40, RZ, 0xfc, !PT ;  /* 0x0000004023157812 */ /* 0x040fe400078efcff */
[----:B------:R-:W-:Y:S02]  /*f780*/  LOP3.LUT R23, R35, 0x80, RZ, 0xfc, !PT ;  /* 0x0000008023177812 */ /* 0x000fe400078efcff */
[----:B------:R-:W-:Y:S02]  /*f790*/  @P2 LOP3.LUT R17, R17, 0x80, RZ, 0xfc, !PT ;  /* 0x0000008011112812 */ /* 0x000fe400078efcff */
[----:B------:R-:W-:Y:S02]  /*f7a0*/  ISETP.GE.AND P3, PT, R23, UR4, PT ;  /* 0x0000000417007c0c */ /* 0x000fe4000bf66270 */
[----:B------:R-:W-:-:S02]  /*f7b0*/  LOP3.LUT R17, R17, 0xffffffef, RZ, 0xc0, !PT ;  /* 0xffffffef11117812 */ /* 0x000fc400078ec0ff */
[----:B------:R-:W-:Y:S02]  /*f7c0*/  ISETP.GE.AND P1, PT, R35, UR5, PT ;  /* 0x0000000523007c0c */ /* 0x000fe4000bf26270 */
[----:B------:R-:W-:Y:S02]  /*f7d0*/  @P0 LOP3.LUT R17, R17, 0x10, RZ, 0xfc, !PT ;  /* 0x0000001011110812 */ /* 0x000fe400078efcff */
[----:B------:R-:W-:Y:S02]  /*f7e0*/  ISETP.GE.AND P0, PT, R21, UR4, PT ;  /* 0x0000000415007c0c */ /* 0x000fe4000bf06270 */
[----:B------:R-:W-:-:S11]  /*f7f0*/  LOP3.LUT R17, R17, 0xfffffff7, RZ, 0xc0, !PT ;  /* 0xfffffff711117812 */ /* 0x000fd600078ec0ff */
        /* <DEDUP_REMOVED lines=9> */
.L_x_333:
[----:B------:R-:W0:Y:S01]  /*f890*/  S2R R0, SR_TID.X ;  /* 0x0000000000007919 */ /* 0x000e220000002100 */
[----:B------:R-:W-:Y:S01]  /*f8a0*/  UMOV UR4, 0xa0 ;  /* 0x000000a000047882 */ /* 0x000fe20000000000 */
[----:B------:R-:W1:Y:S01]  /*f8b0*/  @P2 LDC R5, c[0x0][0x434] ;  /* 0x00010d00ff052b82 */ /* 0x000e620000000800 */
[----:B------:R-:W-:Y:S01]  /*f8c0*/  UIMAD UR4, UR48, UR4, -0xa0 ;  /* 0xffffff60300474a4 */ /* 0x000fe2000f8e0204 */
[----:B------:R-:W2:Y:S01]  /*f8d0*/  S2R R10, SR_TID.X ;  /* 0x00000000000a7919 */ /* 0x000ea20000002100 */
[----:B-----5:R-:W-:-:S05]  /*f8e0*/  SHF.R.S32.HI R37, RZ, 0x1f, R31 ;  /* 0x0000001fff257819 */ /* 0x020fca000001141f */
[----:B------:R-:W3:Y:S01]  /*f8f0*/  @P2 LDC R4, c[0x0][0x438] ;  /* 0x00010e00ff042b82 */ /* 0x000ee20000000800 */
[----:B0-----:R-:W-:Y:S01]  /*f900*/  LOP3.LUT R0, R0, 0x7f, RZ, 0xc0, !PT ;  /* 0x0000007f00007812 */ /* 0x001fe200078ec0ff */
[----:B--2---:R-:W-:-:S03]  /*f910*/  IMAD.SHL.U32 R11, R10, 0x20, RZ ;  /* 0x000000200a0b7824 */ /* 0x004fc600078e00ff */
[----:B------:R-:W-:Y:S01]  /*f920*/  SHF.R.U32.HI R12, RZ, 0x2, R0 ;  /* 0x00000002ff0c7819 */ /* 0x000fe20000011600 */
[----:B------:R-:W-:-:S03]  /*f930*/  IMAD.SHL.U32 R10, R10, 0x20, RZ ;  /* 0x000000200a0a7824 */ /* 0x000fc600078e00ff */
[C---:B------:R-:W-:Y:S02]  /*f940*/  LOP3.LUT R11, R12.reuse, 0x60, R11, 0xf8, !PT ;  /* 0x000000600c0b7812 */ /* 0x040fe400078ef80b */
[----:B------:R-:W-:Y:S02]  /*f950*/  LOP3.LUT R10, R12, 0x60, R10, 0xf8, !PT ;  /* 0x000000600c0a7812 */ /* 0x000fe400078ef80a */
[----:B------:R-:W-:-:S05]  /*f960*/  LOP3.LUT R11, R11, 0x80, RZ, 0xfc, !PT ;  /* 0x000000800b0b7812 */ /* 0x000fca00078efcff */
[----:B------:R-:W-:-:S04]  /*f970*/  VIADD R3, R11, UR4 ;  /* 0x000000040b037c36 */ /* 0x000fc80008000000 */
[C---:B------:R-:W-:Y:S01]  /*f980*/  IMAD.IADD R8, R3.reuse, 0x1, R36 ;  /* 0x0000000103087824 */ /* 0x040fe200078e0224 */
[----:B------:R-:W-:-:S03]  /*f990*/  ISETP.GE.AND P0, PT, R3, R22, PT ;  /* 0x000000160300720c */ /* 0x000fc60003f06270 */
[----:B-1----:R-:W-:Y:S01]  /*f9a0*/  @P2 IMAD.HI.U32 R5, R8, R5, RZ ;  /* 0x0000000508052227 */ /* 0x002fe200078e00ff */
[----:B------:R-:W-:-:S03]  /*f9b0*/  ISETP.GT.U32.OR P0, PT, R11, 0x9f, P0 ;  /* 0x0000009f0b00780c */ /* 0x000fc60000704470 */
[----:B------:R-:W-:Y:S01]  /*f9c0*/  IMAD.MOV.U32 R0, RZ, RZ, R8 ;  /* 0x000000ffff007224 */ /* 0x000fe200078e0008 */
[----:B---3--:R-:W-:-:S09]  /*f9d0*/  @P2 SHF.R.U32.HI R0, RZ, R4, R5 ;  /* 0x00000004ff002219 */ /* 0x008fd20000011605 */
[----:B------:R-:W0:Y:S01]  /*f9e0*/  @!P0 LDC.64 R2, c[0x0][0x428] ;  /* 0x00010a00ff028b82 */ /* 0x000e220000000a00 */
[--C-:B------:R-:W-:Y:S01]  /*f9f0*/  @!P0 SHF.R.S32.HI R7, RZ, 0x1f, R0.reuse ;  /* 0x0000001fff078819 */ /* 0x100fe20000011400 */
[----:B------:R-:W-:-:S06]  /*fa00*/  @!P0 IMAD.MOV.U32 R6, RZ, RZ, R0 ;  /* 0x000000ffff068224 */ /* 0x000fcc00078e0000 */
[----:B------:R-:W1:Y:S01]  /*fa10*/  @!P0 LDC.64 R4, c[0x0][0x418] ;  /* 0x00010600ff048b82 */ /* 0x000e620000000a00 */
[----:B0-----:R-:W-:-:S04]  /*fa20*/  @!P0 IMAD R9, R37, R2, RZ ;  /* 0x0000000225098224 */ /* 0x001fc800078e02ff */
[C---:B------:R-:W-:Y:S02]  /*fa30*/  @!P0 IMAD R9, R31.reuse, R3, R9 ;  /* 0x000000031f098224 */ /* 0x040fe400078e0209 */
[----:B------:R-:W-:-:S04]  /*fa40*/  @!P0 IMAD.WIDE.U32 R2, R31, R2, R6 ;  /* 0x000000021f028225 */ /* 0x000fc800078e0006 */
[----:B------:R-:W-:Y:S01]  /*fa50*/  @!P0 IMAD.IADD R9, R9, 0x1, R3 ;  /* 0x0000000109098824 */ /* 0x000fe200078e0203 */
[----:B-1----:R-:W-:Y:S01]  /*fa60*/  @!P0 LEA R6, P1, R2, R4, 0x2 ;  /* 0x0000000402068211 */ /* 0x002fe200078210ff */
[----:B------:R-:W-:-:S03]  /*fa70*/  IMAD.MOV.U32 R4, RZ, RZ, RZ ;  /* 0x000000ffff047224 */ /* 0x000fc600078e00ff */
[----:B------:R-:W-:Y:S01]  /*fa80*/  @!P0 LEA.HI.X R7, R2, R5, R9, 0x2, P1 ;  /* 0x0000000502078211 */ /* 0x000fe200008f1409 */
[----:B------:R-:W-:Y:S01]  /*fa90*/  VIADD R9, R10, UR4 ;  /* 0x000000040a097c36 */ /* 0x000fe20008000000 */
[----:B------:R-:W0:Y:S03]  /*faa0*/  @P2 LDC R5, c[0x0][0x438] ;  /* 0x00010e00ff052b82 */ /* 0x000e260000000800 */
[----:B------:R1:W5:Y:S01]  /*fab0*/  @!P0 LDG.E R4, desc[UR50][R6.64] ;  /* 0x0000003206048981 */ /* 0x000362000c1e1900 */
[C---:B------:R-:W-:Y:S01]  /*fac0*/  ISETP.GE.AND P0, PT, R9.reuse, R22, PT ;  /* 0x000000160900720c */ /* 0x040fe20003f06270 */
[----:B------:R-:W-:-:S04]  /*fad0*/  IMAD.IADD R9, R9, 0x1, R36 ;  /* 0x0000000109097824 */ /* 0x000fc800078e0224 */
[----:B------:R-:W-:Y:S01]  /*fae0*/  IMAD.MOV.U32 R10, RZ, RZ, R9 ;  /* 0x000000ffff0a7224 */ /* 0x000fe200078e0009 */
[----:B-1----:R-:W1:Y:S08]  /*faf0*/  @P2 LDC R6, c[0x0][0x434] ;  /* 0x00010d00ff062b82 */ /* 0x002e700000000800 */
[----:B------:R-:W2:Y:S01]  /*fb00*/  @!P0 LDC.64 R2, c[0x0][0x428] ;  /* 0x00010a00ff028b82 */ /* 0x000ea20000000a00 */
[----:B-1----:R-:W-:-:S05]  /*fb10*/  @P2 IMAD.HI.U32 R6, R9, R6, RZ ;  /* 0x0000000609062227 */ /* 0x002fca00078e00ff */
[----:B0-----:R-:W-:Y:S01]  /*fb20*/  @P2 SHF.R.U32.HI R10, RZ, R5, R6 ;  /* 0x00000005ff0a2219 */ /* 0x001fe20000011606 */
[----:B--2---:R-:W-:-:S03]  /*fb30*/  @!P0 IMAD R5, R37, R2, RZ ;  /* 0x0000000225058224 */ /* 0x004fc600078e02ff */
[--C-:B------:R-:W-:Y:S01]  /*fb40*/  @!P0 SHF.R.S32.HI R7, RZ, 0x1f, R10.reuse ;  /* 0x0000001fff078819 */ /* 0x100fe2000001140a */
[----:B------:R-:W-:Y:S02]  /*fb50*/  @!P0 IMAD.MOV.U32 R6, RZ, RZ, R10 ;  /* 0x000000ffff068224 */ /* 0x000fe400078e000a */
[C---:B------:R-:W-:Y:S02]  /*fb60*/  @!P0 IMAD R5, R31.reuse, R3, R5 ;  /* 0x000000031f058224 */ /* 0x040fe400078e0205 */
[----:B------:R-:W-:Y:S02]  /*fb70*/  @!P0 IMAD.WIDE.U32 R6, R31, R2, R6 ;  /* 0x000000021f068225 */ /* 0x000fe400078e0006 */
[----:B------:R-:W0:Y:S02]  /*fb80*/  @!P0 LDC.64 R2, c[0x0][0x418] ;  /* 0x00010600ff028b82 */ /* 0x000e240000000a00 */
[----:B------:R-:W-:Y:S01]  /*fb90*/  @!P0 IMAD.IADD R5, R7, 0x1, R5 ;  /* 0x0000000107058824 */ /* 0x000fe200078e0205 */
[----:B0-----:R-:W-:-:S04]  /*fba0*/  @!P0 LEA R2, P1, R6, R2, 0x2 ;  /* 0x0000000206028211 */ /* 0x001fc800078210ff */
[----:B------:R-:W-:Y:S01]  /*fbb0*/  @!P0 LEA.HI.X R3, R6, R3, R5, 0x2, P1 ;  /* 0x0000000306038211 */ /* 0x000fe200008f1405 */
[----:B------:R-:W-:-:S06]  /*fbc0*/  IMAD.MOV.U32 R6, RZ, RZ, RZ ;  /* 0x000000ffff067224 */ /* 0x000fcc00078e00ff */
[----:B------:R0:W5:Y:S01]  /*fbd0*/  @!P0 LDG.E R6, desc[UR50][R2.64] ;  /* 0x0000003202068981 */ /* 0x000162000c1e1900 */
[----:B------:R-:W-:Y:S01]  /*fbe0*/  ISETP.GT.U32.AND P0, PT, R11, 0x9f, PT ;  /* 0x0000009f0b00780c */ /* 0x000fe20003f04070 */
[----:B------:R-:W-:Y:S01]  /*fbf0*/  IMAD.MOV R5, RZ, RZ, -R0 ;  /* 0x000000ffff057224 */ /* 0x000fe200078e0a00 */
[----:B------:R-:W-:Y:S01]  /*fc00*/  LOP3.LUT R17, R17, 0xffffffbf, RZ, 0xc0, !PT ;  /* 0xffffffbf11117812 */ /* 0x000fe200078ec0ff */
[----:B------:R-:W-:Y:S01]  /*fc10*/  IMAD.MOV R0, RZ, RZ, -R10 ;  /* 0x000000ffff007224 */ /* 0x000fe200078e0a0a */
[----:B------:R-:W-:Y:S01]  /*fc20*/  LOP3.LUT R18, R18, 0xffff, RZ, 0xc0, !PT ;  /* 0x0000ffff12127812 */ /* 0x000fe200078ec0ff */
[----:B------:R-:W-:Y:S02]  /*fc30*/  IMAD R5, R20, R5, R8 ;  /* 0x0000000514057224 */ /* 0x000fe400078e0208 */
[----:B------:R-:W-:Y:S02]  /*fc40*/  IMAD.U32 R8, RZ, RZ, UR48 ;  /* 0x00000030ff087e24 */ /* 0x000fe4000f8e00ff */
[----:B0-----:R-:W-:-:S02]  /*fc50*/  IMAD.U32 R2, RZ, RZ, UR44 ;  /* 0x0000002cff027e24 */ /* 0x001fc4000f8e00ff */
[----:B------:R-:W-:Y:S02]  /*fc60*/  IMAD R7, R20, R0, R9 ;  /* 0x0000000014077224 */ /* 0x000fe400078e0209 */
[----:B------:R-:W-:Y:S01]  /*fc70*/  VIADD R8, R8, 0xffffffff ;  /* 0xffffffff08087836 */ /* 0x000fe20000000000 */
[----:B------:R-:W-:-:S13]  /*fc80*/  ISETP.NE.AND P2, PT, R2, 0x3, PT ;  /* 0x000000030200780c */ /* 0x000fda0003f45270 */
[----:B------:R-:W-:-:S04]  /*fc90*/  @P2 LOP3.LUT R17, R17, 0x40, RZ, 0xfc, !PT ;  /* 0x0000004011112812 */ /* 0x000fc800078efcff */
[----:B------:R-:W-:-:S04]  /*fca0*/  LOP3.LUT R17, R17, 0xffffffdf, RZ, 0xc0, !PT ;  /* 0xffffffdf11117812 */ /* 0x000fc800078ec0ff */
[----:B------:R-:W-:Y:S01]  /*fcb0*/  @P0 LOP3.LUT R17, R17, 0x20, RZ, 0xfc, !PT ;  /* 0x0000002011110812 */ /* 0x000fe200078efcff */
[----:B------:R-:W-:Y:S06]  /*fcc0*/  @!P2 BRA `(.L_x_254) ;  /* 0x000000000004a947 */ /* 0x000fec0003800000 */
[----:B------:R-:W-:Y:S01]  /*fcd0*/  BPT.TRAP 0x1 ;  /* 0x000000040000795c */ /* 0x000fe20000300000 */
.L_x_254:
[----:B------:R-:W-:Y:S01]  /*fce0*/  IMAD R0, R19, 0x8, R16 ;  /* 0x0000000813007824 */ /* 0x000fe200078e0210 */
[----:B------:R-:W-:Y:S01]  /*fcf0*/  SHF.L.U32 R28, R32, 0x1f, RZ ;  /* 0x0000001f201c7819 */ /* 0x000fe200000006ff */
[----:B------:R-:W-:Y:S01]  /*fd00*/  BSSY B0, `(.L_x_255) ;  /* 0x0000004000007945 */ /* 0x000fe20003800000 */
[----:B------:R-:W-:Y:S02]  /*fd10*/  SHF.R.S32.HI R24, RZ, 0x1f, R7 ;  /* 0x0000001fff187819 */ /* 0x000fe40000011407 */
[----:B------:R-:W0:Y:S02]  /*fd20*/  SYNCS.PHASECHK.TRANS64.TRYWAIT P0, [R0+URZ+0x29880], R28 ;  /* 0x0298801c000075a7 */ /* 0x000e24000800017f */
[----:B0-----:R-:W-:Y:S05]  /*fd30*/  @!P0 BRA `(.L_x_256) ;  /* 0x0000004800b08947 */ /* 0x001fea0003800000 */
.L_x_334:
[----:B------:R-:W-:Y:S05]  /*fd40*/  BSYNC B0 ;  /* 0x0000000000007941 */ /* 0x000fea0003800000 */
.L_x_255:
[----:B------:R-:W-:Y:S01]  /*fd50*/  ULDC.64 UR4, c[0x0][0x328] ;  /* 0x0000ca0000047ab9 */ /* 0x000fe20000000a00 */
[----:B------:R-:W1:Y:S01]  /*fd60*/  S2R R13, SR_TID.X ;  /* 0x00000000000d7919 */ /* 0x000e620000002100 */
[----:B------:R-:W-:Y:S01]  /*fd70*/  IMAD R9, R24, UR4, RZ ;  /* 0x0000000418097c24 */ /* 0x000fe2000f8e02ff */
[----:B-----5:R-:W-:Y:S01]  /*fd80*/  SHF.R.S32.HI R26, RZ, 0x1f, R6 ;  /* 0x0000001fff1a7819 */ /* 0x020fe20000011406 */
[C---:B------:R-:W-:Y:S01]  /*fd90*/  IMAD.WIDE.U32 R2, R7.reuse, UR4, RZ ;  /* 0x0000000407027c25 */ /* 0x040fe2000f8e00ff */
[----:B------:R-:W-:Y:S01]  /*fda0*/  ULDC.64 UR6, c[0x0][0x338] ;  /* 0x0000ce0000067ab9 */ /* 0x000fe20000000a00 */
[----:B------:R-:W-:Y:S02]  /*fdb0*/  SHF.R.S32.HI R25, RZ, 0x1f, R5 ;  /* 0x0000001fff197819 */ /* 0x000fe40000011405 */
[----:B------:R-:W-:Y:S01]  /*fdc0*/  IMAD R9, R7, UR5, R9 ;  /* 0x0000000507097c24 */ /* 0x000fe2000f8e0209 */
[----:B------:R-:W-:Y:S01]  /*fdd0*/  SHF.R.S32.HI R27, RZ, 0x1f, R4 ;  /* 0x0000001fff1b7819 */ /* 0x000fe20000011404 */
[----:B------:R-:W-:Y:S01]  /*fde0*/  IMAD R12, R8, -0xa0, R22 ;  /* 0xffffff60080c7824 */ /* 0x000fe200078e0216 */
[----:B------:R-:W-:Y:S01]  /*fdf0*/  LOP3.LUT P1, RZ, R17, 0x1, RZ, 0xc0, !PT ;  /* 0x0000000111ff7812 */ /* 0x000fe2000782c0ff */
[----:B------:R-:W-:-:S02]  /*fe00*/  IMAD.IADD R3, R3, 0x1, R9 ;  /* 0x0000000103037824 */ /* 0x000fc400078e0209 */
[----:B------:R-:W-:Y:S02]  /*fe10*/  IMAD R9, R26, UR6, RZ ;  /* 0x000000061a097c24 */ /* 0x000fe4000f8e02ff */
[----:B------:R-:W-:-:S04]  /*fe20*/  IMAD.WIDE.U32 R2, R6, UR6, R2 ;  /* 0x0000000606027c25 */ /* 0x000fc8000f8e0002 */
[----:B------:R-:W-:Y:S02]  /*fe30*/  IMAD R9, R6, UR7, R9 ;  /* 0x0000000706097c24 */ /* 0x000fe4000f8e0209 */
[----:B------:R-:W-:Y:S02]  /*fe40*/  IMAD R10, R25, UR4, RZ ;  /* 0x00000004190a7c24 */ /* 0x000fe4000f8e02ff */
[----:B------:R-:W-:Y:S02]  /*fe50*/  IMAD.IADD R9, R3, 0x1, R9 ;  /* 0x0000000103097824 */ /* 0x000fe400078e0209 */
[----:B------:R-:W-:Y:S02]  /*fe60*/  IMAD.MOV.U32 R8, RZ, RZ, R2 ;  /* 0x000000ffff087224 */ /* 0x000fe400078e0002 */
[C---:B------:R-:W-:Y:S02]  /*fe70*/  IMAD R10, R5.reuse, UR5, R10 ;  /* 0x00000005050a7c24 */ /* 0x040fe4000f8e020a */
[----:B------:R-:W-:Y:S01]  /*fe80*/  IMAD.WIDE.U32 R2, R5, UR4, RZ ;  /* 0x0000000405027c25 */ /* 0x000fe2000f8e00ff */
[----:B------:R-:W-:Y:S01]  /*fe90*/  ULDC.64 UR4, c[0x0][0x330] ;  /* 0x0000cc0000047ab9 */ /* 0x000fe20000000a00 */
[----:B-1----:R-:W-:-:S02]  /*fea0*/  LOP3.LUT R13, R13, 0x7f, RZ, 0xc0, !PT ;  /* 0x0000007f0d0d7812 */ /* 0x002fc400078ec0ff */
[----:B------:R-:W-:Y:S02]  /*feb0*/  IMAD.IADD R3, R3, 0x1, R10 ;  /* 0x0000000103037824 */ /* 0x000fe400078e020a */
[----:B------:R-:W-:Y:S01]  /*fec0*/  IMAD R10, R27, UR6, RZ ;  /* 0x000000061b0a7c24 */ /* 0x000fe2000f8e02ff */
[----:B------:R-:W-:Y:S01]  /*fed0*/  SHF.R.U32.HI R14, RZ, 0x2, R13 ;  /* 0x00000002ff0e7819 */ /* 0x000fe2000001160d */
[----:B------:R-:W-:Y:S01]  /*fee0*/  IMAD.WIDE.U32 R2, R4, UR6, R2 ;  /* 0x0000000604027c25 */ /* 0x000fe2000f8e0002 */
[----:B------:R-:W-:-:S03]  /*fef0*/  SHF.R.U32.HI R13, RZ, 0x5, R13 ;  /* 0x00000005ff0d7819 */ /* 0x000fc6000001160d */
[----:B------:R-:W-:Y:S01]  /*ff00*/  IMAD R10, R4, UR7, R10 ;  /* 0x00000007040a7c24 */ /* 0x000fe2000f8e020a */
[----:B------:R-:W-:Y:S01]  /*ff10*/  ULDC.64 UR6, c[0x0][0x318] ;  /* 0x0000c60000067ab9 */ /* 0x000fe20000000a00 */
[C---:B------:R-:W-:Y:S02]  /*ff20*/  IMAD R22, R18.reuse, UR5, RZ ;  /* 0x0000000512167c24 */ /* 0x040fe4000f8e02ff */
[----:B------:R-:W-:Y:S02]  /*ff30*/  IMAD.IADD R3, R3, 0x1, R10 ;  /* 0x0000000103037824 */ /* 0x000fe400078e020a */
[----:B------:R-:W-:-:S04]  /*ff40*/  IMAD.WIDE.U32 R10, R18, UR4, R8 ;  /* 0x00000004120a7c25 */ /* 0x000fc8000f8e0008 */
[----:B------:R-:W-:Y:S01]  /*ff50*/  IMAD.WIDE.U32 R2, R18, UR4, R2 ;  /* 0x0000000412027c25 */ /* 0x000fe2000f8e0002 */
[----:B------:R-:W-:Y:S01]  /*ff60*/  IADD3 R9, P0, R10, UR6, RZ ;  /* 0x000000060a097c10 */ /* 0x000fe2000ff1e0ff */
[----:B------:R-:W-:Y:S02]  /*ff70*/  UMOV UR4, 0xffffffff ;  /* 0xffffffff00047882 */ /* 0x000fe40000000000 */
[----:B------:R-:W-:Y:S01]  /*ff80*/  IMAD.IADD R10, R12, 0x1, -R14 ;  /* 0x000000010c0a7824 */ /* 0x000fe200078e0a0e */
[----:B------:R-:W-:Y:S01]  /*ff90*/  IADD3.X R8, R11, UR7, R22, P0, !PT ;  /* 0x000000070b087c10 */ /* 0x000fe200087fe416 */
[----:B------:R-:W-:Y:S01]  /*ffa0*/  IMAD.SHL.U32 R13, R13, 0x400, RZ ;  /* 0x000004000d0d7824 */ /* 0x000fe200078e00ff */
[----:B------:R-:W-:Y:S02]  /*ffb0*/  IADD3 R23, P0, R2, UR6, RZ ;  /* 0x0000000602177c10 */ /* 0x000fe4000ff1e0ff */
[----:B------:R-:W-:Y:S02]  /*ffc0*/  ISETP.GE.AND P5, PT, R10, 0x1, PT ;  /* 0x000000010a00780c */ /* 0x000fe40003fa6270 */
[----:B------:R-:W-:Y:S01]  /*ffd0*/  IADD3.X R22, R22, UR7, R3, P0, !PT ;  /* 0x0000000716167c10 */ /* 0x000fe200087fe403 */
[----:B------:R-:W-:Y:S01]  /*ffe0*/  IMAD R3, R19, 0x5000, R13 ;  /* 0x0000500013037824 */ /* 0x000fe200078e020d */
[----:B------:R-:W-:Y:S09]  /*fff0*/  BRA.DIV UR4, `(.L_x_257) ;  /* 0x0000004a04147947 */ /* 0x000ff2000b800000 */
[----:B------:R-:W1:Y:S01]  /*10000*/  SHFL.IDX PT, R12, R9, RZ, 0x1c1f ;  /* 0x001c1fff090c7589 */ /* 0x000e6200000e0000 */
[C---:B------:R-:W-:Y:S02]  /*10010*/  LOP3.LUT P6, RZ, R17.reuse, 0x2, RZ, 0xc0, !PT ;  /* 0x0000000211ff7812 */ /* 0x040fe400078cc0ff */
[----:B------:R-:W-:Y:S01]  /*10020*/  LOP3.LUT R17, R17, 0xfffffeff, RZ, 0xc0, !PT ;  /* 0xfffffeff11117812 */ /* 0x000fe200078ec0ff */
[----:B------:R-:W2:Y:S01]  /*10030*/  SHFL.IDX PT, R2, R8, RZ, 0x1c1f ;  /* 0x001c1fff08027589 */ /* 0x000ea200000e0000 */
[C---:B------:R-:W-:Y:S02]  /*10040*/  ISETP.GE.AND P4, PT, R10.reuse, 0x21, PT ;  /* 0x000000210a00780c */ /* 0x040fe40003f86270 */
[C---:B------:R-:W-:Y:S01]  /*10050*/  ISETP.GE.AND P3, PT, R10.reuse, 0x41, PT ;  /* 0x000000410a00780c */ /* 0x040fe20003f66270 */
[----:B------:R-:W-:Y:S01]  /*10060*/  SHFL.IDX PT, R21, R8, 0x1, 0x1c1f ;  /* 0x003c1f0008157f89 */ /* 0x000fe200000e0000 */
[----:B------:R-:W-:-:S03]  /*10070*/  ISETP.GE.AND P2, PT, R10, 0x61, PT ;  /* 0x000000610a00780c */ /* 0x000fc60003f46270 */
[----:B------:R-:W-:Y:S01]  /*10080*/  SHFL.IDX PT, R20, R8, 0x3, 0x1c1f ;  /* 0x007c1f0008147f89 */ /* 0x000fe200000e0000 */
[----:B-1----:R-:W-:-:S05]  /*10090*/  IADD3 R12, P0, R35, R12, RZ ;  /* 0x0000000c230c7210 */ /* 0x002fca0007f1e0ff */
[----:B--2---:R-:W-:Y:S01]  /*100a0*/  IMAD.X R13, RZ, RZ, R2, P0 ;  /* 0x000000ffff0d7224 */ /* 0x004fe200000e0602 */
[----:B------:R-:W-:Y:S02]  /*100b0*/  ISETP.LT.OR P0, PT, R10, 0x1, P6 ;  /* 0x000000010a00780c */ /* 0x000fe40003701670 */
[----:B------:R-:W-:-:S05]  /*100c0*/  IADD3 R2, R16, R3, R33 ;  /* 0x0000000310027210 */ /* 0x000fca0007ffe021 */
[----:B------:R-:W-:-:S06]  /*100d0*/  IMAD.IADD R3, R34, 0x1, R2 ;  /* 0x0000000122037824 */ /* 0x000fcc00078e0202 */
[----:B------:R-:W-:Y:S01]  /*100e0*/  LDGSTS.E.BYPASS.LTC128B.128 [R2+0xa400], desc[UR50][R12.64], !P0 ;  /* 0x0a4000000c027fae */ /* 0x000fe2000c101d72 */
[----:B------:R-:W-:-:S13]  /*100f0*/  ISETP.LT.OR P0, PT, R10, 0x1, P1 ;  /* 0x000000010a00780c */ /* 0x000fda0000f01670 */
[----:B------:R1:W-:Y:S04]  /*10100*/  LDGSTS.E.BYPASS.LTC128B.128 [R3+0xa400], desc[UR50][R12.64+0x40], !P0 ;  /* 0x0a4000400c037fae */ /* 0x0003e8000c101d72 */
[----:B-1----:R-:W1:Y:S02]  /*10110*/  SHFL.IDX PT, R12, R9, 0x1, 0x1c1f ;  /* 0x003c1f00090c7f89 */ /* 0x002e6400000e0000 */
[----:B-1----:R-:W-:-:S05]  /*10120*/  IADD3 R12, P0, R35, R12, RZ ;  /* 0x0000000c230c7210 */ /* 0x002fca0007f1e0ff */
[----:B------:R-:W-:Y:S01]  /*10130*/  IMAD.X R13, RZ, RZ, R21, P0 ;  /* 0x000000ffff0d7224 */ /* 0x000fe200000e0615 */
[----:B------:R-:W-:Y:S01]  /*10140*/  ISETP.LT.OR P0, PT, R10, 0x21, P6 ;  /* 0x000000210a00780c */ /* 0x000fe20003701670 */
[----:B------:R-:W-:-:S12]  /*10150*/  SHFL.IDX PT, R21, R8, 0x2, 0x1c1f ;  /* 0x005c1f0008157f89 */ /* 0x000fd800000e0000 */
[----:B------:R-:W-:Y:S01]  /*10160*/  LDGSTS.E.BYPASS.LTC128B.128 [R2+0xb400], desc[UR50][R12.64], !P0 ;  /* 0x0b4000000c027fae */ /* 0x000fe2000c101d72 */
[----:B------:R-:W-:-:S13]  /*10170*/  ISETP.LT.OR P0, PT, R10, 0x21, P1 ;  /* 0x000000210a00780c */ /* 0x000fda0000f01670 */
[----:B------:R1:W-:Y:S04]  /*10180*/  LDGSTS.E.BYPASS.LTC128B.128 [R3+0xb400], desc[UR50][R12.64+0x40], !P0 ;  /* 0x0b4000400c037fae */ /* 0x0003e8000c101d72 */
[----:B-1----:R-:W1:Y:S04]  /*10190*/  SHFL.IDX PT, R12, R9, 0x2, 0x1c1f ;  /* 0x005c1f00090c7f89 */ /* 0x002e6800000e0000 */
[----:B------:R-:W2:Y:S01]  /*101a0*/  SHFL.IDX PT, R9, R9, 0x3, 0x1c1f ;  /* 0x007c1f0009097f89 */ /* 0x000ea200000e0000 */
[----:B-1----:R-:W-:-:S05]  /*101b0*/  IADD3 R12, P0, R35, R12, RZ ;  /* 0x0000000c230c7210 */ /* 0x002fca0007f1e0ff */
[----:B------:R-:W-:Y:S01]  /*101c0*/  IMAD.X R13, RZ, RZ, R21, P0 ;  /* 0x000000ffff0d7224 */ /* 0x000fe200000e0615 */
[----:B------:R-:W-:-:S13]  /*101d0*/  ISETP.LT.OR P0, PT, R10, 0x41, P6 ;  /* 0x000000410a00780c */ /* 0x000fda0003701670 */
[----:B------:R-:W-:Y:S01]  /*101e0*/  LDGSTS.E.BYPASS.LTC128B.128 [R2+0xc400], desc[UR50][R12.64], !P0 ;  /* 0x0c4000000c027fae */ /* 0x000fe2000c101d72 */
[----:B------:R-:W-:-:S13]  /*101f0*/  ISETP.LT.OR P0, PT, R10, 0x41, P1 ;  /* 0x000000410a00780c */ /* 0x000fda0000f01670 */
[----:B------:R-:W-:Y:S01]  /*10200*/  LDGSTS.E.BYPASS.LTC128B.128 [R3+0xc400], desc[UR50][R12.64+0x40], !P0 ;  /* 0x0c4000400c037fae */ /* 0x000fe2000c101d72 */
[----:B--2---:R-:W-:-:S05]  /*10210*/  IADD3 R8, P0, R35, R9, RZ ;  /* 0x0000000923087210 */ /* 0x004fca0007f1e0ff */
[----:B------:R-:W-:Y:S01]  /*10220*/  IMAD.X R9, RZ, RZ, R20, P0 ;  /* 0x000000ffff097224 */ /* 0x000fe200000e0614 */
[----:B------:R-:W-:-:S13]  /*10230*/  ISETP.LT.OR P0, PT, R10, 0x61, P6 ;  /* 0x000000610a00780c */ /* 0x000fda0003701670 */
[----:B------:R-:W-:Y:S01]  /*10240*/  LDGSTS.E.BYPASS.LTC128B.128 [R2+0xd400], desc[UR50][R8.64], !P0 ;  /* 0x0d40000008027fae */ /* 0x000fe2000c101d72 */
[----:B------:R-:W-:-:S13]  /*10250*/  ISETP.LT.OR P0, PT, R10, 0x61, P1 ;  /* 0x000000610a00780c */ /* 0x000fda0000f01670 */
[----:B------:R1:W-:Y:S01]  /*10260*/  LDGSTS.E.BYPASS.LTC128B.128 [R3+0xd400], desc[UR50][R8.64+0x40], !P0 ;  /* 0x0d40004008037fae */ /* 0x0003e2000c101d72 */
[----:B------:R-:W-:-:S03]  /*10270*/  ISETP.GE.AND P0, PT, R10, 0x81, PT ;  /* 0x000000810a00780c */ /* 0x000fc60003f06270 */
[----:B-1----:R1:W2:Y:S10]  /*10280*/  SHFL.IDX PT, R9, R22, RZ, 0x1c1f ;  /* 0x001c1fff16097589 */ /* 0x0022b400000e0000 */
[----:B------:R-:W-:Y:S01]  /*10290*/  @P0 LOP3.LUT R17, R17, 0x100, RZ, 0xfc, !PT ;  /* 0x0000010011110812 */ /* 0x000fe200078efcff */
[----:B------:R1:W3:Y:S06]  /*102a0*/  SHFL.IDX PT, R8, R23, RZ, 0x1c1f ;  /* 0x001c1fff17087589 */ /* 0x0002ec00000e0000 */
.L_x_346:
[----:B---3--:R-:W-:Y:S02]  /*102b0*/  IADD3 R8, P0, R35, R8, RZ ;  /* 0x0000000823087210 */ /* 0x008fe40007f1e0ff */
[----:B------:R-:W-:-:S03]  /*102c0*/  LOP3.LUT P6, RZ, R17, 0x2, RZ, 0xc0, !PT ;  /* 0x0000000211ff7812 */ /* 0x000fc600078cc0ff */
[----:B--2---:R-:W-:Y:S01]  /*102d0*/  IMAD.X R9, RZ, RZ, R9, P0 ;  /* 0x000000ffff097224 */ /* 0x004fe200000e0609 */
[----:B------:R-:W-:-:S13]  /*102e0*/  ISETP.LT.OR P0, PT, R10, 0x81, P6 ;  /* 0x000000810a00780c */ /* 0x000fda0003701670 */
[----:B------:R-:W-:Y:S01]  /*102f0*/  @!PT LDS RZ, [RZ] ;  /* 0x00000000fffff984 */ /* 0x000fe20000000800 */
[----:B------:R-:W-:Y:S01]  /*10300*/  @!PT LDS RZ, [RZ] ;  /* 0x00000000fffff984 */ /* 0x000fe20000000800 */
[----:B------:R-:W-:Y:S01]  /*10310*/  @!PT LDS RZ, [RZ] ;  /* 0x00000000fffff984 */ /* 0x000fe20000000800 */
[----:B------:R2:W-:Y:S01]  /*10320*/  LDGSTS.E.BYPASS.LTC128B.128 [R2+0xe400], desc[UR50][R8.64], !P0 ;  /* 0x0e40000008027fae */ /* 0x0005e2000c101d72 */
[----:B------:R-:W-:-:S13]  /*10330*/  ISETP.LT.OR P0, PT, R10, 0x81, P1 ;  /* 0x000000810a00780c */ /* 0x000fda0000f01670 */
[----:B------:R2:W-:Y:S01]  /*10340*/  LDGSTS.E.BYPASS.LTC128B.128 [R3+0xe400], desc[UR50][R8.64+0x40], !P0 ;  /* 0x0e40004008037fae */ /* 0x0005e2000c101d72 */
[----:B------:R-:W-:Y:S01]  /*10350*/  PLOP3.LUT P0, PT, PT, PT, PT, 0x80, 0x0 ;  /* 0x000000000000781c */ /* 0x000fe20003f0f070 */
[----:B------:R-:W-:-:S12]  /*10360*/  NOP ;  /* 0x0000000000007918 */ /* 0x000fd80000000000 */
.L_x_258:
[----:B------:R-:W-:Y:S02]  /*10370*/  PLOP3.LUT P1, PT, P1, P0, PT, 0xa2, 0x0 ;  /* 0x000000000000781c */ /* 0x000fe40000f21472 */
[----:B------:R-:W-:-:S08]  /*10380*/  @P0 R2UR P1, UR4, R0 ;  /* 0x00000000000402ca */ /* 0x000fd00000020000 */
[----:B------:R-:W-:-:S05]  /*10390*/  @P0 PLOP3.LUT P0, PT, P1, PT, PT, 0x80, 0x0 ;  /* 0x000000000000081c */ /* 0x000fca0000f0f070 */
[----:B------:R-:W-:Y:S01]  /*103a0*/  @!P1 SYNCS.ARRIVE.TRANS64.RED.A0T1 RZ, [UR4+0x29870], RZ ;  /* 0x029870ffffff99a7 */ /* 0x000fe20008200404 */
[----:B------:R-:W-:Y:S07]  /*103b0*/  @!P1 ARRIVES.LDGSTSBAR.64.TRANSCNT [UR4+0x29870] ;  /* 0x02987000ff0099b0 */ /* 0x000fee0008000a84 */
[----:B------:R-:W-:Y:S05]  /*103c0*/  @P0 BRA.U.ANY `(.L_x_258) ;  /* 0xfffffffd00e80947 */ /* 0x000fea000393ffff */
[----:B------:R-:W-:Y:S01]  /*103d0*/  NOP ;  /* 0x0000000000007918 */ /* 0x000fe20000000000 */
[----:B--2---:R-:W-:-:S05]  /*103e0*/  IMAD.U32 R2, RZ, RZ, UR44 ;  /* 0x0000002cff027e24 */ /* 0x004fca000f8e00ff */
[----:B------:R-:W-:-:S13]  /*103f0*/  ISETP.NE.AND P6, PT, R2, 0x3, PT ;  /* 0x000000030200780c */ /* 0x000fda0003fc5270 */
[----:B------:R-:W-:Y:S05]  /*10400*/  @!P6 BRA `(.L_x_259) ;  /* 0x000000000004e947 */ /* 0x000fea0003800000 */
[----:B------:R-:W-:Y:S01]  /*10410*/  BPT.TRAP 0x1 ;  /* 0x000000040000795c */ /* 0x000fe20000300000 */
.L_x_259:
[----:B------:R2:W-:Y:S01]  /*10420*/  SYNCS.ARRIVE.TRANS64.A1T0 RZ, [R0+URZ+0x29870], RZ ;  /* 0x029870ff00ff79a7 */ /* 0x0005e2000810003f */
[----:B------:R-:W-:Y:S05]  /*10430*/  @!P6 BRA `(.L_x_260) ;  /* 0x000000000004e947 */ /* 0x000fea0003800000 */
[----:B------:R-:W-:Y:S01]  /*10440*/  BPT.TRAP 0x1 ;  /* 0x000000040000795c */ /* 0x000fe20000300000 */
.L_x_260:
[----:B------:R-:W3:Y:S01]  /*10450*/  SYNCS.PHASECHK.TRANS64.TRYWAIT P0, [R0+URZ+0x29840], R28 ;  /* 0x0298401c000075a7 */ /* 0x000ee2000800017f */
[----:B------:R-:W-:Y:S04]  /*10460*/  BSSY B0, `(.L_x_261) ;  /* 0x0000002000007945 */ /* 0x000fe80003800000 */
[----:B---3--:R-:W-:Y:S05]  /*10470*/  @!P0 BRA `(.L_x_262) ;  /* 0x0000004800a48947 */ /* 0x008fea0003800000 */
.L_x_347:
[----:B------:R-:W-:Y:S05]  /*10480*/  BSYNC B0 ;  /* 0x0000000000007941 */ /* 0x000fea0003800000 */
.L_x_261:
[----:B------:R-:W4:Y:S01]  /*10490*/  LDL R9, [R1+0x14] ;  /* 0x0000140001097983 */ /* 0x000f220000100800 */
[----:B------:R-:W-:Y:S01]  /*104a0*/  ULDC.64 UR4, c[0x0][0x300] ;  /* 0x0000c00000047ab9 */ /* 0x000fe20000000a00 */
[----:B------:R-:W-:Y:S01]  /*104b0*/  ULDC.64 UR6, c[0x0][0x310] ;  /* 0x0000c40000067ab9 */ /* 0x000fe20000000a00 */
[----:B------:R-:W-:Y:S02]  /*104c0*/  IMAD R8, R24, UR4, RZ ;  /* 0x0000000418087c24 */ /* 0x000fe4000f8e02ff */
[----:B------:R-:W-:-:S04]  /*104d0*/  IMAD.WIDE.U32 R2, R7, UR4, RZ ;  /* 0x0000000407027c25 */ /* 0x000fc8000f8e00ff */
[----:B------:R-:W-:Y:S02]  /*104e0*/  IMAD R8, R7, UR5, R8 ;  /* 0x0000000507087c24 */ /* 0x000fe4000f8e0208 */
[----:B------:R-:W-:Y:S02]  /*104f0*/  IMAD R26, R26, UR6, RZ ;  /* 0x000000061a1a7c24 */ /* 0x000fe4000f8e02ff */
[----:B------:R-:W-:Y:S02]  /*10500*/  IMAD.IADD R3, R3, 0x1, R8 ;  /* 0x0000000103037824 */ /* 0x000fe400078e0208 */
[----:B------:R-:W-:Y:S02]  /*10510*/  IMAD R8, R25, UR4, RZ ;  /* 0x0000000419087c24 */ /* 0x000fe4000f8e02ff */
[----:B------:R-:W-:-:S04]  /*10520*/  IMAD.WIDE.U32 R2, R6, UR6, R2 ;  /* 0x0000000606027c25 */ /* 0x000fc8000f8e0002 */
[----:B------:R-:W-:Y:S02]  /*10530*/  IMAD R6, R6, UR7, R26 ;  /* 0x0000000706067c24 */ /* 0x000fe4000f8e021a */
[----:B------:R-:W-:Y:S02]  /*10540*/  IMAD R8, R5, UR5, R8 ;  /* 0x0000000505087c24 */ /* 0x000fe4000f8e0208 */
[----:B------:R-:W-:Y:S02]  /*10550*/  IMAD.IADD R7, R3, 0x1, R6 ;  /* 0x0000000103077824 */ /* 0x000fe400078e0206 */
[----:B------:R-:W-:Y:S02]  /*10560*/  IMAD.MOV.U32 R6, RZ, RZ, R2 ;  /* 0x000000ffff067224 */ /* 0x000fe400078e0002 */
[----:B------:R-:W-:Y:S01]  /*10570*/  IMAD.WIDE.U32 R2, R5, UR4, RZ ;  /* 0x0000000405027c25 */ /* 0x000fe2000f8e00ff */
[----:B------:R-:W-:-:S03]  /*10580*/  ULDC.64 UR4, c[0x0][0x308] ;  /* 0x0000c20000047ab9 */ /* 0x000fc60000000a00 */
[----:B------:R-:W-:Y:S02]  /*10590*/  IMAD.IADD R3, R3, 0x1, R8 ;  /* 0x0000000103037824 */ /* 0x000fe400078e0208 */
[----:B------:R-:W-:Y:S02]  /*105a0*/  IMAD R8, R27, UR6, RZ ;  /* 0x000000061b087c24 */ /* 0x000fe4000f8e02ff */
[----:B------:R-:W-:-:S04]  /*105b0*/  IMAD.WIDE.U32 R2, R4, UR6, R2 ;  /* 0x0000000604027c25 */ /* 0x000fc8000f8e0002 */
[----:B------:R-:W-:Y:S01]  /*105c0*/  IMAD R8, R4, UR7, R8 ;  /* 0x0000000704087c24 */ /* 0x000fe2000f8e0208 */
[----:B------:R-:W-:Y:S01]  /*105d0*/  ULDC.64 UR6, c[0x0][0x2e8] ;  /* 0x0000ba0000067ab9 */ /* 0x000fe20000000a00 */
[----:B------:R-:W-:-:S04]  /*105e0*/  IMAD.WIDE.U32 R6, R18, UR4, R6 ;  /* 0x0000000412067c25 */ /* 0x000fc8000f8e0006 */
[----:B------:R-:W-:Y:S01]  /*105f0*/  IMAD.IADD R3, R3, 0x1, R8 ;  /* 0x0000000103037824 */ /* 0x000fe200078e0208 */
[----:B------:R-:W-:Y:S01]  /*10600*/  IADD3 R5, P0, R6, UR6, RZ ;  /* 0x0000000606057c10 */ /* 0x000fe2000ff1e0ff */
[C---:B------:R-:W-:Y:S02]  /*10610*/  IMAD R4, R18.reuse, UR5, RZ ;  /* 0x0000000512047c24 */ /* 0x040fe4000f8e02ff */
[----:B------:R-:W-:Y:S01]  /*10620*/  IMAD.WIDE.U32 R2, R18, UR4, R2 ;  /* 0x0000000412027c25 */ /* 0x000fe2000f8e0002 */
[----:B------:R-:W-:Y:S02]  /*10630*/  UMOV UR4, 0xffffffff ;  /* 0xffffffff00047882 */ /* 0x000fe40000000000 */
[----:B------:R-:W-:Y:S02]  /*10640*/  IADD3.X R6, R7, UR7, R4, P0, !PT ;  /* 0x0000000707067c10 */ /* 0x000fe400087fe404 */
[----:B------:R-:W-:-:S04]  /*10650*/  IADD3 R8, P0, R2, UR6, RZ ;  /* 0x0000000602087c10 */ /* 0x000fc8000ff1e0ff */
[----:B------:R-:W-:Y:S01]  /*10660*/  IADD3.X R7, R4, UR7, R3, P0, !PT ;  /* 0x0000000704077c10 */ /* 0x000fe200087fe403 */
[----:B----4-:R-:W-:Y:S01]  /*10670*/  IMAD R4, R19, 0x7800, R9 ;  /* 0x0000780013047824 */ /* 0x010fe200078e0209 */
[----:B------:R-:W-:Y:S07]  /*10680*/  BRA.DIV UR4, `(.L_x_263) ;  /* 0x0000004a04347947 */ /* 0x000fee000b800000 */
[----:B------:R-:W4:Y:S01]  /*10690*/  SHFL.IDX PT, R3, R5, RZ, 0x1c1f ;  /* 0x001c1fff05037589 */ /* 0x000f2200000e0000 */
[C---:B------:R-:W-:Y:S01]  /*106a0*/  LOP3.LUT P6, RZ, R17.reuse, 0x8, RZ, 0xc0, !PT ;  /* 0x0000000811ff7812 */ /* 0x040fe200078cc0ff */
[C-C-:B------:R-:W-:Y:S01]  /*106b0*/  @P5 IMAD.IADD R9, R16.reuse, 0x1, R4.reuse ;  /* 0x0000000110095824 */ /* 0x140fe200078e0204 */
[----:B------:R-:W-:Y:S01]  /*106c0*/  LOP3.LUT P1, RZ, R17, 0x4, RZ, 0xc0, !PT ;  /* 0x0000000411ff7812 */ /* 0x000fe2000782c0ff */
[----:B------:R-:W5:Y:S01]  /*106d0*/  SHFL.IDX PT, R2, R6, RZ, 0x1c1f ;  /* 0x001c1fff06027589 */ /* 0x000f6200000e0000 */
[----:B------:R-:W-:-:S03]  /*106e0*/  @P4 IMAD.IADD R21, R16, 0x1, R4 ;  /* 0x0000000110154824 */ /* 0x000fc600078e0204 */
[----:B------:R-:W-:Y:S04]  /*106f0*/  SHFL.IDX PT, R7, R7, RZ, 0x1c1f ;  /* 0x001c1fff07077589 */ /* 0x000fe800000e0000 */
[----:B------:R-:W-:Y:S01]  /*10700*/  SHFL.IDX PT, R14, R8, RZ, 0x1c1f ;  /* 0x001c1fff080e7589 */ /* 0x000fe200000e0000 */
[----:B----4-:R-:W-:-:S05]  /*10710*/  @P5 IADD3 R3, P0, R35, R3, RZ ;  /* 0x0000000323035210 */ /* 0x010fca0007f1e0ff */
[----:B-----5:R-:W-:Y:S01]  /*10720*/  @P5 IMAD.X R2, RZ, RZ, R2, P0 ;  /* 0x000000ffff025224 */ /* 0x020fe200000e0602 */
[----:B------:R-:W-:-:S04]  /*10730*/  LOP3.LUT P0, RZ, R17, 0x10, RZ, 0xc0, !PT ;  /* 0x0000001011ff7812 */ /* 0x000fc8000780c0ff */
[----:B------:R-:W-:-:S04]  /*10740*/  @P5 LOP3.LUT R3, R3, R2, RZ, 0x3c, !PT ;  /* 0x0000000203035212 */ /* 0x000fc800078e3cff */
[----:B------:R-:W-:-:S04]  /*10750*/  @P5 LOP3.LUT R2, R3, R2, RZ, 0x3c, !PT ;  /* 0x0000000203025212 */ /* 0x000fc800078e3cff */
[----:B------:R-:W-:-:S05]  /*10760*/  @P5 LOP3.LUT R3, R3, R2, RZ, 0x3c, !PT ;  /* 0x0000000203035212 */ /* 0x000fca00078e3cff */
[----:B------:R-:W-:Y:S04]  /*10770*/  @P5 LDGSTS.E.BYPASS.LTC128B.128 [R9+0x1a400], desc[UR50][R2.64], !P0 ;  /* 0x1a40000002095fae */ /* 0x000fe8000c101d72 */
[----:B------:R-:W-:Y:S04]  /*10780*/  @P5 LDGSTS.E.BYPASS.LTC128B.128 [R9+0x1cc00], desc[UR50][R2.64+0x40], !P6 ;  /* 0x1cc0004002095fae */ /* 0x000fe8000f101d72 */
[----:B------:R4:W-:Y:S01]  /*10790*/  @P5 LDGSTS.E.BYPASS.LTC128B.128 [R9+0x1f400], desc[UR50][R2.64+0x80], !P1 ;  /* 0x1f40008002095fae */ /* 0x0009e2000c901d72 */
[----:B------:R-:W-:-:S03]  /*107a0*/  LOP3.LUT P5, RZ, R17, 0x10, RZ, 0xc0, !PT ;  /* 0x0000001011ff7812 */ /* 0x000fc600078ac0ff */
[----:B----4-:R-:W4:Y:S01]  /*107b0*/  SHFL.IDX PT, R3, R5, 0x1, 0x1c1f ;  /* 0x003c1f0005037f89 */ /* 0x010f2200000e0000 */
[----:B------:R-:W-:-:S03]  /*107c0*/  @P3 IADD3 R9, R16, R4, RZ ;  /* 0x0000000410093210 */ /* 0x000fc60007ffe0ff */
[----:B------:R-:W5:Y:S01]  /*107d0*/  SHFL.IDX PT, R2, R6, 0x1, 0x1c1f ;  /* 0x003c1f0006027f89 */ /* 0x000f6200000e0000 */
[----:B----4-:R-:W-:-:S05]  /*107e0*/  @P4 IADD3 R3, P0, R35, R3, RZ ;  /* 0x0000000323034210 */ /* 0x010fca0007f1e0ff */
[----:B-----5:R-:W-:-:S05]  /*107f0*/  @P4 IMAD.X R2, RZ, RZ, R2, P0 ;  /* 0x000000ffff024224 */ /* 0x020fca00000e0602 */
[----:B------:R-:W-:-:S04]  /*10800*/  @P4 LOP3.LUT R3, R3, R2, RZ, 0x3c, !PT ;  /* 0x0000000203034212 */ /* 0x000fc800078e3cff */
[----:B------:R-:W-:-:S04]  /*10810*/  @P4 LOP3.LUT R2, R3, R2, RZ, 0x3c, !PT ;  /* 0x0000000203024212 */ /* 0x000fc800078e3cff */
[----:B------:R-:W-:-:S05]  /*10820*/  @P4 LOP3.LUT R3, R3, R2, RZ, 0x3c, !PT ;  /* 0x0000000203034212 */ /* 0x000fca00078e3cff */
[----:B------:R-:W-:Y:S04]  /*10830*/  @P4 LDGSTS.E.BYPASS.LTC128B.128 [R21+0x1ac00], desc[UR50][R2.64], !P5 ;  /* 0x1ac0000002154fae */ /* 0x000fe8000e901d72 */
[----:B------:R-:W-:Y:S04]  /*10840*/  @P4 LDGSTS.E.BYPASS.LTC128B.128 [R21+0x1d400], desc[UR50][R2.64+0x40], !P6 ;  /* 0x1d40004002154fae */ /* 0x000fe8000f101d72 */
[----:B------:R4:W-:Y:S04]  /*10850*/  @P4 LDGSTS.E.BYPASS.LTC128B.128 [R21+0x1fc00], desc[UR50][R2.64+0x80], !P1 ;  /* 0x1fc0008002154fae */ /* 0x0009e8000c901d72 */
[----:B----4-:R-:W4:Y:S01]  /*10860*/  SHFL.IDX PT, R3, R5, 0x2, 0x1c1f ;  /* 0x005c1f0005037f89 */ /* 0x010f2200000e0000 */
[----:B------:R-:W-:-:S03]  /*10870*/  @P2 IMAD.IADD R21, R16, 0x1, R4 ;  /* 0x0000000110152824 */ /* 0x000fc600078e0204 */
[----:B------:R-:W5:Y:S04]  /*10880*/  SHFL.IDX PT, R2, R6, 0x2, 0x1c1f ;  /* 0x005c1f0006027f89 */ /* 0x000f6800000e0000 */
[----:B------:R-:W-:Y:S01]  /*10890*/  SHFL.IDX PT, R6, R6, 0x3, 0x1c1f ;  /* 0x007c1f0006067f89 */ /* 0x000fe200000e0000 */
        /* <DEDUP_REMOVED lines=8> */
[----:B----4-:R-:W4:Y:S02]  /*10920*/  SHFL.IDX PT, R2, R5, 0x3, 0x1c1f ;  /* 0x007c1f0005027f89 */ /* 0x010f2400000e0000 */
[----:B----4-:R-:W-:-:S05]  /*10930*/  @P2 IADD3 R2, P0, R35, R2, RZ ;  /* 0x0000000223022210 */ /* 0x010fca0007f1e0ff */
[----:B------:R-:W-:-:S05]  /*10940*/  @P2 IMAD.X R3, RZ, RZ, R6, P0 ;  /* 0x000000ffff032224 */ /* 0x000fca00000e0606 */
[----:B------:R4:W-:Y:S04]  /*10950*/  @P2 LDGSTS.E.BYPASS.LTC128B.128 [R21+0x1bc00], desc[UR50][R2.64], !P5 ;  /* 0x1bc0000002152fae */ /* 0x0009e8000e901d72 */
[----:B------:R4:W-:Y:S04]  /*10960*/  @P2 LDGSTS.E.BYPASS.LTC128B.128 [R21+0x1e400], desc[UR50][R2.64+0x40], !P6 ;  /* 0x1e40004002152fae */ /* 0x0009e8000f101d72 */
[----:B------:R4:W-:Y:S02]  /*10970*/  @P2 LDGSTS.E.BYPASS.LTC128B.128 [R21+0x20c00], desc[UR50][R2.64+0x80], !P1 ;  /* 0x20c0008002152fae */ /* 0x0009e4000c901d72 */
.L_x_359:
[----:B------:R-:W-:Y:S01]  /*10980*/  LOP3.LUT P0, RZ, R17, 0x100, RZ, 0xc0, !PT ;  /* 0x0000010011ff7812 */ /* 0x000fe2000780c0ff */
[----:B------:R-:W-:-:S12]  /*10990*/  BSSY B0, `(.L_x_264) ;  /* 0x000000e000007945 */ /* 0x000fd80003800000 */
[----:B------:R-:W-:Y:S05]  /*109a0*/  @!P0 BRA `(.L_x_265) ;  /* 0x0000000000308947 */ /* 0x000fea0003800000 */
[C---:B------:R-:W-:Y:S01]  /*109b0*/  LOP3.LUT P3, RZ, R17.reuse, 0x10, RZ, 0xc0, !PT ;  /* 0x0000001011ff7812 */ /* 0x040fe2000786c0ff */
[----:B------:R-:W-:Y:S01]  /*109c0*/  IMAD.IADD R5, R16, 0x1, R4 ;  /* 0x0000000110057824 */ /* 0x000fe200078e0204 */
[C---:B------:R-:W-:Y:S02]  /*109d0*/  LOP3.LUT P2, RZ, R17.reuse, 0x8, RZ, 0xc0, !PT ;  /* 0x0000000811ff7812 */ /* 0x040fe4000784c0ff */
[----:B------:R-:W-:Y:S02]  /*109e0*/  LOP3.LUT P1, RZ, R17, 0x4, RZ, 0xc0, !PT ;  /* 0x0000000411ff7812 */ /* 0x000fe4000782c0ff */
[----:B----4-:R-:W-:-:S05]  /*109f0*/  IADD3 R2, P0, R35, R14, RZ ;  /* 0x0000000e23027210 */ /* 0x010fca0007f1e0ff */
[----:B------:R-:W-:-:S05]  /*10a00*/  IMAD.X R3, RZ, RZ, R7, P0 ;  /* 0x000000ffff037224 */ /* 0x000fca00000e0607 */
[----:B------:R-:W-:Y:S01]  /*10a10*/  @!PT LDS RZ, [RZ] ;  /* 0x00000000fffff984 */ /* 0x000fe20000000800 */
[----:B------:R-:W-:Y:S01]  /*10a20*/  @!PT LDS RZ, [RZ] ;  /* 0x00000000fffff984 */ /* 0x000fe20000000800 */
[----:B------:R-:W-:Y:S01]  /*10a30*/  @!PT LDS RZ, [RZ] ;  /* 0x00000000fffff984 */ /* 0x000fe20000000800 */
[----:B------:R4:W-:Y:S04]  /*10a40*/  LDGSTS.E.BYPASS.LTC128B.128 [R5+0x1c400], desc[UR50][R2.64], !P3 ;  /* 0x1c40000002057fae */ /* 0x0009e8000d901d72 */
[----:B------:R4:W-:Y:S04]  /*10a50*/  LDGSTS.E.BYPASS.LTC128B.128 [R5+0x1ec00], desc[UR50][R2.64+0x40], !P2 ;  /* 0x1ec0004002057fae */ /* 0x0009e8000d101d72 */
[----:B------:R4:W-:Y:S02]  /*10a60*/  LDGSTS.E.BYPASS.LTC128B.128 [R5+0x21400], desc[UR50][R2.64+0x80], !P1 ;  /* 0x2140008002057fae */ /* 0x0009e4000c901d72 */
.L_x_265:
[----:B------:R-:W-:Y:S05]  /*10a70*/  BSYNC B0 ;  /* 0x0000000000007941 */ /* 0x000fea0003800000 */
.L_x_264:
[----:B------:R-:W-:Y:S01]  /*10a80*/  NOP ;  /* 0x0000000000007918 */ /* 0x000fe20000000000 */
[----:B------:R-:W-:-:S13]  /*10a90*/  PLOP3.LUT P0, PT, PT, PT, PT, 0x80, 0x0 ;  /* 0x000000000000781c */ /* 0x000fda0003f0f070 */
.L_x_266:
[----:B------:R-:W-:Y:S02]  /*10aa0*/  PLOP3.LUT P1, PT, P1, P0, PT, 0xa2, 0x0 ;  /* 0x000000000000781c */ /* 0x000fe40000f21472 */
[----:B------:R-:W-:-:S08]  /*10ab0*/  @P0 R2UR P1, UR4, R0 ;  /* 0x00000000000402ca */ /* 0x000fd00000020000 */
[----:B------:R-:W-:-:S05]  /*10ac0*/  @P0 PLOP3.LUT P0, PT, P1, PT, PT, 0x80, 0x0 ;  /* 0x000000000000081c */ /* 0x000fca0000f0f070 */
[----:B------:R-:W-:Y:S01]  /*10ad0*/  @!P1 SYNCS.ARRIVE.TRANS64.RED.A0T1 RZ, [UR4+0x29830], RZ ;  /* 0x029830ffffff99a7 */ /* 0x000fe20008200404 */
[----:B------:R-:W-:Y:S07]  /*10ae0*/  @!P1 ARRIVES.LDGSTSBAR.64.TRANSCNT [UR4+0x29830] ;  /* 0x02983000ff0099b0 */ /* 0x000fee0008000a84 */
[----:B------:R-:W-:Y:S05]  /*10af0*/  @P0 BRA.U.ANY `(.L_x_266) ;  /* 0xfffffffd00e80947 */ /* 0x000fea000393ffff */
[----:B------:R-:W-:Y:S01]  /*10b00*/  NOP ;  /* 0x0000000000007918 */ /* 0x000fe20000000000 */
[----:B----4-:R-:W-:-:S05]  /*10b10*/  IMAD.U32 R2, RZ, RZ, UR44 ;  /* 0x0000002cff027e24 */ /* 0x010fca000f8e00ff */
[----:B------:R-:W-:-:S13]  /*10b20*/  ISETP.NE.AND P2, PT, R2, 0x3, PT ;  /* 0x000000030200780c */ /* 0x000fda0003f45270 */
[----:B------:R-:W-:Y:S05]  /*10b30*/  @!P2 BRA `(.L_x_267) ;  /* 0x000000000004a947 */ /* 0x000fea0003800000 */
[----:B------:R-:W-:Y:S01]  /*10b40*/  BPT.TRAP 0x1 ;  /* 0x000000040000795c */ /* 0x000fe20000300000 */
.L_x_267:
[----:B------:R4:W-:Y:S02]  /*10b50*/  SYNCS.ARRIVE.TRANS64.A1T0 RZ, [R0+URZ+0x29830], RZ ;  /* 0x029830ff00ff79a7 */ /* 0x0009e4000810003f */
[----:B------:R-:W-:Y:S05]  /*10b60*/  WARPSYNC.ALL ;  /* 0x0000000000007948 */ /* 0x000fea0003800000 */
[----:B0-234-:R-:W-:Y:S01]  /*10b70*/  VIADD R0, R16, 0x14400 ;  /* 0x0001440010007836 */ /* 0x01dfe20000000000 */
[----:B------:R-:W-:Y:S01]  /*10b80*/  USHF.R.S32.HI UR4, URZ, 0x1f, UR38 ;  /* 0x0000001f3f047899 */ /* 0x000fe20008011426 */
[----:B------:R-:W-:Y:S01]  /*10b90*/  BAR.SYNC.DEFER_BLOCKING 0x8, 0x180 ;  /* 0x0206000000007b1d */ /* 0x000fe20000010000 */
[----:B------:R-:W-:Y:S02]  /*10ba0*/  UISETP.NE.AND UP0, UPT, UR45, URZ, UPT ;  /* 0x0000003f2d00728c */ /* 0x000fe4000bf05270 */
[----:B------:R-:W-:-:S02]  /*10bb0*/  LOP3.LUT P0, RZ, R0, 0x1bf, RZ, 0xc0, !PT ;  /* 0x000001bf00ff7812 */ /* 0x000fc4000780c0ff */
[----:B------:R-:W-:Y:S01]  /*10bc0*/  USEL UR43, UR43, URZ, !UP0 ;  /* 0x0000003f2b2b7287 */ /* 0x000fe2000c000000 */
[----:B------:R-:W-:Y:S01]  /*10bd0*/  BSSY B6, `(.L_x_268) ;  /* 0x0000018000067945 */ /* 0x000fe20003800000 */
[----:B------:R-:W-:Y:S01]  /*10be0*/  ULDC.64 UR6, c[0x0][0x298] ;  /* 0x0000a60000067ab9 */ /* 0x000fe20000000a00 */
[----:B------:R-:W-:Y:S02]  /*10bf0*/  USEL UR41, UR41, URZ, !UP0 ;  /* 0x0000003f29297287 */ /* 0x000fe4000c000000 */
[----:B------:R-:W-:Y:S02]  /*10c00*/  UIMAD UR4, UR4, UR6, URZ ;  /* 0x00000006040472a4 */ /* 0x000fe4000f8e023f */
[----:B------:R-:W-:Y:S02]  /*10c10*/  UIMAD.WIDE.U32 UR36, UR38, UR6, URZ ;  /* 0x00000006262472a5 */ /* 0x000fe4000f8e003f */
[----:B------:R-:W-:-:S04]  /*10c20*/  UIMAD UR4, UR38, UR7, UR4 ;  /* 0x00000007260472a4 */ /* 0x000fc8000f8e0204 */
[----:B------:R-:W-:Y:S01]  /*10c30*/  UIADD3 UR45, UR37, UR4, URZ ;  /* 0x00000004252d7290 */ /* 0x000fe2000fffe03f */
[----:B------:R-:W-:Y:S11]  /*10c40*/  @!P0 BRA `(.L_x_269) ;  /* 0x0000000000408947 */ /* 0x000ff60003800000 */
        /* <DEDUP_REMOVED lines=15> */
[----:B01----:R-:W-:Y:S05]  /*10d40*/  CALL.ABS.NOINC R2 ;  /* 0x0000000002007343 */ /* 0x003fea0003c00000 */
.L_x_269:
[----:B------:R-:W-:Y:S05]  /*10d50*/  BSYNC B6 ;  /* 0x0000000000067941 */ /* 0x000fea0003800000 */
.L_x_268:
[----:B------:R-:W2:Y:S01]  /*10d60*/  LDL.LU R20, [R1+0x4] ;  /* 0x0000040001147983 */ /* 0x000ea20000300800 */
[----:B------:R-:W0:Y:S01]  /*10d70*/  LDC R5, c[0x0][0x448] ;  /* 0x00011200ff057b82 */ /* 0x000e220000000800 */
[----:B------:R-:W3:Y:S01]  /*10d80*/  S2R R2, SR_TID.X ;  /* 0x0000000000027919 */ /* 0x000ee20000002100 */
[C---:B------:R-:W-:Y:S01]  /*10d90*/  R2UR UR8, R18.reuse ;  /* 0x00000000120872ca */ /* 0x040fe200000e0000 */
[----:B------:R-:W-:Y:S01]  /*10da0*/  ULDC.64 UR6, c[0x0][0x2d8] ;  /* 0x0000b60000067ab9 */ /* 0x000fe20000000a00 */
[----:B------:R4:W5:Y:S01]  /*10db0*/  LDL R9, [R1+0x24] ;  /* 0x0000240001097983 */ /* 0x0009620000100800 */
[----:B0-----:R-:W-:Y:S02]  /*10dc0*/  ISETP.NE.AND P0, PT, R5, 0x1, PT ;  /* 0x000000010500780c */ /* 0x001fe40003f05270 */
[----:B------:R-:W-:Y:S02]  /*10dd0*/  R2UR UR10, R18 ;  /* 0x00000000120a72ca */ /* 0x000fe400000e0000 */
[----:B---3--:R-:W-:-:S09]  /*10de0*/  LOP3.LUT R21, R2, 0x7f, RZ, 0xc0, !PT ;  /* 0x0000007f02157812 */ /* 0x008fd200078ec0ff */
[----:B------:R-:W0:Y:S01]  /*10df0*/  @P0 LDC R3, c[0x0][0x44c] ;  /* 0x00011300ff030b82 */ /* 0x000e220000000800 */
[----:B------:R-:W-:Y:S01]  /*10e00*/  IMAD.SHL.U32 R2, R2, 0x20, RZ ;  /* 0x0000002002027824 */ /* 0x000fe200078e00ff */
[----:B------:R-:W-:-:S06]  /*10e10*/  SHF.R.U32.HI R21, RZ, 0x2, R21 ;  /* 0x00000002ff157819 */ /* 0x000fcc0000011615 */
[----:B------:R-:W3:Y:S01]  /*10e20*/  @P0 LDC R0, c[0x0][0x450] ;  /* 0x00011400ff000b82 */ /* 0x000ee20000000800 */
[----:B------:R-:W-:Y:S01]  /*10e30*/  LOP3.LUT R2, R21, 0x60, R2, 0xf8, !PT ;  /* 0x0000006015027812 */ /* 0x000fe200078ef802 */
[----:B------:R-:W-:Y:S01]  /*10e40*/  UMOV UR4, UR36 ;  /* 0x0000002400047c82 */ /* 0x000fe20008000000 */
[----:B------:R-:W-:Y:S02]  /*10e50*/  UMOV UR5, UR45 ;  /* 0x0000002d00057c82 */ /* 0x000fe40008000000 */
[----:B------:R-:W-:-:S03]  /*10e60*/  UIMAD.WIDE.U32 UR4, UR8, UR6, UR4 ;  /* 0x00000006080472a5 */ /* 0x000fc6000f8e0004 */
[----:B------:R-:W-:Y:S01]  /*10e70*/  ULDC.64 UR8, c[0x0][0x2e0] ;  /* 0x0000b80000087ab9 */ /* 0x000fe20000000a00 */
[----:B------:R-:W-:Y:S02]  /*10e80*/  UIMAD UR5, UR10, UR7, UR5 ;  /* 0x000000070a0572a4 */ /* 0x000fe4000f8e0205 */
[----:B------:R-:W-:Y:S02]  /*10e90*/  UIMAD UR6, UR41, UR8, URZ ;  /* 0x00000008290672a4 */ /* 0x000fe4000f8e023f */
[----:B------:R-:W-:Y:S02]  /*10ea0*/  UIMAD.WIDE.U32 UR4, UR43, UR8, UR4 ;  /* 0x000000082b0472a5 */ /* 0x000fe4000f8e0004 */
[----:B------:R-:W-:-:S03]  /*10eb0*/  UIMAD UR6, UR43, UR9, UR6 ;  /* 0x000000092b0672a4 */ /* 0x000fc6000f8e0206 */
[----:B------:R-:W-:Y:S01]  /*10ec0*/  ULDC.64 UR8, c[0x0][0x2d0] ;  /* 0x0000b40000087ab9 */ /* 0x000fe20000000a00 */
[----:B------:R-:W-:Y:S01]  /*10ed0*/  UIADD3 UR5, UR5, UR6, URZ ;  /* 0x0000000605057290 */ /* 0x000fe2000fffe03f */
[C---:B------:R-:W-:Y:S02]  /*10ee0*/  LOP3.LUT R10, R35.reuse, 0x40, RZ, 0xfc, !PT ;  /* 0x00000040230a7812 */ /* 0x040fe400078efcff */
[----:B------:R-:W-:Y:S01]  /*10ef0*/  LOP3.LUT R8, R35, 0x80, RZ, 0xfc, !PT ;  /* 0x0000008023087812 */ /* 0x000fe200078efcff */
[----:B--2---:R-:W-:-:S05]  /*10f00*/  IMAD.SHL.U32 R6, R20, 0x80, RZ ;  /* 0x0000008014067824 */ /* 0x004fca00078e00ff */
[----:B------:R-:W-:-:S05]  /*10f10*/  LOP3.LUT R4, R2, R6, RZ, 0xfc, !PT ;  /* 0x0000000602047212 */ /* 0x000fca00078efcff */
[----:B0-----:R-:W-:Y:S01]  /*10f20*/  @P0 IMAD.HI.U32 R3, R4, R3, RZ ;  /* 0x0000000304030227 */ /* 0x001fe200078e00ff */
[----:B------:R-:W0:Y:S03]  /*10f30*/  S2R R20, SR_TID.X ;  /* 0x0000000000147919 */ /* 0x000e260000002100 */
[----:B------:R-:W-:Y:S01]  /*10f40*/  IMAD.MOV.U32 R2, RZ, RZ, R4 ;  /* 0x000000ffff027224 */ /* 0x000fe200078e0004 */
[----:B---3--:R-:W-:-:S04]  /*10f50*/  @P0 SHF.R.U32.HI R2, RZ, R0, R3 ;  /* 0x00000000ff020219 */ /* 0x008fc80000011603 */
[--C-:B------:R-:W-:Y:S01]  /*10f60*/  SHF.R.S32.HI R3, RZ, 0x1f, R2.reuse ;  /* 0x0000001fff037819 */ /* 0x100fe20000011402 */
[----:B------:R-:W-:-:S04]  /*10f70*/  IMAD.MOV R0, RZ, RZ, -R2 ;  /* 0x000000ffff007224 */ /* 0x000fc800078e0a02 */
[----:B------:R-:W-:Y:S02]  /*10f80*/  IMAD R7, R3, UR8, RZ ;  /* 0x0000000803077c24 */ /* 0x000fe4000f8e02ff */
[----:B------:R-:W-:Y:S02]  /*10f90*/  IMAD R0, R5, R0, R4 ;  /* 0x0000000005007224 */ /* 0x000fe400078e0204 */
[----:B------:R-:W-:Y:S02]  /*10fa0*/  IMAD.U32 R3, RZ, RZ, UR8 ;  /* 0x00000008ff037e24 */ /* 0x000fe4000f8e00ff */
[C---:B------:R-:W-:Y:S01]  /*10fb0*/  IMAD R7, R2.reuse, UR9, R7 ;  /* 0x0000000902077c24 */ /* 0x040fe2000f8e0207 */
[----:B------:R-:W-:Y:S01]  /*10fc0*/  SHF.R.S32.HI R4, RZ, 0x1f, R0 ;  /* 0x0000001fff047819 */ /* 0x000fe20000011400 */
[----:B------:R-:W-:Y:S01]  /*10fd0*/  IMAD.WIDE.U32 R2, R2, R3, UR4 ;  /* 0x0000000402027e25 */ /* 0x000fe2000f8e0003 */
[----:B------:R-:W-:-:S03]  /*10fe0*/  ULDC.64 UR4, c[0x0][0x2c8] ;  /* 0x0000b20000047ab9 */ /* 0x000fc60000000a00 */
[----:B------:R-:W-:Y:S02]  /*10ff0*/  IMAD.IADD R3, R3, 0x1, R7 ;  /* 0x0000000103037824 */ /* 0x000fe400078e0207 */
[----:B------:R-:W-:Y:S02]  /*11000*/  IMAD R4, R4, UR4, RZ ;  /* 0x0000000404047c24 */ /* 0x000fe4000f8e02ff */
[----:B------:R-:W-:-:S04]  /*11010*/  IMAD.WIDE.U32 R2, R0, UR4, R2 ;  /* 0x0000000400027c25 */ /* 0x000fc8000f8e0002 */
[----:B------:R-:W-:Y:S01]  /*11020*/  IMAD R7, R0, UR5, R4 ;  /* 0x0000000500077c24 */ /* 0x000fe2000f8e0204 */
[----:B------:R-:W-:Y:S02]  /*11030*/  ULDC.64 UR4, c[0x0][0x280] ;  /* 0x0000a00000047ab9 */ /* 0x000fe40000000a00 */
[----:B------:R-:W-:Y:S01]  /*11040*/  IADD3 R0, P0, R2, UR4, RZ ;  /* 0x0000000402007c10 */ /* 0x000fe2000ff1e0ff */
[----:B------:R-:W-:Y:S01]  /*11050*/  ULDC UR4, c[0x0][0x2b8] ;  /* 0x0000ae0000047ab9 */ /* 0x000fe20000000800 */
[----:B0-----:R-:W-:Y:S02]  /*11060*/  LOP3.LUT R20, R20, 0x7f, RZ, 0xc0, !PT ;  /* 0x0000007f14147812 */ /* 0x001fe400078ec0ff */
[----:B------:R-:W-:Y:S01]  /*11070*/  IADD3.X R4, R3, UR5, R7, P0, !PT ;  /* 0x0000000503047c10 */ /* 0x000fe200087fe407 */
[----:B------:R-:W-:Y:S01]  /*11080*/  UMOV UR5, 0xffffffff ;  /* 0xffffffff00057882 */ /* 0x000fe20000000000 */
[----:B------:R-:W-:Y:S02]  /*11090*/  ISETP.GE.AND P3, PT, R35, UR4, PT ;  /* 0x0000000423007c0c */ /* 0x000fe4000bf66270 */
[----:B------:R-:W-:-:S02]  /*110a0*/  ISETP.GE.AND P2, PT, R10, UR4, PT ;  /* 0x000000040a007c0c */ /* 0x000fc4000bf46270 */
[----:B------:R-:W-:Y:S02]  /*110b0*/  ISETP.GE.AND P1, PT, R8, UR4, PT ;  /* 0x0000000408007c0c */ /* 0x000fe4000bf26270 */
[----:B------:R-:W-:Y:S01]  /*110c0*/  SHF.R.U32.HI R10, RZ, 0x2, R20 ;  /* 0x00000002ff0a7819 */ /* 0x000fe20000011614 */
[----:B----4-:R-:W-:Y:S10]  /*110d0*/  BRA.DIV UR5, `(.L_x_270) ;  /* 0x00000046057c7947 */ /* 0x010ff4000b800000 */
[----:B------:R-:W0:Y:S01]  /*110e0*/  SHFL.IDX PT, R3, R0, RZ, 0x1c1f ;  /* 0x001c1fff00037589 */ /* 0x000e2200000e0000 */
[----:B------:R-:W-:Y:S02]  /*110f0*/  IMAD R5, R5, UR40, RZ ;  /* 0x0000002805057c24 */ /* 0x000fe4000f8e02ff */
[----:B------:R-:W-:Y:S01]  /*11100*/  IMAD.IADD R6, R10, 0x1, R6 ;  /* 0x000000010a067824 */ /* 0x000fe200078e0206 */
[----:B------:R-:W2:Y:S03]  /*11110*/  SHFL.IDX PT, R2, R4, RZ, 0x1c1f ;  /* 0x001c1fff04027589 */ /* 0x000ea600000e0000 */
[C---:B------:R-:W-:Y:S01]  /*11120*/  VIADD R8, R6.reuse, 0x20 ;  /* 0x0000002006087836 */ /* 0x040fe20000000000 */
[----:B------:R-:W-:Y:S01]  /*11130*/  ISETP.GE.AND P0, PT, R6, R5, PT ;  /* 0x000000050600720c */ /* 0x000fe20003f06270 */
[----:B------:R-:W3:-:S12]  /*11140*/  SHFL.IDX PT, R14, R0, 0x1, 0x1c1f ;  /* 0x003c1f00000e7f89 */ /* 0x000ed800000e0000 */
[----:B0-----:R-:W-:-:S05]  /*11150*/  @!P0 IADD3 R7, P4, R35, R3, RZ ;  /* 0x0000000323078210 */ /* 0x001fca0007f9e0ff */
[----:B--2---:R-:W-:Y:S02]  /*11160*/  @!P0 IMAD.X R3, RZ, RZ, R2, P4 ;  /* 0x000000ffff038224 */ /* 0x004fe400020e0602 */
[----:B------:R-:W-:-:S05]  /*11170*/  @!P0 IMAD.MOV.U32 R2, RZ, RZ, R7 ;  /* 0x000000ffff028224 */ /* 0x000fca00078e0007 */
[----:B-----5:R-:W-:Y:S04]  /*11180*/  @!P0 LDGSTS.E.BYPASS.LTC128B.128 [R9+0x14400], desc[UR50][R2.64], !P3 ;  /* 0x1440000002098fae */ /* 0x020fe8000d901d72 */
[----:B------:R-:W-:Y:S04]  /*11190*/  @!P0 LDGSTS.E.BYPASS.LTC128B.128 [R9+0x16400], desc[UR50][R2.64+0x40], !P2 ;  /* 0x1640004002098fae */ /* 0x000fe8000d101d72 */
[----:B------:R0:W-:Y:S01]  /*111a0*/  @!P0 LDGSTS.E.BYPASS.LTC128B.128 [R9+0x18400], desc[UR50][R2.64+0x80], !P1 ;  /* 0x1840008002098fae */ /* 0x0001e2000c901d72 */
[----:B------:R-:W-:-:S03]  /*111b0*/  ISETP.GE.AND P0, PT, R8, R5, PT ;  /* 0x000000050800720c */ /* 0x000fc60003f06270 */
[----:B0-----:R-:W0:Y:S10]  /*111c0*/  SHFL.IDX PT, R2, R4, 0x1, 0x1c1f ;  /* 0x003c1f0004027f89 */ /* 0x001e3400000e0000 */
[----:B---3--:R-:W-:-:S02]  /*111d0*/  @!P0 IADD3 R7, P4, R35, R14, RZ ;  /* 0x0000000e23078210 */ /* 0x008fc40007f9e0ff */
[----:B------:R-:W2:Y:S03]  /*111e0*/  SHFL.IDX PT, R14, R0, 0x2, 0x1c1f ;  /* 0x005c1f00000e7f89 */ /* 0x000ea600000e0000 */
[----:B0-----:R-:W-:Y:S02]  /*111f0*/  @!P0 IMAD.X R8, RZ, RZ, R2, P4 ;  /* 0x000000ffff088224 */ /* 0x001fe400020e0602 */
[----:B------:R-:W-:Y:S02]  /*11200*/  @!P0 IMAD.MOV.U32 R2, RZ, RZ, R7 ;  /* 0x000000ffff028224 */ /* 0x000fe400078e0007 */
[----:B------:R-:W-:Y:S02]  /*11210*/  @!P0 IMAD.MOV.U32 R3, RZ, RZ, R8 ;  /* 0x000000ffff038224 */ /* 0x000fe400078e0008 */
[----:B------:R-:W-:-:S03]  /*11220*/  VIADD R8, R6, 0x40 ;  /* 0x0000004006087836 */ /* 0x000fc60000000000 */
[----:B------:R-:W-:Y:S04]  /*11230*/  @!P0 LDGSTS.E.BYPASS.LTC128B.128 [R9+0x14c00], desc[UR50][R2.64], !P3 ;  /* 0x14c0000002098fae */ /* 0x000fe8000d901d72 */
[----:B------:R-:W-:Y:S04]  /*11240*/  @!P0 LDGSTS.E.BYPASS.LTC128B.128 [R9+0x16c00], desc[UR50][R2.64+0x40], !P2 ;  /* 0x16c0004002098fae */ /* 0x000fe8000d101d72 */
[----:B------:R0:W-:Y:S01]  /*11250*/  @!P0 LDGSTS.E.BYPASS.LTC128B.128 [R9+0x18c00], desc[UR50][R2.64+0x80], !P1 ;  /* 0x18c0008002098fae */ /* 0x0001e2000c901d72 */
[----:B------:R-:W-:-:S03]  /*11260*/  ISETP.GE.AND P0, PT, R8, R5, PT ;  /* 0x000000050800720c */ /* 0x000fc60003f06270 */
[----:B0-----:R-:W0:Y:S10]  /*11270*/  SHFL.IDX PT, R2, R4, 0x2, 0x1c1f ;  /* 0x005c1f0004027f89 */ /* 0x001e3400000e0000 */
[----:B--2---:R-:W-:-:S02]  /*11280*/  @!P0 IADD3 R7, P4, R35, R14, RZ ;  /* 0x0000000e23078210 */ /* 0x004fc40007f9e0ff */
[----:B------:R2:W3:Y:S04]  /*11290*/  SHFL.IDX PT, R14, R0, 0x3, 0x1c1f ;  /* 0x007c1f00000e7f89 */ /* 0x0004e800000e0000 */
[----:B------:R-:W4:Y:S01]  /*112a0*/  SHFL.IDX PT, R4, R4, 0x3, 0x1c1f ;  /* 0x007c1f0004047f89 */ /* 0x000f2200000e0000 */
[----:B0-----:R-:W-:Y:S02]  /*112b0*/  @!P0 IMAD.X R8, RZ, RZ, R2, P4 ;  /* 0x000000ffff088224 */ /* 0x001fe400020e0602 */
[----:B------:R-:W-:Y:S02]  /*112c0*/  @!P0 IMAD.MOV.U32 R2, RZ, RZ, R7 ;  /* 0x000000ffff028224 */ /* 0x000fe400078e0007 */
[----:B------:R-:W-:-:S05]  /*112d0*/  @!P0 IMAD.MOV.U32 R3, RZ, RZ, R8 ;  /* 0x000000ffff038224 */ /* 0x000fca00078e0008 */
[----:B------:R2:W-:Y:S04]  /*112e0*/  @!P0 LDGSTS.E.BYPASS.LTC128B.128 [R9+0x15400], desc[UR50][R2.64], !P3 ;  /* 0x1540000002098fae */ /* 0x0005e8000d901d72 */
[----:B------:R2:W-:Y:S04]  /*112f0*/  @!P0 LDGSTS.E.BYPASS.LTC128B.128 [R9+0x17400], desc[UR50][R2.64+0x40], !P2 ;  /* 0x1740004002098fae */ /* 0x0005e8000d101d72 */
[----:B---34-:R2:W-:Y:S02]  /*11300*/  @!P0 LDGSTS.E.BYPASS.LTC128B.128 [R9+0x19400], desc[UR50][R2.64+0x80], !P1 ;  /* 0x1940008002098fae */ /* 0x0185e4000c901d72 */
.L_x_368:
[----:B------:R-:W-:Y:S01]  /*11310*/  VIADD R6, R6, 0x60 ;  /* 0x0000006006067836 */ /* 0x000fe20000000000 */
[----:B------:R-:W-:Y:S04]  /*11320*/  BSSY B0, `(.L_x_271) ;  /* 0x000000b000007945 */ /* 0x000fe80003800000 */
[----:B------:R-:W-:-:S13]  /*11330*/  ISETP.GE.AND P0, PT, R6, R5, PT ;  /* 0x000000050600720c */ /* 0x000fda0003f06270 */
[----:B------:R-:W-:Y:S05]  /*11340*/  @P0 BRA `(.L_x_272) ;  /* 0x0000000000200947 */ /* 0x000fea0003800000 */
[----:B--2---:R-:W-:-:S05]  /*11350*/  IADD3 R2, P0, R35, R14, RZ ;  /* 0x0000000e23027210 */ /* 0x004fca0007f1e0ff */
[----:B------:R-:W-:-:S05]  /*11360*/  IMAD.X R3, RZ, RZ, R4, P0 ;  /* 0x000000ffff037224 */ /* 0x000fca00000e0604 */
[----:B------:R-:W-:Y:S01]  /*11370*/  @!PT LDS RZ, [RZ] ;  /* 0x00000000fffff984 */ /* 0x000fe20000000800 */
[----:B------:R-:W-:Y:S01]  /*11380*/  @!PT LDS RZ, [RZ] ;  /* 0x00000000fffff984 */ /* 0x000fe20000000800 */
[----:B------:R-:W-:Y:S01]  /*11390*/  @!PT LDS RZ, [RZ] ;  /* 0x00000000fffff984 */ /* 0x000fe20000000800 */
[----:B------:R0:W-:Y:S04]  /*113a0*/  LDGSTS.E.BYPASS.LTC128B.128 [R9+0x15c00], desc[UR50][R2.64], !P3 ;  /* 0x15c0000002097fae */ /* 0x0001e8000d901d72 */
[----:B------:R0:W-:Y:S04]  /*113b0*/  LDGSTS.E.BYPASS.LTC128B.128 [R9+0x17c00], desc[UR50][R2.64+0x40], !P2 ;  /* 0x17c0004002097fae */ /* 0x0001e8000d101d72 */
[----:B------:R0:W-:Y:S02]  /*113c0*/  LDGSTS.E.BYPASS.LTC128B.128 [R9+0x19c00], desc[UR50][R2.64+0x80], !P1 ;  /* 0x19c0008002097fae */ /* 0x0001e4000c901d72 */
.L_x_272:
[----:B------:R-:W-:Y:S05]  /*113d0*/  BSYNC B0 ;  /* 0x0000000000007941 */ /* 0x000fea0003800000 */
.L_x_271:
[----:B------:R-:W-:Y:S01]  /*113e0*/  NOP ;  /* 0x0000000000007918 */ /* 0x000fe20000000000 */
[----:B------:R-:W-:-:S13]  /*113f0*/  PLOP3.LUT P0, PT, PT, PT, PT, 0x80, 0x0 ;  /* 0x000000000000781c */ /* 0x000fda0003f0f070 */
.L_x_273:
[----:B------:R-:W-:Y:S02]  /*11400*/  PLOP3.LUT P1, PT, P1, P0, PT, 0xa2, 0x0 ;  /* 0x000000000000781c */ /* 0x000fe40000f21472 */
[----:B------:R-:W-:-:S08]  /*11410*/  @P0 R2UR P1, UR4, R16 ;  /* 0x00000000100402ca */ /* 0x000fd00000020000 */
[----:B------:R-:W-:-:S05]  /*11420*/  @P0 PLOP3.LUT P0, PT, P1, PT, PT, 0x80, 0x0 ;  /* 0x000000000000081c */ /* 0x000fca0000f0f070 */
[----:B------:R-:W-:Y:S01]  /*11430*/  @!P1 SYNCS.ARRIVE.TRANS64.RED.A0T1 RZ, [UR4+0x29800], RZ ;  /* 0x029800ffffff99a7 */ /* 0x000fe20008200404 */
[----:B------:R-:W-:Y:S07]  /*11440*/  @!P1 ARRIVES.LDGSTSBAR.64.TRANSCNT [UR4+0x29800] ;  /* 0x02980000ff0099b0 */ /* 0x000fee0008000a84 */
[----:B------:R-:W-:Y:S05]  /*11450*/  @P0 BRA.U.ANY `(.L_x_273) ;  /* 0xfffffffd00e80947 */ /* 0x000fea000393ffff */
[----:B0-2---:R-:W2:Y:S02]  /*11460*/  LDL.LU R2, [R1+0x28] ;  /* 0x0000280001027983 */ /* 0x005ea40000300800 */
[----:B--2---:R-:W-:-:S05]  /*11470*/  VIADD R2, R2, 0x1 ;  /* 0x0000000102027836 */ /* 0x004fca0000000000 */
[----:B------:R0:W-:Y:S01]  /*11480*/  STL [R1+0x28], R2 ;  /* 0x0000280201007387 */ /* 0x0001e20000100800 */
[----:B------:R-:W-:-:S04]  /*11490*/  LEA.HI R0, R2, R2, RZ, 0x1 ;  /* 0x0000000202007211 */ /* 0x000fc800078f08ff */
[----:B------:R-:W-:-:S05]  /*114a0*/  LOP3.LUT R0, R0, 0xfffffffe, RZ, 0xc0, !PT ;  /* 0xfffffffe00007812 */ /* 0x000fca00078ec0ff */
[----:B------:R-:W-:-:S05]  /*114b0*/  IMAD.IADD R0, R2, 0x1, -R0 ;  /* 0x0000000102007824 */ /* 0x000fca00078e0a00 */
[----:B------:R-:W-:Y:S01]  /*114c0*/  SHF.L.U32 R3, R0, 0x1f, RZ ;  /* 0x0000001f00037819 */ /* 0x000fe200000006ff */
[----:B------:R-:W-:Y:S01]  /*114d0*/  NOP ;  /* 0x0000000000007918 */ /* 0x000fe20000000000 */
[----:B------:R0:W-:Y:S01]  /*114e0*/  SYNCS.ARRIVE.TRANS64.A1T0 RZ, [R16+URZ+0x29800], RZ ;  /* 0x029800ff10ff79a7 */ /* 0x0001e2000810003f */
[----:B------:R-:W-:Y:S01]  /*114f0*/  BSSY B0, `(.L_x_274) ;  /* 0x0000003000007945 */ /* 0x000fe20003800000 */
[----:B------:R-:W2:Y:S03]  /*11500*/  SYNCS.PHASECHK.TRANS64.TRYWAIT P0, [R16+URZ+0x29820], R3 ;  /* 0x02982003100075a7 */ /* 0x000ea6000800017f */
[----:B0-2---:R-:W-:Y:S05]  /*11510*/  @!P0 BRA `(.L_x_275) ;  /* 0x0000004400ac8947 */ /* 0x005fea0003800000 */
.L_x_369:
[----:B------:R-:W-:Y:S05]  /*11520*/  BSYNC B0 ;  /* 0x0000000000007941 */ /* 0x000fea0003800000 */
.L_x_274:
[----:B------:R-:W2:Y:S01]  /*11530*/  LDL R0, [R1+0xc] ;  /* 0x00000c0001007983 */ /* 0x000ea20000100800 */
[----:B------:R-:W-:-:S06]  /*11540*/  UIADD3 UR4, UR48, -0x2, URZ ;  /* 0xfffffffe30047890 */ /* 0x000fcc000fffe03f */
[----:B--2---:R-:W-:-:S13]  /*11550*/  ISETP.LE.AND P0, PT, R0, UR4, PT ;  /* 0x0000000400007c0c */ /* 0x004fda000bf03270 */
[----:B------:R-:W-:Y:S05]  /*11560*/  @!P0 BRA `(.L_x_276) ;  /* 0x0000001400c48947 */ /* 0x000fea0003800000 */
[----:B------:R-:W-:Y:S02]  /*11570*/  IMAD.MOV.U32 R20, RZ, RZ, R32 ;  /* 0x000000ffff147224 */ /* 0x000fe400078e0020 */
[----:B------:R-:W-:Y:S02]  /*11580*/  IMAD.MOV.U32 R10, RZ, RZ, R19 ;  /* 0x000000ffff0a7224 */ /* 0x000fe400078e0013 */
[----:B------:R-:W-:-:S07]  /*11590*/  IMAD.U32 R30, RZ, RZ, UR4 ;  /* 0x00000004ff1e7e24 */ /* 0x000fce000f8e00ff */
.L_x_296:
[----:B--2---:R-:W2:Y:S01]  /*115a0*/  LDC R2, c[0x0][0x430] ;  /* 0x00010c00ff027b82 */ /* 0x004ea20000000800 */
[----:B------:R-:W3:Y:S01]  /*115b0*/  S2R R0, SR_TID.X ;  /* 0x0000000000007919 */ /* 0x000ee20000002100 */
[----:B------:R-:W-:Y:S01]  /*115c0*/  IMAD R5, R30, 0xa0, R36 ;  /* 0x000000a01e057824 */ /* 0x000fe200078e0224 */
[----:B------:R-:W4:Y:S01]  /*115d0*/  S2R R7, SR_TID.X ;  /* 0x0000000000077919 */ /* 0x000f220000002100 */
[----:B------:R-:W0:Y:S01]  /*115e0*/  S2R R8, SR_TID.X ;  /* 0x0000000000087919 */ /* 0x000e220000002100 */
[----:B------:R-:W4:Y:S01]  /*115f0*/  LDL R12, [R1+0xc] ;  /* 0x00000c00010c7983 */ /* 0x000f220000100800 */
[----:B--2---:R-:W-:Y:S02]  /*11600*/  ISETP.NE.AND P0, PT, R2, 0x1, PT ;  /* 0x000000010200780c */ /* 0x004fe40003f05270 */
[----:B---3--:R-:W-:-:S11]  /*11610*/  LOP3.LUT R2, R0, 0x7f, RZ, 0xc0, !PT ;  /* 0x0000007f00027812 */ /* 0x008fd600078ec0ff */
[----:B------:R-:W2:Y:S01]  /*11620*/  @P0 LDC R6, c[0x0][0x434] ;  /* 0x00010d00ff060b82 */ /* 0x000ea20000000800 */
[----:B------:R-:W-:Y:S01]  /*11630*/  SHF.R.U32.HI R2, RZ, 0x2, R2 ;  /* 0x00000002ff027819 */ /* 0x000fe20000011602 */
[C---:B----4-:R-:W-:Y:S01]  /*11640*/  IMAD.SHL.U32 R4, R7.reuse, 0x20, RZ ;  /* 0x0000002007047824 */ /* 0x050fe200078e00ff */
[----:B------:R-:W-:Y:S01]  /*11650*/  LOP3.LUT R7, R7, 0x7f, RZ, 0xc0, !PT ;  /* 0x0000007f07077812 */ /* 0x000fe200078ec0ff */
[----:B0-----:R-:W-:-:S03]  /*11660*/  IMAD.SHL.U32 R9, R8, 0x20, RZ ;  /* 0x0000002008097824 */ /* 0x001fc600078e00ff */
[----:B------:R-:W-:Y:S01]  /*11670*/  LOP3.LUT R4, R2, 0x60, R4, 0xf8, !PT ;  /* 0x0000006002047812 */ /* 0x000fe200078ef804 */
[----:B------:R-:W0:Y:S01]  /*11680*/  @P0 LDC R0, c[0x0][0x438] ;  /* 0x00010e00ff000b82 */ /* 0x000e220000000800 */
[----:B------:R-:W-:-:S03]  /*11690*/  SHF.R.U32.HI R7, RZ, 0x2, R7 ;  /* 0x00000002ff077819 */ /* 0x000fc60000011607 */
[----:B------:R-:W-:-:S04]  /*116a0*/  IMAD.IADD R4, R4, 0x1, R5 ;  /* 0x0000000104047824 */ /* 0x000fc800078e0205 */
[----:B------:R-:W3:Y:S01]  /*116b0*/  @P0 LDC R3, c[0x0][0x434] ;  /* 0x00010d00ff030b82 */ /* 0x000ee20000000800 */
[----:B------:R-:W-:-:S07]  /*116c0*/  LOP3.LUT R9, R7, 0x60, R9, 0xf8, !PT ;  /* 0x0000006007097812 */ /* 0x000fce00078ef809 */
[----:B------:R-:W4:Y:S01]  /*116d0*/  @P0 LDC R2, c[0x0][0x438] ;  /* 0x00010e00ff020b82 */ /* 0x000f220000000800 */
[----:B--2---:R-:W-:Y:S01]  /*116e0*/  @P0 IMAD.HI.U32 R6, R4, R6, RZ ;  /* 0x0000000604060227 */ /* 0x004fe200078e00ff */
[----:B------:R-:W-:-:S03]  /*116f0*/  LOP3.LUT R9, R9, 0x80, RZ, 0xfc, !PT ;  /* 0x0000008009097812 */ /* 0x000fc600078efcff */
[----:B------:R-:W-:Y:S01]  /*11700*/  IMAD.MOV.U32 R8, RZ, RZ, R4 ;  /* 0x000000ffff087224 */ /* 0x000fe200078e0004 */
[----:B0-----:R-:W-:Y:S01]  /*11710*/  @P0 SHF.R.U32.HI R8, RZ, R0, R6 ;  /* 0x00000000ff080219 */ /* 0x001fe20000011606 */
[C---:B------:R-:W-:Y:S01]  /*11720*/  IMAD.IADD R0, R9.reuse, 0x1, R5 ;  /* 0x0000000109007824 */ /* 0x040fe200078e0205 */
[----:B------:R-:W-:Y:S05]  /*11730*/  YIELD ;  /* 0x0000000000007946 */ /* 0x000fea0003800000 */
[----:B------:R-:W-:Y:S01]  /*11740*/  IMAD.MOV.U32 R11, RZ, RZ, R0 ;  /* 0x000000ffff0b7224 */ /* 0x000fe200078e0000 */
[----:B------:R-:W-:Y:S01]  /*11750*/  ULDC.64 UR6, c[0x0][0x428] ;  /* 0x00010a0000067ab9 */ /* 0x000fe20000000a00 */
[----:B---3--:R-:W-:Y:S01]  /*11760*/  @P0 IMAD.HI.U32 R3, R0, R3, RZ ;  /* 0x0000000300030227 */ /* 0x008fe200078e00ff */
[----:B------:R-:W-:Y:S01]  /*11770*/  ISETP.GT.U32.AND P1, PT, R9, 0x9f, PT ;  /* 0x0000009f0900780c */ /* 0x000fe20003f24070 */
[----:B------:R-:W-:Y:S01]  /*11780*/  ULDC.64 UR8, c[0x0][0x418] ;  /* 0x0001060000087ab9 */ /* 0x000fe20000000a00 */
[----:B------:R-:W-:Y:S01]  /*11790*/  ULDC UR4, c[0x0][0x430] ;  /* 0x00010c0000047ab9 */ /* 0x000fe20000000800 */
[----:B------:R-:W-:Y:S01]  /*117a0*/  IMAD R5, R37, UR6, RZ ;  /* 0x0000000625057c24 */ /* 0x000fe2000f8e02ff */
[----:B----4-:R-:W-:Y:S01]  /*117b0*/  @P0 SHF.R.U32.HI R11, RZ, R2, R3 ;  /* 0x00000002ff0b0219 */ /* 0x010fe20000011603 */
[--C-:B------:R-:W-:Y:S01]  /*117c0*/  IMAD.MOV.U32 R2, RZ, RZ, R8.reuse ;  /* 0x000000ffff027224 */ /* 0x100fe200078e0008 */
[----:B------:R-:W-:Y:S01]  /*117d0*/  SHF.R.S32.HI R3, RZ, 0x1f, R8 ;  /* 0x0000001fff037819 */ /* 0x000fe20000011408 */
[----:B------:R-:W-:-:S02]  /*117e0*/  IMAD R5, R31, UR7, R5 ;  /* 0x000000071f057c24 */ /* 0x000fc4000f8e0205 */
[----:B------:R-:W-:-:S04]  /*117f0*/  IMAD.WIDE.U32 R2, R31, UR6, R2 ;  /* 0x000000061f027c25 */ /* 0x000fc8000f8e0002 */
[----:B------:R-:W-:Y:S01]  /*11800*/  IMAD.IADD R3, R5, 0x1, R3 ;  /* 0x0000000105037824 */ /* 0x000fe200078e0203 */
[----:B------:R-:W-:-:S04]  /*11810*/  LEA R6, P0, R2, UR8, 0x2 ;  /* 0x0000000802067c11 */ /* 0x000fc8000f8010ff */
[----:B------:R-:W-:Y:S01]  /*11820*/  LEA.HI.X R7, R2, UR9, R3, 0x2, P0 ;  /* 0x0000000902077c11 */ /* 0x000fe200080f1403 */
[----:B------:R-:W-:Y:S01]  /*11830*/  IMAD.MOV R2, RZ, RZ, -R8 ;  /* 0x000000ffff027224 */ /* 0x000fe200078e0a08 */
[----:B------:R-:W-:-:S03]  /*11840*/  @!P1 SHF.R.S32.HI R3, RZ, 0x1f, R11 ;  /* 0x0000001fff039819 */ /* 0x000fc6000001140b */
[----:B------:R-:W-:Y:S02]  /*11850*/  IMAD R4, R2, UR4, R4 ;  /* 0x0000000402047c24 */ /* 0x000fe4000f8e0204 */
[----:B------:R-:W-:-:S04]  /*11860*/  @!P1 IMAD.MOV.U32 R2, RZ, RZ, R11 ;  /* 0x000000ffff029224 */ /* 0x000fc800078e000b */
[----:B------:R-:W-:-:S04]  /*11870*/  @!P1 IMAD.WIDE.U32 R2, R31, UR6, R2 ;  /* 0x000000061f029c25 */ /* 0x000fc8000f8e0002 */
[----:B------:R-:W-:Y:S01]  /*11880*/  @!P1 IMAD.IADD R5, R5, 0x1, R3 ;  /* 0x0000000105059824 */ /* 0x000fe200078e0203 */
[----:B------:R-:W-:-:S04]  /*11890*/  @!P1 LEA R8, P0, R2, UR8, 0x2 ;  /* 0x0000000802089c11 */ /* 0x000fc8000f8010ff */
[----:B------:R-:W-:Y:S02]  /*118a0*/  @!P1 LEA.HI.X R9, R2, UR9, R5, 0x2, P0 ;  /* 0x0000000902099c11 */ /* 0x000fe400080f1405 */
[----:B------:R0:W2:Y:S01]  /*118b0*/  LDG.E R5, desc[UR50][R6.64] ;  /* 0x0000003206057981 */ /* 0x0000a2000c1e1900 */
[----:B------:R-:W-:Y:S02]  /*118c0*/  IMAD.U32 R13, RZ, RZ, UR44 ;  /* 0x0000002cff0d7e24 */ /* 0x000fe4000f8e00ff */
[----:B0-----:R-:W-:Y:S02]  /*118d0*/  IMAD.MOV.U32 R6, RZ, RZ, RZ ;  /* 0x000000ffff067224 */ /* 0x001fe400078e00ff */
[----:B------:R-:W-:-:S04]  /*118e0*/  VIADD R19, R10, 0x1 ;  /* 0x000000010a137836 */ /* 0x000fc80000000000 */
[----:B------:R0:W5:Y:S01]  /*118f0*/  @!P1 LDG.E R6, desc[UR50][R8.64] ;  /* 0x0000003208069981 */ /* 0x000162000c1e1900 */
[----:B------:R-:W-:Y:S01]  /*11900*/  ISETP.NE.AND P1, PT, R13, 0x3, PT ;  /* 0x000000030d00780c */ /* 0x000fe20003f25270 */
[----:B------:R-:W-:Y:S01]  /*11910*/  IMAD.MOV R7, RZ, RZ, -R11 ;  /* 0x000000ffff077224 */ /* 0x000fe200078e0a0b */
[----:B------:R-:W-:-:S03]  /*11920*/  ISETP.NE.AND P0, PT, R19, 0x2, PT ;  /* 0x000000021300780c */ /* 0x000fc60003f05270 */
[----:B------:R-:W-:Y:S01]  /*11930*/  IMAD R7, R7, UR4, R0 ;  /* 0x0000000407077c24 */ /* 0x000fe2000f8e0200 */
[----:B------:R-:W-:Y:S01]  /*11940*/  SEL R32, RZ, 0x1, P0 ;  /* 0x00000001ff207807 */ /* 0x000fe20000000000 */
[----:B------:R-:W-:Y:S01]  /*11950*/  IMAD.MOV.U32 R0, RZ, RZ, R30 ;  /* 0x000000ffff007224 */ /* 0x000fe200078e001e */
[----:B------:R-:W-:Y:S01]  /*11960*/  SEL R19, R19, RZ, P0 ;  /* 0x000000ff13137207 */ /* 0x000fe20000000000 */
[----:B------:R-:W-:Y:S01]  /*11970*/  VIADD R30, R30, 0xffffffff ;  /* 0xffffffff1e1e7836 */ /* 0x000fe20000000000 */
[----:B------:R-:W-:Y:S02]  /*11980*/  LOP3.LUT R32, R20, R32, RZ, 0x3c, !PT ;  /* 0x0000002014207212 */ /* 0x000fe400078e3cff */
[----:B------:R-:W-:Y:S02]  /*11990*/  ISETP.GT.AND P2, PT, R0, R12, PT ;  /* 0x0000000c0000720c */ /* 0x000fe40003f44270 */
[----:B--2---:R-:W-:Y:S01]  /*119a0*/  SHF.R.S32.HI R28, RZ, 0x1f, R5 ;  /* 0x0000001fff1c7819 */ /* 0x004fe20000011405 */
[----:B0-----:R-:W-:Y:S10]  /*119b0*/  @!P1 BRA `(.L_x_277) ;  /* 0x0000000000049947 */ /* 0x001ff40003800000 */
[----:B------:R-:W-:Y:S01]  /*119c0*/  BPT.TRAP 0x1 ;  /* 0x000000040000795c */ /* 0x000fe20000300000 */
.L_x_277:
[----:B------:R-:W-:Y:S01]  /*119d0*/  IMAD R0, R19, 0x8, R16 ;  /* 0x0000000813007824 */ /* 0x000fe200078e0210 */
[----:B------:R-:W-:Y:S01]  /*119e0*/  SHF.L.U32 R29, R32, 0x1f, RZ ;  /* 0x0000001f201d7819 */ /* 0x000fe200000006ff */
[----:B------:R-:W-:Y:S01]  /*119f0*/  BSSY B0, `(.L_x_278) ;  /* 0x0000004000007945 */ /* 0x000fe20003800000 */
[----:B------:R-:W-:Y:S02]  /*11a00*/  SHF.R.S32.HI R25, RZ, 0x1f, R4 ;  /* 0x0000001fff197819 */ /* 0x000fe40000011404 */
[----:B------:R-:W0:Y:S02]  /*11a10*/  SYNCS.PHASECHK.TRANS64.TRYWAIT P0, [R0+URZ+0x29880], R29 ;  /* 0x0298801d000075a7 */ /* 0x000e24000800017f */
[----:B0-----:R-:W-:Y:S05]  /*11a20*/  @!P0 BRA `(.L_x_279) ;  /* 0x00000040007c8947 */ /* 0x001fea0003800000 */
.L_x_370:
[----:B------:R-:W-:Y:S05]  /*11a30*/  BSYNC B0 ;  /* 0x0000000000007941 */ /* 0x000fea0003800000 */
.L_x_278:
[----:B------:R-:W-:Y:S01]  /*11a40*/  ULDC.64 UR4, c[0x0][0x328] ;  /* 0x0000ca0000047ab9 */ /* 0x000fe20000000a00 */
[----:B------:R-:W2:Y:S01]  /*11a50*/  S2R R12, SR_TID.X ;  /* 0x00000000000c7919 */ /* 0x000ea20000002100 */
[----:B------:R-:W-:Y:S01]  /*11a60*/  IMAD R8, R25, UR4, RZ ;  /* 0x0000000419087c24 */ /* 0x000fe2000f8e02ff */
[----:B------:R-:W-:Y:S01]  /*11a70*/  ULDC.64 UR6, c[0x0][0x338] ;  /* 0x0000ce0000067ab9 */ /* 0x000fe20000000a00 */
[C---:B------:R-:W-:Y:S01]  /*11a80*/  IMAD.WIDE.U32 R2, R4.reuse, UR4, RZ ;  /* 0x0000000404027c25 */ /* 0x040fe2000f8e00ff */
[----:B------:R-:W-:Y:S02]  /*11a90*/  SHF.R.S32.HI R26, RZ, 0x1f, R7 ;  /* 0x0000001fff1a7819 */ /* 0x000fe40000011407 */
[----:B-----5:R-:W-:Y:S01]  /*11aa0*/  SHF.R.S32.HI R27, RZ, 0x1f, R6 ;  /* 0x0000001fff1b7819 */ /* 0x020fe20000011406 */
[----:B------:R-:W-:Y:S01]  /*11ab0*/  IMAD R8, R4, UR5, R8 ;  /* 0x0000000504087c24 */ /* 0x000fe2000f8e0208 */
[C---:B------:R-:W-:Y:S01]  /*11ac0*/  LOP3.LUT P3, RZ, R17.reuse, 0x2, RZ, 0xc0, !PT ;  /* 0x0000000211ff7812 */ /* 0x040fe2000786c0ff */
[----:B------:R-:W-:Y:S01]  /*11ad0*/  IMAD R11, R26, UR4, RZ ;  /* 0x000000041a0b7c24 */ /* 0x000fe2000f8e02ff */
[----:B------:R-:W-:Y:S01]  /*11ae0*/  LOP3.LUT P1, RZ, R17, 0x1, RZ, 0xc0, !PT ;  /* 0x0000000111ff7812 */ /* 0x000fe2000782c0ff */
[----:B------:R-:W-:-:S02]  /*11af0*/  IMAD.IADD R3, R3, 0x1, R8 ;  /* 0x0000000103037824 */ /* 0x000fc400078e0208 */
        /* <DEDUP_REMOVED lines=8> */
[----:B------:R-:W-:Y:S01]  /*11b80*/  IMAD.IADD R3, R3, 0x1, R11 ;  /* 0x0000000103037824 */ /* 0x000fe200078e020b */
[----:B--2---:R-:W-:Y:S01]  /*11b90*/  LOP3.LUT R12, R12, 0x7f, RZ, 0xc0, !PT ;  /* 0x0000007f0c0c7812 */ /* 0x004fe200078ec0ff */
[----:B------:R-:W-:Y:S02]  /*11ba0*/  IMAD R11, R27, UR6, RZ ;  /* 0x000000061b0b7c24 */ /* 0x000fe4000f8e02ff */
[----:B------:R-:W-:Y:S01]  /*11bb0*/  IMAD.WIDE.U32 R2, R6, UR6, R2 ;  /* 0x0000000606027c25 */ /* 0x000fe2000f8e0002 */
[----:B------:R-:W-:-:S03]  /*11bc0*/  SHF.R.U32.HI R12, RZ, 0x5, R12 ;  /* 0x00000005ff0c7819 */ /* 0x000fc6000001160c */
[----:B------:R-:W-:Y:S01]  /*11bd0*/  IMAD R11, R6, UR7, R11 ;  /* 0x00000007060b7c24 */ /* 0x000fe2000f8e020b */
[----:B------:R-:W-:Y:S01]  /*11be0*/  ULDC.64 UR6, c[0x0][0x318] ;  /* 0x0000c60000067ab9 */ /* 0x000fe20000000a00 */
[----:B------:R-:W-:-:S04]  /*11bf0*/  IMAD.WIDE.U32 R8, R18, UR4, R8 ;  /* 0x0000000412087c25 */ /* 0x000fc8000f8e0008 */
[----:B------:R-:W-:Y:S01]  /*11c00*/  IMAD.IADD R3, R3, 0x1, R11 ;  /* 0x0000000103037824 */ /* 0x000fe200078e020b */
[----:B------:R-:W-:Y:S01]  /*11c10*/  IADD3 R8, P0, R8, UR6, RZ ;  /* 0x0000000608087c10 */ /* 0x000fe2000ff1e0ff */
[C---:B-1----:R-:W-:Y:S02]  /*11c20*/  IMAD R23, R18.reuse, UR5, RZ ;  /* 0x0000000512177c24 */ /* 0x042fe4000f8e02ff */
[----:B------:R-:W-:Y:S01]  /*11c30*/  IMAD.WIDE.U32 R2, R18, UR4, R2 ;  /* 0x0000000412027c25 */ /* 0x000fe2000f8e0002 */
[----:B------:R-:W-:Y:S02]  /*11c40*/  UMOV UR4, 0xffffffff ;  /* 0xffffffff00047882 */ /* 0x000fe40000000000 */
[----:B------:R-:W-:Y:S01]  /*11c50*/  IADD3.X R22, R23, UR7, R9, P0, !PT ;  /* 0x0000000717167c10 */ /* 0x000fe200087fe409 */
[----:B------:R-:W-:Y:S01]  /*11c60*/  IMAD.SHL.U32 R12, R12, 0x400, RZ ;  /* 0x000004000c0c7824 */ /* 0x000fe200078e00ff */
[----:B------:R-:W-:-:S03]  /*11c70*/  IADD3 R24, P0, R2, UR6, RZ ;  /* 0x0000000602187c10 */ /* 0x000fc6000ff1e0ff */
[----:B------:R-:W-:Y:S01]  /*11c80*/  IMAD R9, R19, 0x5000, R12 ;  /* 0x0000500013097824 */ /* 0x000fe200078e020c */
[----:B------:R-:W-:Y:S01]  /*11c90*/  IADD3.X R23, R23, UR7, R3, P0, !PT ;  /* 0x0000000717177c10 */ /* 0x000fe200087fe403 */
[----:B------:R-:W-:Y:S08]  /*11ca0*/  BRA.DIV UR4, `(.L_x_280) ;  /* 0x0000003e04f07947 */ /* 0x000ff0000b800000 */
[----:B------:R-:W1:Y:S01]  /*11cb0*/  SHFL.IDX PT, R2, R8, RZ, 0x1c1f ;  /* 0x001c1fff08027589 */ /* 0x000e6200000e0000 */
[----:B------:R-:W-:-:S03]  /*11cc0*/  IADD3 R9, R16, R9, R33 ;  /* 0x0000000910097210 */ /* 0x000fc60007ffe021 */
[----:B------:R-:W2:Y:S02]  /*11cd0*/  SHFL.IDX PT, R3, R22, RZ, 0x1c1f ;  /* 0x001c1fff16037589 */ /* 0x000ea400000e0000 */
[----:B------:R-:W-:Y:S02]  /*11ce0*/  IMAD.IADD R21, R34, 0x1, R9 ;  /* 0x0000000122157824 */ /* 0x000fe400078e0209 */
[----:B------:R-:W-:Y:S01]  /*11cf0*/  SHFL.IDX PT, R23, R23, RZ, 0x1c1f ;  /* 0x001c1fff17177589 */ /* 0x000fe200000e0000 */
[----:B-1----:R-:W-:-:S05]  /*11d00*/  IADD3 R2, P0, R35, R2, RZ ;  /* 0x0000000223027210 */ /* 0x002fca0007f1e0ff */
[----:B--2---:R-:W-:-:S05]  /*11d10*/  IMAD.X R3, RZ, RZ, R3, P0 ;  /* 0x000000ffff037224 */ /* 0x004fca00000e0603 */
[----:B------:R-:W-:Y:S04]  /*11d20*/  LDGSTS.E.BYPASS.LTC128B.128 [R9+0xa400], desc[UR50][R2.64], !P3 ;  /* 0x0a40000002097fae */ /* 0x000fe8000d901d72 */
[----:B------:R1:W-:Y:S04]  /*11d30*/  LDGSTS.E.BYPASS.LTC128B.128 [R21+0xa400], desc[UR50][R2.64+0x40], !P1 ;  /* 0x0a40004002157fae */ /* 0x0003e8000c901d72 */
[----:B-1----:R-:W1:Y:S04]  /*11d40*/  SHFL.IDX PT, R2, R8, 0x1, 0x1c1f ;  /* 0x003c1f0008027f89 */ /* 0x002e6800000e0000 */
[----:B------:R-:W2:Y:S01]  /*11d50*/  SHFL.IDX PT, R3, R22, 0x1, 0x1c1f ;  /* 0x003c1f0016037f89 */ /* 0x000ea200000e0000 */
[----:B-1----:R-:W-:-:S05]  /*11d60*/  IADD3 R2, P0, R35, R2, RZ ;  /* 0x0000000223027210 */ /* 0x002fca0007f1e0ff */
[----:B--2---:R-:W-:-:S05]  /*11d70*/  IMAD.X R3, RZ, RZ, R3, P0 ;  /* 0x000000ffff037224 */ /* 0x004fca00000e0603 */
        /* <DEDUP_REMOVED lines=12> */
[----:B------:R-:W-:Y:S04]  /*11e40*/  LDGSTS.E.BYPASS.LTC128B.128 [R9+0xd400], desc[UR50][R2.64], !P3 ;  /* 0x0d40000002097fae */ /* 0x000fe8000d901d72 */
[----:B------:R1:W-:Y:S04]  /*11e50*/  LDGSTS.E.BYPASS.LTC128B.128 [R21+0xd400], desc[UR50][R2.64+0x40], !P1 ;  /* 0x0d40004002157fae */ /* 0x0003e8000c901d72 */
[----:B-1----:R1:W2:Y:S02]  /*11e60*/  SHFL.IDX PT, R2, R24, RZ, 0x1c1f ;  /* 0x001c1fff18027589 */ /* 0x0022a400000e0000 */
.L_x_382:
[----:B--2---:R-:W-:-:S05]  /*11e70*/  IADD3 R2, P0, R35, R2, RZ ;  /* 0x0000000223027210 */ /* 0x004fca0007f1e0ff */
[----:B------:R-:W-:Y:S01]  /*11e80*/  IMAD.X R3, RZ, RZ, R23, P0 ;  /* 0x000000ffff037224 */ /* 0x000fe200000e0617 */
[----:B------:R-:W-:-:S04]  /*11e90*/  PLOP3.LUT P0, PT, PT, PT, PT, 0x80, 0x0 ;  /* 0x000000000000781c */ /* 0x000fc80003f0f070 */
[----:B------:R-:W-:Y:S01]  /*11ea0*/  @!PT LDS RZ, [RZ] ;  /* 0x00000000fffff984 */ /* 0x000fe20000000800 */
[----:B------:R-:W-:Y:S01]  /*11eb0*/  @!PT LDS RZ, [RZ] ;  /* 0x00000000fffff984 */ /* 0x000fe20000000800 */
[----:B------:R-:W-:Y:S01]  /*11ec0*/  @!PT LDS RZ, [RZ] ;  /* 0x00000000fffff984 */ /* 0x000fe20000000800 */
[----:B------:R2:W-:Y:S04]  /*11ed0*/  LDGSTS.E.BYPASS.LTC128B.128 [R9+0xe400], desc[UR50][R2.64], !P3 ;  /* 0x0e40000002097fae */ /* 0x0005e8000d901d72 */
[----:B------:R2:W-:Y:S01]  /*11ee0*/  LDGSTS.E.BYPASS.LTC128B.128 [R21+0xe400], desc[UR50][R2.64+0x40], !P1 ;  /* 0x0e40004002157fae */ /* 0x0005e2000c901d72 */
[----:B------:R-:W-:-:S04]  /*11ef0*/  NOP ;  /* 0x0000000000007918 */ /* 0x000fc80000000000 */
.L_x_281:
[----:B------:R-:W-:Y:S02]  /*11f00*/  PLOP3.LUT P1, PT, P1, P0, PT, 0xa2, 0x0 ;  /* 0x000000000000781c */ /* 0x000fe40000f21472 */
[----:B------:R-:W-:-:S08]  /*11f10*/  @P0 R2UR P1, UR4, R0 ;  /* 0x00000000000402ca */ /* 0x000fd00000020000 */
[----:B------:R-:W-:-:S05]  /*11f20*/  @P0 PLOP3.LUT P0, PT, P1, PT, PT, 0x80, 0x0 ;  /* 0x000000000000081c */ /* 0x000fca0000f0f070 */
[----:B------:R-:W-:Y:S01]  /*11f30*/  @!P1 SYNCS.ARRIVE.TRANS64.RED.A0T1 RZ, [UR4+0x29870], RZ ;  /* 0x029870ffffff99a7 */ /* 0x000fe20008200404 */
[----:B------:R-:W-:Y:S07]  /*11f40*/  @!P1 ARRIVES.LDGSTSBAR.64.TRANSCNT [UR4+0x29870] ;  /* 0x02987000ff0099b0 */ /* 0x000fee0008000a84 */
[----:B------:R-:W-:Y:S05]  /*11f50*/  @P0 BRA.U.ANY `(.L_x_281) ;  /* 0xfffffffd00e80947 */ /* 0x000fea000393ffff */
[----:B------:R-:W-:Y:S01]  /*11f60*/  NOP ;  /* 0x0000000000007918 */ /* 0x000fe20000000000 */
[----:B--2---:R-:W-:-:S04]  /*11f70*/  MOV R2, UR44 ;  /* 0x0000002c00027c02 */ /* 0x004fc80008000f00 */
[----:B------:R-:W-:-:S13]  /*11f80*/  ISETP.NE.AND P3, PT, R2, 0x3, PT ;  /* 0x000000030200780c */ /* 0x000fda0003f65270 */
[----:B------:R-:W-:Y:S05]  /*11f90*/  @!P3 BRA `(.L_x_282) ;  /* 0x000000000004b947 */ /* 0x000fea0003800000 */
[----:B------:R-:W-:Y:S01]  /*11fa0*/  BPT.TRAP 0x1 ;  /* 0x000000040000795c */ /* 0x000fe20000300000 */
.L_x_282:
[----:B------:R2:W-:Y:S01]  /*11fb0*/  SYNCS.ARRIVE.TRANS64.A1T0 RZ, [R0+URZ+0x29870], RZ ;  /* 0x029870ff00ff79a7 */ /* 0x0005e2000810003f */
[----:B------:R-:W-:Y:S05]  /*11fc0*/  @!P3 BRA `(.L_x_283) ;  /* 0x000000000004b947 */ /* 0x000fea0003800000 */
[----:B------:R-:W-:Y:S01]  /*11fd0*/  BPT.TRAP 0x1 ;  /* 0x000000040000795c */ /* 0x000fe20000300000 */
.L_x_283:
[----:B------:R-:W3:Y:S01]  /*11fe0*/  SYNCS.PHASECHK.TRANS64.TRYWAIT P0, [R0+URZ+0x29840], R29 ;  /* 0x0298401d000075a7 */ /* 0x000ee2000800017f */
[----:B------:R-:W-:Y:S04]  /*11ff0*/  BSSY B0, `(.L_x_284) ;  /* 0x0000002000007945 */ /* 0x000fe80003800000 */
[----:B---3--:R-:W-:Y:S05]  /*12000*/  @!P0 BRA `(.L_x_285) ;  /* 0x00000040008c8947 */ /* 0x008fea0003800000 */
.L_x_383:
[----:B------:R-:W-:Y:S05]  /*12010*/  BSYNC B0 ;  /* 0x0000000000007941 */ /* 0x000fea0003800000 */
.L_x_284:
[----:B------:R-:W4:Y:S01]  /*12020*/  LDL R11, [R1+0x14] ;  /* 0x00001400010b7983 */ /* 0x000f220000100800 */
[----:B------:R-:W-:Y:S01]  /*12030*/  ULDC.64 UR4, c[0x0][0x300] ;  /* 0x0000c00000047ab9 */ /* 0x000fe20000000a00 */
[----:B------:R-:W-:Y:S01]  /*12040*/  ULDC.64 UR6, c[0x0][0x310] ;  /* 0x0000c40000067ab9 */ /* 0x000fe20000000a00 */
[----:B------:R-:W-:Y:S01]  /*12050*/  IMAD R8, R25, UR4, RZ ;  /* 0x0000000419087c24 */ /* 0x000fe2000f8e02ff */
[C---:B------:R-:W-:Y:S01]  /*12060*/  LOP3.LUT P4, RZ, R17.reuse, 0x10, RZ, 0xc0, !PT ;  /* 0x0000001011ff7812 */ /* 0x040fe2000788c0ff */
[C---:B------:R-:W-:Y:S01]  /*12070*/  IMAD.WIDE.U32 R2, R4.reuse, UR4, RZ ;  /* 0x0000000404027c25 */ /* 0x040fe2000f8e00ff */
[C---:B------:R-:W-:Y:S02]  /*12080*/  LOP3.LUT P3, RZ, R17.reuse, 0x8, RZ, 0xc0, !PT ;  /* 0x0000000811ff7812 */ /* 0x040fe4000786c0ff */
[----:B------:R-:W-:Y:S01]  /*12090*/  LOP3.LUT P1, RZ, R17, 0x4, RZ, 0xc0, !PT ;  /* 0x0000000411ff7812 */ /* 0x000fe2000782c0ff */
[----:B------:R-:W-:Y:S02]  /*120a0*/  IMAD R8, R4, UR5, R8 ;  /* 0x0000000504087c24 */ /* 0x000fe4000f8e0208 */
[----:B------:R-:W-:-:S02]  /*120b0*/  IMAD R28, R28, UR6, RZ ;  /* 0x000000061c1c7c24 */ /* 0x000fc4000f8e02ff */
[----:B------:R-:W-:Y:S02]  /*120c0*/  IMAD.IADD R3, R3, 0x1, R8 ;  /* 0x0000000103037824 */ /* 0x000fe400078e0208 */
[----:B------:R-:W-:Y:S02]  /*120d0*/  IMAD R8, R26, UR4, RZ ;  /* 0x000000041a087c24 */ /* 0x000fe4000f8e02ff */
[----:B------:R-:W-:-:S04]  /*120e0*/  IMAD.WIDE.U32 R2, R5, UR6, R2 ;  /* 0x0000000605027c25 */ /* 0x000fc8000f8e0002 */
[----:B------:R-:W-:Y:S02]  /*120f0*/  IMAD R5, R5, UR7, R28 ;  /* 0x0000000705057c24 */ /* 0x000fe4000f8e021c */
[----:B------:R-:W-:Y:S02]  /*12100*/  IMAD.MOV.U32 R4, RZ, RZ, R2 ;  /* 0x000000ffff047224 */ /* 0x000fe400078e0002 */
[----:B------:R-:W-:Y:S02]  /*12110*/  IMAD.IADD R5, R3, 0x1, R5 ;  /* 0x0000000103057824 */ /* 0x000fe400078e0205 */
[C---:B------:R-:W-:Y:S02]  /*12120*/  IMAD R8, R7.reuse, UR5, R8 ;  /* 0x0000000507087c24 */ /* 0x040fe4000f8e0208 */
[----:B------:R-:W-:Y:S01]  /*12130*/  IMAD.WIDE.U32 R2, R7, UR4, RZ ;  /* 0x0000000407027c25 */ /* 0x000fe2000f8e00ff */
[----:B------:R-:W-:-:S03]  /*12140*/  ULDC.64 UR4, c[0x0][0x308] ;  /* 0x0000c20000047ab9 */ /* 0x000fc60000000a00 */
[----:B------:R-:W-:Y:S02]  /*12150*/  IMAD.IADD R3, R3, 0x1, R8 ;  /* 0x0000000103037824 */ /* 0x000fe400078e0208 */
[----:B------:R-:W-:Y:S02]  /*12160*/  IMAD R8, R27, UR6, RZ ;  /* 0x000000061b087c24 */ /* 0x000fe4000f8e02ff */
[----:B------:R-:W-:Y:S02]  /*12170*/  IMAD R9, R18, UR5, RZ ;  /* 0x0000000512097c24 */ /* 0x000fe4000f8e02ff */
[C---:B------:R-:W-:Y:S02]  /*12180*/  IMAD R8, R6.reuse, UR7, R8 ;  /* 0x0000000706087c24 */ /* 0x040fe4000f8e0208 */
[----:B------:R-:W-:Y:S01]  /*12190*/  IMAD.WIDE.U32 R6, R6, UR6, R2 ;  /* 0x0000000606067c25 */ /* 0x000fe2000f8e0002 */
[----:B------:R-:W-:-:S03]  /*121a0*/  ULDC.64 UR6, c[0x0][0x2e8] ;  /* 0x0000ba0000067ab9 */ /* 0x000fc60000000a00 */
[----:B------:R-:W-:-:S03]  /*121b0*/  IMAD.WIDE.U32 R2, R18, UR4, R4 ;  /* 0x0000000412027c25 */ /* 0x000fc6000f8e0004 */
[----:B------:R-:W-:Y:S01]  /*121c0*/  IADD3 R4, P0, R2, UR6, RZ ;  /* 0x0000000602047c10 */ /* 0x000fe2000ff1e0ff */
[----:B------:R-:W-:-:S03]  /*121d0*/  IMAD.MOV.U32 R2, RZ, RZ, R6 ;  /* 0x000000ffff027224 */ /* 0x000fc600078e0006 */
[----:B------:R-:W-:Y:S01]  /*121e0*/  IADD3.X R5, R9, UR7, R3, P0, !PT ;  /* 0x0000000709057c10 */ /* 0x000fe200087fe403 */
[----:B------:R-:W-:Y:S02]  /*121f0*/  IMAD.IADD R3, R7, 0x1, R8 ;  /* 0x0000000107037824 */ /* 0x000fe400078e0208 */
[----:B------:R-:W-:Y:S01]  /*12200*/  IMAD.WIDE.U32 R2, R18, UR4, R2 ;  /* 0x0000000412027c25 */ /* 0x000fe2000f8e0002 */
[----:B------:R-:W-:Y:S02]  /*12210*/  UMOV UR4, 0xffffffff ;  /* 0xffffffff00047882 */ /* 0x000fe40000000000 */
[----:B------:R-:W-:-:S04]  /*12220*/  IADD3 R6, P0, R2, UR6, RZ ;  /* 0x0000000602067c10 */ /* 0x000fc8000ff1e0ff */
[----:B------:R-:W-:Y:S01]  /*12230*/  IADD3.X R8, R9, UR7, R3, P0, !PT ;  /* 0x0000000709087c10 */ /* 0x000fe200087fe403 */
[----:B----4-:R-:W-:Y:S01]  /*12240*/  IMAD R7, R19, 0x7800, R11 ;  /* 0x0000780013077824 */ /* 0x010fe200078e020b */
[----:B------:R-:W-:Y:S07]  /*12250*/  BRA.DIV UR4, `(.L_x_286) ;  /* 0x00000042040c7947 */ /* 0x000fee000b800000 */
[----:B------:R-:W4:Y:S01]  /*12260*/  SHFL.IDX PT, R2, R4, RZ, 0x1c1f ;  /* 0x001c1fff04027589 */ /* 0x000f2200000e0000 */
[----:B------:R-:W-:-:S03]  /*12270*/  IMAD.IADD R7, R16, 0x1, R7 ;  /* 0x0000000110077824 */ /* 0x000fc600078e0207 */
[----:B------:R-:W5:Y:S04]  /*12280*/  SHFL.IDX PT, R3, R5, RZ, 0x1c1f ;  /* 0x001c1fff05037589 */ /* 0x000f6800000e0000 */
[----:B------:R-:W-:Y:S04]  /*12290*/  SHFL.IDX PT, R9, R5, 0x2, 0x1c1f ;  /* 0x005c1f0005097f89 */ /* 0x000fe800000e0000 */
[----:B------:R-:W-:Y:S01]  /*122a0*/  SHFL.IDX PT, R8, R8, RZ, 0x1c1f ;  /* 0x001c1fff08087589 */ /* 0x000fe200000e0000 */
[----:B----4-:R-:W-:-:S05]  /*122b0*/  IADD3 R2, P0, R35, R2, RZ ;  /* 0x0000000223027210 */ /* 0x010fca0007f1e0ff */
[----:B-----5:R-:W-:-:S05]  /*122c0*/  IMAD.X R3, RZ, RZ, R3, P0 ;  /* 0x000000ffff037224 */ /* 0x020fca00000e0603 */
[----:B------:R-:W-:Y:S04]  /*122d0*/  LDGSTS.E.BYPASS.LTC128B.128 [R7+0x1a400], desc[UR50][R2.64], !P4 ;  /* 0x1a40000002077fae */ /* 0x000fe8000e101d72 */
[----:B------:R-:W-:Y:S04]  /*122e0*/  LDGSTS.E.BYPASS.LTC128B.128 [R7+0x1cc00], desc[UR50][R2.64+0x40], !P3 ;  /* 0x1cc0004002077fae */ /* 0x000fe8000d901d72 */
[----:B------:R4:W-:Y:S04]  /*122f0*/  LDGSTS.E.BYPASS.LTC128B.128 [R7+0x1f400], desc[UR50][R2.64+0x80], !P1 ;  /* 0x1f40008002077fae */ /* 0x0009e8000c901d72 */
[----:B----4-:R-:W4:Y:S04]  /*12300*/  SHFL.IDX PT, R2, R4, 0x1, 0x1c1f ;  /* 0x003c1f0004027f89 */ /* 0x010f2800000e0000 */
[----:B------:R-:W5:Y:S01]  /*12310*/  SHFL.IDX PT, R3, R5, 0x1, 0x1c1f ;  /* 0x003c1f0005037f89 */ /* 0x000f6200000e0000 */
[----:B----4-:R-:W-:-:S05]  /*12320*/  IADD3 R2, P0, R35, R2, RZ ;  /* 0x0000000223027210 */ /* 0x010fca0007f1e0ff */
[----:B-----5:R-:W-:-:S05]  /*12330*/  IMAD.X R3, RZ, RZ, R3, P0 ;  /* 0x000000ffff037224 */ /* 0x020fca00000e0603 */
[----:B------:R-:W-:Y:S04]  /*12340*/  LDGSTS.E.BYPASS.LTC128B.128 [R7+0x1ac00], desc[UR50][R2.64], !P4 ;  /* 0x1ac0000002077fae */ /* 0x000fe8000e101d72 */
[----:B------:R-:W-:Y:S04]  /*12350*/  LDGSTS.E.BYPASS.LTC128B.128 [R7+0x1d400], desc[UR50][R2.64+0x40], !P3 ;  /* 0x1d40004002077fae */ /* 0x000fe8000d901d72 */
[----:B------:R4:W-:Y:S04]  /*12360*/  LDGSTS.E.BYPASS.LTC128B.128 [R7+0x1fc00], desc[UR50][R2.64+0x80], !P1 ;  /* 0x1fc0008002077fae */ /* 0x0009e8000c901d72 */
[----:B----4-:R-:W4:Y:S02]  /*12370*/  SHFL.IDX PT, R2, R4, 0x2, 0x1c1f ;  /* 0x005c1f0004027f89 */ /* 0x010f2400000e0000 */
[----:B----4-:R-:W-:-:S05]  /*12380*/  IADD3 R2, P0, R35, R2, RZ ;  /* 0x0000000223027210 */ /* 0x010fca0007f1e0ff */
[----:B------:R-:W-:Y:S02]  /*12390*/  IMAD.X R3, RZ, RZ, R9, P0 ;  /* 0x000000ffff037224 */ /* 0x000fe400000e0609 */
[----:B------:R-:W-:Y:S04]  /*123a0*/  SHFL.IDX PT, R9, R5, 0x3, 0x1c1f ;  /* 0x007c1f0005097f89 */ /* 0x000fe800000e0000 */
[----:B------:R-:W-:Y:S04]  /*123b0*/  LDGSTS.E.BYPASS.LTC128B.128 [R7+0x1b400], desc[UR50][R2.64], !P4 ;  /* 0x1b40000002077fae */ /* 0x000fe8000e101d72 */
[----:B------:R-:W-:Y:S04]  /*123c0*/  LDGSTS.E.BYPASS.LTC128B.128 [R7+0x1dc00], desc[UR50][R2.64+0x40], !P3 ;  /* 0x1dc0004002077fae */ /* 0x000fe8000d901d72 */
[----:B------:R4:W-:Y:S04]  /*123d0*/  LDGSTS.E.BYPASS.LTC128B.128 [R7+0x20400], desc[UR50][R2.64+0x80], !P1 ;  /* 0x2040008002077fae */ /* 0x0009e8000c901d72 */
[----:B----4-:R-:W4:Y:S02]  /*123e0*/  SHFL.IDX PT, R2, R4, 0x3, 0x1c1f ;  /* 0x007c1f0004027f89 */ /* 0x010f2400000e0000 */
[----:B----4-:R-:W-:-:S05]  /*123f0*/  IADD3 R2, P0, R35, R2, RZ ;  /* 0x0000000223027210 */ /* 0x010fca0007f1e0ff */
[----:B------:R-:W-:-:S05]  /*12400*/  IMAD.X R3, RZ, RZ, R9, P0 ;  /* 0x000000ffff037224 */ /* 0x000fca00000e0609 */
[----:B------:R-:W-:Y:S04]  /*12410*/  LDGSTS.E.BYPASS.LTC128B.128 [R7+0x1bc00], desc[UR50][R2.64], !P4 ;  /* 0x1bc0000002077fae */ /* 0x000fe8000e101d72 */
[----:B------:R-:W-:Y:S04]  /*12420*/  LDGSTS.E.BYPASS.LTC128B.128 [R7+0x1e400], desc[UR50][R2.64+0x40], !P3 ;  /* 0x1e40004002077fae */ /* 0x000fe8000d901d72 */
[----:B------:R4:W-:Y:S04]  /*12430*/  LDGSTS.E.BYPASS.LTC128B.128 [R7+0x20c00], desc[UR50][R2.64+0x80], !P1 ;  /* 0x20c0008002077fae */ /* 0x0009e8000c901d72 */
[----:B----4-:R4:W0:Y:S02]  /*12440*/  SHFL.IDX PT, R2, R6, RZ, 0x1c1f ;  /* 0x001c1fff06027589 */ /* 0x01082400000e0000 */
.L_x_395:
[----:B0-----:R-:W-:-:S05]  /*12450*/  IADD3 R2, P0, R35, R2, RZ ;  /* 0x0000000223027210 */ /* 0x001fca0007f1e0ff */
[----:B------:R-:W-:Y:S01]  /*12460*/  IMAD.X R3, RZ, RZ, R8, P0 ;  /* 0x000000ffff037224 */ /* 0x000fe200000e0608 */
[----:B------:R-:W-:-:S04]  /*12470*/  PLOP3.LUT P0, PT, PT, PT, PT, 0x80, 0x0 ;  /* 0x000000000000781c */ /* 0x000fc80003f0f070 */
[----:B------:R-:W-:Y:S01]  /*12480*/  @!PT LDS RZ, [RZ] ;  /* 0x00000000fffff984 */ /* 0x000fe20000000800 */
[----:B------:R-:W-:Y:S01]  /*12490*/  @!PT LDS RZ, [RZ] ;  /* 0x00000000fffff984 */ /* 0x000fe20000000800 */
[----:B------:R-:W-:Y:S01]  /*124a0*/  @!PT LDS RZ, [RZ] ;  /* 0x00000000fffff984 */ /* 0x000fe20000000800 */
[----:B------:R0:W-:Y:S04]  /*124b0*/  LDGSTS.E.BYPASS.LTC128B.128 [R7+0x1c400], desc[UR50][R2.64], !P4 ;  /* 0x1c40000002077fae */ /* 0x0001e8000e101d72 */
[----:B------:R0:W-:Y:S04]  /*124c0*/  LDGSTS.E.BYPASS.LTC128B.128 [R7+0x1ec00], desc[UR50][R2.64+0x40], !P3 ;  /* 0x1ec0004002077fae */ /* 0x0001e8000d901d72 */
[----:B------:R0:W-:Y:S01]  /*124d0*/  LDGSTS.E.BYPASS.LTC128B.128 [R7+0x21400], desc[UR50][R2.64+0x80], !P1 ;  /* 0x2140008002077fae */ /* 0x0001e2000c901d72 */
[----:B------:R-:W-:Y:S01]  /*124e0*/  NOP ;  /* 0x0000000000007918 */ /* 0x000fe20000000000 */
.L_x_287:
[----:B------:R-:W-:Y:S02]  /*124f0*/  PLOP3.LUT P1, PT, P1, P0, PT, 0xa2, 0x0 ;  /* 0x000000000000781c */ /* 0x000fe40000f21472 */
[----:B------:R-:W-:-:S08]  /*12500*/  @P0 R2UR P1, UR4, R0 ;  /* 0x00000000000402ca */ /* 0x000fd00000020000 */
[----:B------:R-:W-:-:S05]  /*12510*/  @P0 PLOP3.LUT P0, PT, P1, PT, PT, 0x80, 0x0 ;  /* 0x000000000000081c */ /* 0x000fca0000f0f070 */
[----:B------:R-:W-:Y:S01]  /*12520*/  @!P1 SYNCS.ARRIVE.TRANS64.RED.A0T1 RZ, [UR4+0x29830], RZ ;  /* 0x029830ffffff99a7 */ /* 0x000fe20008200404 */
[----:B------:R-:W-:Y:S07]  /*12530*/  @!P1 ARRIVES.LDGSTSBAR.64.TRANSCNT [UR4+0x29830] ;  /* 0x02983000ff0099b0 */ /* 0x000fee0008000a84 */
[----:B------:R-:W-:Y:S05]  /*12540*/  @P0 BRA.U.ANY `(.L_x_287) ;  /* 0xfffffffd00e80947 */ /* 0x000fea000393ffff */
[----:B------:R-:W-:Y:S01]  /*12550*/  NOP ;  /* 0x0000000000007918 */ /* 0x000fe20000000000 */
[----:B0-----:R-:W-:-:S05]  /*12560*/  IMAD.U32 R2, RZ, RZ, UR44 ;  /* 0x0000002cff027e24 */ /* 0x001fca000f8e00ff */
[----:B------:R-:W-:-:S13]  /*12570*/  ISETP.NE.AND P3, PT, R2, 0x3, PT ;  /* 0x000000030200780c */ /* 0x000fda0003f65270 */
[----:B------:R-:W-:Y:S05]  /*12580*/  @!P3 BRA `(.L_x_288) ;  /* 0x000000000004b947 */ /* 0x000fea0003800000 */
[----:B------:R-:W-:Y:S01]  /*12590*/  BPT.TRAP 0x1 ;  /* 0x000000040000795c */ /* 0x000fe20000300000 */
.L_x_288:
[----:B------:R2:W-:Y:S02]  /*125a0*/  SYNCS.ARRIVE.TRANS64.A1T0 RZ, [R0+URZ+0x29830], RZ ;  /* 0x029830ff00ff79a7 */ /* 0x0005e4000810003f */
[----:B--23--:R-:W-:-:S05]  /*125b0*/  IMAD.U32 R0, RZ, RZ, UR46 ;  /* 0x0000002eff007e24 */ /* 0x00cfca000f8e00ff */
[----:B------:R-:W-:-:S13]  /*125c0*/  ISETP.NE.AND P0, PT, R0, 0x3, PT ;  /* 0x000000030000780c */ /* 0x000fda0003f05270 */
[----:B------:R-:W-:Y:S05]  /*125d0*/  @!P0 BRA `(.L_x_289) ;  /* 0x0000000000048947 */ /* 0x000fea0003800000 */
[----:B------:R-:W-:Y:S01]  /*125e0*/  BPT.TRAP 0x1 ;  /* 0x000000040000795c */ /* 0x000fe20000300000 */
.L_x_289:
[----:B------:R-:W-:Y:S01]  /*125f0*/  LOP3.LUT R3, R20, 0x1, RZ, 0x3c, !PT ;  /* 0x0000000114037812 */ /* 0x000fe200078e3cff */
[----:B------:R-:W-:Y:S01]  /*12600*/  IMAD R0, R10, 0x8, R16 ;  /* 0x000000080a007824 */ /* 0x000fe200078e0210 */
[----:B------:R-:W-:Y:S02]  /*12610*/  BSSY B0, `(.L_x_290) ;  /* 0x0000004000007945 */ /* 0x000fe40003800000 */
[----:B------:R-:W-:-:S04]  /*12620*/  SHF.L.U32 R3, R3, 0x1f, RZ ;  /* 0x0000001f03037819 */ /* 0x000fc800000006ff */
[----:B------:R-:W0:Y:S02]  /*12630*/  SYNCS.PHASECHK.TRANS64.TRYWAIT P1, [R0+URZ+0x29870], R3 ;  /* 0x02987003000075a7 */ /* 0x000e24000802017f */
[----:B0-----:R-:W-:Y:S05]  /*12640*/  @!P1 BRA `(.L_x_291) ;  /* 0x0000004000909947 */ /* 0x001fea0003800000 */
.L_x_396:
[----:B------:R-:W-:Y:S05]  /*12650*/  BSYNC B0 ;  /* 0x0000000000007941 */ /* 0x000fea0003800000 */
.L_x_290:
[----:B------:R-:W-:-:S05]  /*12660*/  IMAD.U32 R2, RZ, RZ, UR44 ;  /* 0x0000002cff027e24 */ /* 0x000fca000f8e00ff */
[----:B------:R-:W-:-:S13]  /*12670*/  ISETP.NE.AND P1, PT, R2, 0x3, PT ;  /* 0x000000030200780c */ /* 0x000fda0003f25270 */
[----:B------:R-:W-:Y:S05]  /*12680*/  @!P1 BRA `(.L_x_292) ;  /* 0x0000000000049947 */ /* 0x000fea0003800000 */
[----:B------:R-:W-:Y:S01]  /*12690*/  BPT.TRAP 0x1 ;  /* 0x000000040000795c */ /* 0x000fe20000300000 */
.L_x_292:
[----:B0-----:R-:W-:Y:S01]  /*126a0*/  SHF.L.U32 R3, R20, 0x1f, RZ ;  /* 0x0000001f14037819 */ /* 0x001fe200000006ff */
[----:B------:R-:W-:-:S03]  /*126b0*/  IMAD R12, R10, 0x5000, RZ ;  /* 0x000050000a0c7824 */ /* 0x000fc600078e02ff */
[----:B------:R-:W0:Y:S02]  /*126c0*/  SYNCS.PHASECHK.TRANS64.TRYWAIT P1, [R0+URZ+0x29860], R3 ;  /* 0x02986003000075a7 */ /* 0x000e24000802017f */
[----:B0-----:R-:W-:Y:S05]  /*126d0*/  @!P1 BRA `(.L_x_293) ;  /* 0x0000004000809947 */ /* 0x001fea0003800000 */
.L_x_397:
[----:B------:R-:W0:Y:S04]  /*126e0*/  LDL R4, [R1+0x1c] ;  /* 0x00001c0001047983 */ /* 0x000e280000100800 */
[----:B------:R-:W2:Y:S04]  /*126f0*/  LDL R2, [R1+0x20] ;  /* 0x0000200001027983 */ /* 0x000ea80000100800 */
[----:B------:R-:W1:Y:S01]  /*12700*/  LDL R13, [R1+0x18] ;  /* 0x00001800010d7983 */ /* 0x000e620000100800 */
[----:B------:R-:W-:Y:S05]  /*12710*/  WARPSYNC.ALL ;  /* 0x0000000000007948 */ /* 0x000fea0003800000 */
[----:B------:R-:W-:-:S05]  /*12720*/  IMAD.U32 R25, RZ, RZ, UR44 ;  /* 0x0000002cff197e24 */ /* 0x000fca000f8e00ff */
[----:B------:R-:W-:Y:S02]  /*12730*/  ISETP.NE.AND P1, PT, R25, 0x3, PT ;  /* 0x000000031900780c */ /* 0x000fe40003f25270 */
[----:B0-----:R-:W-:-:S05]  /*12740*/  LOP3.LUT R3, R12, R4, RZ, 0xfc, !PT ;  /* 0x000000040c037212 */ /* 0x001fca00078efcff */
[----:B------:R-:W-:Y:S01]  /*12750*/  IMAD.IADD R3, R16, 0x1, R3 ;  /* 0x0000000110037824 */ /* 0x000fe200078e0203 */
[----:B-1----:R-:W-:-:S03]  /*12760*/  LOP3.LUT R24, R12, R13, RZ, 0xfc, !PT ;  /* 0x0000000d0c187212 */ /* 0x002fc600078efcff */
[----:B--2---:R-:W-:Y:S01]  /*12770*/  IMAD.IADD R2, R2, 0x1, R3 ;  /* 0x0000000102027824 */ /* 0x004fe200078e0203 */
[----:B----4-:R-:W0:Y:S01]  /*12780*/  LDSM.16.MT88.4 R4, [R3+0xa400] ;  /* 0x00a400000304783b */ /* 0x010e220000004200 */
[----:B------:R-:W-:Y:S01]  /*12790*/  IMAD.IADD R24, R16, 0x1, R24 ;  /* 0x0000000110187824 */ /* 0x000fe200078e0218 */
[C-C-:B0-----:R-:W-:Y:S02]  /*127a0*/  PRMT R8, R4.reuse, 0x6420, R5.reuse ;  /* 0x0000642004087816 */ /* 0x141fe40000000005 */
[----:B------:R-:W-:Y:S02]  /*127b0*/  PRMT R9, R4, 0x7531, R5 ;  /* 0x0000753104097816 */ /* 0x000fe40000000005 */
[C-C-:B------:R-:W-:Y:S02]  /*127c0*/  PRMT R10, R6.reuse, 0x6420, R7.reuse ;  /* 0x00006420060a7816 */ /* 0x140fe40000000007 */
[----:B------:R-:W-:Y:S02]  /*127d0*/  PRMT R11, R6, 0x7531, R7 ;  /* 0x00007531060b7816 */ /* 0x000fe40000000007 */
[----:B------:R-:W0:Y:S04]  /*127e0*/  LDSM.16.MT88.4 R4, [R2+0xa400] ;  /* 0x00a400000204783b */ /* 0x000e280000004200 */
[----:B------:R-:W-:Y:S01]  /*127f0*/  STSM.16.M88.4 [R24+0x400], R8 ;  /* 0x0004000818007844 */ /* 0x000fe20000000200 */
[----:B0-----:R-:W-:-:S02]  /*12800*/  PRMT R12, R4, 0x6420, R5 ;  /* 0x00006420040c7816 */ /* 0x001fc40000000005 */
[----:B------:R-:W-:Y:S02]  /*12810*/  PRMT R13, R4, 0x7531, R5 ;  /* 0x00007531040d7816 */ /* 0x000fe40000000005 */
[C-C-:B------:R-:W-:Y:S02]  /*12820*/  PRMT R14, R6.reuse, 0x6420, R7.reuse ;  /* 0x00006420060e7816 */ /* 0x140fe40000000007 */
[----:B------:R-:W-:-:S05]  /*12830*/  PRMT R15, R6, 0x7531, R7 ;  /* 0x00007531060f7816 */ /* 0x000fca0000000007 */
[----:B------:R-:W-:Y:S04]  /*12840*/  STSM.16.M88.4 [R24+0xc00], R12 ;  /* 0x000c000c18007844 */ /* 0x000fe80000000200 */
[----:B------:R-:W0:Y:S02]  /*12850*/  LDSM.16.MT88.4 R8, [R3+0xb400] ;  /* 0x00b400000308783b */ /* 0x000e240000004200 */
[C-C-:B0-----:R-:W-:Y:S02]  /*12860*/  PRMT R4, R8.reuse, 0x6420, R9.reuse ;  /* 0x0000642008047816 */ /* 0x141fe40000000009 */
[----:B------:R-:W-:Y:S02]  /*12870*/  PRMT R5, R8, 0x7531, R9 ;  /* 0x0000753108057816 */ /* 0x000fe40000000009 */
[----:B------:R-:W-:-:S02]  /*12880*/  PRMT R6, R10, 0x6420, R11 ;  /* 0x000064200a067816 */ /* 0x000fc4000000000b */
[----:B------:R-:W-:Y:S02]  /*12890*/  PRMT R7, R10, 0x7531, R11 ;  /* 0x000075310a077816 */ /* 0x000fe4000000000b */
[----:B------:R-:W0:Y:S04]  /*128a0*/  LDSM.16.MT88.4 R8, [R2+0xb400] ;  /* 0x00b400000208783b */ /* 0x000e280000004200 */
[----:B------:R-:W-:Y:S01]  /*128b0*/  STSM.16.M88.4 [R24+0x1400], R4 ;  /* 0x0014000418007844 */ /* 0x000fe20000000200 */
[C-C-:B0-----:R-:W-:Y:S02]  /*128c0*/  PRMT R20, R8.reuse, 0x6420, R9.reuse ;  /* 0x0000642008147816 */ /* 0x141fe40000000009 */
[----:B------:R-:W-:Y:S02]  /*128d0*/  PRMT R21, R8, 0x7531, R9 ;  /* 0x0000753108157816 */ /* 0x000fe40000000009 */
[----:B------:R-:W-:-:S02]  /*128e0*/  PRMT R22, R10, 0x6420, R11 ;  /* 0x000064200a167816 */ /* 0x000fc4000000000b */
        /* <DEDUP_REMOVED lines=20> */
[----:B------:R0:W-:Y:S02]  /*12a30*/  STSM.16.M88.4 [R24+0x3400], R4 ;  /* 0x0034000418007844 */ /* 0x0001e40000000200 */
[C-C-:B0-----:R-:W-:Y:S02]  /*12a40*/  PRMT R4, R8.reuse, 0x6420, R9.reuse ;  /* 0x0000642008047816 */ /* 0x141fe40000000009 */
[----:B------:R-:W-:-:S02]  /*12a50*/  PRMT R5, R8, 0x7531, R9 ;  /* 0x0000753108057816 */ /* 0x000fc40000000009 */
[C-C-:B------:R-:W-:Y:S02]  /*12a60*/  PRMT R6, R10.reuse, 0x6420, R11.reuse ;  /* 0x000064200a067816 */ /* 0x140fe4000000000b */
[----:B------:R-:W-:-:S05]  /*12a70*/  PRMT R7, R10, 0x7531, R11 ;  /* 0x000075310a077816 */ /* 0x000fca000000000b */
[----:B------:R-:W-:Y:S04]  /*12a80*/  STSM.16.M88.4 [R24+0x3c00], R4 ;  /* 0x003c000418007844 */ /* 0x000fe80000000200 */
[----:B------:R-:W0:Y:S04]  /*12a90*/  LDSM.16.MT88.4 R8, [R3+0xe400] ;  /* 0x00e400000308783b */ /* 0x000e280000004200 */
        /* <DEDUP_REMOVED lines=19> */
.L_x_294:
[----:B-1----:R1:W-:Y:S01]  /*12bd0*/  SYNCS.ARRIVE.TRANS64.A1T0 RZ, [R0+URZ+0x29850], RZ ;  /* 0x029850ff00ff79a7 */ /* 0x0023e2000810003f */
[----:B------:R-:W-:Y:S06]  /*12be0*/  BAR.SYNC.DEFER_BLOCKING 0x2, 0x80 ;  /* 0x0082000000007b1d */ /* 0x000fec0000010000 */
[----:B------:R-:W-:Y:S05]  /*12bf0*/  @!P0 BRA `(.L_x_295) ;  /* 0x0000000000048947 */ /* 0x000fea0003800000 */
[----:B------:R-:W-:Y:S01]  /*12c00*/  BPT.TRAP 0x1 ;  /* 0x000000040000795c */ /* 0x000fe20000300000 */
.L_x_295:
[----:B------:R-:W2:Y:S01]  /*12c10*/  LDL R2, [R1+0x10] ;  /* 0x0000100001027983 */ /* 0x000ea20000100800 */
[----:B-1----:R-:W-:Y:S02]  /*12c20*/  VIADD R0, R0, 0x29880 ;  /* 0x0002988000007836 */ /* 0x002fe40000000000 */
[----:B------:R-:W-:Y:S02]  /*12c30*/  IMAD.MOV.U32 R20, RZ, RZ, R32 ;  /* 0x000000ffff147224 */ /* 0x000fe400078e0020 */
[----:B0-----:R-:W-:Y:S01]  /*12c40*/  IMAD.MOV.U32 R10, RZ, RZ, R19 ;  /* 0x000000ffff0a7224 */ /* 0x001fe200078e0013 */
[----:B--2---:R-:W-:-:S04]  /*12c50*/  PRMT R0, R2, 0x654, R0 ;  /* 0x0000065402007816 */ /* 0x004fc80000000000 */
[----:B------:R2:W-:Y:S01]  /*12c60*/  SYNCS.ARRIVE.TRANS64.RED.A1T0 RZ, [R0+URZ], RZ ;  /* 0x000000ff00ff79a7 */ /* 0x0005e2000810043f */
[----:B------:R-:W-:Y:S05]  /*12c70*/  @P2 BRA `(.L_x_296) ;  /* 0xffffffe800482947 */ /* 0x000fea000383ffff */
.L_x_276:
[----:B--2---:R-:W2:Y:S01]  /*12c80*/  S2R R0, SR_TID.X ;  /* 0x0000000000007919 */ /* 0x004ea20000002100 */
[----:B------:R-:W-:Y:S01]  /*12c90*/  BSSY B0, `(.L_x_297) ;  /* 0x0000013000007945 */ /* 0x000fe20003800000 */
[----:B--2---:R-:W-:Y:S01]  /*12ca0*/  LOP3.LUT R2, R0, 0x7f, RZ, 0xc0, !PT ;  /* 0x0000007f00027812 */ /* 0x004fe200078ec0ff */
[----:B------:R-:W-:-:S03]  /*12cb0*/  IMAD.U32 R0, RZ, RZ, UR46 ;  /* 0x0000002eff007e24 */ /* 0x000fc6000f8e00ff */
[----:B------:R-:W-:Y:S02]  /*12cc0*/  ISETP.NE.AND P1, PT, R2, RZ, PT ;  /* 0x000000ff0200720c */ /* 0x000fe40003f25270 */
[----:B------:R-:W-:-:S11]  /*12cd0*/  ISETP.NE.AND P0, PT, R0, 0x3, PT ;  /* 0x000000030000780c */ /* 0x000fd60003f05270 */
[----:B------:R-:W-:Y:S05]  /*12ce0*/  @P1 BRA `(.L_x_298) ;  /* 0x0000000000341947 */ /* 0x000fea0003800000 */
[----:B------:R-:W2:Y:S01]  /*12cf0*/  S2R R5, SR_LANEID ;  /* 0x0000000000057919 */ /* 0x000ea20000000000 */
[----:B------:R-:W-:Y:S01]  /*12d00*/  VOTEU.ANY UR4, UPT, PT ;  /* 0x0000000000047886 */ /* 0x000fe200038e0100 */
[----:B0-----:R-:W0:Y:S01]  /*12d10*/  LDC.64 R2, c[0x0][0xc60] ;  /* 0x00031800ff027b82 */ /* 0x001e220000000a00 */
[----:B------:R-:W2:Y:S02]  /*12d20*/  FLO.U32 R0, UR4 ;  /* 0x0000000400007d00 */ /* 0x000ea400080e0000 */
[----:B--2---:R-:W-:-:S06]  /*12d30*/  ISETP.EQ.U32.AND P1, PT, R0, R5, PT ;  /* 0x000000050000720c */ /* 0x004fcc0003f22070 */
[----:B------:R-:W0:Y:S07]  /*12d40*/  POPC R5, UR4 ;  /* 0x0000000400057d09 */ /* 0x000e2e0008000000 */
[----:B0-----:R-:W2:Y:S01]  /*12d50*/  @P1 ATOMG.E.ADD.STRONG.GPU PT, R3, desc[UR50][R2.64], R5 ;  /* 0x00000005020319a8 */ /* 0x001ea200081ee1f2 */
[----:B------:R-:W0:Y:S02]  /*12d60*/  S2R R4, SR_LTMASK ;  /* 0x0000000000047919 */ /* 0x000e240000003900 */
[----:B0-----:R-:W-:-:S04]  /*12d70*/  LOP3.LUT R4, R4, UR4, RZ, 0xc0, !PT ;  /* 0x0000000404047c12 */ /* 0x001fc8000f8ec0ff */
[----:B------:R-:W0:Y:S01]  /*12d80*/  POPC R7, R4 ;  /* 0x0000000400077309 */ /* 0x000e220000000000 */
[----:B--2---:R-:W0:Y:S02]  /*12d90*/  SHFL.IDX PT, R0, R3, R0, 0x1f ;  /* 0x00001f0003007589 */ /* 0x004e2400000e0000 */
[----:B0-----:R-:W-:-:S05]  /*12da0*/  IADD3 R0, R0, UR47, R7 ;  /* 0x0000002f00007c10 */ /* 0x001fca000fffe007 */
[----:B------:R2:W-:Y:S02]  /*12db0*/  STL [R1], R0 ;  /* 0x0000000001007387 */ /* 0x0005e40000100800 */
.L_x_298:
[----:B------:R-:W-:Y:S05]  /*12dc0*/  BSYNC B0 ;  /* 0x0000000000007941 */ /* 0x000fea0003800000 */
.L_x_297:
[----:B------:R-:W-:Y:S05]  /*12dd0*/  @!P0 BRA `(.L_x_299) ;  /* 0x0000000000048947 */ /* 0x000fea0003800000 */
[----:B------:R-:W-:Y:S01]  /*12de0*/  BPT.TRAP 0x1 ;  /* 0x000000040000795c */ /* 0x000fe20000300000 */
.L_x_299:
[----:B0-----:R-:W-:Y:S01]  /*12df0*/  LOP3.LUT R3, R32, 0x1, RZ, 0x3c, !PT ;  /* 0x0000000120037812 */ /* 0x001fe200078e3cff */
[----:B------:R-:W-:Y:S01]  /*12e00*/  IMAD R18, R19, 0x8, R16 ;  /* 0x0000000813127824 */ /* 0x000fe200078e0210 */
[----:B------:R-:W-:Y:S02]  /*12e10*/  BSSY B0, `(.L_x_300) ;  /* 0x0000004000007945 */ /* 0x000fe40003800000 */
[----:B------:R-:W-:-:S04]  /*12e20*/  SHF.L.U32 R3, R3, 0x1f, RZ ;  /* 0x0000001f03037819 */ /* 0x000fc800000006ff */
[----:B------:R-:W0:Y:S02]  /*12e30*/  SYNCS.PHASECHK.TRANS64.TRYWAIT P1, [R18+URZ+0x29870], R3 ;  /* 0x02987003120075a7 */ /* 0x000e24000802017f */
[----:B0-----:R-:W-:Y:S05]  /*12e40*/  @!P1 BRA `(.L_x_301) ;  /* 0x0000003800b89947 */ /* 0x001fea0003800000 */
.L_x_398:
[----:B------:R-:W-:Y:S05]  /*12e50*/  BSYNC B0 ;  /* 0x0000000000007941 */ /* 0x000fea0003800000 */
.L_x_300:
[----:B--2---:R-:W-:-:S05]  /*12e60*/  IMAD.U32 R0, RZ, RZ, UR44 ;  /* 0x0000002cff007e24 */ /* 0x004fca000f8e00ff */
[----:B------:R-:W-:-:S13]  /*12e70*/  ISETP.NE.AND P1, PT, R0, 0x3, PT ;  /* 0x000000030000780c */ /* 0x000fda0003f25270 */
[----:B------:R-:W-:Y:S05]  /*12e80*/  @!P1 BRA `(.L_x_302) ;  /* 0x0000000000049947 */ /* 0x000fea0003800000 */
[----:B------:R-:W-:Y:S01]  /*12e90*/  BPT.TRAP 0x1 ;  /* 0x000000040000795c */ /* 0x000fe20000300000 */
.L_x_302:
[----:B0-----:R-:W-:-:S04]  /*12ea0*/  SHF.L.U32 R3, R32, 0x1f, RZ ;  /* 0x0000001f20037819 */ /* 0x001fc800000006ff */
[----:B------:R-:W0:Y:S02]  /*12eb0*/  SYNCS.PHASECHK.TRANS64.TRYWAIT P1, [R18+URZ+0x29860], R3 ;  /* 0x02986003120075a7 */ /* 0x000e24000802017f */
[----:B0-----:R-:W-:Y:S05]  /*12ec0*/  @!P1 BRA `(.L_x_303) ;  /* 0x0000003800ac9947 */ /* 0x001fea0003800000 */
.L_x_399:
[----:B------:R-:W0:Y:S04]  /*12ed0*/  LDL R2, [R1+0x1c] ;  /* 0x00001c0001027983 */ /* 0x000e280000100800 */
[----:B------:R-:W2:Y:S04]  /*12ee0*/  LDL R13, [R1+0x20] ;  /* 0x00002000010d7983 */ /* 0x000ea80000100800 */
[----:B------:R-:W3:Y:S01]  /*12ef0*/  LDL R12, [R1+0x18] ;  /* 0x00001800010c7983 */ /* 0x000ee20000100800 */
[----:B------:R-:W-:Y:S01]  /*12f00*/  IMAD R0, R19, 0x5000, RZ ;  /* 0x0000500013007824 */ /* 0x000fe200078e02ff */
[----:B------:R-:W-:Y:S05]  /*12f10*/  WARPSYNC.ALL ;  /* 0x0000000000007948 */ /* 0x000fea0003800000 */
[----:B------:R-:W-:-:S05]  /*12f20*/  IMAD.U32 R24, RZ, RZ, UR44 ;  /* 0x0000002cff187e24 */ /* 0x000fca000f8e00ff */
[----:B------:R-:W-:Y:S02]  /*12f30*/  ISETP.NE.AND P1, PT, R24, 0x3, PT ;  /* 0x000000031800780c */ /* 0x000fe40003f25270 */
[----:B0-----:R-:W-:-:S05]  /*12f40*/  LOP3.LUT R3, R0, R2, RZ, 0xfc, !PT ;  /* 0x0000000200037212 */ /* 0x001fca00078efcff */
[----:B------:R-:W-:-:S04]  /*12f50*/  IMAD.IADD R2, R16, 0x1, R3 ;  /* 0x0000000110027824 */ /* 0x000fc800078e0203 */
[----:B--2---:R-:W-:Y:S01]  /*12f60*/  IMAD.IADD R3, R13, 0x1, R2 ;  /* 0x000000010d037824 */ /* 0x004fe200078e0202 */
[----:B------:R-:W0:Y:S01]  /*12f70*/  LDSM.16.MT88.4 R8, [R2+0xa400] ;  /* 0x00a400000208783b */ /* 0x000e220000004200 */
[----:B---3--:R-:W-:-:S05]  /*12f80*/  LOP3.LUT R13, R0, R12, RZ, 0xfc, !PT ;  /* 0x0000000c000d7212 */ /* 0x008fca00078efcff */
        /* <DEDUP_REMOVED lines=21> */
[----:B-1----:R-:W-:-:S02]  /*130e0*/  PRMT R22, R10, 0x6420, R11 ;  /* 0x000064200a167816 */ /* 0x002fc4000000000b */
        /* <DEDUP_REMOVED lines=46> */
.L_x_304:
[----:B-1----:R1:W-:Y:S01]  /*133d0*/  SYNCS.ARRIVE.TRANS64.A1T0 RZ, [R18+URZ+0x29850], RZ ;  /* 0x029850ff12ff79a7 */ /* 0x0023e2000810003f */
[----:B------:R-:W-:Y:S06]  /*133e0*/  BAR.SYNC.DEFER_BLOCKING 0x2, 0x80 ;  /* 0x0082000000007b1d */ /* 0x000fec0000010000 */
[----:B------:R-:W-:Y:S05]  /*133f0*/  @!P0 BRA `(.L_x_305) ;  /* 0x0000000000048947 */ /* 0x000fea0003800000 */
[----:B------:R-:W-:Y:S01]  /*13400*/  BPT.TRAP 0x1 ;  /* 0x000000040000795c */ /* 0x000fe20000300000 */
.L_x_305:
[----:B0-----:R-:W2:Y:S01]  /*13410*/  LDL R0, [R1+0x10] ;  /* 0x0000100001007983 */ /* 0x001ea20000100800 */
[----:B-1----:R-:W-:Y:S02]  /*13420*/  VIADD R18, R18, 0x29880 ;  /* 0x0002988012127836 */ /* 0x002fe40000000000 */
[----:B------:R-:W-:-:S05]  /*13430*/  VIADD R19, R19, 0x1 ;  /* 0x0000000113137836 */ /* 0x000fca0000000000 */
[----:B------:R-:W-:-:S04]  /*13440*/  ISETP.NE.AND P0, PT, R19, 0x2, PT ;  /* 0x000000021300780c */ /* 0x000fc80003f05270 */
[----:B------:R-:W-:Y:S02]  /*13450*/  SEL R3, RZ, 0x1, P0 ;  /* 0x00000001ff037807 */ /* 0x000fe40000000000 */
[----:B------:R-:W-:Y:S02]  /*13460*/  SEL R19, R19, RZ, P0 ;  /* 0x000000ff13137207 */ /* 0x000fe40000000000 */
[----:B------:R-:W-:Y:S02]  /*13470*/  LOP3.LUT R32, R32, R3, RZ, 0x3c, !PT ;  /* 0x0000000320207212 */ /* 0x000fe400078e3cff */
[----:B--2---:R-:W-:-:S04]  /*13480*/  PRMT R18, R0, 0x654, R18 ;  /* 0x0000065400127816 */ /* 0x004fc80000000012 */
[----:B------:R1:W-:Y:S03]  /*13490*/  SYNCS.ARRIVE.TRANS64.RED.A1T0 RZ, [R18+URZ], RZ ;  /* 0x000000ff12ff79a7 */ /* 0x0003e6000810043f */
.L_x_244:
[----:B------:R-:W-:Y:S05]  /*134a0*/  BSYNC B7 ;  /* 0x0000000000077941 */ /* 0x000fea0003800000 */
.L_x_242:
[----:B------:R-:W-:-:S13]  /*134b0*/  LOP3.LUT P0, RZ, R17, 0x200, RZ, 0xc0, !PT ;  /* 0x0000020011ff7812 */ /* 0x000fda000780c0ff */
[----:B------:R-:W-:Y:S05]  /*134c0*/  @!P0 BRA `(.L_x_306) ;  /* 0x0000000000348947 */ /* 0x000fea0003800000 */
[----:B------:R-:W0:Y:S08]  /*134d0*/  S2UR UR4, SR_CgaCtaId ;  /* 0x00000000000479c3 */ /* 0x000e300000008800 */
[----:B------:R-:W-:Y:S01]  /*134e0*/  BAR.SYNC.DEFER_BLOCKING 0x5, 0x180 ;  /* 0x0146000000007b1d */ /* 0x000fe20000010000 */
[----:B------:R-:W-:Y:S01]  /*134f0*/  MOV R16, 0x400 ;  /* 0x0000040000107802 */ /* 0x000fe20000000f00 */
[----:B0-----:R-:W-:-:S05]  /*13500*/  IMAD.U32 R0, RZ, RZ, UR4 ;  /* 0x00000004ff007e24 */ /* 0x001fca000f8e00ff */
[----:B------:R-:W-:Y:S01]  /*13510*/  LEA R16, R0, R16, 0x18 ;  /* 0x0000001000107211 */ /* 0x000fe200078ec0ff */
[----:B------:R-:W-:Y:S04]  /*13520*/  STL [R1+0x10], R0 ;  /* 0x0000100001007387 */ /* 0x000fe80000100800 */
[----:B------:R-:W0:Y:S04]  /*13530*/  LDS.128 R4, [R16+0x298d0] ;  /* 0x0298d00010047984 */ /* 0x000e280000000c00 */
[----:B0-----:R0:W-:Y:S01]  /*13540*/  STL.64 [R1], R4 ;  /* 0x0000000401007387 */ /* 0x0011e20000100a00 */
[----:B------:R-:W-:-:S03]  /*13550*/  IMAD.MOV.U32 R0, RZ, RZ, R7 ;  /* 0x000000ffff007224 */ /* 0x000fc600078e0007 */
[----:B------:R0:W-:Y:S02]  /*13560*/  STL [R1+0x8], R6 ;  /* 0x0000080601007387 */ /* 0x0001e40000100800 */
[----:B------:R-:W-:Y:S01]  /*13570*/  R2UR UR39, R0 ;  /* 0x00000000002772ca */ /* 0x000fe200000e0000 */
[----:B------:R-:W-:Y:S06]  /*13580*/  BAR.ARV 0x4, 0x180 ;  /* 0x0106000000007b1d */ /* 0x000fec0000002000 */
[----:B------:R-:W-:Y:S08]  /*13590*/  BRA `(.L_x_307) ;  /* 0x0000000800e07947 */ /* 0x000ff00003800000 */
.L_x_306:
[----:B0-----:R-:W2:Y:S01]  /*135a0*/  LDL.LU R0, [R1] ;  /* 0x0000000001007983 */ /* 0x001ea20000300800 */
[----:B------:R-:W-:Y:S01]  /*135b0*/  ULDC UR4, c[0x0][0xc3c] ;  /* 0x00030f0000047ab9 */ /* 0x000fe20000000800 */
[----:B------:R-:W0:Y:S02]  /*135c0*/  S2R R2, SR_TID.X ;  /* 0x0000000000027919 */ /* 0x000e240000002100 */
[----:B0-----:R-:W-:-:S04]  /*135d0*/  LOP3.LUT R9, R2, 0x1f, RZ, 0xc0, !PT ;  /* 0x0000001f02097812 */ /* 0x001fc800078ec0ff */
[C---:B------:R-:W-:Y:S01]  /*135e0*/  ISETP.NE.AND P0, PT, R9.reuse, 0x1f, PT ;  /* 0x0000001f0900780c */ /* 0x040fe20003f05270 */
[----:B------:R-:W-:-:S05]  /*135f0*/  VIADD R7, R9, UR39 ;  /* 0x0000002709077c36 */ /* 0x000fca0008000000 */
[----:B------:R-:W-:Y:S01]  /*13600*/  ISETP.GE.OR P1, PT, R7, UR4, !P0 ;  /* 0x0000000407007c0c */ /* 0x000fe2000c726670 */
[----:B------:R-:W-:-:S12]  /*13610*/  ULDC UR4, c[0x0][0xc3c] ;  /* 0x00030f0000047ab9 */ /* 0x000fd80000000800 */
[----:B------:R-:W0:Y:S08]  /*13620*/  @!P1 LDC.64 R2, c[0x0][0xc80] ;  /* 0x00032000ff029b82 */ /* 0x000e300000000a00 */
[----:B------:R-:W3:Y:S01]  /*13630*/  @!P1 LDC.64 R4, c[0x0][0xc78] ;  /* 0x00031e00ff049b82 */ /* 0x000ee20000000a00 */
[----:B0-----:R-:W-:-:S04]  /*13640*/  @!P1 IMAD.WIDE R2, R7, 0x4, R2 ;  /* 0x0000000407029825 */ /* 0x001fc800078e0202 */
[----:B--2---:R-:W-:Y:S02]  /*13650*/  IMAD.MOV.U32 R10, RZ, RZ, R0 ;  /* 0x000000ffff0a7224 */ /* 0x004fe400078e0000 */
[----:B------:R-:W-:-:S06]  /*13660*/  IMAD.MOV.U32 R0, RZ, RZ, RZ ;  /* 0x000000ffff007224 */ /* 0x000fcc00078e00ff */
[----:B------:R3:W2:Y:S02]  /*13670*/  @!P1 LDG.E R0, desc[UR50][R2.64] ;  /* 0x0000003202009981 */ /* 0x0006a4000c1e1900 */
[----:B---3--:R-:W-:-:S04]  /*13680*/  @!P1 IMAD.WIDE R2, R7, 0x4, R4 ;  /* 0x0000000407029825 */ /* 0x008fc800078e0204 */
[----:B------:R-:W-:-:S06]  /*13690*/  IMAD.MOV.U32 R5, RZ, RZ, RZ ;  /* 0x000000ffff057224 */ /* 0x000fcc00078e00ff */
[----:B------:R-:W2:Y:S01]  /*136a0*/  @!P1 LDG.E R5, desc[UR50][R2.64] ;  /* 0x0000003202059981 */ /* 0x000ea2000c1e1900 */
[C---:B------:R-:W-:Y:S02]  /*136b0*/  ISETP.NE.AND P1, PT, R9.reuse, RZ, PT ;  /* 0x000000ff0900720c */ /* 0x040fe40003f25270 */
[C---:B------:R-:W-:Y:S01]  /*136c0*/  ISETP.GE.U32.AND P2, PT, R9.reuse, 0x2, PT ;  /* 0x000000020900780c */ /* 0x040fe20003f46070 */
[----:B------:R-:W-:Y:S01]  /*136d0*/  SHFL.IDX PT, R11, R10, 0x1, 0x1f ;  /* 0x00201f000a0b7f89 */ /* 0x000fe200000e0000 */
[C---:B------:R-:W-:Y:S02]  /*136e0*/  ISETP.GE.U32.AND P3, PT, R9.reuse, 0x4, PT ;  /* 0x000000040900780c */ /* 0x040fe40003f66070 */
[C---:B------:R-:W-:Y:S02]  /*136f0*/  ISETP.GE.U32.AND P4, PT, R9.reuse, 0x8, PT ;  /* 0x000000080900780c */ /* 0x040fe40003f86070 */
[----:B------:R-:W-:Y:S01]  /*13700*/  ISETP.GE.U32.AND P5, PT, R9, 0x10, PT ;  /* 0x000000100900780c */ /* 0x000fe20003fa6070 */
[----:B--2---:R-:W-:-:S05]  /*13710*/  IMAD R4, R5, R0, RZ ;  /* 0x0000000005047224 */ /* 0x004fca00078e02ff */
        /* <DEDUP_REMOVED lines=8> */
[----:B------:R-:W-:Y:S02]  /*137a0*/  IMAD.IADD R4, R6, 0x1, R3 ;  /* 0x0000000106047824 */ /* 0x000fe400078e0203 */
[----:B------:R-:W-:Y:S04]  /*137b0*/  SHFL.IDX PT, R6, R10, RZ, 0x1f ;  /* 0x00001fff0a067589 */ /* 0x000fe800000e0000 */
[----:B------:R-:W0:Y:S02]  /*137c0*/  SHFL.UP PT, R2, R4, 0x8, RZ ;  /* 0x0500000004027989 */ /* 0x000e2400000e00ff */
[----:B0-----:R-:W-:-:S05]  /*137d0*/  SEL R3, R2, RZ, P4 ;  /* 0x000000ff02037207 */ /* 0x001fca0002000000 */
[----:B------:R-:W-:-:S05]  /*137e0*/  IMAD.IADD R7, R4, 0x1, R3 ;  /* 0x0000000104077824 */ /* 0x000fca00078e0203 */
[----:B------:R-:W0:Y:S02]  /*137f0*/  SHFL.UP PT, R2, R7, 0x10, RZ ;  /* 0x0600000007027989 */ /* 0x000e2400000e00ff */
[----:B0-----:R-:W-:-:S05]  /*13800*/  SEL R2, R2, RZ, P5 ;  /* 0x000000ff02027207 */ /* 0x001fca0002800000 */
[----:B------:R-:W-:Y:S02]  /*13810*/  IMAD.IADD R3, R7, 0x1, R2 ;  /* 0x0000000107037824 */ /* 0x000fe400078e0202 */
[----:B------:R-:W0:Y:S01]  /*13820*/  LDC R2, c[0x0][0xc38] ;  /* 0x00030e00ff027b82 */ /* 0x000e220000000800 */
[----:B------:R-:W-:Y:S02]  /*13830*/  IMAD.MOV.U32 R7, RZ, RZ, RZ ;  /* 0x000000ffff077224 */ /* 0x000fe400078e00ff */
[----:B------:R-:W0:Y:S02]  /*13840*/  SHFL.IDX PT, R9, R3, 0x1f, 0x1f ;  /* 0x03e01f0003097f89 */ /* 0x000e2400000e0000 */
[----:B0-----:R-:W-:-:S04]  /*13850*/  IMAD R4, R9, R2, RZ ;  /* 0x0000000209047224 */ /* 0x001fc800078e02ff */
[----:B------:R-:W-:-:S05]  /*13860*/  IMAD.IADD R9, R11, 0x1, R4 ;  /* 0x000000010b097824 */ /* 0x000fca00078e0204 */
[----:B------:R-:W-:-:S13]  /*13870*/  ISETP.GT.AND P6, PT, R9, R6, PT ;  /* 0x000000060900720c */ /* 0x000fda0003fc4270 */
[----:B------:R-:W-:Y:S05]  /*13880*/  @P6 BRA `(.L_x_308) ;  /* 0x0000000000986947 */ /* 0x000fea0003800000 */
.L_x_310:
[----:B------:R-:W-:-:S04]  /*13890*/  UIADD3 UR39, UR39, 0x1f, URZ ;  /* 0x0000001f27277890 */ /* 0x000fc8000fffe03f */
[----:B------:R-:W-:-:S06]  /*138a0*/  UISETP.GE.AND UP0, UPT, UR39, UR4, UPT ;  /* 0x000000042700728c */ /* 0x000fcc000bf06270 */
[----:B------:R-:W-:-:S13]  /*138b0*/  PLOP3.LUT P6, PT, PT, PT, UP0, 0x40, 0x0 ;  /* 0x000000000000781c */ /* 0x000fda0003fce808 */
[----:B------:R-:W-:Y:S05]  /*138c0*/  @!P6 BRA `(.L_x_309) ;  /* 0x0000000400b8e947 */ /* 0x000fea0003800000 */
[----:B------:R-:W0:Y:S02]  /*138d0*/  S2R R0, SR_TID.X ;  /* 0x0000000000007919 */ /* 0x000e240000002100 */
[----:B0-----:R-:W-:-:S05]  /*138e0*/  LOP3.LUT R0, R0, 0x1f, RZ, 0xc0, !PT ;  /* 0x0000001f00007812 */ /* 0x001fca00078ec0ff */
[----:B------:R-:W-:Y:S02]  /*138f0*/  VIADD R11, R0, UR39 ;  /* 0x00000027000b7c36 */ /* 0x000fe40008000000 */
[----:B------:R-:W-:-:S03]  /*13900*/  IMAD.MOV.U32 R0, RZ, RZ, RZ ;  /* 0x000000ffff007224 */ /* 0x000fc600078e00ff */
[----:B------:R-:W-:-:S13]  /*13910*/  ISETP.GE.OR P6, PT, R11, UR4, !P0 ;  /* 0x000000040b007c0c */ /* 0x000fda000c7c6670 */
[----:B------:R-:W0:Y:S08]  /*13920*/  @!P6 LDC.64 R2, c[0x0][0xc80] ;  /* 0x00032000ff02eb82 */ /* 0x000e300000000a00 */
[----:B------:R-:W2:Y:S01]  /*13930*/  @!P6 LDC.64 R4, c[0x0][0xc78] ;  /* 0x00031e00ff04eb82 */ /* 0x000ea20000000a00 */
[----:B0-----:R-:W-:-:S05]  /*13940*/  @!P6 IMAD.WIDE R2, R11, 0x4, R2 ;  /* 0x000000040b02e825 */ /* 0x001fca00078e0202 */
[----:B------:R2:W3:Y:S02]  /*13950*/  @!P6 LDG.E R0, desc[UR50][R2.64] ;  /* 0x000000320200e981 */ /* 0x0004e4000c1e1900 */
[----:B--2---:R-:W-:-:S04]  /*13960*/  @!P6 IMAD.WIDE R2, R11, 0x4, R4 ;  /* 0x000000040b02e825 */ /* 0x004fc800078e0204 */
[----:B------:R-:W-:-:S06]  /*13970*/  IMAD.MOV.U32 R5, RZ, RZ, RZ ;  /* 0x000000ffff057224 */ /* 0x000fcc00078e00ff */
[----:B------:R-:W3:Y:S02]  /*13980*/  @!P6 LDG.E R5, desc[UR50][R2.64] ;  /* 0x000000320205e981 */ /* 0x000ee4000c1e1900 */
        /* <DEDUP_REMOVED lines=16> */
[----:B------:R-:W0:Y:S03]  /*13a90*/  LDC R2, c[0x0][0xc38] ;  /* 0x00030e00ff027b82 */ /* 0x000e260000000800 */
[----:B------:R-:W0:Y:S02]  /*13aa0*/  SHFL.IDX PT, R13, R3, 0x1f, 0x1f ;  /* 0x03e01f00030d7f89 */ /* 0x000e2400000e0000 */
[----:B0-----:R-:W-:-:S04]  /*13ab0*/  IMAD R4, R13, R2, RZ ;  /* 0x000000020d047224 */ /* 0x001fc800078e02ff */
[----:B------:R-:W-:-:S05]  /*13ac0*/  IMAD.IADD R9, R4, 0x1, R9 ;  /* 0x0000000104097824 */ /* 0x000fca00078e0209 */
[----:B------:R-:W-:-:S13]  /*13ad0*/  ISETP.GT.AND P6, PT, R9, R6, PT ;  /* 0x000000060900720c */ /* 0x000fda0003fc4270 */
[----:B------:R-:W-:Y:S05]  /*13ae0*/  @!P6 BRA `(.L_x_310) ;  /* 0xfffffffc0068e947 */ /* 0x000fea000383ffff */
.L_x_308:
[----:B------:R-:W-:-:S04]  /*13af0*/  IMAD.IADD R9, R9, 0x1, -R4 ;  /* 0x0000000109097824 */ /* 0x000fc800078e0a04 */
        /* <DEDUP_REMOVED lines=8> */
[----:B------:R2:W3:Y:S01]  /*13b80*/  SHFL.IDX PT, R5, R5, R10, 0x1f ;  /* 0x00001f0a05057589 */ /* 0x0004e200000e0000 */
[----:B0-----:R-:W-:-:S04]  /*13b90*/  IABS R4, R0 ;  /* 0x0000000000047213 */ /* 0x001fc80000000000 */
[----:B------:R-:W0:Y:S08]  /*13ba0*/  I2F.RP R8, R4 ;  /* 0x0000000400087306 */ /* 0x000e300000209400 */
[----:B0-----:R-:W0:Y:S02]  /*13bb0*/  MUFU.RCP R8, R8 ;  /* 0x0000000800087308 */ /* 0x001e240000001000 */
[----:B0-----:R-:W-:-:S06]  /*13bc0*/  VIADD R11, R8, 0xffffffe ;  /* 0x0ffffffe080b7836 */ /* 0x001fcc0000000000 */
[----:B------:R-:W0:Y:S01]  /*13bd0*/  F2I.FTZ.U32.TRUNC.NTZ R11, R11 ;  /* 0x0000000b000b7305 */ /* 0x000e22000021f000 */
[----:B--23--:R-:W-:Y:S05]  /*13be0*/  @!P0 BRA `(.L_x_311) ;  /* 0x00000000000c8947 */ /* 0x00cfea0003800000 */
[----:B------:R-:W-:-:S06]  /*13bf0*/  UIADD3 UR5, UR4, -0x1, URZ ;  /* 0xffffffff04057890 */ /* 0x000fcc000fffe03f */
[----:B------:R-:W-:-:S05]  /*13c00*/  IMAD.U32 R8, RZ, RZ, UR5 ;  /* 0x00000005ff087e24 */ /* 0x000fca000f8e00ff */
[----:B------:R2:W3:Y:S02]  /*13c10*/  SHFL.IDX PT, R7, R3, R8, 0x1f ;  /* 0x00001f0803077589 */ /* 0x0004e400000e0000 */
.L_x_311:
[----:B---3--:R-:W-:Y:S01]  /*13c20*/  IMAD R10, R7, R2, R9 ;  /* 0x00000002070a7224 */ /* 0x008fe200078e0209 */
[----:B------:R-:W-:Y:S01]  /*13c30*/  IABS R7, R5 ;  /* 0x0000000500077213 */ /* 0x000fe20000000000 */
[--C-:B0-----:R-:W-:Y:S01]  /*13c40*/  IMAD.MOV R9, RZ, RZ, -R11.reuse ;  /* 0x000000ffff097224 */ /* 0x101fe200078e0a0b */
[----:B------:R-:W-:Y:S01]  /*13c50*/  UIADD3 UR39, UR4, UR39, URZ ;  /* 0x0000002704277290 */ /* 0x000fe2000fffe03f */
[----:B------:R-:W-:Y:S01]  /*13c60*/  IMAD.MOV.U32 R2, RZ, RZ, RZ ;  /* 0x000000ffff027224 */ /* 0x000fe200078e00ff */
[----:B--2---:R-:W0:Y:S01]  /*13c70*/  I2F.RP R8, R7 ;  /* 0x0000000700087306 */ /* 0x004e220000209400 */
[----:B------:R-:W-:Y:S01]  /*13c80*/  IMAD R9, R9, R4, RZ ;  /* 0x0000000409097224 */ /* 0x000fe200078e02ff */
[----:B------:R2:W-:Y:S01]  /*13c90*/  STL [R1], R10 ;  /* 0x0000000a01007387 */ /* 0x0005e20000100800 */
[----:B------:R-:W-:Y:S02]  /*13ca0*/  IMAD.MOV.U32 R3, RZ, RZ, R11 ;  /* 0x000000ffff037224 */ /* 0x000fe400078e000b */
[----:B------:R-:W-:Y:S01]  /*13cb0*/  IMAD.HI.U32 R11, R11, R9, R2 ;  /* 0x000000090b0b7227 */ /* 0x000fe200078e0002 */
[----:B------:R-:W-:-:S03]  /*13cc0*/  IABS R3, R0 ;  /* 0x0000000000037213 */ /* 0x000fc60000000000 */
[----:B------:R-:W-:Y:S02]  /*13cd0*/  IMAD.IADD R9, R6, 0x1, -R10 ;  /* 0x0000000106097824 */ /* 0x000fe400078e0a0a */
[----:B------:R-:W-:Y:S01]  /*13ce0*/  IMAD.MOV R3, RZ, RZ, -R3 ;  /* 0x000000ffff037224 */ /* 0x000fe200078e0a03 */
[----:B0-----:R-:W0:Y:S02]  /*13cf0*/  MUFU.RCP R8, R8 ;  /* 0x0000000800087308 */ /* 0x001e240000001000 */
[----:B------:R-:W-:-:S05]  /*13d00*/  IABS R2, R9 ;  /* 0x0000000900027213 */ /* 0x000fca0000000000 */
[----:B------:R-:W-:-:S04]  /*13d10*/  IMAD.HI.U32 R6, R11, R2, RZ ;  /* 0x000000020b067227 */ /* 0x000fc800078e00ff */
[----:B------:R-:W-:-:S05]  /*13d20*/  IMAD R11, R6, R3, R2 ;  /* 0x00000003060b7224 */ /* 0x000fca00078e0202 */
[----:B------:R-:W-:Y:S01]  /*13d30*/  ISETP.GT.U32.AND P1, PT, R4, R11, PT ;  /* 0x0000000b0400720c */ /* 0x000fe20003f24070 */
[----:B0-----:R-:W-:-:S06]  /*13d40*/  VIADD R3, R8, 0xffffffe ;  /* 0x0ffffffe08037836 */ /* 0x001fcc0000000000 */
[----:B------:R-:W0:Y:S06]  /*13d50*/  F2I.FTZ.U32.TRUNC.NTZ R3, R3 ;  /* 0x0000000300037305 */ /* 0x000e2c000021f000 */
[----:B------:R-:W-:Y:S02]  /*13d60*/  @!P1 IMAD.IADD R11, R11, 0x1, -R4 ;  /* 0x000000010b0b9824 */ /* 0x000fe400078e0a04 */
[----:B------:R-:W-:Y:S01]  /*13d70*/  @!P1 VIADD R6, R6, 0x1 ;  /* 0x0000000106069836 */ /* 0x000fe20000000000 */
[----:B------:R-:W-:Y:S02]  /*13d80*/  ISETP.NE.AND P1, PT, R0, RZ, PT ;  /* 0x000000ff0000720c */ /* 0x000fe40003f25270 */
[----:B------:R-:W-:Y:S01]  /*13d90*/  ISETP.GE.U32.AND P0, PT, R11, R4, PT ;  /* 0x000000040b00720c */ /* 0x000fe20003f06070 */
[----:B0-----:R-:W-:-:S04]  /*13da0*/  IMAD.MOV R2, RZ, RZ, -R3 ;  /* 0x000000ffff027224 */ /* 0x001fc800078e0a03 */
[----:B------:R-:W-:Y:S02]  /*13db0*/  IMAD R11, R2, R7, RZ ;  /* 0x00000007020b7224 */ /* 0x000fe400078e02ff */
[----:B------:R-:W-:-:S06]  /*13dc0*/  IMAD.MOV.U32 R2, RZ, RZ, RZ ;  /* 0x000000ffff027224 */ /* 0x000fcc00078e00ff */
[----:B------:R-:W-:Y:S01]  /*13dd0*/  @P0 IADD3 R6, R6, 0x1, RZ ;  /* 0x0000000106060810 */ /* 0x000fe20007ffe0ff */
[----:B------:R-:W-:Y:S01]  /*13de0*/  IMAD.HI.U32 R4, R3, R11, R2 ;  /* 0x0000000b03047227 */ /* 0x000fe200078e0002 */
[----:B------:R-:W-:-:S04]  /*13df0*/  LOP3.LUT R2, R9, R0, RZ, 0x3c, !PT ;  /* 0x0000000009027212 */ /* 0x000fc800078e3cff */
[----:B------:R-:W-:Y:S02]  /*13e00*/  ISETP.GE.AND P2, PT, R2, RZ, PT ;  /* 0x000000ff0200720c */ /* 0x000fe40003f46270 */
[----:B------:R-:W-:-:S05]  /*13e10*/  IABS R2, R5 ;  /* 0x0000000500027213 */ /* 0x000fca0000000000 */
[----:B------:R-:W-:-:S06]  /*13e20*/  IMAD.MOV R2, RZ, RZ, -R2 ;  /* 0x000000ffff027224 */ /* 0x000fcc00078e0a02 */
[----:B------:R-:W-:Y:S01]  /*13e30*/  @!P2 IMAD.MOV R6, RZ, RZ, -R6 ;  /* 0x000000ffff06a224 */ /* 0x000fe200078e0a06 */
[----:B------:R-:W-:-:S04]  /*13e40*/  @!P1 LOP3.LUT R6, RZ, R0, RZ, 0x33, !PT ;  /* 0x00000000ff069212 */ /* 0x000fc800078e33ff */
[-C--:B------:R-:W-:Y:S01]  /*13e50*/  IABS R3, R6.reuse ;  /* 0x0000000600037213 */ /* 0x080fe20000000000 */
[----:B------:R-:W-:-:S04]  /*13e60*/  IMAD R0, R0, R6, RZ ;  /* 0x0000000600007224 */ /* 0x000fc800078e02ff */
[----:B------:R-:W-:-:S04]  /*13e70*/  IMAD.HI.U32 R4, R4, R3, RZ ;  /* 0x0000000304047227 */ /* 0x000fc800078e00ff */
[----:B------:R-:W-:-:S05]  /*13e80*/  IMAD R2, R4, R2, R3 ;  /* 0x0000000204027224 */ /* 0x000fca00078e0203 */
[----:B------:R-:W-:-:S13]  /*13e90*/  ISETP.GT.U32.AND P1, PT, R7, R2, PT ;  /* 0x000000020700720c */ /* 0x000fda0003f24070 */
[----:B------:R-:W-:Y:S02]  /*13ea0*/  @!P1 IMAD.IADD R2, R2, 0x1, -R7 ;  /* 0x0000000102029824 */ /* 0x000fe400078e0a07 */
[----:B------:R-:W-:Y:S01]  /*13eb0*/  @!P1 VIADD R4, R4, 0x1 ;  /* 0x0000000104049836 */ /* 0x000fe20000000000 */
[----:B------:R-:W-:Y:S02]  /*13ec0*/  ISETP.NE.AND P1, PT, R5, RZ, PT ;  /* 0x000000ff0500720c */ /* 0x000fe40003f25270 */
[----:B------:R-:W-:Y:S02]  /*13ed0*/  ISETP.GE.U32.AND P0, PT, R2, R7, PT ;  /* 0x000000070200720c */ /* 0x000fe40003f06070 */
        /* <DEDUP_REMOVED lines=13> */
.L_x_309:
[----:B------:R0:W-:Y:S01]  /*13fb0*/  STL [R1], R6 ;  /* 0x0000000601007387 */ /* 0x0001e20000100800 */
[----:B------:R-:W-:-:S03]  /*13fc0*/  ULDC UR39, c[0x0][0xc3c] ;  /* 0x00030f0000277ab9 */ /* 0x000fc60000000800 */
[----:B------:R0:W-:Y:S04]  /*13fd0*/  STL [R1+0x4], RZ ;  /* 0x000004ff01007387 */ /* 0x0001e80000100800 */
[----:B------:R0:W-:Y:S02]  /*13fe0*/  STL [R1+0x8], RZ ;  /* 0x000008ff01007387 */ /* 0x0001e40000100800 */
.L_x_312:
[----:B------:R-:W3:Y:S04]  /*13ff0*/  LDL R3, [R1+0x4] ;  /* 0x0000040001037983 */ /* 0x000ee80000100800 */
[----:B--2---:R-:W2:Y:S04]  /*14000*/  LDL R2, [R1+0x8] ;  /* 0x0000080001027983 */ /* 0x004ea80000100800 */
[----:B------:R-:W4:Y:S01]  /*14010*/  LDL R4, [R1] ;  /* 0x0000000001047983 */ /* 0x000f220000100800 */
[----:B------:R-:W5:Y:S01]  /*14020*/  S2R R0, SR_TID.X ;  /* 0x0000000000007919 */ /* 0x000f620000002100 */
[----:B------:R-:W-:Y:S01]  /*14030*/  BAR.SYNC.DEFER_BLOCKING 0x4, 0x180 ;  /* 0x0106000000007b1d */ /* 0x000fe20000010000 */
[----:B---3--:R-:W-:-:S02]  /*14040*/  IMAD.MOV.U32 R5, RZ, RZ, R3 ;  /* 0x000000ffff057224 */ /* 0x008fc400078e0003 */
[----:B--2---:R-:W-:-:S03]  /*14050*/  IMAD.MOV.U32 R3, RZ, RZ, R2 ;  /* 0x000000ffff037224 */ /* 0x004fc600078e0002 */
[----:B------:R2:W3:Y:S01]  /*14060*/  LDL R2, [R1+0x10] ;  /* 0x0000100001027983 */ /* 0x0004e20000100800 */
[----:B-----5:R-:W-:Y:S01]  /*14070*/  LOP3.LUT R0, R0, 0x1f, RZ, 0xc0, !PT ;  /* 0x0000001f00007812 */ /* 0x020fe200078ec0ff */
[----:B0-----:R-:W-:-:S03]  /*14080*/  IMAD.MOV.U32 R6, RZ, RZ, R3 ;  /* 0x000000ffff067224 */ /* 0x001fc600078e0003 */
[----:B------:R-:W-:-:S13]  /*14090*/  ISETP.NE.AND P0, PT, R0, RZ, PT ;  /* 0x000000ff0000720c */ /* 0x000fda0003f05270 */
[----:B------:R-:W-:Y:S01]  /*140a0*/  @!P0 MOV R0, 0x400 ;  /* 0x0000040000008802 */ /* 0x000fe20000000f00 */
[----:B---3--:R-:W0:Y:S03]  /*140b0*/  @!P0 S2R R2, SR_CgaCtaId ;  /* 0x0000000000028919 */ /* 0x008e260000008800 */
[----:B0-----:R-:W-:Y:S01]  /*140c0*/  @!P0 LEA R16, R2, R0, 0x18 ;  /* 0x0000000002108211 */ /* 0x001fe200078ec0ff */
[----:B------:R-:W-:Y:S01]  /*140d0*/  IMAD.U32 R0, RZ, RZ, UR39 ;  /* 0x00000027ff007e24 */ /* 0x000fe2000f8e00ff */
[----:B------:R2:W-:Y:S03]  /*140e0*/  @!P0 STL [R1+0x10], R2 ;  /* 0x0000100201008387 */ /* 0x0005e60000100800 */
[----:B------:R-:W-:-:S05]  /*140f0*/  @!P0 IMAD.MOV.U32 R7, RZ, RZ, R0 ;  /* 0x000000ffff078224 */ /* 0x000fca00078e0000 */
[----:B----4-:R2:W-:Y:S01]  /*14100*/  @!P0 STS.128 [R16+0x298d0], R4 ;  /* 0x0298d00410008388 */ /* 0x0105e20000000c00 */
[----:B------:R-:W-:Y:S06]  /*14110*/  BAR.ARV 0x5, 0x180 ;  /* 0x0146000000007b1d */ /* 0x000fec0000002000 */
.L_x_307:
[----:B------:R-:W-:Y:S02]  /*14120*/  ULDC UR4, c[0x0][0xc3c] ;  /* 0x00030f0000047ab9 */ /* 0x000fe40000000800 */
[----:B------:R-:W-:-:S06]  /*14130*/  UISETP.GE.AND UP0, UPT, UR39, UR4, UPT ;  /* 0x000000042700728c */ /* 0x000fcc000bf06270 */
[----:B------:R-:W-:-:S13]  /*14140*/  PLOP3.LUT P0, PT, PT, PT, UP0, 0x80, 0x0 ;  /* 0x000000000000781c */ /* 0x000fda0003f0f008 */
[----:B------:R-:W-:Y:S05]  /*14150*/  @!P0 BRA `(.L_x_313) ;  /* 0xffffffa400a48947 */ /* 0x000fea000383ffff */
.L_x_237:
[----:B--2---:R-:W2:Y:S01]  /*14160*/  LDL.LU R0, [R1+0x28] ;  /* 0x0000280001007983 */ /* 0x004ea20000300800 */
[----:B------:R-:W-:Y:S01]  /*14170*/  BSSY B0, `(.L_x_314) ;  /* 0x000000b000007945 */ /* 0x000fe20003800000 */
[----:B0-----:R-:W0:Y:S01]  /*14180*/  S2R R5, SR_CgaCtaId ;  /* 0x0000000000057919 */ /* 0x001e220000008800 */
[----:B--2---:R-:W-:-:S05]  /*14190*/  VIADD R0, R0, 0x1 ;  /* 0x0000000100007836 */ /* 0x004fca0000000000 */
[----:B------:R-:W-:-:S04]  /*141a0*/  LEA.HI R2, R0, R0, RZ, 0x1 ;  /* 0x0000000000027211 */ /* 0x000fc800078f08ff */
[----:B------:R-:W-:Y:S02]  /*141b0*/  LOP3.LUT R3, R2, 0xfffffffe, RZ, 0xc0, !PT ;  /* 0xfffffffe02037812 */ /* 0x000fe400078ec0ff */
[----:B------:R-:W-:-:S03]  /*141c0*/  MOV R2, 0x400 ;  /* 0x0000040000027802 */ /* 0x000fc60000000f00 */
[----:B------:R-:W-:Y:S01]  /*141d0*/  IMAD.IADD R0, R0, 0x1, -R3 ;  /* 0x0000000100007824 */ /* 0x000fe200078e0a03 */
[----:B0-----:R-:W-:-:S04]  /*141e0*/  LEA R4, R5, R2, 0x18 ;  /* 0x0000000205047211 */ /* 0x001fc800078ec0ff */
[----:B------:R-:W-:-:S04]  /*141f0*/  SHF.L.U32 R0, R0, 0x1f, RZ ;  /* 0x0000001f00007819 */ /* 0x000fc800000006ff */
[----:B------:R-:W0:Y:S02]  /*14200*/  SYNCS.PHASECHK.TRANS64.TRYWAIT P0, [R4+URZ+0x29820], R0 ;  /* 0x02982000040075a7 */ /* 0x000e24000800017f */
[----:B0-----:R-:W-:Y:S05]  /*14210*/  @!P0 BRA `(.L_x_315) ;  /* 0x0000002400ec8947 */ /* 0x001fea0003800000 */
.L_x_400:
[----:B------:R-:W-:Y:S05]  /*14220*/  BSYNC B0 ;  /* 0x0000000000007941 */ /* 0x000fea0003800000 */
.L_x_314:
[----:B------:R-:W-:-:S03]  /*14230*/  UMOV UR4, 0xffffffff ;  /* 0xffffffff00047882 */ /* 0x000fc60000000000 */
[----:B------:R-:W-:Y:S05]  /*14240*/  BRA.DIV UR4, `(.L_x_316) ;  /* 0x0000002604f47947 */ /* 0x000fea000b800000 */
[----:B0-----:R-:W0:Y:S02]  /*14250*/  S2R R0, SR_TID.X ;  /* 0x0000000000007919 */ /* 0x001e240000002100 */
[----:B0-----:R-:W-:-:S04]  /*14260*/  SHF.R.U32.HI R0, RZ, 0x5, R0 ;  /* 0x00000005ff007819 */ /* 0x001fc80000011600 */
[----:B------:R-:W-:-:S05]  /*14270*/  LOP3.LUT R0, R0, 0x3, RZ, 0xc0, !PT ;  /* 0x0000000300007812 */ /* 0x000fca00078ec0ff */
[----:B------:R0:W2:Y:S02]  /*14280*/  SHFL.IDX PT, R14, R0, RZ, 0x1f ;  /* 0x00001fff000e7589 */ /* 0x0000a400000e0000 */
.L_x_403:
[----:B--2---:R-:W-:Y:S01]  /*14290*/  ISETP.NE.AND P0, PT, R14, RZ, PT ;  /* 0x000000ff0e00720c */ /* 0x004fe20003f05270 */
[----:B------:R-:W-:-:S12]  /*142a0*/  BSSY B0, `(.L_x_317) ;  /* 0x000002c000007945 */ /* 0x000fd80003800000 */
[----:B------:R-:W-:Y:S05]  /*142b0*/  @P0 BRA `(.L_x_318) ;  /* 0x0000000000a80947 */ /* 0x000fea0003800000 */
[----:B------:R-:W-:-:S03]  /*142c0*/  UMOV UR4, 0xffffffff ;  /* 0xffffffff00047882 */ /* 0x000fc60000000000 */
[----:B------:R-:W-:Y:S05]  /*142d0*/  BRA.DIV UR4, `(.L_x_319) ;  /* 0x0000002a04047947 */ /* 0x000fea000b800000 */
[----:B------:R-:W-:-:S13]  /*142e0*/  ELECT P6, URZ, PT ;  /* 0x00000000003f782f */ /* 0x000fda00038c0000 */
.L_x_406:
[----:B------:R-:W-:Y:S05]  /*142f0*/  @!P6 BRA `(.L_x_318) ;  /* 0x000000000098e947 */ /* 0x000fea0003800000 */
[----:B------:R-:W-:-:S06]  /*14300*/  ULOP3.LUT UR4, UR42, 0x2, URZ, 0xfc, !UPT ;  /* 0x000000022a047892 */ /* 0x000fcc000f8efc3f */
[----:B0-----:R-:W-:-:S05]  /*14310*/  IMAD.U32 R0, RZ, RZ, UR4 ;  /* 0x00000004ff007e24 */ /* 0x001fca000f8e00ff */
[----:B------:R-:W-:-:S13]  /*14320*/  ISETP.NE.AND P0, PT, R0, 0x3, PT ;  /* 0x000000030000780c */ /* 0x000fda0003f05270 */
[----:B------:R-:W-:Y:S05]  /*14330*/  @!P0 BRA `(.L_x_320) ;  /* 0x0000000000048947 */ /* 0x000fea0003800000 */
[----:B------:R-:W-:Y:S01]  /*14340*/  BPT.TRAP 0x1 ;  /* 0x000000040000795c */ /* 0x000fe20000300000 */
.L_x_320:
[C---:B------:R-:W-:Y:S01]  /*14350*/  IMAD R5, R19.reuse, 0x8, R4 ;  /* 0x0000000813057824 */ /* 0x040fe200078e0204 */
[----:B------:R-:W-:Y:S01]  /*14360*/  SHF.L.U32 R0, R32, 0x1f, RZ ;  /* 0x0000001f20007819 */ /* 0x000fe200000006ff */
[----:B------:R-:W-:-:S03]  /*14370*/  VIADD R19, R19, 0x1 ;  /* 0x0000000113137836 */ /* 0x000fc60000000000 */
[----:B------:R-:W0:Y:S02]  /*14380*/  SYNCS.PHASECHK.TRANS64.TRYWAIT P1, [R5+URZ+0x29840], R0 ;  /* 0x02984000050075a7 */ /* 0x000e24000802017f */
[----:B------:R-:W-:-:S04]  /*14390*/  ISETP.NE.AND P2, PT, R19, 0x2, PT ;  /* 0x000000021300780c */ /* 0x000fc80003f45270 */
[----:B------:R-:W-:Y:S01]  /*143a0*/  SEL R3, RZ, 0x1, P2 ;  /* 0x00000001ff037807 */ /* 0x000fe20001000000 */
[----:B0-----:R-:W-:Y:S08]  /*143b0*/  @!P1 BRA `(.L_x_321) ;  /* 0x0000002400ec9947 */ /* 0x001ff00003800000 */
.L_x_407:
[----:B------:R-:W-:Y:S02]  /*143c0*/  SEL R19, R19, RZ, P2 ;  /* 0x000000ff13137207 */ /* 0x000fe40001000000 */
[----:B------:R-:W-:Y:S01]  /*143d0*/  LOP3.LUT R2, R32, R3, RZ, 0x3c, !PT ;  /* 0x0000000320027212 */ /* 0x000fe200078e3cff */
[----:B------:R-:W-:Y:S06]  /*143e0*/  @!P0 BRA `(.L_x_322) ;  /* 0x0000000000048947 */ /* 0x000fec0003800000 */
[----:B------:R-:W-:Y:S01]  /*143f0*/  BPT.TRAP 0x1 ;  /* 0x000000040000795c */ /* 0x000fe20000300000 */
.L_x_322:
[----:B------:R-:W-:Y:S01]  /*14400*/  IMAD R19, R19, 0x8, R4 ;  /* 0x0000000813137824 */ /* 0x000fe200078e0204 */
[----:B------:R-:W-:-:S04]  /*14410*/  SHF.L.U32 R2, R2, 0x1f, RZ ;  /* 0x0000001f02027819 */ /* 0x000fc800000006ff */
[----:B------:R-:W2:Y:S02]  /*14420*/  SYNCS.PHASECHK.TRANS64.TRYWAIT P1, [R19+URZ+0x29840], R2 ;  /* 0x02984002130075a7 */ /* 0x000ea4000802017f */
[----:B--2---:R-:W-:Y:S05]  /*14430*/  @!P1 BRA `(.L_x_323) ;  /* 0x0000002400e09947 */ /* 0x004fea0003800000 */
.L_x_408:
[----:B------:R-:W-:Y:S05]  /*14440*/  @!P0 BRA `(.L_x_324) ;  /* 0x0000000000048947 */ /* 0x000fea0003800000 */
[----:B------:R-:W-:Y:S01]  /*14450*/  BPT.TRAP 0x1 ;  /* 0x000000040000795c */ /* 0x000fe20000300000 */
.L_x_324:
[----:B------:R-:W3:Y:S02]  /*14460*/  SYNCS.PHASECHK.TRANS64.TRYWAIT P1, [R5+URZ+0x29860], R0 ;  /* 0x02986000050075a7 */ /* 0x000ee4000802017f */
[----:B---3--:R-:W-:Y:S05]  /*14470*/  @!P1 BRA `(.L_x_325) ;  /* 0x0000002400e49947 */ /* 0x008fea0003800000 */
.L_x_409:
[----:B------:R-:W-:Y:S05]  /*14480*/  @!P0 BRA `(.L_x_326) ;  /* 0x0000000000048947 */ /* 0x000fea0003800000 */
[----:B------:R-:W-:Y:S01]  /*14490*/  BPT.TRAP 0x1 ;  /* 0x000000040000795c */ /* 0x000fe20000300000 */
.L_x_326:
[----:B------:R-:W4:Y:S02]  /*144a0*/  SYNCS.PHASECHK.TRANS64.TRYWAIT P1, [R19+URZ+0x29860], R2 ;  /* 0x02986002130075a7 */ /* 0x000f24000802017f */
[----:B----4-:R-:W-:Y:S05]  /*144b0*/  @!P1 BRA `(.L_x_327) ;  /* 0x0000002400e89947 */ /* 0x010fea0003800000 */
.L_x_410:
[----:B------:R-:W-:Y:S05]  /*144c0*/  @!P0 BRA `(.L_x_328) ;  /* 0x0000000000048947 */ /* 0x000fea0003800000 */
[----:B------:R-:W-:Y:S01]  /*144d0*/  BPT.TRAP 0x1 ;  /* 0x000000040000795c */ /* 0x000fe20000300000 */
.L_x_328:
[----:B------:R-:W5:Y:S02]  /*144e0*/  SYNCS.PHASECHK.TRANS64.TRYWAIT P1, [R5+URZ+0x29880], R0 ;  /* 0x02988000050075a7 */ /* 0x000f64000802017f */
[----:B-----5:R-:W-:Y:S05]  /*144f0*/  @!P1 BRA `(.L_x_329) ;  /* 0x0000002400ec9947 */ /* 0x020fea0003800000 */
.L_x_411:
[----:B------:R-:W-:Y:S05]  /*14500*/  @!P0 BRA `(.L_x_330) ;  /* 0x0000000000048947 */ /* 0x000fea0003800000 */
[----:B------:R-:W-:Y:S01]  /*14510*/  BPT.TRAP 0x1 ;  /* 0x000000040000795c */ /* 0x000fe20000300000 */
.L_x_330:
[----:B------:R0:W0:Y:S02]  /*14520*/  SYNCS.PHASECHK.TRANS64.TRYWAIT P0, [R19+URZ+0x29880], R2 ;  /* 0x02988002130075a7 */ /* 0x000024000800017f */
[----:B0-----:R-:W-:Y:S05]  /*14530*/  @!P0 NANOSLEEP.SYNCS 0x989680 ;  /* 0x009896800000895d */ /* 0x001fea0003900000 */
[----:B------:R-:W0:Y:S02]  /*14540*/  @!P0 SYNCS.PHASECHK.TRANS64 P0, [R19+URZ+0x29880], R2 ;  /* 0x02988002130085a7 */ /* 0x000e24000800007f */
[----:B0-----:R-:W-:Y:S05]  /*14550*/  @!P0 BRA `(.L_x_330) ;  /* 0xfffffffc00f08947 */ /* 0x001fea000383ffff */
.L_x_318:
[----:B------:R-:W-:Y:S05]  /*14560*/  BSYNC B0 ;  /* 0x0000000000007941 */ /* 0x000fea0003800000 */
.L_x_317:
[----:B------:R-:W-:Y:S05]  /*14570*/  EXIT ;  /* 0x000000000000794d */ /* 0x000fea0003800000 */
.L_x_185:
[----:B0-----:R-:W-:-:S04]  /*14580*/  IMAD.U32 R3, RZ, RZ, UR49 ;  /* 0x00000031ff037e24 */ /* 0x001fc8000f8e00ff */
[----:B------:R0:W1:Y:S03]  /*14590*/  SYNCS.PHASECHK.TRANS64.TRYWAIT P1, [R3+URZ+0x29800], R4 ;  /* 0x02980004030075a7 */ /* 0x000066000802017f */
[----:B-1----:R-:W-:Y:S05]  /*145a0*/  @!P1 NANOSLEEP.SYNCS 0x989680 ;  /* 0x009896800000995d */ /* 0x002fea0003900000 */
[----:B------:R-:W1:Y:S02]  /*145b0*/  @!P1 SYNCS.PHASECHK.TRANS64 P1, [R3+URZ+0x29800], R4 ;  /* 0x02980004030095a7 */ /* 0x000e64000802007f */
[----:B-1----:R-:W-:Y:S05]  /*145c0*/  @!P1 BRA `(.L_x_185) ;  /* 0xfffffffc00ec9947 */ /* 0x002fea000383ffff */
[----:B------:R-:W-:Y:S05]  /*145d0*/  BRA `(.L_x_331) ;  /* 0xfffffed400c07947 */ /* 0x000fea000383ffff */
.L_x_189:
[----:B-1----:R1:W2:Y:S02]  /*145e0*/  SYNCS.PHASECHK.TRANS64.TRYWAIT P1, [R3+URZ+0x29830], R4 ;  /* 0x02983004030075a7 */ /* 0x0022a4000802017f */
[----:B--2---:R-:W-:Y:S05]  /*145f0*/  @!P1 NANOSLEEP.SYNCS 0x989680 ;  /* 0x009896800000995d */ /* 0x004fea0003900000 */
[----:B------:R-:W2:Y:S02]  /*14600*/  @!P1 SYNCS.PHASECHK.TRANS64 P1, [R3+URZ+0x29830], R4 ;  /* 0x02983004030095a7 */ /* 0x000ea4000802007f */
[----:B--2---:R-:W-:Y:S05]  /*14610*/  @!P1 BRA `(.L_x_189) ;  /* 0xfffffffc00f09947 */ /* 0x004fea000383ffff */
[----:B------:R-:W-:Y:S05]  /*14620*/  BRA `(.L_x_188) ;  /* 0xfffffed400e07947 */ /* 0x000fea000383ffff */
.L_x_195:
[----:B-1----:R-:W-:-:S04]  /*14630*/  IMAD.U32 R8, RZ, RZ, UR6 ;  /* 0x00000006ff087e24 */ /* 0x002fc8000f8e00ff */
[----:B------:R1:W2:Y:S03]  /*14640*/  SYNCS.PHASECHK.TRANS64.TRYWAIT P1, [R8+URZ+0x29830], R7 ;  /* 0x02983007080075a7 */ /* 0x0002a6000802017f */
[----:B--2---:R-:W-:Y:S05]  /*14650*/  @!P1 NANOSLEEP.SYNCS 0x989680 ;  /* 0x009896800000995d */ /* 0x004fea0003900000 */
[----:B------:R-:W2:Y:S02]  /*14660*/  @!P1 SYNCS.PHASECHK.TRANS64 P1, [R8+URZ+0x29830], R7 ;  /* 0x02983007080095a7 */ /* 0x000ea4000802007f */
[----:B--2---:R-:W-:Y:S05]  /*14670*/  @!P1 BRA `(.L_x_195) ;  /* 0xfffffffc00ec9947 */ /* 0x004fea000383ffff */
[----:B------:R-:W-:Y:S05]  /*14680*/  BRA `(.L_x_192) ;  /* 0xffffff14004c7947 */ /* 0x000fea000383ffff */
.L_x_199:
[----:B-1----:R-:W-:-:S04]  /*14690*/  IMAD.U32 R8, RZ, RZ, UR6 ;  /* 0x00000006ff087e24 */ /* 0x002fc8000f8e00ff */
[----:B------:R1:W2:Y:S03]  /*146a0*/  SYNCS.PHASECHK.TRANS64.TRYWAIT P1, [R8+URZ+0x29850], R7 ;  /* 0x02985007080075a7 */ /* 0x0002a6000802017f */
[----:B--2---:R-:W-:Y:S05]  /*146b0*/  @!P1 NANOSLEEP.SYNCS 0x989680 ;  /* 0x009896800000995d */ /* 0x004fea0003900000 */
[----:B------:R-:W2:Y:S02]  /*146c0*/  @!P1 SYNCS.PHASECHK.TRANS64 P1, [R8+URZ+0x29850], R7 ;  /* 0x02985007080095a7 */ /* 0x000ea4000802007f */
[----:B--2---:R-:W-:Y:S05]  /*146d0*/  @!P1 BRA `(.L_x_199) ;  /* 0xfffffffc00ec9947 */ /* 0x004fea000383ffff */
[----:B------:R-:W-:Y:S05]  /*146e0*/  BRA `(.L_x_196) ;  /* 0xffffff2000607947 */ /* 0x000fea000383ffff */
.L_x_206:
[----:B-1----:R-:W-:-:S04]  /*146f0*/  IMAD.U32 R3, RZ, RZ, UR5 ;  /* 0x00000005ff037e24 */ /* 0x002fc8000f8e00ff */
[----:B------:R1:W2:Y:S03]  /*14700*/  SYNCS.PHASECHK.TRANS64.TRYWAIT P1, [R3+URZ+0x29850], R0 ;  /* 0x02985000030075a7 */ /* 0x0002a6000802017f */
[----:B--2---:R-:W-:Y:S05]  /*14710*/  @!P1 NANOSLEEP.SYNCS 0x989680 ;  /* 0x009896800000995d */ /* 0x004fea0003900000 */
[----:B------:R-:W2:Y:S02]  /*14720*/  @!P1 SYNCS.PHASECHK.TRANS64 P1, [R3+URZ+0x29850], R0 ;  /* 0x02985000030095a7 */ /* 0x000ea4000802007f */
[----:B--2---:R-:W-:Y:S05]  /*14730*/  @!P1 BRA `(.L_x_206) ;  /* 0xfffffffc00ec9947 */ /* 0x004fea000383ffff */
[----:B------:R-:W-:Y:S05]  /*14740*/  BRA `(.L_x_205) ;  /* 0xffffff4800d47947 */ /* 0x000fea000383ffff */
.L_x_253:
[----:B------:R-:W0:Y:S01]  /*14750*/  S2R R21, SR_TID.X ;  /* 0x0000000000157919 */ /* 0x000e220000002100 */
[----:B------:R-:W-:Y:S02]  /*14760*/  IMAD.MOV.U32 R12, RZ, RZ, RZ ;  /* 0x000000ffff0c7224 */ /* 0x000fe400078e00ff */
[----:B------:R-:W-:Y:S02]  /*14770*/  IMAD.MOV.U32 R11, RZ, RZ, 0x1f ;  /* 0x0000001fff0b7424 */ /* 0x000fe400078e00ff */
[----:B------:R-:W-:Y:S01]  /*14780*/  IMAD.MOV.U32 R15, RZ, RZ, -0x1 ;  /* 0xffffffffff0f7424 */ /* 0x000fe200078e00ff */
[----:B0-----:R-:W-:-:S04]  /*14790*/  SHF.R.U32.HI R21, RZ, 0x5, R21 ;  /* 0x00000005ff157819 */ /* 0x001fc80000011615 */
[----:B------:R-:W-:-:S05]  /*147a0*/  LOP3.LUT R21, R21, 0x3, RZ, 0xc0, !PT ;  /* 0x0000000315157812 */ /* 0x000fca00078ec0ff */
[----:B------:R-:W-:-:S07]  /*147b0*/  IMAD.MOV.U32 R13, RZ, RZ, R21 ;  /* 0x000000ffff0d7224 */ /* 0x000fce00078e0015 */
[----:B-----5:R-:W-:Y:S05]  /*147c0*/  WARPSYNC.COLLECTIVE R15, `(.L_x_332) ;  /* 0x000000000f087348 */ /* 0x020fea0003c00000 */
[----:B------:R0:W1:Y:S02]  /*147d0*/  SHFL.IDX P6, R14, R13, R12, R11 ;  /* 0x0000000c0d0e7389 */ /* 0x00006400000c000b */
[----:B01---5:R-:W-:Y:S01]  /*147e0*/  ENDCOLLECTIVE ;  /* 0x000000000000791b */ /* 0x023fe20003800000 */
.L_x_332:
[----:B------:R-:W-:Y:S05]  /*147f0*/  BRA `(.L_x_333) ;  /* 0xffffffb000247947 */ /* 0x000fea000383ffff */
.L_x_256:
[----:B0-----:R0:W1:Y:S02]  /*14800*/  SYNCS.PHASECHK.TRANS64.TRYWAIT P0, [R0+URZ+0x29880], R28 ;  /* 0x0298801c000075a7 */ /* 0x001064000800017f */
[----:B-1----:R-:W-:Y:S05]  /*14810*/  @!P0 NANOSLEEP.SYNCS 0x989680 ;  /* 0x009896800000895d */ /* 0x002fea0003900000 */
[----:B------:R-:W1:Y:S02]  /*14820*/  @!P0 SYNCS.PHASECHK.TRANS64 P0, [R0+URZ+0x29880], R28 ;  /* 0x0298801c000085a7 */ /* 0x000e64000800007f */
[----:B-1----:R-:W-:Y:S05]  /*14830*/  @!P0 BRA `(.L_x_256) ;  /* 0xfffffffc00f08947 */ /* 0x002fea000383ffff */
[----:B------:R-:W-:Y:S05]  /*14840*/  BRA `(.L_x_334) ;  /* 0xffffffb4003c7947 */ /* 0x000fea000383ffff */
.L_x_257:
[----:B------:R-:W-:Y:S01]  /*14850*/  BSSY B0, `(.L_x_335) ;  /* 0x0000008000007945 */ /* 0x000fe20003800000 */
[----:B------:R-:W-:Y:S02]  /*14860*/  IMAD.MOV.U32 R13, RZ, RZ, R8 ;  /* 0x000000ffff0d7224 */ /* 0x000fe400078e0008 */
[----:B------:R-:W-:Y:S02]  /*14870*/  IMAD.MOV.U32 R12, RZ, RZ, RZ ;  /* 0x000000ffff0c7224 */ /* 0x000fe400078e00ff */
[----:B------:R-:W-:Y:S02]  /*14880*/  IMAD.MOV.U32 R11, RZ, RZ, 0x1c1f ;  /* 0x00001c1fff0b7424 */ /* 0x000fe400078e00ff */
[----:B------:R-:W-:-:S07]  /*14890*/  IMAD.MOV.U32 R15, RZ, RZ, -0x1 ;  /* 0xffffffffff0f7424 */ /* 0x000fce00078e00ff */
[----:B0-----:R-:W-:Y:S05]  /*148a0*/  WARPSYNC.COLLECTIVE R15, `(.L_x_336) ;  /* 0x000000000f087348 */ /* 0x001fea0003c00000 */
[----:B------:R1:W2:Y:S02]  /*148b0*/  SHFL.IDX P6, R14, R13, R12, R11 ;  /* 0x0000000c0d0e7389 */ /* 0x0002a400000c000b */
[----:B012---:R-:W-:Y:S01]  /*148c0*/  ENDCOLLECTIVE ;  /* 0x000000000000791b */ /* 0x007fe20003800000 */
.L_x_336:
[----:B------:R-:W-:Y:S05]  /*148d0*/  BSYNC B0 ;  /* 0x0000000000007941 */ /* 0x000fea0003800000 */
.L_x_335:
[----:B------:R-:W-:Y:S01]  /*148e0*/  IMAD.MOV.U32 R13, RZ, RZ, R9 ;  /* 0x000000ffff0d7224 */ /* 0x000fe200078e0009 */
[C---:B------:R-:W-:Y:S01]  /*148f0*/  LOP3.LUT P2, RZ, R17.reuse, 0x2, RZ, 0xc0, !PT ;  /* 0x0000000211ff7812 */ /* 0x040fe2000784c0ff */
[----:B------:R-:W-:Y:S01]  /*14900*/  IMAD.MOV.U32 R12, RZ, RZ, RZ ;  /* 0x000000ffff0c7224 */ /* 0x000fe200078e00ff */
[----:B------:R-:W-:Y:S01]  /*14910*/  LOP3.LUT R17, R17, 0xfffffeff, RZ, 0xc0, !PT ;  /* 0xfffffeff11117812 */ /* 0x000fe200078ec0ff */
[----:B------:R-:W-:Y:S01]  /*14920*/  IMAD.MOV.U32 R11, RZ, RZ, 0x1c1f ;  /* 0x00001c1fff0b7424 */ /* 0x000fe200078e00ff */
[C---:B------:R-:W-:Y:S01]  /*14930*/  ISETP.GE.AND P4, PT, R10.reuse, 0x21, PT ;  /* 0x000000210a00780c */ /* 0x040fe20003f86270 */
[----:B------:R-:W-:Y:S01]  /*14940*/  IMAD.MOV.U32 R15, RZ, RZ, -0x1 ;  /* 0xffffffffff0f7424 */ /* 0x000fe200078e00ff */
[----:B------:R-:W-:Y:S01]  /*14950*/  ISETP.GE.AND P3, PT, R10, 0x41, PT ;  /* 0x000000410a00780c */ /* 0x000fe20003f66270 */
[----:B------:R-:W-:-:S12]  /*14960*/  IMAD.MOV.U32 R2, RZ, RZ, R14 ;  /* 0x000000ffff027224 */ /* 0x000fd800078e000e */
[----:B------:R-:W-:Y:S05]  /*14970*/  WARPSYNC.COLLECTIVE R15, `(.L_x_337) ;  /* 0x000000000f087348 */ /* 0x000fea0003c00000 */
[----:B------:R0:W1:Y:S02]  /*14980*/  SHFL.IDX P6, R14, R13, R12, R11 ;  /* 0x0000000c0d0e7389 */ /* 0x00006400000c000b */
[----:B01----:R-:W-:Y:S01]  /*14990*/  ENDCOLLECTIVE ;  /* 0x000000000000791b */ /* 0x003fe20003800000 */
.L_x_337:
[----:B------:R-:W-:Y:S02]  /*149a0*/  IMAD.MOV.U32 R13, RZ, RZ, R8 ;  /* 0x000000ffff0d7224 */ /* 0x000fe400078e0008 */
[----:B------:R-:W-:-:S05]  /*149b0*/  IMAD.MOV.U32 R12, RZ, RZ, R14 ;  /* 0x000000ffff0c7224 */ /* 0x000fca00078e000e */
[----:B------:R-:W-:Y:S01]  /*149c0*/  IADD3 R20, P0, R35, R12, RZ ;  /* 0x0000000c23147210 */ /* 0x000fe20007f1e0ff */
[----:B------:R-:W-:-:S04]  /*149d0*/  IMAD.MOV.U32 R12, RZ, RZ, 0x1 ;  /* 0x00000001ff0c7424 */ /* 0x000fc800078e00ff */
[----:B------:R-:W-:Y:S01]  /*149e0*/  IMAD.X R21, RZ, RZ, R2, P0 ;  /* 0x000000ffff157224 */ /* 0x000fe200000e0602 */
[----:B------:R-:W-:-:S13]  /*149f0*/  ISETP.LT.OR P0, PT, R10, 0x1, P2 ;  /* 0x000000010a00780c */ /* 0x000fda0001701670 */
[----:B------:R-:W-:Y:S05]  /*14a00*/  WARPSYNC.COLLECTIVE R15, `(.L_x_338) ;  /* 0x000000000f087348 */ /* 0x000fea0003c00000 */
[----:B------:R0:W1:Y:S02]  /*14a10*/  SHFL.IDX P6, R14, R13, R12, R11 ;  /* 0x0000000c0d0e7389 */ /* 0x00006400000c000b */
[----:B01----:R-:W-:Y:S01]  /*14a20*/  ENDCOLLECTIVE ;  /* 0x000000000000791b */ /* 0x003fe20003800000 */
.L_x_338:
[----:B------:R-:W-:-:S05]  /*14a30*/  IADD3 R2, R16, R3, R33 ;  /* 0x0000000310027210 */ /* 0x000fca0007ffe021 */
[----:B------:R-:W-:Y:S01]  /*14a40*/  IMAD.IADD R3, R34, 0x1, R2 ;  /* 0x0000000122037824 */ /* 0x000fe200078e0202 */
[----:B------:R-:W-:Y:S01]  /*14a50*/  @!PT LDS RZ, [RZ] ;  /* 0x00000000fffff984 */ /* 0x000fe20000000800 */
[----:B------:R-:W-:Y:S01]  /*14a60*/  @!PT LDS RZ, [RZ] ;  /* 0x00000000fffff984 */ /* 0x000fe20000000800 */
[----:B------:R-:W-:Y:S01]  /*14a70*/  @!PT LDS RZ, [RZ] ;  /* 0x00000000fffff984 */ /* 0x000fe20000000800 */
[----:B------:R-:W-:Y:S01]  /*14a80*/  LDGSTS.E.BYPASS.LTC128B.128 [R2+0xa400], desc[UR50][R20.64], !P0 ;  /* 0x0a40000014027fae */ /* 0x000fe2000c101d72 */
[----:B------:R-:W-:Y:S01]  /*14a90*/  ISETP.LT.OR P0, PT, R10, 0x1, P1 ;  /* 0x000000010a00780c */ /* 0x000fe20000f01670 */
[----:B------:R-:W-:-:S12]  /*14aa0*/  IMAD.MOV.U32 R13, RZ, RZ, R9 ;  /* 0x000000ffff0d7224 */ /* 0x000fd800078e0009 */
[----:B------:R0:W-:Y:S02]  /*14ab0*/  LDGSTS.E.BYPASS.LTC128B.128 [R3+0xa400], desc[UR50][R20.64+0x40], !P0 ;  /* 0x0a40004014037fae */ /* 0x0001e4000c101d72 */
[----:B0-----:R-:W-:-:S07]  /*14ac0*/  IMAD.MOV.U32 R21, RZ, RZ, R14 ;  /* 0x000000ffff157224 */ /* 0x001fce00078e000e */
[----:B------:R-:W-:Y:S05]  /*14ad0*/  WARPSYNC.COLLECTIVE R15, `(.L_x_339) ;  /* 0x000000000f087348 */ /* 0x000fea0003c00000 */
[----:B------:R0:W1:Y:S02]  /*14ae0*/  SHFL.IDX P6, R14, R13, R12, R11 ;  /* 0x0000000c0d0e7389 */ /* 0x00006400000c000b */
[----:B01----:R-:W-:Y:S01]  /*14af0*/  ENDCOLLECTIVE ;  /* 0x000000000000791b */ /* 0x003fe20003800000 */
.L_x_339:
        /* <DEDUP_REMOVED lines=9> */
.L_x_340:
        /* <DEDUP_REMOVED lines=11> */
.L_x_341:
        /* <DEDUP_REMOVED lines=9> */
.L_x_342:
        /* <DEDUP_REMOVED lines=11> */
.L_x_343:
[----:B------:R-:W-:Y:S02]  /*14d80*/  IMAD.MOV.U32 R13, RZ, RZ, R22 ;  /* 0x000000ffff0d7224 */ /* 0x000fe400078e0016 */
[----:B------:R-:W-:Y:S02]  /*14d90*/  IMAD.MOV.U32 R12, RZ, RZ, RZ ;  /* 0x000000ffff0c7224 */ /* 0x000fe400078e00ff */
[----:B------:R-:W-:-:S07]  /*14da0*/  IMAD.MOV.U32 R9, RZ, RZ, R14 ;  /* 0x000000ffff097224 */ /* 0x000fce00078e000e */
[----:B------:R-:W-:Y:S05]  /*14db0*/  WARPSYNC.COLLECTIVE R15, `(.L_x_344) ;  /* 0x000000000f087348 */ /* 0x000fea0003c00000 */
[----:B------:R0:W1:Y:S02]  /*14dc0*/  SHFL.IDX P6, R14, R13, R12, R11 ;  /* 0x0000000c0d0e7389 */ /* 0x00006400000c000b */
[----:B01----:R-:W-:Y:S01]  /*14dd0*/  ENDCOLLECTIVE ;  /* 0x000000000000791b */ /* 0x003fe20003800000 */
.L_x_344:
        /* <DEDUP_REMOVED lines=8> */
[----:B------:R-:W-:Y:S01]  /*14e60*/  LDGSTS.E.BYPASS.LTC128B.128 [R2+0xd400], desc[UR50][R8.64], !P0 ;  /* 0x0d40000008027fae */ /* 0x000fe2000c101d72 */
[----:B------:R-:W-:-:S13]  /*14e70*/  ISETP.LT.OR P0, PT, R10, 0x61, P1 ;  /* 0x000000610a00780c */ /* 0x000fda0000f01670 */
[----:B------:R0:W-:Y:S01]  /*14e80*/  LDGSTS.E.BYPASS.LTC128B.128 [R3+0xd400], desc[UR50][R8.64+0x40], !P0 ;  /* 0x0d40004008037fae */ /* 0x0001e2000c101d72 */
[----:B------:R-:W-:Y:S01]  /*14e90*/  ISETP.GE.AND P0, PT, R10, 0x81, PT ;  /* 0x000000810a00780c */ /* 0x000fe20003f06270 */
[----:B0-----:R-:W-:-:S12]  /*14ea0*/  IMAD.MOV.U32 R9, RZ, RZ, R14 ;  /* 0x000000ffff097224 */ /* 0x001fd800078e000e */
[----:B------:R-:W-:Y:S05]  /*14eb0*/  WARPSYNC.COLLECTIVE R15, `(.L_x_345) ;  /* 0x000000000f087348 */ /* 0x000fea0003c00000 */
[----:B------:R0:W1:Y:S02]  /*14ec0*/  SHFL.IDX P6, R14, R13, R12, R11 ;  /* 0x0000000c0d0e7389 */ /* 0x00006400000c000b */
[----:B01----:R-:W-:Y:S01]  /*14ed0*/  ENDCOLLECTIVE ;  /* 0x000000000000791b */ /* 0x003fe20003800000 */
.L_x_345:
[----:B------:R-:W-:Y:S01]  /*14ee0*/  @P0 LOP3.LUT R17, R17, 0x100, RZ, 0xfc, !PT ;  /* 0x0000010011110812 */ /* 0x000fe200078efcff */
[----:B------:R-:W-:Y:S01]  /*14ef0*/  IMAD.MOV.U32 R8, RZ, RZ, R14 ;  /* 0x000000ffff087224 */ /* 0x000fe200078e000e */
[----:B------:R-:W-:Y:S06]  /*14f00*/  BRA `(.L_x_346) ;  /* 0xffffffb000e87947 */ /* 0x000fec000383ffff */
.L_x_262:
[----:B---3--:R3:W4:Y:S02]  /*14f10*/  SYNCS.PHASECHK.TRANS64.TRYWAIT P0, [R0+URZ+0x29840], R28 ;  /* 0x0298401c000075a7 */ /* 0x008724000800017f */
[----:B----4-:R-:W-:Y:S05]  /*14f20*/  @!P0 NANOSLEEP.SYNCS 0x989680 ;  /* 0x009896800000895d */ /* 0x010fea0003900000 */
[----:B------:R-:W4:Y:S02]  /*14f30*/  @!P0 SYNCS.PHASECHK.TRANS64 P0, [R0+URZ+0x29840], R28 ;  /* 0x0298401c000085a7 */ /* 0x000f24000800007f */
[----:B----4-:R-:W-:Y:S05]  /*14f40*/  @!P0 BRA `(.L_x_262) ;  /* 0xfffffffc00f08947 */ /* 0x010fea000383ffff */
[----:B------:R-:W-:Y:S05]  /*14f50*/  BRA `(.L_x_347) ;  /* 0xffffffb400487947 */ /* 0x000fea000383ffff */
.L_x_263:
[----:B------:R-:W-:Y:S01]  /*14f60*/  BSSY B0, `(.L_x_348) ;  /* 0x0000008000007945 */ /* 0x000fe20003800000 */
[----:B------:R-:W-:Y:S02]  /*14f70*/  IMAD.MOV.U32 R13, RZ, RZ, R6 ;  /* 0x000000ffff0d7224 */ /* 0x000fe400078e0006 */
[----:B------:R-:W-:Y:S02]  /*14f80*/  IMAD.MOV.U32 R12, RZ, RZ, RZ ;  /* 0x000000ffff0c7224 */ /* 0x000fe400078e00ff */
[----:B------:R-:W-:Y:S02]  /*14f90*/  IMAD.MOV.U32 R11, RZ, RZ, 0x1c1f ;  /* 0x00001c1fff0b7424 */ /* 0x000fe400078e00ff */
[----:B------:R-:W-:-:S07]  /*14fa0*/  IMAD.MOV.U32 R15, RZ, RZ, -0x1 ;  /* 0xffffffffff0f7424 */ /* 0x000fce00078e00ff */
[----:B0123--:R-:W-:Y:S05]  /*14fb0*/  WARPSYNC.COLLECTIVE R15, `(.L_x_349) ;  /* 0x000000000f087348 */ /* 0x00ffea0003c00000 */
[----:B------:R4:W0:Y:S02]  /*14fc0*/  SHFL.IDX P6, R14, R13, R12, R11 ;  /* 0x0000000c0d0e7389 */ /* 0x00082400000c000b */
[----:B01234-:R-:W-:Y:S01]  /*14fd0*/  ENDCOLLECTIVE ;  /* 0x000000000000791b */ /* 0x01ffe20003800000 */
.L_x_349:
[----:B------:R-:W-:Y:S05]  /*14fe0*/  BSYNC B0 ;  /* 0x0000000000007941 */ /* 0x000fea0003800000 */
.L_x_348:
[----:B------:R-:W-:Y:S01]  /*14ff0*/  MOV R13, R5 ;  /* 0x00000005000d7202 */ /* 0x000fe20000000f00 */
[----:B------:R-:W-:Y:S01]  /*15000*/  IMAD.MOV.U32 R12, RZ, RZ, RZ ;  /* 0x000000ffff0c7224 */ /* 0x000fe200078e00ff */
[----:B------:R-:W-:Y:S01]  /*15010*/  LOP3.LUT P1, RZ, R17, 0x4, RZ, 0xc0, !PT ;  /* 0x0000000411ff7812 */ /* 0x000fe2000782c0ff */
[----:B------:R-:W-:Y:S02]  /*15020*/  IMAD.MOV.U32 R11, RZ, RZ, 0x1c1f ;  /* 0x00001c1fff0b7424 */ /* 0x000fe400078e00ff */
[----:B------:R-:W-:Y:S02]  /*15030*/  IMAD.MOV.U32 R15, RZ, RZ, -0x1 ;  /* 0xffffffffff0f7424 */ /* 0x000fe400078e00ff */
[----:B------:R-:W-:Y:S02]  /*15040*/  IMAD.MOV.U32 R2, RZ, RZ, R14 ;  /* 0x000000ffff027224 */ /* 0x000fe400078e000e */
[----:B------:R-:W-:-:S07]  /*15050*/  @P5 IMAD.IADD R9, R16, 0x1, R4 ;  /* 0x0000000110095824 */ /* 0x000fce00078e0204 */
[----:B------:R-:W-:Y:S05]  /*15060*/  WARPSYNC.COLLECTIVE R15, `(.L_x_350) ;  /* 0x000000000f087348 */ /* 0x000fea0003c00000 */
[----:B------:R0:W1:Y:S02]  /*15070*/  SHFL.IDX P6, R14, R13, R12, R11 ;  /* 0x0000000c0d0e7389 */ /* 0x00006400000c000b */
[----:B01----:R-:W-:Y:S01]  /*15080*/  ENDCOLLECTIVE ;  /* 0x000000000000791b */ /* 0x003fe20003800000 */
.L_x_350:
[----:B------:R-:W-:Y:S02]  /*15090*/  @P4 IMAD.IADD R21, R16, 0x1, R4 ;  /* 0x0000000110154824 */ /* 0x000fe400078e0204 */
[----:B------:R-:W-:Y:S02]  /*150a0*/  IMAD.MOV.U32 R13, RZ, RZ, R6 ;  /* 0x000000ffff0d7224 */ /* 0x000fe400078e0006 */
[----:B------:R-:W-:Y:S02]  /*150b0*/  IMAD.MOV.U32 R12, RZ, RZ, 0x1 ;  /* 0x00000001ff0c7424 */ /* 0x000fe400078e00ff */
[----:B------:R-:W-:Y:S01]  /*150c0*/  IMAD.MOV.U32 R3, RZ, RZ, R14 ;  /* 0x000000ffff037224 */ /* 0x000fe200078e000e */
[----:B------:R-:W-:-:S04]  /*150d0*/  LOP3.LUT P6, RZ, R17, 0x8, RZ, 0xc0, !PT ;  /* 0x0000000811ff7812 */ /* 0x000fc800078cc0ff */
[----:B------:R-:W-:-:S05]  /*150e0*/  @P5 IADD3 R3, P0, R35, R3, RZ ;  /* 0x0000000323035210 */ /* 0x000fca0007f1e0ff */
[----:B------:R-:W-:Y:S01]  /*150f0*/  @P5 IMAD.X R2, RZ, RZ, R2, P0 ;  /* 0x000000ffff025224 */ /* 0x000fe200000e0602 */
[----:B------:R-:W-:-:S04]  /*15100*/  LOP3.LUT P0, RZ, R17, 0x10, RZ, 0xc0, !PT ;  /* 0x0000001011ff7812 */ /* 0x000fc8000780c0ff */
[----:B------:R-:W-:-:S04]  /*15110*/  @P5 LOP3.LUT R3, R3, R2, RZ, 0x3c, !PT ;  /* 0x0000000203035212 */ /* 0x000fc800078e3cff */
[----:B------:R-:W-:-:S04]  /*15120*/  @P5 LOP3.LUT R2, R3, R2, RZ, 0x3c, !PT ;  /* 0x0000000203025212 */ /* 0x000fc800078e3cff */
[----:B------:R-:W-:-:S05]  /*15130*/  @P5 LOP3.LUT R3, R3, R2, RZ, 0x3c, !PT ;  /* 0x0000000203035212 */ /* 0x000fca00078e3cff */
        /* <DEDUP_REMOVED lines=8> */
.L_x_351:
[----:B------:R-:W-:Y:S01]  /*151c0*/  @!PT LDS RZ, [RZ] ;  /* 0x00000000fffff984 */ /* 0x000fe20000000800 */
[----:B------:R-:W-:Y:S01]  /*151d0*/  @!PT LDS RZ, [RZ] ;  /* 0x00000000fffff984 */ /* 0x000fe20000000800 */
[----:B------:R-:W-:Y:S01]  /*151e0*/  @!PT LDS RZ, [RZ] ;  /* 0x00000000fffff984 */ /* 0x000fe20000000800 */
[----:B------:R0:W-:Y:S01]  /*151f0*/  @P5 LDGSTS.E.BYPASS.LTC128B.128 [R9+0x1f400], desc[UR50][R2.64+0x80], !P1 ;  /* 0x1f40008002095fae */ /* 0x0001e2000c901d72 */
[----:B------:R-:W-:Y:S01]  /*15200*/  LOP3.LUT P5, RZ, R17, 0x8, RZ, 0xc0, !PT ;  /* 0x0000000811ff7812 */ /* 0x000fe200078ac0ff */
[----:B------:R-:W-:Y:S02]  /*15210*/  IMAD.MOV.U32 R13, RZ, RZ, R5 ;  /* 0x000000ffff0d7224 */ /* 0x000fe400078e0005 */
[----:B0-----:R-:W-:Y:S02]  /*15220*/  @P3 IMAD.IADD R9, R16, 0x1, R4 ;  /* 0x0000000110093824 */ /* 0x001fe400078e0204 */
[----:B------:R-:W-:-:S08]  /*15230*/  IMAD.MOV.U32 R2, RZ, RZ, R14 ;  /* 0x000000ffff027224 */ /* 0x000fd000078e000e */
[----:B------:R-:W-:Y:S05]  /*15240*/  WARPSYNC.COLLECTIVE R15, `(.L_x_352) ;  /* 0x000000000f087348 */ /* 0x000fea0003c00000 */
[----:B------:R0:W1:Y:S02]  /*15250*/  SHFL.IDX P6, R14, R13, R12, R11 ;  /* 0x0000000c0d0e7389 */ /* 0x00006400000c000b */
[----:B01----:R-:W-:Y:S01]  /*15260*/  ENDCOLLECTIVE ;  /* 0x000000000000791b */ /* 0x003fe20003800000 */
.L_x_352:
[----:B------:R-:W-:Y:S02]  /*15270*/  IMAD.MOV.U32 R13, RZ, RZ, R6 ;  /* 0x000000ffff0d7224 */ /* 0x000fe400078e0006 */
[----:B------:R-:W-:Y:S02]  /*15280*/  IMAD.MOV.U32 R12, RZ, RZ, 0x2 ;  /* 0x00000002ff0c7424 */ /* 0x000fe400078e00ff */
[----:B------:R-:W-:Y:S01]  /*15290*/  IMAD.MOV.U32 R3, RZ, RZ, R14 ;  /* 0x000000ffff037224 */ /* 0x000fe200078e000e */
[----:B------:R-:W-:-:S04]  /*152a0*/  LOP3.LUT P6, RZ, R17, 0x10, RZ, 0xc0, !PT ;  /* 0x0000001011ff7812 */ /* 0x000fc800078cc0ff */
[----:B------:R-:W-:-:S05]  /*152b0*/  @P4 IADD3 R3, P0, R35, R3, RZ ;  /* 0x0000000323034210 */ /* 0x000fca0007f1e0ff */
[----:B------:R-:W-:-:S05]  /*152c0*/  @P4 IMAD.X R2, RZ, RZ, R2, P0 ;  /* 0x000000ffff024224 */ /* 0x000fca00000e0602 */
[----:B------:R-:W-:-:S04]  /*152d0*/  @P4 LOP3.LUT R3, R3, R2, RZ, 0x3c, !PT ;  /* 0x0000000203034212 */ /* 0x000fc800078e3cff */
[----:B------:R-:W-:-:S04]  /*152e0*/  @P4 LOP3.LUT R2, R3, R2, RZ, 0x3c, !PT ;  /* 0x0000000203024212 */ /* 0x000fc800078e3cff */
[----:B------:R-:W-:-:S05]  /*152f0*/  @P4 LOP3.LUT R3, R3, R2, RZ, 0x3c, !PT ;  /* 0x0000000203034212 */ /* 0x000fca00078e3cff */
[----:B------:R-:W-:Y:S01]  /*15300*/  @!PT LDS RZ, [RZ] ;  /* 0x00000000fffff984 */ /* 0x000fe20000000800 */
[----:B------:R-:W-:Y:S01]  /*15310*/  @!PT LDS RZ, [RZ] ;  /* 0x00000000fffff984 */ /* 0x000fe20000000800 */
[----:B------:R-:W-:Y:S01]  /*15320*/  @!PT LDS RZ, [RZ] ;  /* 0x00000000fffff984 */ /* 0x000fe20000000800 */
[----:B------:R0:W-:Y:S02]  /*15330*/  @P4 LDGSTS.E.BYPASS.LTC128B.128 [R21+0x1ac00], desc[UR50][R2.64], !P6 ;  /* 0x1ac0000002154fae */ /* 0x0001e4000f101d72 */
[----:B0-----:R-:W-:Y:S05]  /*15340*/  WARPSYNC.COLLECTIVE R15, `(.L_x_353) ;  /* 0x000000000f087348 */ /* 0x001fea0003c00000 */
[----:B------:R1:W2:Y:S02]  /*15350*/  SHFL.IDX P6, R14, R13, R12, R11 ;  /* 0x0000000c0d0e7389 */ /* 0x0002a400000c000b */
[----:B012---:R-:W-:Y:S01]  /*15360*/  ENDCOLLECTIVE ;  /* 0x000000000000791b */ /* 0x007fe20003800000 */
.L_x_353:
[----:B------:R-:W-:Y:S01]  /*15370*/  @!PT LDS RZ, [RZ] ;  /* 0x00000000fffff984 */ /* 0x000fe20000000800 */
[----:B------:R-:W-:Y:S01]  /*15380*/  @!PT LDS RZ, [RZ] ;  /* 0x00000000fffff984 */ /* 0x000fe20000000800 */
[----:B------:R-:W-:Y:S01]  /*15390*/  @!PT LDS RZ, [RZ] ;  /* 0x00000000fffff984 */ /* 0x000fe20000000800 */
[----:B------:R-:W-:Y:S04]  /*153a0*/  @P4 LDGSTS.E.BYPASS.LTC128B.128 [R21+0x1d400], desc[UR50][R2.64+0x40], !P5 ;  /* 0x1d40004002154fae */ /* 0x000fe8000e901d72 */
        /* <DEDUP_REMOVED lines=8> */
.L_x_354:
[----:B------:R-:W-:Y:S02]  /*15430*/  IMAD.MOV.U32 R13, RZ, RZ, R6 ;  /* 0x000000ffff0d7224 */ /* 0x000fe400078e0006 */
[----:B------:R-:W-:Y:S02]  /*15440*/  IMAD.MOV.U32 R12, RZ, RZ, 0x3 ;  /* 0x00000003ff0c7424 */ /* 0x000fe400078e00ff */
[----:B------:R-:W-:-:S07]  /*15450*/  IMAD.MOV.U32 R3, RZ, RZ, R14 ;  /* 0x000000ffff037224 */ /* 0x000fce00078e000e */
[----:B------:R-:W-:Y:S05]  /*15460*/  WARPSYNC.COLLECTIVE R15, `(.L_x_355) ;  /* 0x000000000f087348 */ /* 0x000fea0003c00000 */
[----:B------:R0:W1:Y:S02]  /*15470*/  SHFL.IDX P6, R14, R13, R12, R11 ;  /* 0x0000000c0d0e7389 */ /* 0x00006400000c000b */
[----:B01----:R-:W-:Y:S01]  /*15480*/  ENDCOLLECTIVE ;  /* 0x000000000000791b */ /* 0x003fe20003800000 */
.L_x_355:
[----:B------:R-:W-:-:S05]  /*15490*/  @P3 IADD3 R3, P0, R35, R3, RZ ;  /* 0x0000000323033210 */ /* 0x000fca0007f1e0ff */
[----:B------:R-:W-:-:S05]  /*154a0*/  @P3 IMAD.X R2, RZ, RZ, R2, P0 ;  /* 0x000000ffff023224 */ /* 0x000fca00000e0602 */
[----:B------:R-:W-:Y:S01]  /*154b0*/  @P3 LOP3.LUT R3, R3, R2, RZ, 0x3c, !PT ;  /* 0x0000000203033212 */ /* 0x000fe200078e3cff */
[----:B------:R-:W-:-:S03]  /*154c0*/  IMAD.MOV.U32 R13, RZ, RZ, R5 ;  /* 0x000000ffff0d7224 */ /* 0x000fc600078e0005 */
[----:B------:R-:W-:-:S04]  /*154d0*/  @P3 LOP3.LUT R2, R3, R2, RZ, 0x3c, !PT ;  /* 0x0000000203023212 */ /* 0x000fc800078e3cff */
[----:B------:R-:W-:Y:S01]  /*154e0*/  @P3 LOP3.LUT R3, R3, R2, RZ, 0x3c, !PT ;  /* 0x0000000203033212 */ /* 0x000fe200078e3cff */
[----:B------:R-:W-:-:S07]  /*154f0*/  IMAD.MOV.U32 R6, RZ, RZ, R14 ;  /* 0x000000ffff067224 */ /* 0x000fce00078e000e */
[----:B------:R-:W-:Y:S05]  /*15500*/  WARPSYNC.COLLECTIVE R15, `(.L_x_356) ;  /* 0x000000000f087348 */ /* 0x000fea0003c00000 */
[----:B------:R0:W1:Y:S02]  /*15510*/  SHFL.IDX P6, R14, R13, R12, R11 ;  /* 0x0000000c0d0e7389 */ /* 0x00006400000c000b */
[----:B01----:R-:W-:Y:S01]  /*15520*/  ENDCOLLECTIVE ;  /* 0x000000000000791b */ /* 0x003fe20003800000 */
.L_x_356:
[----:B------:R-:W-:Y:S01]  /*15530*/  @!PT LDS RZ, [RZ] ;  /* 0x00000000fffff984 */ /* 0x000fe20000000800 */
[----:B------:R-:W-:Y:S01]  /*15540*/  @!PT LDS RZ, [RZ] ;  /* 0x00000000fffff984 */ /* 0x000fe20000000800 */
[----:B------:R-:W-:Y:S01]  /*15550*/  @!PT LDS RZ, [RZ] ;  /* 0x00000000fffff984 */ /* 0x000fe20000000800 */
[----:B------:R-:W-:Y:S04]  /*15560*/  @P3 LDGSTS.E.BYPASS.LTC128B.128 [R9+0x1b400], desc[UR50][R2.64], !P4 ;  /* 0x1b40000002093fae */ /* 0x000fe8000e101d72 */
[----:B------:R-:W-:Y:S04]  /*15570*/  @P3 LDGSTS.E.BYPASS.LTC128B.128 [R9+0x1dc00], desc[UR50][R2.64+0x40], !P5 ;  /* 0x1dc0004002093fae */ /* 0x000fe8000e901d72 */
[----:B------:R0:W-:Y:S01]  /*15580*/  @P3 LDGSTS.E.BYPASS.LTC128B.128 [R9+0x20400], desc[UR50][R2.64+0x80], !P1 ;  /* 0x2040008002093fae */ /* 0x0001e2000c901d72 */
[----:B------:R-:W-:Y:S02]  /*15590*/  IMAD.MOV.U32 R13, RZ, RZ, R7 ;  /* 0x000000ffff0d7224 */ /* 0x000fe400078e0007 */
[----:B------:R-:W-:-:S02]  /*155a0*/  IMAD.MOV.U32 R12, RZ, RZ, RZ ;  /* 0x000000ffff0c7224 */ /* 0x000fc400078e00ff */
[----:B0-----:R-:W-:-:S07]  /*155b0*/  IMAD.MOV.U32 R2, RZ, RZ, R14 ;  /* 0x000000ffff027224 */ /* 0x001fce00078e000e */
[----:B------:R-:W-:Y:S05]  /*155c0*/  WARPSYNC.COLLECTIVE R15, `(.L_x_357) ;  /* 0x000000000f087348 */ /* 0x000fea0003c00000 */
[----:B------:R0:W1:Y:S02]  /*155d0*/  SHFL.IDX P6, R14, R13, R12, R11 ;  /* 0x0000000c0d0e7389 */ /* 0x00006400000c000b */
[----:B01----:R-:W-:Y:S01]  /*155e0*/  ENDCOLLECTIVE ;  /* 0x000000000000791b */ /* 0x003fe20003800000 */
.L_x_357:
[----:B------:R-:W-:-:S05]  /*155f0*/  @P2 IADD3 R2, P0, R35, R2, RZ ;  /* 0x0000000223022210 */ /* 0x000fca0007f1e0ff */
[----:B------:R-:W-:-:S05]  /*15600*/  @P2 IMAD.X R3, RZ, RZ, R6, P0 ;  /* 0x000000ffff032224 */ /* 0x000fca00000e0606 */
        /* <DEDUP_REMOVED lines=11> */
.L_x_358:
[----:B------:R-:W-:Y:S05]  /*156c0*/  BRA `(.L_x_359) ;  /* 0xffffffb000ac7947 */ /* 0x000fea000383ffff */
.L_x_270:
[----:B------:R-:W-:Y:S02]  /*156d0*/  IMAD.MOV.U32 R13, RZ, RZ, R4 ;  /* 0x000000ffff0d7224 */ /* 0x000fe400078e0004 */
[----:B------:R-:W-:Y:S02]  /*156e0*/  IMAD.MOV.U32 R12, RZ, RZ, RZ ;  /* 0x000000ffff0c7224 */ /* 0x000fe400078e00ff */
[----:B------:R-:W-:Y:S02]  /*156f0*/  IMAD.MOV.U32 R11, RZ, RZ, 0x1c1f ;  /* 0x00001c1fff0b7424 */ /* 0x000fe400078e00ff */
[----:B------:R-:W-:Y:S02]  /*15700*/  IMAD.MOV.U32 R15, RZ, RZ, -0x1 ;  /* 0xffffffffff0f7424 */ /* 0x000fe400078e00ff */
[----:B------:R-:W-:Y:S02]  /*15710*/  IMAD R5, R5, UR40, RZ ;  /* 0x0000002805057c24 */ /* 0x000fe4000f8e02ff */
[----:B------:R-:W-:-:S07]  /*15720*/  IMAD.IADD R6, R10, 0x1, R6 ;  /* 0x000000010a067824 */ /* 0x000fce00078e0206 */
[----:B-1---5:R-:W-:Y:S05]  /*15730*/  WARPSYNC.COLLECTIVE R15, `(.L_x_360) ;  /* 0x000000000f087348 */ /* 0x022fea0003c00000 */
[----:B------:R0:W2:Y:S02]  /*15740*/  SHFL.IDX P6, R14, R13, R12, R11 ;  /* 0x0000000c0d0e7389 */ /* 0x0000a400000c000b */
[----:B012--5:R-:W-:Y:S01]  /*15750*/  ENDCOLLECTIVE ;  /* 0x000000000000791b */ /* 0x027fe20003800000 */
.L_x_360:
[C---:B------:R-:W-:Y:S01]  /*15760*/  VIADD R8, R6.reuse, 0x20 ;  /* 0x0000002006087836 */ /* 0x040fe20000000000 */
[----:B------:R-:W-:Y:S01]  /*15770*/  ISETP.GE.AND P0, PT, R6, R5, PT ;  /* 0x000000050600720c */ /* 0x000fe20003f06270 */
[----:B------:R-:W-:Y:S02]  /*15780*/  IMAD.MOV.U32 R13, RZ, RZ, R0 ;  /* 0x000000ffff0d7224 */ /* 0x000fe400078e0000 */
[----:B------:R-:W-:-:S10]  /*15790*/  IMAD.MOV.U32 R2, RZ, RZ, R14 ;  /* 0x000000ffff027224 */ /* 0x000fd400078e000e */
[----:B------:R-:W-:Y:S05]  /*157a0*/  WARPSYNC.COLLECTIVE R15, `(.L_x_361) ;  /* 0x000000000f087348 */ /* 0x000fea0003c00000 */
[----:B------:R0:W1:Y:S02]  /*157b0*/  SHFL.IDX P6, R14, R13, R12, R11 ;  /* 0x0000000c0d0e7389 */ /* 0x00006400000c000b */
[----:B01----:R-:W-:Y:S01]  /*157c0*/  ENDCOLLECTIVE ;  /* 0x000000000000791b */ /* 0x003fe20003800000 */
.L_x_361:
[----:B------:R-:W-:Y:S02]  /*157d0*/  IMAD.MOV.U32 R13, RZ, RZ, R4 ;  /* 0x000000ffff0d7224 */ /* 0x000fe400078e0004 */
[----:B------:R-:W-:Y:S02]  /*157e0*/  IMAD.MOV.U32 R12, RZ, RZ, 0x1 ;  /* 0x00000001ff0c7424 */ /* 0x000fe400078e00ff */
[----:B------:R-:W-:-:S07]  /*157f0*/  IMAD.MOV.U32 R3, RZ, RZ, R14 ;  /* 0x000000ffff037224 */ /* 0x000fce00078e000e */
[----:B------:R-:W-:Y:S05]  /*15800*/  WARPSYNC.COLLECTIVE R15, `(.L_x_362) ;  /* 0x000000000f087348 */ /* 0x000fea0003c00000 */
[----:B------:R0:W1:Y:S02]  /*15810*/  SHFL.IDX P6, R14, R13, R12, R11 ;  /* 0x0000000c0d0e7389 */ /* 0x00006400000c000b */
[----:B01----:R-:W-:Y:S01]  /*15820*/  ENDCOLLECTIVE ;  /* 0x000000000000791b */ /* 0x003fe20003800000 */
.L_x_362:
[----:B------:R-:W-:-:S05]  /*15830*/  @!P0 IADD3 R7, P4, R35, R3, RZ ;  /* 0x0000000323078210 */ /* 0x000fca0007f9e0ff */
[----:B------:R-:W-:Y:S02]  /*15840*/  @!P0 IMAD.X R3, RZ, RZ, R2, P4 ;  /* 0x000000ffff038224 */ /* 0x000fe400020e0602 */
[----:B------:R-:W-:Y:S02]  /*15850*/  @!P0 IMAD.MOV.U32 R2, RZ, RZ, R7 ;  /* 0x000000ffff028224 */ /* 0x000fe400078e0007 */
[----:B------:R-:W-:-:S03]  /*15860*/  IMAD.MOV.U32 R13, RZ, RZ, R0 ;  /* 0x000000ffff0d7224 */ /* 0x000fc600078e0000 */
[----:B------:R-:W-:Y:S01]  /*15870*/  @!PT LDS RZ, [RZ] ;  /* 0x00000000fffff984 */ /* 0x000fe20000000800 */
[----:B------:R-:W-:Y:S01]  /*15880*/  @!PT LDS RZ, [RZ] ;  /* 0x00000000fffff984 */ /* 0x000fe20000000800 */
[----:B------:R-:W-:Y:S01]  /*15890*/  @!PT LDS RZ, [RZ] ;  /* 0x00000000fffff984 */ /* 0x000fe20000000800 */
[----:B------:R-:W-:Y:S04]  /*158a0*/  @!P0 LDGSTS.E.BYPASS.LTC128B.128 [R9+0x14400], desc[UR50][R2.64], !P3 ;  /* 0x1440000002098fae */ /* 0x000fe8000d901d72 */
[----:B------:R-:W-:Y:S04]  /*158b0*/  @!P0 LDGSTS.E.BYPASS.LTC128B.128 [R9+0x16400], desc[UR50][R2.64+0x40], !P2 ;  /* 0x1640004002098fae */ /* 0x000fe8000d101d72 */
[----:B------:R0:W-:Y:S01]  /*158c0*/  @!P0 LDGSTS.E.BYPASS.LTC128B.128 [R9+0x18400], desc[UR50][R2.64+0x80], !P1 ;  /* 0x1840008002098fae */ /* 0x0001e2000c901d72 */
[----:B------:R-:W-:Y:S01]  /*158d0*/  ISETP.GE.AND P0, PT, R8, R5, PT ;  /* 0x000000050800720c */ /* 0x000fe20003f06270 */
[----:B0-----:R-:W-:-:S12]  /*158e0*/  IMAD.MOV.U32 R2, RZ, RZ, R14 ;  /* 0x000000ffff027224 */ /* 0x001fd800078e000e */
[----:B------:R-:W-:Y:S05]  /*158f0*/  WARPSYNC.COLLECTIVE R15, `(.L_x_363) ;  /* 0x000000000f087348 */ /* 0x000fea0003c00000 */
[----:B------:R0:W1:Y:S02]  /*15900*/  SHFL.IDX P6, R14, R13, R12, R11 ;  /* 0x0000000c0d0e7389 */ /* 0x00006400000c000b */
[----:B01----:R-:W-:Y:S01]  /*15910*/  ENDCOLLECTIVE ;  /* 0x000000000000791b */ /* 0x003fe20003800000 */
.L_x_363:
[----:B------:R-:W-:Y:S02]  /*15920*/  IMAD.MOV.U32 R13, RZ, RZ, R4 ;  /* 0x000000ffff0d7224 */ /* 0x000fe400078e0004 */
[----:B------:R-:W-:Y:S01]  /*15930*/  IMAD.MOV.U32 R12, RZ, RZ, 0x2 ;  /* 0x00000002ff0c7424 */ /* 0x000fe200078e00ff */
[----:B------:R-:W-:-:S13]  /*15940*/  @!P0 IADD3 R7, P4, R35, R14, RZ ;  /* 0x0000000e23078210 */ /* 0x000fda0007f9e0ff */
[----:B------:R-:W-:Y:S05]  /*15950*/  WARPSYNC.COLLECTIVE R15, `(.L_x_364) ;  /* 0x000000000f087348 */ /* 0x000fea0003c00000 */
[----:B------:R0:W1:Y:S02]  /*15960*/  SHFL.IDX P6, R14, R13, R12, R11 ;  /* 0x0000000c0d0e7389 */ /* 0x00006400000c000b */
[----:B01----:R-:W-:Y:S01]  /*15970*/  ENDCOLLECTIVE ;  /* 0x000000000000791b */ /* 0x003fe20003800000 */
.L_x_364:
[----:B------:R-:W-:Y:S02]  /*15980*/  @!P0 IMAD.X R8, RZ, RZ, R2, P4 ;  /* 0x000000ffff088224 */ /* 0x000fe400020e0602 */
[----:B------:R-:W-:Y:S02]  /*15990*/  @!P0 IMAD.MOV.U32 R2, RZ, RZ, R7 ;  /* 0x000000ffff028224 */ /* 0x000fe400078e0007 */
[----:B------:R-:W-:Y:S02]  /*159a0*/  @!P0 IMAD.MOV.U32 R3, RZ, RZ, R8 ;  /* 0x000000ffff038224 */ /* 0x000fe400078e0008 */
[----:B------:R-:W-:-:S03]  /*159b0*/  VIADD R8, R6, 0x40 ;  /* 0x0000004006087836 */ /* 0x000fc60000000000 */
[----:B------:R-:W-:Y:S01]  /*159c0*/  @!PT LDS RZ, [RZ] ;  /* 0x00000000fffff984 */ /* 0x000fe20000000800 */
[----:B------:R-:W-:Y:S01]  /*159d0*/  @!PT LDS RZ, [RZ] ;  /* 0x00000000fffff984 */ /* 0x000fe20000000800 */
[----:B------:R-:W-:Y:S01]  /*159e0*/  @!PT LDS RZ, [RZ] ;  /* 0x00000000fffff984 */ /* 0x000fe20000000800 */
[----:B------:R-:W-:Y:S01]  /*159f0*/  @!P0 LDGSTS.E.BYPASS.LTC128B.128 [R9+0x14c00], desc[UR50][R2.64], !P3 ;  /* 0x14c0000002098fae */ /* 0x000fe2000d901d72 */
[----:B------:R-:W-:-:S03]  /*15a00*/  IMAD.MOV.U32 R13, RZ, RZ, R0 ;  /* 0x000000ffff0d7224 */ /* 0x000fc600078e0000 */
[----:B------:R-:W-:Y:S04]  /*15a10*/  @!P0 LDGSTS.E.BYPASS.LTC128B.128 [R9+0x16c00], desc[UR50][R2.64+0x40], !P2 ;  /* 0x16c0004002098fae */ /* 0x000fe8000d101d72 */
[----:B------:R0:W-:Y:S01]  /*15a20*/  @!P0 LDGSTS.E.BYPASS.LTC128B.128 [R9+0x18c00], desc[UR50][R2.64+0x80], !P1 ;  /* 0x18c0008002098fae */ /* 0x0001e2000c901d72 */
[----:B------:R-:W-:Y:S01]  /*15a30*/  ISETP.GE.AND P0, PT, R8, R5, PT ;  /* 0x000000050800720c */ /* 0x000fe20003f06270 */
[----:B0-----:R-:W-:-:S12]  /*15a40*/  IMAD.MOV.U32 R2, RZ, RZ, R14 ;  /* 0x000000ffff027224 */ /* 0x001fd800078e000e */
[----:B------:R-:W-:Y:S05]  /*15a50*/  WARPSYNC.COLLECTIVE R15, `(.L_x_365) ;  /* 0x000000000f087348 */ /* 0x000fea0003c00000 */
[----:B------:R0:W1:Y:S02]  /*15a60*/  SHFL.IDX P6, R14, R13, R12, R11 ;  /* 0x0000000c0d0e7389 */ /* 0x00006400000c000b */
[----:B01----:R-:W-:Y:S01]  /*15a70*/  ENDCOLLECTIVE ;  /* 0x000000000000791b */ /* 0x003fe20003800000 */
.L_x_365:
[----:B------:R-:W-:Y:S02]  /*15a80*/  IMAD.MOV.U32 R13, RZ, RZ, R4 ;  /* 0x000000ffff0d7224 */ /* 0x000fe400078e0004 */
[----:B------:R-:W-:Y:S01]  /*15a90*/  IMAD.MOV.U32 R12, RZ, RZ, 0x3 ;  /* 0x00000003ff0c7424 */ /* 0x000fe200078e00ff */
[----:B------:R-:W-:-:S13]  /*15aa0*/  @!P0 IADD3 R7, P4, R35, R14, RZ ;  /* 0x0000000e23078210 */ /* 0x000fda0007f9e0ff */
[----:B------:R-:W-:Y:S05]  /*15ab0*/  WARPSYNC.COLLECTIVE R15, `(.L_x_366) ;  /* 0x000000000f087348 */ /* 0x000fea0003c00000 */
[----:B------:R0:W1:Y:S02]  /*15ac0*/  SHFL.IDX P6, R14, R13, R12, R11 ;  /* 0x0000000c0d0e7389 */ /* 0x00006400000c000b */
[----:B01----:R-:W-:Y:S01]  /*15ad0*/  ENDCOLLECTIVE ;  /* 0x000000000000791b */ /* 0x003fe20003800000 */
.L_x_366:
[----:B------:R-:W-:Y:S02]  /*15ae0*/  @!P0 IMAD.X R8, RZ, RZ, R2, P4 ;  /* 0x000000ffff088224 */ /* 0x000fe400020e0602 */
[----:B------:R-:W-:Y:S02]  /*15af0*/  @!P0 IMAD.MOV.U32 R2, RZ, RZ, R7 ;  /* 0x000000ffff028224 */ /* 0x000fe400078e0007 */
        /* <DEDUP_REMOVED lines=12> */
.L_x_367:
[----:B------:R-:W-:Y:S05]  /*15bc0*/  BRA `(.L_x_368) ;  /* 0xffffffb400d07947 */ /* 0x000fea000383ffff */
.L_x_275:
[----:B0-----:R0:W2:Y:S02]  /*15bd0*/  SYNCS.PHASECHK.TRANS64.TRYWAIT P0, [R16+URZ+0x29820], R3 ;  /* 0x02982003100075a7 */ /* 0x0010a4000800017f */
[----:B--2---:R-:W-:Y:S05]  /*15be0*/  @!P0 NANOSLEEP.SYNCS 0x989680 ;  /* 0x009896800000895d */ /* 0x004fea0003900000 */
[----:B------:R-:W2:Y:S02]  /*15bf0*/  @!P0 SYNCS.PHASECHK.TRANS64 P0, [R16+URZ+0x29820], R3 ;  /* 0x02982003100085a7 */ /* 0x000ea4000800007f */
[----:B--2---:R-:W-:Y:S05]  /*15c00*/  @!P0 BRA `(.L_x_275) ;  /* 0xfffffffc00f08947 */ /* 0x004fea000383ffff */
[----:B------:R-:W-:Y:S05]  /*15c10*/  BRA `(.L_x_369) ;  /* 0xffffffb800407947 */ /* 0x000fea000383ffff */
.L_x_279:
[----:B0-----:R0:W2:Y:S02]  /*15c20*/  SYNCS.PHASECHK.TRANS64.TRYWAIT P0, [R0+URZ+0x29880], R29 ;  /* 0x0298801d000075a7 */ /* 0x0010a4000800017f */
[----:B--2---:R-:W-:Y:S05]  /*15c30*/  @!P0 NANOSLEEP.SYNCS 0x989680 ;  /* 0x009896800000895d */ /* 0x004fea0003900000 */
[----:B------:R-:W2:Y:S02]  /*15c40*/  @!P0 SYNCS.PHASECHK.TRANS64 P0, [R0+URZ+0x29880], R29 ;  /* 0x0298801d000085a7 */ /* 0x000ea4000800007f */
[----:B--2---:R-:W-:Y:S05]  /*15c50*/  @!P0 BRA `(.L_x_279) ;  /* 0xfffffffc00f08947 */ /* 0x004fea000383ffff */
[----:B------:R-:W-:Y:S05]  /*15c60*/  BRA `(.L_x_370) ;  /* 0xffffffbc00707947 */ /* 0x000fea000383ffff */
.L_x_280:
        /* <DEDUP_REMOVED lines=8> */
.L_x_372:
[----:B------:R-:W-:Y:S05]  /*15cf0*/  BSYNC B0 ;  /* 0x0000000000007941 */ /* 0x000fea0003800000 */
.L_x_371:
[----:B------:R-:W-:Y:S01]  /*15d00*/  IMAD.MOV.U32 R13, RZ, RZ, R8 ;  /* 0x000000ffff0d7224 */ /* 0x000fe200078e0008 */
[----:B------:R-:W-:Y:S01]  /*15d10*/  MOV R11, 0x1c1f ;  /* 0x00001c1f000b7802 */ /* 0x000fe20000000f00 */
[----:B------:R-:W-:Y:S01]  /*15d20*/  IMAD.MOV.U32 R12, RZ, RZ, RZ ;  /* 0x000000ffff0c7224 */ /* 0x000fe200078e00ff */
[----:B------:R-:W-:Y:S01]  /*15d30*/  IADD3 R9, R16, R9, R33 ;  /* 0x0000000910097210 */ /* 0x000fe20007ffe021 */
[----:B------:R-:W-:Y:S02]  /*15d40*/  IMAD.MOV.U32 R15, RZ, RZ, -0x1 ;  /* 0xffffffffff0f7424 */ /* 0x000fe400078e00ff */
[----:B------:R-:W-:Y:S02]  /*15d50*/  IMAD.MOV.U32 R3, RZ, RZ, R14 ;  /* 0x000000ffff037224 */ /* 0x000fe400078e000e */
[----:B------:R-:W-:-:S07]  /*15d60*/  IMAD.IADD R21, R34, 0x1, R9 ;  /* 0x0000000122157824 */ /* 0x000fce00078e0209 */
[----:B------:R-:W-:Y:S05]  /*15d70*/  WARPSYNC.COLLECTIVE R15, `(.L_x_373) ;  /* 0x000000000f087348 */ /* 0x000fea0003c00000 */
[----:B------:R0:W1:Y:S02]  /*15d80*/  SHFL.IDX P6, R14, R13, R12, R11 ;  /* 0x0000000c0d0e7389 */ /* 0x00006400000c000b */
[----:B01----:R-:W-:Y:S01]  /*15d90*/  ENDCOLLECTIVE ;  /* 0x000000000000791b */ /* 0x003fe20003800000 */
.L_x_373:
[----:B------:R-:W-:Y:S02]  /*15da0*/  IMAD.MOV.U32 R13, RZ, RZ, R22 ;  /* 0x000000ffff0d7224 */ /* 0x000fe400078e0016 */
[----:B------:R-:W-:Y:S02]  /*15db0*/  IMAD.MOV.U32 R12, RZ, RZ, 0x1 ;  /* 0x00000001ff0c7424 */ /* 0x000fe400078e00ff */
[----:B------:R-:W-:-:S07]  /*15dc0*/  IMAD.MOV.U32 R2, RZ, RZ, R14 ;  /* 0x000000ffff027224 */ /* 0x000fce00078e000e */
[----:B------:R-:W-:Y:S05]  /*15dd0*/  WARPSYNC.COLLECTIVE R15, `(.L_x_374) ;  /* 0x000000000f087348 */ /* 0x000fea0003c00000 */
[----:B------:R0:W1:Y:S02]  /*15de0*/  SHFL.IDX P6, R14, R13, R12, R11 ;  /* 0x0000000c0d0e7389 */ /* 0x00006400000c000b */
[----:B01----:R-:W-:Y:S01]  /*15df0*/  ENDCOLLECTIVE ;  /* 0x000000000000791b */ /* 0x003fe20003800000 */
.L_x_374:
        /* <DEDUP_REMOVED lines=8> */
[----:B0-----:R-:W-:-:S07]  /*15e80*/  IMAD.MOV.U32 R3, RZ, RZ, R14 ;  /* 0x000000ffff037224 */ /* 0x001fce00078e000e */
[----:B------:R-:W-:Y:S05]  /*15e90*/  WARPSYNC.COLLECTIVE R15, `(.L_x_375) ;  /* 0x000000000f087348 */ /* 0x000fea0003c00000 */
[----:B------:R0:W1:Y:S02]  /*15ea0*/  SHFL.IDX P6, R14, R13, R12, R11 ;  /* 0x0000000c0d0e7389 */ /* 0x00006400000c000b */
[----:B01----:R-:W-:Y:S01]  /*15eb0*/  ENDCOLLECTIVE ;  /* 0x000000000000791b */ /* 0x003fe20003800000 */
.L_x_375:
[----:B------:R-:W-:Y:S02]  /*15ec0*/  IMAD.MOV.U32 R13, RZ, RZ, R22 ;  /* 0x000000ffff0d7224 */ /* 0x000fe400078e0016 */
[----:B------:R-:W-:Y:S02]  /*15ed0*/  IMAD.MOV.U32 R12, RZ, RZ, 0x2 ;  /* 0x00000002ff0c7424 */ /* 0x000fe400078e00ff */
[----:B------:R-:W-:-:S07]  /*15ee0*/  IMAD.MOV.U32 R2, RZ, RZ, R14 ;  /* 0x000000ffff027224 */ /* 0x000fce00078e000e */
[----:B------:R-:W-:Y:S05]  /*15ef0*/  WARPSYNC.COLLECTIVE R15, `(.L_x_376) ;  /* 0x000000000f087348 */ /* 0x000fea0003c00000 */
[----:B------:R0:W1:Y:S02]  /*15f00*/  SHFL.IDX P6, R14, R13, R12, R11 ;  /* 0x0000000c0d0e7389 */ /* 0x00006400000c000b */
[----:B01----:R-:W-:Y:S01]  /*15f10*/  ENDCOLLECTIVE ;  /* 0x000000000000791b */ /* 0x003fe20003800000 */
.L_x_376:
        /* <DEDUP_REMOVED lines=12> */
.L_x_377:
[----:B------:R-:W-:Y:S02]  /*15fe0*/  IMAD.MOV.U32 R13, RZ, RZ, R22 ;  /* 0x000000ffff0d7224 */ /* 0x000fe400078e0016 */
[----:B------:R-:W-:Y:S02]  /*15ff0*/  IMAD.MOV.U32 R12, RZ, RZ, 0x3 ;  /* 0x00000003ff0c7424 */ /* 0x000fe400078e00ff */
[----:B------:R-:W-:-:S07]  /*16000*/  IMAD.MOV.U32 R2, RZ, RZ, R14 ;  /* 0x000000ffff027224 */ /* 0x000fce00078e000e */
[----:B------:R-:W-:Y:S05]  /*16010*/  WARPSYNC.COLLECTIVE R15, `(.L_x_378) ;  /* 0x000000000f087348 */ /* 0x000fea0003c00000 */
[----:B------:R0:W1:Y:S02]  /*16020*/  SHFL.IDX P6, R14, R13, R12, R11 ;  /* 0x0000000c0d0e7389 */ /* 0x00006400000c000b */
[----:B01----:R-:W-:Y:S01]  /*16030*/  ENDCOLLECTIVE ;  /* 0x000000000000791b */ /* 0x003fe20003800000 */
.L_x_378:
        /* <DEDUP_REMOVED lines=12> */
.L_x_379:
[----:B------:R-:W-:Y:S02]  /*16100*/  IMAD.MOV.U32 R13, RZ, RZ, R23 ;  /* 0x000000ffff0d7224 */ /* 0x000fe400078e0017 */
[----:B------:R-:W-:Y:S02]  /*16110*/  IMAD.MOV.U32 R12, RZ, RZ, RZ ;  /* 0x000000ffff0c7224 */ /* 0x000fe400078e00ff */
[----:B------:R-:W-:-:S07]  /*16120*/  IMAD.MOV.U32 R2, RZ, RZ, R14 ;  /* 0x000000ffff027224 */ /* 0x000fce00078e000e */
[----:B------:R-:W-:Y:S05]  /*16130*/  WARPSYNC.COLLECTIVE R15, `(.L_x_380) ;  /* 0x000000000f087348 */ /* 0x000fea0003c00000 */
[----:B------:R0:W1:Y:S02]  /*16140*/  SHFL.IDX P6, R14, R13, R12, R11 ;  /* 0x0000000c0d0e7389 */ /* 0x00006400000c000b */
[----:B01----:R-:W-:Y:S01]  /*16150*/  ENDCOLLECTIVE ;  /* 0x000000000000791b */ /* 0x003fe20003800000 */
.L_x_380:
        /* <DEDUP_REMOVED lines=12> */
.L_x_381:
[----:B------:R-:W-:Y:S01]  /*16220*/  IMAD.MOV.U32 R2, RZ, RZ, R14 ;  /* 0x000000ffff027224 */ /* 0x000fe200078e000e */
[----:B------:R-:W-:Y:S06]  /*16230*/  BRA `(.L_x_382) ;  /* 0xffffffbc000c7947 */ /* 0x000fec000383ffff */
.L_x_285:
[----:B---3--:R3:W4:Y:S02]  /*16240*/  SYNCS.PHASECHK.TRANS64.TRYWAIT P0, [R0+URZ+0x29840], R29 ;  /* 0x0298401d000075a7 */ /* 0x008724000800017f */
[----:B----4-:R-:W-:Y:S05]  /*16250*/  @!P0 NANOSLEEP.SYNCS 0x989680 ;  /* 0x009896800000895d */ /* 0x010fea0003900000 */
[----:B------:R-:W4:Y:S02]  /*16260*/  @!P0 SYNCS.PHASECHK.TRANS64 P0, [R0+URZ+0x29840], R29 ;  /* 0x0298401d000085a7 */ /* 0x000f24000800007f */
[----:B----4-:R-:W-:Y:S05]  /*16270*/  @!P0 BRA `(.L_x_285) ;  /* 0xfffffffc00f08947 */ /* 0x010fea000383ffff */
[----:B------:R-:W-:Y:S05]  /*16280*/  BRA `(.L_x_383) ;  /* 0xffffffbc00607947 */ /* 0x000fea000383ffff */
.L_x_286:
        /* <DEDUP_REMOVED lines=8> */
.L_x_385:
[----:B------:R-:W-:Y:S05]  /*16310*/  BSYNC B0 ;  /* 0x0000000000007941 */ /* 0x000fea0003800000 */
.L_x_384:
[----:B------:R-:W-:Y:S02]  /*16320*/  IMAD.MOV.U32 R13, RZ, RZ, R4 ;  /* 0x000000ffff0d7224 */ /* 0x000fe400078e0004 */
[----:B------:R-:W-:Y:S02]  /*16330*/  IMAD.MOV.U32 R12, RZ, RZ, RZ ;  /* 0x000000ffff0c7224 */ /* 0x000fe400078e00ff */
[----:B------:R-:W-:Y:S02]  /*16340*/  IMAD.MOV.U32 R11, RZ, RZ, 0x1c1f ;  /* 0x00001c1fff0b7424 */ /* 0x000fe400078e00ff */
[----:B------:R-:W-:Y:S02]  /*16350*/  IMAD.MOV.U32 R15, RZ, RZ, -0x1 ;  /* 0xffffffffff0f7424 */ /* 0x000fe400078e00ff */
[----:B------:R-:W-:Y:S02]  /*16360*/  IMAD.MOV.U32 R3, RZ, RZ, R14 ;  /* 0x000000ffff037224 */ /* 0x000fe400078e000e */
[----:B------:R-:W-:-:S07]  /*16370*/  IMAD.IADD R7, R16, 0x1, R7 ;  /* 0x0000000110077824 */ /* 0x000fce00078e0207 */
[----:B------:R-:W-:Y:S05]  /*16380*/  WARPSYNC.COLLECTIVE R15, `(.L_x_386) ;  /* 0x000000000f087348 */ /* 0x000fea0003c00000 */
[----:B------:R0:W1:Y:S02]  /*16390*/  SHFL.IDX P6, R14, R13, R12, R11 ;  /* 0x0000000c0d0e7389 */ /* 0x00006400000c000b */
[----:B01----:R-:W-:Y:S01]  /*163a0*/  ENDCOLLECTIVE ;  /* 0x000000000000791b */ /* 0x003fe20003800000 */
.L_x_386:
[----:B------:R-:W-:Y:S02]  /*163b0*/  IMAD.MOV.U32 R13, RZ, RZ, R5 ;  /* 0x000000ffff0d7224 */ /* 0x000fe400078e0005 */
[----:B------:R-:W-:Y:S02]  /*163c0*/  IMAD.MOV.U32 R12, RZ, RZ, 0x1 ;  /* 0x00000001ff0c7424 */ /* 0x000fe400078e00ff */
[----:B------:R-:W-:-:S07]  /*163d0*/  IMAD.MOV.U32 R2, RZ, RZ, R14 ;  /* 0x000000ffff027224 */ /* 0x000fce00078e000e */
[----:B------:R-:W-:Y:S05]  /*163e0*/  WARPSYNC.COLLECTIVE R15, `(.L_x_387) ;  /* 0x000000000f087348 */ /* 0x000fea0003c00000 */
[----:B------:R0:W1:Y:S02]  /*163f0*/  SHFL.IDX P6, R14, R13, R12, R11 ;  /* 0x0000000c0d0e7389 */ /* 0x00006400000c000b */
[----:B01----:R-:W-:Y:S01]  /*16400*/  ENDCOLLECTIVE ;  /* 0x000000000000791b */ /* 0x003fe20003800000 */
.L_x_387:
[----:B------:R-:W-:-:S05]  /*16410*/  IADD3 R2, P0, R35, R2, RZ ;  /* 0x0000000223027210 */ /* 0x000fca0007f1e0ff */
[----:B------:R-:W-:-:S05]  /*16420*/  IMAD.X R3, RZ, RZ, R3, P0 ;  /* 0x000000ffff037224 */ /* 0x000fca00000e0603 */
[----:B------:R-:W-:Y:S01]  /*16430*/  @!PT LDS RZ, [RZ] ;  /* 0x00000000fffff984 */ /* 0x000fe20000000800 */
[----:B------:R-:W-:Y:S01]  /*16440*/  @!PT LDS RZ, [RZ] ;  /* 0x00000000fffff984 */ /* 0x000fe20000000800 */
[----:B------:R-:W-:Y:S01]  /*16450*/  @!PT LDS RZ, [RZ] ;  /* 0x00000000fffff984 */ /* 0x000fe20000000800 */
[----:B------:R-:W-:Y:S01]  /*16460*/  LDGSTS.E.BYPASS.LTC128B.128 [R7+0x1a400], desc[UR50][R2.64], !P4 ;  /* 0x1a40000002077fae */ /* 0x000fe2000e101d72 */
[----:B------:R-:W-:-:S03]  /*16470*/  IMAD.MOV.U32 R13, RZ, RZ, R4 ;  /* 0x000000ffff0d7224 */ /* 0x000fc600078e0004 */
[----:B------:R-:W-:Y:S04]  /*16480*/  LDGSTS.E.BYPASS.LTC128B.128 [R7+0x1cc00], desc[UR50][R2.64+0x40], !P3 ;  /* 0x1cc0004002077fae */ /* 0x000fe8000d901d72 */
[----:B------:R0:W-:Y:S02]  /*16490*/  LDGSTS.E.BYPASS.LTC128B.128 [R7+0x1f400], desc[UR50][R2.64+0x80], !P1 ;  /* 0x1f40008002077fae */ /* 0x0001e4000c901d72 */
[----:B0-----:R-:W-:-:S07]  /*164a0*/  IMAD.MOV.U32 R3, RZ, RZ, R14 ;  /* 0x000000ffff037224 */ /* 0x001fce00078e000e */
[----:B------:R-:W-:Y:S05]  /*164b0*/  WARPSYNC.COLLECTIVE R15, `(.L_x_388) ;  /* 0x000000000f087348 */ /* 0x000fea0003c00000 */
[----:B------:R0:W1:Y:S02]  /*164c0*/  SHFL.IDX P6, R14, R13, R12, R11 ;  /* 0x0000000c0d0e7389 */ /* 0x00006400000c000b */
[----:B01----:R-:W-:Y:S01]  /*164d0*/  ENDCOLLECTIVE ;  /* 0x000000000000791b */ /* 0x003fe20003800000 */
.L_x_388:
[----:B------:R-:W-:Y:S02]  /*164e0*/  IMAD.MOV.U32 R13, RZ, RZ, R5 ;  /* 0x000000ffff0d7224 */ /* 0x000fe400078e0005 */
[----:B------:R-:W-:Y:S02]  /*164f0*/  IMAD.MOV.U32 R12, RZ, RZ, 0x2 ;  /* 0x00000002ff0c7424 */ /* 0x000fe400078e00ff */
[----:B------:R-:W-:-:S07]  /*16500*/  IMAD.MOV.U32 R2, RZ, RZ, R14 ;  /* 0x000000ffff027224 */ /* 0x000fce00078e000e */
[----:B------:R-:W-:Y:S05]  /*16510*/  WARPSYNC.COLLECTIVE R15, `(.L_x_389) ;  /* 0x000000000f087348 */ /* 0x000fea0003c00000 */
[----:B------:R0:W1:Y:S02]  /*16520*/  SHFL.IDX P6, R14, R13, R12, R11 ;  /* 0x0000000c0d0e7389 */ /* 0x00006400000c000b */
[----:B01----:R-:W-:Y:S01]  /*16530*/  ENDCOLLECTIVE ;  /* 0x000000000000791b */ /* 0x003fe20003800000 */
.L_x_389:
[----:B------:R-:W-:-:S05]  /*16540*/  IADD3 R2, P0, R35, R2, RZ ;  /* 0x0000000223027210 */ /* 0x000fca0007f1e0ff */
[----:B------:R-:W-:-:S05]  /*16550*/  IMAD.X R3, RZ, RZ, R3, P0 ;  /* 0x000000ffff037224 */ /* 0x000fca00000e0603 */
[----:B------:R-:W-:Y:S01]  /*16560*/  @!PT LDS RZ, [RZ] ;  /* 0x00000000fffff984 */ /* 0x000fe20000000800 */
[----:B------:R-:W-:Y:S01]  /*16570*/  @!PT LDS RZ, [RZ] ;  /* 0x00000000fffff984 */ /* 0x000fe20000000800 */
[----:B------:R-:W-:Y:S01]  /*16580*/  @!PT LDS RZ, [RZ] ;  /* 0x00000000fffff984 */ /* 0x000fe20000000800 */
[----:B------:R0:W-:Y:S01]  /*16590*/  LDGSTS.E.BYPASS.LTC128B.128 [R7+0x1ac00], desc[UR50][R2.64], !P4 ;  /* 0x1ac0000002077fae */ /* 0x0001e2000e101d72 */
[----:B------:R-:W-:-:S03]  /*165a0*/  IMAD.MOV.U32 R13, RZ, RZ, R4 ;  /* 0x000000ffff0d7224 */ /* 0x000fc600078e0004 */
[----:B------:R0:W-:Y:S04]  /*165b0*/  LDGSTS.E.BYPASS.LTC128B.128 [R7+0x1d400], desc[UR50][R2.64+0x40], !P3 ;  /* 0x1d40004002077fae */ /* 0x0001e8000d901d72 */
[----:B------:R0:W-:Y:S01]  /*165c0*/  LDGSTS.E.BYPASS.LTC128B.128 [R7+0x1fc00], desc[UR50][R2.64+0x80], !P1 ;  /* 0x1fc0008002077fae */ /* 0x0001e2000c901d72 */
[----:B------:R-:W-:-:S07]  /*165d0*/  IMAD.MOV.U32 R9, RZ, RZ, R14 ;  /* 0x000000ffff097224 */ /* 0x000fce00078e000e */
[----:B0-----:R-:W-:Y:S05]  /*165e0*/  WARPSYNC.COLLECTIVE R15, `(.L_x_390) ;  /* 0x000000000f087348 */ /* 0x001fea0003c00000 */
[----:B------:R1:W2:Y:S02]  /*165f0*/  SHFL.IDX P6, R14, R13, R12, R11 ;  /* 0x0000000c0d0e7389 */ /* 0x0002a400000c000b */
[----:B012---:R-:W-:Y:S01]  /*16600*/  ENDCOLLECTIVE ;  /* 0x000000000000791b */ /* 0x007fe20003800000 */
.L_x_390:
[----:B------:R-:W-:Y:S02]  /*16610*/  IMAD.MOV.U32 R13, RZ, RZ, R5 ;  /* 0x000000ffff0d7224 */ /* 0x000fe400078e0005 */
[----:B------:R-:W-:Y:S02]  /*16620*/  IMAD.MOV.U32 R12, RZ, RZ, 0x3 ;  /* 0x00000003ff0c7424 */ /* 0x000fe400078e00ff */
[----:B------:R-:W-:-:S07]  /*16630*/  IMAD.MOV.U32 R2, RZ, RZ, R14 ;  /* 0x000000ffff027224 */ /* 0x000fce00078e000e */
[----:B------:R-:W-:Y:S05]  /*16640*/  WARPSYNC.COLLECTIVE R15, `(.L_x_391) ;  /* 0x000000000f087348 */ /* 0x000fea0003c00000 */
[----:B------:R0:W1:Y:S02]  /*16650*/  SHFL.IDX P6, R14, R13, R12, R11 ;  /* 0x0000000c0d0e7389 */ /* 0x00006400000c000b */
[----:B01----:R-:W-:Y:S01]  /*16660*/  ENDCOLLECTIVE ;  /* 0x000000000000791b */ /* 0x003fe20003800000 */
.L_x_391:
        /* <DEDUP_REMOVED lines=13> */
.L_x_392:
[----:B------:R-:W-:Y:S02]  /*16740*/  IMAD.MOV.U32 R13, RZ, RZ, R8 ;  /* 0x000000ffff0d7224 */ /* 0x000fe400078e0008 */
[----:B------:R-:W-:Y:S02]  /*16750*/  IMAD.MOV.U32 R12, RZ, RZ, RZ ;  /* 0x000000ffff0c7224 */ /* 0x000fe400078e00ff */
[----:B------:R-:W-:-:S07]  /*16760*/  IMAD.MOV.U32 R2, RZ, RZ, R14 ;  /* 0x000000ffff027224 */ /* 0x000fce00078e000e */
[----:B------:R-:W-:Y:S05]  /*16770*/  WARPSYNC.COLLECTIVE R15, `(.L_x_393) ;  /* 0x000000000f087348 */ /* 0x000fea0003c00000 */
[----:B------:R0:W1:Y:S02]  /*16780*/  SHFL.IDX P6, R14, R13, R12, R11 ;  /* 0x0000000c0d0e7389 */ /* 0x00006400000c000b */
[----:B01----:R-:W-:Y:S01]  /*16790*/  ENDCOLLECTIVE ;  /* 0x000000000000791b */ /* 0x003fe20003800000 */
.L_x_393:
        /* <DEDUP_REMOVED lines=13> */
.L_x_394:
[----:B------:R-:W-:Y:S01]  /*16870*/  IMAD.MOV.U32 R2, RZ, RZ, R14 ;  /* 0x000000ffff027224 */ /* 0x000fe200078e000e */
[----:B------:R-:W-:Y:S06]  /*16880*/  BRA `(.L_x_395) ;  /* 0xffffffb800f07947 */ /* 0x000fec000383ffff */
.L_x_291:
[----:B0-----:R0:W2:Y:S02]  /*16890*/  SYNCS.PHASECHK.TRANS64.TRYWAIT P1, [R0+URZ+0x29870], R3 ;  /* 0x02987003000075a7 */ /* 0x0010a4000802017f */
[----:B--2---:R-:W-:Y:S05]  /*168a0*/  @!P1 NANOSLEEP.SYNCS 0x989680 ;  /* 0x009896800000995d */ /* 0x004fea0003900000 */
[----:B------:R-:W2:Y:S02]  /*168b0*/  @!P1 SYNCS.PHASECHK.TRANS64 P1, [R0+URZ+0x29870], R3 ;  /* 0x02987003000095a7 */ /* 0x000ea4000802007f */
[----:B--2---:R-:W-:Y:S05]  /*168c0*/  @!P1 BRA `(.L_x_291) ;  /* 0xfffffffc00f09947 */ /* 0x004fea000383ffff */
[----:B------:R-:W-:Y:S05]  /*168d0*/  BRA `(.L_x_396) ;  /* 0xffffffbc005c7947 */ /* 0x000fea000383ffff */
.L_x_293:
[----:B0-----:R0:W2:Y:S02]  /*168e0*/  SYNCS.PHASECHK.TRANS64.TRYWAIT P1, [R0+URZ+0x29860], R3 ;  /* 0x02986003000075a7 */ /* 0x0010a4000802017f */
[----:B--2---:R-:W-:Y:S05]  /*168f0*/  @!P1 NANOSLEEP.SYNCS 0x989680 ;  /* 0x009896800000995d */ /* 0x004fea0003900000 */
[----:B------:R-:W2:Y:S02]  /*16900*/  @!P1 SYNCS.PHASECHK.TRANS64 P1, [R0+URZ+0x29860], R3 ;  /* 0x02986003000095a7 */ /* 0x000ea4000802007f */
[----:B--2---:R-:W-:Y:S05]  /*16910*/  @!P1 BRA `(.L_x_293) ;  /* 0xfffffffc00f09947 */ /* 0x004fea000383ffff */
[----:B------:R-:W-:Y:S05]  /*16920*/  BRA `(.L_x_397) ;  /* 0xffffffbc006c7947 */ /* 0x000fea000383ffff */
.L_x_301:
[----:B0-----:R0:W3:Y:S02]  /*16930*/  SYNCS.PHASECHK.TRANS64.TRYWAIT P1, [R18+URZ+0x29870], R3 ;  /* 0x02987003120075a7 */ /* 0x0010e4000802017f */
[----:B---3--:R-:W-:Y:S05]  /*16940*/  @!P1 NANOSLEEP.SYNCS 0x989680 ;  /* 0x009896800000995d */ /* 0x008fea0003900000 */
[----:B------:R-:W3:Y:S02]  /*16950*/  @!P1 SYNCS.PHASECHK.TRANS64 P1, [R18+URZ+0x29870], R3 ;  /* 0x02987003120095a7 */ /* 0x000ee4000802007f */
[----:B---3--:R-:W-:Y:S05]  /*16960*/  @!P1 BRA `(.L_x_301) ;  /* 0xfffffffc00f09947 */ /* 0x008fea000383ffff */
[----:B------:R-:W-:Y:S05]  /*16970*/  BRA `(.L_x_398) ;  /* 0xffffffc400347947 */ /* 0x000fea000383ffff */
.L_x_303:
[----:B0-----:R0:W2:Y:S02]  /*16980*/  SYNCS.PHASECHK.TRANS64.TRYWAIT P1, [R18+URZ+0x29860], R3 ;  /* 0x02986003120075a7 */ /* 0x0010a4000802017f */
[----:B--2---:R-:W-:Y:S05]  /*16990*/  @!P1 NANOSLEEP.SYNCS 0x989680 ;  /* 0x009896800000995d */ /* 0x004fea0003900000 */
[----:B------:R-:W2:Y:S02]  /*169a0*/  @!P1 SYNCS.PHASECHK.TRANS64 P1, [R18+URZ+0x29860], R3 ;  /* 0x02986003120095a7 */ /* 0x000ea4000802007f */
[----:B--2---:R-:W-:Y:S05]  /*169b0*/  @!P1 BRA `(.L_x_303) ;  /* 0xfffffffc00f09947 */ /* 0x004fea000383ffff */
[----:B------:R-:W-:Y:S05]  /*169c0*/  BRA `(.L_x_399) ;  /* 0xffffffc400407947 */ /* 0x000fea000383ffff */
.L_x_315:
[----:B0-----:R0:W2:Y:S02]  /*169d0*/  SYNCS.PHASECHK.TRANS64.TRYWAIT P0, [R4+URZ+0x29820], R0 ;  /* 0x02982000040075a7 */ /* 0x0010a4000800017f */
[----:B--2---:R-:W-:Y:S05]  /*169e0*/  @!P0 NANOSLEEP.SYNCS 0x989680 ;  /* 0x009896800000895d */ /* 0x004fea0003900000 */
[----:B------:R-:W2:Y:S02]  /*169f0*/  @!P0 SYNCS.PHASECHK.TRANS64 P0, [R4+URZ+0x29820], R0 ;  /* 0x02982000040085a7 */ /* 0x000ea4000800007f */
[----:B--2---:R-:W-:Y:S05]  /*16a00*/  @!P0 BRA `(.L_x_315) ;  /* 0xfffffffc00f08947 */ /* 0x004fea000383ffff */
[----:B------:R-:W-:Y:S05]  /*16a10*/  BRA `(.L_x_400) ;  /* 0xffffffd800007947 */ /* 0x000fea000383ffff */
.L_x_316:
[----:B------:R-:W2:Y:S01]  /*16a20*/  S2R R2, SR_TID.X ;  /* 0x0000000000027919 */ /* 0x000ea20000002100 */
[----:B------:R-:W-:Y:S01]  /*16a30*/  BSSY B0, `(.L_x_401) ;  /* 0x000000a000007945 */ /* 0x000fe20003800000 */
[----:B------:R-:W-:Y:S02]  /*16a40*/  IMAD.MOV.U32 R12, RZ, RZ, RZ ;  /* 0x000000ffff0c7224 */ /* 0x000fe400078e00ff */
[----:B------:R-:W-:Y:S02]  /*16a50*/  IMAD.MOV.U32 R11, RZ, RZ, 0x1f ;  /* 0x0000001fff0b7424 */ /* 0x000fe400078e00ff */
[----:B------:R-:W-:Y:S01]  /*16a60*/  IMAD.MOV.U32 R15, RZ, RZ, -0x1 ;  /* 0xffffffffff0f7424 */ /* 0x000fe200078e00ff */
[----:B--2---:R-:W-:-:S04]  /*16a70*/  SHF.R.U32.HI R2, RZ, 0x5, R2 ;  /* 0x00000005ff027819 */ /* 0x004fc80000011602 */
[----:B------:R-:W-:-:S05]  /*16a80*/  LOP3.LUT R2, R2, 0x3, RZ, 0xc0, !PT ;  /* 0x0000000302027812 */ /* 0x000fca00078ec0ff */
[----:B------:R-:W-:-:S07]  /*16a90*/  IMAD.MOV.U32 R13, RZ, RZ, R2 ;  /* 0x000000ffff0d7224 */ /* 0x000fce00078e0002 */
[----:B01----:R-:W-:Y:S05]  /*16aa0*/  WARPSYNC.COLLECTIVE R15, `(.L_x_402) ;  /* 0x000000000f087348 */ /* 0x003fea0003c00000 */
[----:B------:R2:W3:Y:S02]  /*16ab0*/  SHFL.IDX P6, R14, R13, R12, R11 ;  /* 0x0000000c0d0e7389 */ /* 0x0004e400000c000b */
[----:B0123--:R-:W-:Y:S01]  /*16ac0*/  ENDCOLLECTIVE ;  /* 0x000000000000791b */ /* 0x00ffe20003800000 */
.L_x_402:
[----:B------:R-:W-:Y:S05]  /*16ad0*/  BSYNC B0 ;  /* 0x0000000000007941 */ /* 0x000fea0003800000 */
.L_x_401:
[----:B------:R-:W-:Y:S05]  /*16ae0*/  BRA `(.L_x_403) ;  /* 0xffffffd400e87947 */ /* 0x000fea000383ffff */
.L_x_319:
[----:B------:R-:W-:Y:S01]  /*16af0*/  BSSY B1, `(.L_x_404) ;  /* 0x0000006000017945 */ /* 0x000fe20003800000 */
[----:B------:R-:W-:-:S07]  /*16b00*/  IMAD.MOV.U32 R15, RZ, RZ, -0x1 ;  /* 0xffffffffff0f7424 */ /* 0x000fce00078e00ff */
[----:B01----:R-:W-:Y:S05]  /*16b10*/  WARPSYNC.COLLECTIVE R15, `(.L_x_405) ;  /* 0x000000000f0c7348 */ /* 0x003fea0003c00000 */
[----:B------:R-:W-:Y:S02]  /*16b20*/  ELECT P6, UR62, PT ;  /* 0x00000000003e782f */ /* 0x000fe400038c0000 */
[----:B------:R-:W-:Y:S01]  /*16b30*/  MOV R14, UR62 ;  /* 0x0000003e000e7c02 */ /* 0x000fe20008000f00 */
[----:B01----:R-:W-:Y:S10]  /*16b40*/  ENDCOLLECTIVE ;  /* 0x000000000000791b */ /* 0x003ff40003800000 */
.L_x_405:
[----:B------:R-:W-:Y:S05]  /*16b50*/  BSYNC B1 ;  /* 0x0000000000017941 */ /* 0x000fea0003800000 */
.L_x_404:
[----:B------:R-:W-:Y:S05]  /*16b60*/  BRA `(.L_x_406) ;  /* 0xffffffd400e07947 */ /* 0x000fea000383ffff */
.L_x_321:
[----:B0-----:R0:W2:Y:S02]  /*16b70*/  SYNCS.PHASECHK.TRANS64.TRYWAIT P1, [R5+URZ+0x29840], R0 ;  /* 0x02984000050075a7 */ /* 0x0010a4000802017f */
[----:B--2---:R-:W-:Y:S05]  /*16b80*/  @!P1 NANOSLEEP.SYNCS 0x989680 ;  /* 0x009896800000995d */ /* 0x004fea0003900000 */
[----:B------:R-:W2:Y:S02]  /*16b90*/  @!P1 SYNCS.PHASECHK.TRANS64 P1, [R5+URZ+0x29840], R0 ;  /* 0x02984000050095a7 */ /* 0x000ea4000802007f */
[----:B--2---:R-:W-:Y:S05]  /*16ba0*/  @!P1 BRA `(.L_x_321) ;  /* 0xfffffffc00f09947 */ /* 0x004fea000383ffff */
[----:B------:R-:W-:Y:S05]  /*16bb0*/  BRA `(.L_x_407) ;  /* 0xffffffd800007947 */ /* 0x000fea000383ffff */
.L_x_323:
[----:B--2---:R2:W3:Y:S02]  /*16bc0*/  SYNCS.PHASECHK.TRANS64.TRYWAIT P1, [R19+URZ+0x29840], R2 ;  /* 0x02984002130075a7 */ /* 0x0044e4000802017f */
[----:B---3--:R-:W-:Y:S05]  /*16bd0*/  @!P1 NANOSLEEP.SYNCS 0x989680 ;  /* 0x009896800000995d */ /* 0x008fea0003900000 */
[----:B------:R-:W3:Y:S02]  /*16be0*/  @!P1 SYNCS.PHASECHK.TRANS64 P1, [R19+URZ+0x29840], R2 ;  /* 0x02984002130095a7 */ /* 0x000ee4000802007f */
[----:B---3--:R-:W-:Y:S05]  /*16bf0*/  @!P1 BRA `(.L_x_323) ;  /* 0xfffffffc00f09947 */ /* 0x008fea000383ffff */
[----:B------:R-:W-:Y:S05]  /*16c00*/  BRA `(.L_x_408) ;  /* 0xffffffd8000c7947 */ /* 0x000fea000383ffff */
.L_x_325:
[----:B---3--:R3:W4:Y:S02]  /*16c10*/  SYNCS.PHASECHK.TRANS64.TRYWAIT P1, [R5+URZ+0x29860], R0 ;  /* 0x02986000050075a7 */ /* 0x008724000802017f */
[----:B----4-:R-:W-:Y:S05]  /*16c20*/  @!P1 NANOSLEEP.SYNCS 0x989680 ;  /* 0x009896800000995d */ /* 0x010fea0003900000 */
[----:B------:R-:W4:Y:S02]  /*16c30*/  @!P1 SYNCS.PHASECHK.TRANS64 P1, [R5+URZ+0x29860], R0 ;  /* 0x02986000050095a7 */ /* 0x000f24000802007f */
[----:B----4-:R-:W-:Y:S05]  /*16c40*/  @!P1 BRA `(.L_x_325) ;  /* 0xfffffffc00f09947 */ /* 0x010fea000383ffff */
[----:B------:R-:W-:Y:S05]  /*16c50*/  BRA `(.L_x_409) ;  /* 0xffffffd800087947 */ /* 0x000fea000383ffff */
.L_x_327:
[----:B----4-:R4:W0:Y:S02]  /*16c60*/  SYNCS.PHASECHK.TRANS64.TRYWAIT P1, [R19+URZ+0x29860], R2 ;  /* 0x02986002130075a7 */ /* 0x010824000802017f */
[----:B0-----:R-:W-:Y:S05]  /*16c70*/  @!P1 NANOSLEEP.SYNCS 0x989680 ;  /* 0x009896800000995d */ /* 0x001fea0003900000 */
[----:B------:R-:W0:Y:S02]  /*16c80*/  @!P1 SYNCS.PHASECHK.TRANS64 P1, [R19+URZ+0x29860], R2 ;  /* 0x02986002130095a7 */ /* 0x000e24000802007f */
[----:B0-----:R-:W-:Y:S05]  /*16c90*/  @!P1 BRA `(.L_x_327) ;  /* 0xfffffffc00f09947 */ /* 0x001fea000383ffff */
[----:B------:R-:W-:Y:S05]  /*16ca0*/  BRA `(.L_x_410) ;  /* 0xffffffd800047947 */ /* 0x000fea000383ffff */
.L_x_329:
[----:B------:R0:W0:Y:S02]  /*16cb0*/  SYNCS.PHASECHK.TRANS64.TRYWAIT P1, [R5+URZ+0x29880], R0 ;  /* 0x02988000050075a7 */ /* 0x000024000802017f */
[----:B0-----:R-:W-:Y:S05]  /*16cc0*/  @!P1 NANOSLEEP.SYNCS 0x989680 ;  /* 0x009896800000995d */ /* 0x001fea0003900000 */
[----:B------:R-:W0:Y:S02]  /*16cd0*/  @!P1 SYNCS.PHASECHK.TRANS64 P1, [R5+URZ+0x29880], R0 ;  /* 0x02988000050095a7 */ /* 0x000e24000802007f */
[----:B0-----:R-:W-:Y:S05]  /*16ce0*/  @!P1 BRA `(.L_x_329) ;  /* 0xfffffffc00f09947 */ /* 0x001fea000383ffff */
[----:B------:R-:W-:Y:S05]  /*16cf0*/  BRA `(.L_x_411) ;  /* 0xffffffd800007947 */ /* 0x000fea000383ffff */
.L_x_412:
        /* <DEDUP_REMOVED lines=16> */
.L_x_3315:


//--------------------- .text._ZN7cutlass13device_kernelIN5flash11enable_sm90INS1_16FlashAttnFwdSm90INS1_25CollectiveMainloopFwdSm90ILi2EN4cute5tupleIJNS5_1CILi1EEES8_S8_EEENS6_IJNS7_ILi128EEENS7_ILi160EEENS7_ILi192EEEEEELi128ENS_12float_e4m3_tEfNS_4arch4Sm90ELb0ELb0ELb1ELb1ELb1ELb1ELb0ELb1ELb1ELb1ELb1ELb0EEENS1_21CollectiveEpilogueFwdINS6_IJSA_SA_SB_EEES9_NS_10bfloat16_tESG_Li256ELb1ELb1ELb1ELb1EEENS1_36VarlenDynamicPersistentTileSchedulerILi128ELi160ELi256ELi128ELb1ELb1ELb1ELb0ELb1ELb1EEEEEEEEEvNT_6ParamsE --------------------------
	.section	.text._ZN7cutlass13device_kernelIN5flash11enable_sm90INS1_16FlashAttnFwdSm90INS1_25CollectiveMainloopFwdSm90ILi2EN4cute5tupleIJNS5_1CILi1EEES8_S8_EEENS6_IJNS7_ILi128EEENS7_ILi160EEENS7_ILi192EEEEEELi128ENS_12float_e4m3_tEfNS_4arch4Sm90ELb0ELb0ELb1ELb1ELb1ELb1ELb0ELb1ELb1ELb1ELb1ELb0EEENS1_21CollectiveEpilogueFwdINS6_IJSA_SA_SB_EEES9_NS_10bfloat16_tESG_Li256ELb1ELb1ELb1ELb1EEENS1_36VarlenDynamicPersistentTileSchedulerILi128ELi160ELi256ELi128ELb1ELb1ELb1ELb0ELb1ELb1EEEEEEEEEvNT_6ParamsE,"ax",@progbits
	.align	128
.text._ZN7cutlass13device_kernelIN5flash11enable_sm90INS1_16FlashAttnFwdSm90INS1_25CollectiveMainloopFwdSm90ILi2EN4cute5tupleIJNS5_1CILi1EEES8_S8_EEENS6_IJNS7_ILi128EEENS7_ILi160EEENS7_ILi192EEEEEELi128ENS_12float_e4m3_tEfNS_4arch4Sm90ELb0ELb0ELb1ELb1ELb1ELb1ELb0ELb1ELb1ELb1ELb1ELb0EEENS1_21CollectiveEpilogueFwdINS6_IJSA_SA_SB_EEES9_NS_10bfloat16_tESG_Li256ELb1ELb1ELb1ELb1EEENS1_36VarlenDynamicPersistentTileSchedulerILi128ELi160ELi256ELi128ELb1ELb1ELb1ELb0ELb1ELb1EEEEEEEEEvNT_6ParamsE:
        .type           _ZN7cutlass13device_kernelIN5flash11enable_sm90INS1_16FlashAttnFwdSm90INS1_25CollectiveMainloopFwdSm90ILi2EN4cute5tupleIJNS5_1CILi1EEES8_S8_EEENS6_IJNS7_ILi128EEENS7_ILi160EEENS7_ILi192EEEEEELi128ENS_12float_e4m3_tEfNS_4arch4Sm90ELb0ELb0ELb1ELb1ELb1ELb1ELb0ELb1ELb1ELb1ELb1ELb0EEENS1_21CollectiveEpilogueFwdINS6_IJSA_SA_SB_EEES9_NS_10bfloat16_tESG_Li256ELb1ELb1ELb1ELb1EEENS1_36VarlenDynamicPersistentTileSchedulerILi128ELi160ELi256ELi128ELb1ELb1ELb1ELb0ELb1ELb1EEEEEEEEEvNT_6ParamsE,@function
        .size           _ZN7cutlass13device_kernelIN5flash11enable_sm90INS1_16FlashAttnFwdSm90INS1_25CollectiveMainloopFwdSm90ILi2EN4cute5tupleIJNS5_1CILi1EEES8_S8_EEENS6_IJNS7_ILi128EEENS7_ILi160EEENS7_ILi192EEEEEELi128ENS_12float_e4m3_tEfNS_4arch4Sm90ELb0ELb0ELb1ELb1ELb1ELb1ELb0ELb1ELb1ELb1ELb1ELb0EEENS1_21CollectiveEpilogueFwdINS6_IJSA_SA_SB_EEES9_NS_10bfloat16_tESG_Li256ELb1ELb1ELb1ELb1EEENS1_36VarlenDynamicPersistentTileSchedulerILi128ELi160ELi256ELi128ELb1ELb1ELb1ELb0ELb1ELb1EEEEEEEEEvNT_6ParamsE,(.L_x_3316 - _ZN7cutlass13device_kernelIN5flash11enable_sm90INS1_16FlashAttnFwdSm90INS1_25CollectiveMainloopFwdSm90ILi2EN4cute5tupleIJNS5_1CILi1EEES8_S8_EEENS6_IJNS7_ILi128EEENS7_ILi160EEENS7_ILi192EEEEEELi128ENS_12float_e4m3_tEfNS_4arch4Sm90ELb0ELb0ELb1ELb1ELb1ELb1ELb0ELb1ELb1ELb1ELb1ELb0EEENS1_21CollectiveEpilogueFwdINS6_IJSA_SA_SB_EEES9_NS_10bfloat16_tESG_Li256ELb1ELb1ELb1ELb1EEENS1_36VarlenDynamicPersistentTileSchedulerILi128ELi160ELi256ELi128ELb1ELb1ELb1ELb0ELb1ELb1EEEEEEEEEvNT_6ParamsE)
        .other          _ZN7cutlass13device_kernelIN5flash11enable_sm90INS1_16FlashAttnFwdSm90INS1_25CollectiveMainloopFwdSm90ILi2EN4cute5tupleIJNS5_1CILi1EEES8_S8_EEENS6_IJNS7_ILi128EEENS7_ILi160EEENS7_ILi192EEEEEELi128ENS_12float_e4m3_tEfNS_4arch4Sm90ELb0ELb0ELb1ELb1ELb1ELb1ELb0ELb1ELb1ELb1ELb1ELb0EEENS1_21CollectiveEpilogueFwdINS6_IJSA_SA_SB_EEES9_NS_10bfloat16_tESG_Li256ELb1ELb1ELb1ELb1EEENS1_36VarlenDynamicPersistentTileSchedulerILi128ELi160ELi256ELi128ELb1ELb1ELb1ELb0ELb1ELb1EEEEEEEEEvNT_6ParamsE,@"STO_CUDA_ENTRY STV_DEFAULT"
_ZN7cutlass13device_kernelIN5flash11enable_sm90INS1_16FlashAttnFwdSm90INS1_25CollectiveMainloopFwdSm90ILi2EN4cute5tupleIJNS5_1CILi1EEES8_S8_EEENS6_IJNS7_ILi128EEENS7_ILi160EEENS7_ILi192EEEEEELi128ENS_12float_e4m3_tEfNS_4arch4Sm90ELb0ELb0ELb1ELb1ELb1ELb1ELb0ELb1ELb1ELb1ELb1ELb0EEENS1_21CollectiveEpilogueFwdINS6_IJSA_SA_SB_EEES9_NS_10bfloat16_tESG_Li256ELb1ELb1ELb1ELb1EEENS1_36VarlenDynamicPersistentTileSchedulerILi128ELi160ELi256ELi128ELb1ELb1ELb1ELb0ELb1ELb1EEEEEEEEEvNT_6ParamsE:
[----:B------:R-:W0:Y:S02]  /*0000*/  LDC R1, c[0x0][0x28] ;  /* 0x00000a00ff017b82 */ /* 0x000e240000000800 */
[----:B0-----:R-:W-:Y:S01]  /*0010*/  VIADD R1, R1, 0xffffffa8 ;  /* 0xffffffa801017836 */ /* 0x001fe20000000000 */
[----:B------:R-:W0:Y:S01]  /*0020*/  S2R R3, SR_TID.X ;  /* 0x0000000000037919 */ /* 0x000e220000002100 */
[----:B------:R-:W-:Y:S01]  /*0030*/  ELECT P0, URZ, PT ;  /* 0x00000000003f782f */ /* 0x000fe20003800000 */
[----:B------:R-:W-:Y:S01]  /*0040*/  BSSY B0, `(.L_x_413) ;  /* 0x000000e000007945 */ /* 0x000fe20003800000 */
[--C-:B0-----:R-:W-:Y:S02]  /*0050*/  SHF.R.U32.HI R0, RZ, 0x5, R3.reuse ;  /* 0x00000005ff007819 */ /* 0x101fe40000011603 */
[----:B------:R-:W-:-:S03]  /*0060*/  SHF.R.U32.HI R3, RZ, 0x7, R3 ;  /* 0x00000007ff037819 */ /* 0x000fc60000011603 */
[----:B------:R-:W0:Y:S02]  /*0070*/  SHFL.IDX PT, R2, R0, RZ, 0x1f ;  /* 0x00001fff00027589 */ /* 0x000e2400000e0000 */
[----:B0-----:R-:W-:-:S13]  /*0080*/  ISETP.EQ.AND P0, PT, R2, RZ, P0 ;  /* 0x000000ff0200720c */ /* 0x001fda0000702270 */
[----:B------:R-:W-:Y:S05]  /*0090*/  @!P0 BRA `(.L_x_414) ;  /* 0x0000000000208947 */ /* 0x000fea0003800000 */
[----:B------:R-:W-:Y:S02]  /*00a0*/  ULDC.64 UR4, c[0x0][0x198] ;  /* 0x0000660000047ab9 */ /* 0x000fe40000000a00 */
[----:B------:R-:W-:Y:S02]  /*00b0*/  UIADD3 UR6, UP0, UR4, 0x570, URZ ;  /* 0x0000057004067890 */ /* 0x000fe4000ff1e03f */
[----:B------:R-:W-:Y:S02]  /*00c0*/  UIADD3 UR4, UP1, UR4, 0x670, URZ ;  /* 0x0000067004047890 */ /* 0x000fe4000ff3e03f */
[----:B------:R-:W-:Y:S02]  /*00d0*/  UIADD3.X UR7, URZ, UR5, URZ, UP0, !UPT ;  /* 0x000000053f077290 */ /* 0x000fe400087fe43f */
[----:B------:R-:W-:-:S07]  /*00e0*/  UIADD3.X UR5, URZ, UR5, URZ, UP1, !UPT ;  /* 0x000000053f057290 */ /* 0x000fce0008ffe43f */
[----:B------:R0:W-:Y:S02]  /*00f0*/  UTMACCTL.PF [UR6] ;  /* 0x00000000060079b9 */ /* 0x0001e40008040000 */
[----:B------:R0:W-:Y:S02]  /*0100*/  UTMACCTL.PF [UR4] ;  /* 0x00000000040079b9 */ /* 0x0001e40008040000 */
[----:B0-----:R-:W-:Y:S01]  /*0110*/  NOP ;  /* 0x0000000000007918 */ /* 0x001fe20000000000 */
.L_x_414:
[----:B------:R-:W-:Y:S05]  /*0120*/  BSYNC B0 ;  /* 0x0000000000007941 */ /* 0x000fea0003800000 */
.L_x_413:
[----:B------:R-:W-:Y:S01]  /*0130*/  VOTEU.ANY UP0, P0 ;  /* 0x00000000003f7886 */ /* 0x000fe20000000100 */
[----:B------:R-:W0:Y:S01]  /*0140*/  SHFL.IDX PT, R3, R3, RZ, 0x1f ;  /* 0x00001fff03037589 */ /* 0x000e2200000e0000 */
[----:B------:R-:W-:Y:S01]  /*0150*/  UMOV UR4, 0x80 ;  /* 0x0000008000047882 */ /* 0x000fe20000000000 */
[----:B------:R-:W-:Y:S01]  /*0160*/  UMOV UR7, 0x100 ;  /* 0x0000010000077882 */ /* 0x000fe20000000000 */
[----:B------:R-:W-:Y:S01]  /*0170*/  VOTEU.ANY UP1, P0 ;  /* 0x00000000003f7886 */ /* 0x000fe20000020100 */
[----:B------:R-:W1:Y:S01]  /*0180*/  @UP0 S2UR UR8, SR_CgaCtaId ;  /* 0x00000000000809c3 */ /* 0x000e620000008800 */
[----:B------:R-:W2:Y:S01]  /*0190*/  SHFL.IDX PT, R2, R0, RZ, 0x1f ;  /* 0x00001fff00027589 */ /* 0x000ea200000e0000 */
[----:B------:R-:W-:Y:S01]  /*01a0*/  @UP0 UMOV UR6, 0x400 ;  /* 0x0000040000060882 */ /* 0x000fe20000000000 */
[----:B------:R-:W-:-:S04]  /*01b0*/  @UP0 UIADD3 UR4, -UR4, 0x100000, URZ ;  /* 0x0010000004040890 */ /* 0x000fc8000fffe13f */
[----:B------:R-:W-:Y:S02]  /*01c0*/  @UP0 USHF.L.U32 UR5, UR4, 0xb, URZ ;  /* 0x0000000b04050899 */ /* 0x000fe4000800063f */
[----:B------:R-:W-:Y:S01]  /*01d0*/  @UP0 USHF.L.U32 UR4, UR4, 0x1, URZ ;  /* 0x0000000104040899 */ /* 0x000fe2000800063f */
[----:B------:R-:W-:Y:S01]  /*01e0*/  VOTEU.ANY UP2, P0 ;  /* 0x00000000003f7886 */ /* 0x000fe20000040100 */
[----:B0-----:R-:W-:Y:S01]  /*01f0*/  R2UR UR9, R3 ;  /* 0x00000000030972ca */ /* 0x001fe200000e0000 */
[----:B-1----:R-:W-:Y:S01]  /*0200*/  @UP0 ULEA UR8, UR8, UR6, 0x18 ;  /* 0x0000000608080291 */ /* 0x002fe2000f8ec03f */
[----:B--2---:R-:W-:Y:S01]  /*0210*/  ISETP.NE.AND P1, PT, R2, RZ, PT ;  /* 0x000000ff0200720c */ /* 0x004fe20003f25270 */
[----:B------:R-:W-:-:S04]  /*0220*/  @UP0 UIADD3 UR6, -UR7, 0x100000, URZ ;  /* 0x0010000007060890 */ /* 0x000fc8000fffe13f */
[----:B------:R-:W-:Y:S02]  /*0230*/  @UP0 USHF.L.U32 UR7, UR6, 0xb, URZ ;  /* 0x0000000b06070899 */ /* 0x000fe4000800063f */
[----:B------:R-:W-:-:S04]  /*0240*/  @UP0 USHF.L.U32 UR6, UR6, 0x1, URZ ;  /* 0x0000000106060899 */ /* 0x000fc8000800063f */
[----:B------:R-:W-:Y:S01]  /*0250*/  UISETP.NE.AND UP0, UPT, UR9, URZ, UPT ;  /* 0x0000003f0900728c */ /* 0x000fe2000bf05270 */
[----:B------:R-:W0:Y:S02]  /*0260*/  FENCE.VIEW.ASYNC.S ;  /* 0x00000000000073c6 */ /* 0x000e240000000000 */
[----:B0-----:R0:W1:Y:S05]  /*0270*/  @UP1 SYNCS.EXCH.64 URZ, [UR8+0x29800], UR4 ;  /* 0x02980004083f15b2 */ /* 0x00106a0008000100 */
[----:B------:R0:W2:Y:S01]  /*0280*/  @UP2 SYNCS.EXCH.64 URZ, [UR8+0x29820], UR6 ;  /* 0x02982006083f25b2 */ /* 0x0000a20008000100 */
        /* <DEDUP_REMOVED lines=14> */
[----:B0-----:R3:W4:Y:S08]  /*0370*/  SYNCS.EXCH.64 URZ, [UR8+0x29830], UR4 ;  /* 0x02983004083f75b2 */ /* 0x0017300008000100 */
[----:B------:R3:W0:Y:S01]  /*0380*/  SYNCS.EXCH.64 URZ, [UR8+0x29840], UR6 ;  /* 0x02984006083f75b2 */ /* 0x0006220008000100 */
[----:B------:R3:W0:Y:S01]  /*0390*/  SYNCS.EXCH.64 URZ, [UR8+0x29838], UR4 ;  /* 0x02983804083f75b2 */ /* 0x0006220008000100 */
[----:B------:R3:W0:Y:S02]  /*03a0*/  SYNCS.EXCH.64 URZ, [UR8+0x29848], UR6 ;  /* 0x02984806083f75b2 */ /* 0x0006240008000100 */
[----:B---3--:R-:W-:Y:S01]  /*03b0*/  NOP ;  /* 0x0000000000007918 */ /* 0x008fe20000000000 */
.L_x_415:
[----:B------:R-:W3:Y:S01]  /*03c0*/  SHFL.IDX PT, R2, R0, RZ, 0x1f ;  /* 0x00001fff00027589 */ /* 0x000ee200000e0000 */
[----:B------:R-:W-:Y:S01]  /*03d0*/  NOP ;  /* 0x0000000000007918 */ /* 0x000fe20000000000 */
[----:B---3--:R-:W-:-:S13]  /*03e0*/  ISETP.NE.AND P0, PT, R2, RZ, PT ;  /* 0x000000ff0200720c */ /* 0x008fda0003f05270 */
        /* <DEDUP_REMOVED lines=17> */
[----:B------:R3:W0:Y:S02]  /*0500*/  SYNCS.EXCH.64 URZ, [UR8+0x29868], UR6 ;  /* 0x02986806083f75b2 */ /* 0x0006240008000100 */
[----:B---3--:R-:W-:Y:S01]  /*0510*/  NOP ;  /* 0x0000000000007918 */ /* 0x008fe20000000000 */
.L_x_416:
[----:B------:R-:W3:Y:S01]  /*0520*/  SHFL.IDX PT, R2, R0, RZ, 0x1f ;  /* 0x00001fff00027589 */ /* 0x000ee200000e0000 */
[----:B------:R-:W-:Y:S01]  /*0530*/  NOP ;  /* 0x0000000000007918 */ /* 0x000fe20000000000 */
[----:B---3--:R-:W-:-:S13]  /*0540*/  ISETP.NE.AND P0, PT, R2, RZ, PT ;  /* 0x000000ff0200720c */ /* 0x008fda0003f05270 */
        /* <DEDUP_REMOVED lines=13> */
[----:B------:R3:W0:Y:S02]  /*0620*/  SYNCS.EXCH.64 URZ, [UR6+0x29888], UR4 ;  /* 0x02988804063f75b2 */ /* 0x0006240008000100 */
[----:B---3--:R-:W-:Y:S01]  /*0630*/  NOP ;  /* 0x0000000000007918 */ /* 0x008fe20000000000 */
.L_x_417:
        /* <DEDUP_REMOVED lines=22> */
.L_x_418:
[----:B------:R-:W3:Y:S01]  /*07a0*/  SHFL.IDX PT, R3, R0, RZ, 0x1f ;  /* 0x00001fff00037589 */ /* 0x000ee200000e0000 */
[----:B------:R-:W-:Y:S01]  /*07b0*/  NOP ;  /* 0x0000000000007918 */ /* 0x000fe20000000000 */
[----:B------:R-:W0:Y:S01]  /*07c0*/  S2R R2, SR_CgaCtaId ;  /* 0x0000000000027919 */ /* 0x000e220000008800 */
[----:B---3--:R-:W-:-:S13]  /*07d0*/  ISETP.NE.AND P0, PT, R3, RZ, PT ;  /* 0x000000ff0300720c */ /* 0x008fda0003f05270 */
[----:B0-----:R-:W-:Y:S05]  /*07e0*/  @P0 BRA `(.L_x_419) ;  /* 0x0000000000480947 */ /* 0x001fea0003800000 */
        /* <DEDUP_REMOVED lines=13> */
[----:B0-----:R0:W3:Y:S08]  /*08c0*/  SYNCS.EXCH.64 URZ, [UR8+0x298b0], UR4 ;  /* 0x0298b004083f75b2 */ /* 0x0010f00008000100 */
[----:B------:R0:W0:Y:S01]  /*08d0*/  SYNCS.EXCH.64 URZ, [UR8+0x298c0], UR6 ;  /* 0x0298c006083f75b2 */ /* 0x0000220008000100 */
[----:B------:R0:W0:Y:S01]  /*08e0*/  SYNCS.EXCH.64 URZ, [UR8+0x298b8], UR4 ;  /* 0x0298b804083f75b2 */ /* 0x0000220008000100 */
[----:B------:R0:W0:Y:S01]  /*08f0*/  SYNCS.EXCH.64 URZ, [UR8+0x298c8], UR6 ;  /* 0x0298c806083f75b2 */ /* 0x0000220008000100 */
[----:B------:R-:W-:Y:S01]  /*0900*/  NOP ;  /* 0x0000000000007918 */ /* 0x000fe20000000000 */
.L_x_419:
[----:B------:R-:W-:Y:S01]  /*0910*/  PLOP3.LUT P0, PT, PT, PT, UP0, 0x80, 0x0 ;  /* 0x000000000000781c */ /* 0x000fe20003f0f008 */
[----:B------:R-:W-:Y:S01]  /*0920*/  UMOV UR36, 0x1 ;  /* 0x0000000100247882 */ /* 0x000fe20000000000 */
[----:B------:R-:W-:Y:S01]  /*0930*/  NOP ;  /* 0x0000000000007918 */ /* 0x000fe20000000000 */
[----:B------:R-:W-:Y:S01]  /*0940*/  USEL UR36, UR36, 0x2, !UP0 ;  /* 0x0000000224247887 */ /* 0x000fe2000c000000 */
[----:B------:R-:W-:Y:S01]  /*0950*/  BSSY B8, `(.L_x_420) ;  /* 0x0002c05000087945 */ /* 0x000fe20003800000 */
[----:B------:R-:W-:Y:S01]  /*0960*/  ULDC.64 UR50, c[0x0][0x208] ;  /* 0x0000820000327ab9 */ /* 0x000fe20000000a00 */
[----:B01234-:R-:W-:Y:S07]  /*0970*/  BAR.SYNC.DEFER_BLOCKING 0x0 ;  /* 0x0000000000007b1d */ /* 0x01ffee0000010000 */
[----:B------:R-:W-:Y:S05]  /*0980*/  @!P0 BRA `(.L_x_421) ;  /* 0x0000023c00608947 */ /* 0x000fea0003800000 */
.L_x_422:
[----:B------:R-:W-:-:S08]  /*0990*/  NOP ;  /* 0x0000000000007918 */ /* 0x000fd00000000000 */
[----:B------:R-:W0:Y:S02]  /*09a0*/  USETMAXREG.TRY_ALLOC.CTAPOOL UP0, 0xe8 ;  /* 0x000000e8000079c8 */ /* 0x000e240008000600 */
[----:B0-----:R-:W-:-:S13]  /*09b0*/  PLOP3.LUT P0, PT, PT, PT, UP0, 0x80, 0x0 ;  /* 0x000000000000781c */ /* 0x001fda0003f0f008 */
[----:B------:R-:W-:Y:S05]  /*09c0*/  @!P0 BRA `(.L_x_422) ;  /* 0xfffffffc00f08947 */ /* 0x000fea000383ffff */
[----:B------:R-:W2:Y:S01]  /*09d0*/  LDL.LU R0, [R1] ;  /* 0x0000000001007983 */ /* 0x000ea20000300800 */
[----:B------:R-:W0:Y:S01]  /*09e0*/  S2R R2, SR_TID.X ;  /* 0x0000000000027919 */ /* 0x000e220000002100 */
[----:B------:R-:W1:Y:S01]  /*09f0*/  S2UR UR38, SR_CgaCtaId ;  /* 0x00000000002679c3 */ /* 0x000e620000008800 */
[----:B------:R-:W-:Y:S01]  /*0a00*/  UMOV UR4, 0x400 ;  /* 0x0000040000047882 */ /* 0x000fe20000000000 */
[----:B0-----:R-:W-:-:S06]  /*0a10*/  SHF.R.U32.HI R2, RZ, 0x7, R2 ;  /* 0x00000007ff027819 */ /* 0x001fcc0000011602 */
[----:B------:R-:W-:Y:S06]  /*0a20*/  BAR.ARV 0x8, 0x180 ;  /* 0x0206000000007b1d */ /* 0x000fec0000002000 */
[----:B------:R-:W-:-:S13]  /*0a30*/  ISETP.NE.AND P0, PT, R2, 0x1, PT ;  /* 0x000000010200780c */ /* 0x000fda0003f05270 */
[----:B------:R-:W-:Y:S08]  /*0a40*/  @!P0 BAR.ARV 0x9, 0x100 ;  /* 0x0244000000008b1d */ /* 0x000ff00000002000 */
[----:B------:R-:W-:Y:S01]  /*0a50*/  BAR.SYNC.DEFER_BLOCKING 0x5, 0x180 ;  /* 0x0146000000007b1d */ /* 0x000fe20000010000 */
[----:B-1----:R-:W-:-:S06]  /*0a60*/  ULEA UR4, UR38, UR4, 0x18 ;  /* 0x0000000426047291 */ /* 0x002fcc000f8ec03f */
[----:B------:R-:W-:Y:S01]  /*0a70*/  IMAD.U32 R18, RZ, RZ, UR4 ;  /* 0x00000004ff127e24 */ /* 0x000fe2000f8e00ff */
[----:B------:R-:W-:-:S04]  /*0a80*/  ULDC UR4, c[0x0][0xc3c] ;  /* 0x00030f0000047ab9 */ /* 0x000fc80000000800 */
[----:B------:R-:W0:Y:S01]  /*0a90*/  LDS.128 R136, [R18+0x298d0] ;  /* 0x0298d00012887984 */ /* 0x000e220000000c00 */
[----:B------:R-:W-:Y:S06]  /*0aa0*/  BAR.ARV 0x4, 0x180 ;  /* 0x0106000000007b1d */ /* 0x000fec0000002000 */
[----:B--2---:R-:W-:-:S04]  /*0ab0*/  LOP3.LUT R0, R0, 0xfffffffb, RZ, 0xc0, !PT ;  /* 0xfffffffb00007812 */ /* 0x004fc800078ec0ff */
[----:B------:R-:W-:-:S05]  /*0ac0*/  @P0 LOP3.LUT R0, R0, 0x4, RZ, 0xfc, !PT ;  /* 0x0000000400000812 */ /* 0x000fca00078efcff */
[----:B------:R1:W-:Y:S01]  /*0ad0*/  STL [R1], R0 ;  /* 0x0000000001007387 */ /* 0x0003e20000100800 */
[----:B0-----:R-:W-:-:S13]  /*0ae0*/  ISETP.GE.AND P0, PT, R139, UR4, PT ;  /* 0x000000048b007c0c */ /* 0x001fda000bf06270 */
[----:B-1----:R-:W-:Y:S05]  /*0af0*/  @P0 BRA `(.L_x_423) ;  /* 0x000002bc00a80947 */ /* 0x002fea0003800000 */
[----:B------:R-:W0:Y:S01]  /*0b00*/  S2R R0, SR_TID.X ;  /* 0x0000000000007919 */ /* 0x000e220000002100 */
[----:B------:R-:W-:Y:S01]  /*0b10*/  R2UR UR39, R18 ;  /* 0x00000000122772ca */ /* 0x000fe200000e0000 */
[----:B------:R-:W-:Y:S01]  /*0b20*/  IMAD.MOV.U32 R208, RZ, RZ, RZ ;  /* 0x000000ffffd07224 */ /* 0x000fe200078e00ff */
[----:B------:R-:W-:Y:S01]  /*0b30*/  MOV R196, RZ ;  /* 0x000000ff00c47202 */ /* 0x000fe20000000f00 */
[----:B------:R-:W-:Y:S01]  /*0b40*/  IMAD.MOV.U32 R202, RZ, RZ, RZ ;  /* 0x000000ffffca7224 */ /* 0x000fe200078e00ff */
[----:B------:R-:W-:Y:S01]  /*0b50*/  ULOP3.LUT UR48, UR36, 0x1, URZ, 0xfc, !UPT ;  /* 0x0000000124307892 */ /* 0x000fe2000f8efc3f */
[----:B------:R-:W-:-:S08]  /*0b60*/  UMOV UR37, URZ ;  /* 0x0000003f00257c82 */ /* 0x000fd00008000000 */
[----:B------:R-:W-:Y:S01]  /*0b70*/  UIADD3 UR39, UR39, 0x14400, URZ ;  /* 0x0001440027277890 */ /* 0x000fe2000fffe03f */
[----:B0-----:R-:W-:-:S05]  /*0b80*/  VIADD R21, R0, 0xffffff80 ;  /* 0xffffff8000157836 */ /* 0x001fca0000000000 */
[----:B------:R-:W-:Y:S02]  /*0b90*/  SHF.R.S32.HI R0, RZ, 0x1f, R21 ;  /* 0x0000001fff007819 */ /* 0x000fe40000011415 */
[-C--:B------:R-:W-:Y:S02]  /*0ba0*/  LEA.HI R6, R21, R21.reuse, RZ, 0x1 ;  /* 0x0000001515067211 */ /* 0x080fe400078f08ff */
[CC--:B------:R-:W-:Y:S02]  /*0bb0*/  LEA.HI R3, R0.reuse, R21.reuse, RZ, 0x5 ;  /* 0x0000001500037211 */ /* 0x0c0fe400078f28ff */
[----:B------:R-:W-:Y:S02]  /*0bc0*/  LEA.HI R2, R0, R21, RZ, 0x4 ;  /* 0x0000001500027211 */ /* 0x000fe400078f20ff */
[----:B------:R-:W-:Y:S01]  /*0bd0*/  LOP3.LUT R7, R6, 0xfffffffe, RZ, 0xc0, !PT ;  /* 0xfffffffe06077812 */ /* 0x000fe200078ec0ff */
[----:B------:R-:W-:Y:S01]  /*0be0*/  IMAD.SHL.U32 R4, R3, 0x20, RZ ;  /* 0x0000002003047824 */ /* 0x000fe200078e00ff */
[----:B------:R-:W-:-:S02]  /*0bf0*/  LOP3.LUT R3, R2, 0x3fffff0, RZ, 0xc0, !PT ;  /* 0x03fffff002037812 */ /* 0x000fc400078ec0ff */
[----:B------:R-:W-:Y:S01]  /*0c00*/  LEA.HI R8, R0, R21, RZ, 0x2 ;  /* 0x0000001500087211 */ /* 0x000fe200078f10ff */
[C---:B------:R-:W-:Y:S01]  /*0c10*/  IMAD.IADD R12, R21.reuse, 0x1, -R7 ;  /* 0x00000001150c7824 */ /* 0x040fe200078e0a07 */
[----:B------:R-:W-:Y:S02]  /*0c20*/  LOP3.LUT R4, R4, 0xfffffc00, RZ, 0xc0, !PT ;  /* 0xfffffc0004047812 */ /* 0x000fe400078ec0ff */
[----:B------:R-:W-:Y:S01]  /*0c30*/  IADD3 R3, R21, -R3, RZ ;  /* 0x8000000315037210 */ /* 0x000fe20007ffe0ff */
[C---:B------:R-:W-:Y:S01]  /*0c40*/  IMAD.SHL.U32 R22, R12.reuse, 0x8, RZ ;  /* 0x000000080c167824 */ /* 0x040fe200078e00ff */
[--C-:B------:R-:W-:Y:S01]  /*0c50*/  SHF.R.S32.HI R9, RZ, 0x2, R8.reuse ;  /* 0x00000002ff097819 */ /* 0x100fe20000011408 */
[----:B------:R-:W-:Y:S01]  /*0c60*/  IMAD.SHL.U32 R16, R12, 0x10, RZ ;  /* 0x000000100c107824 */ /* 0x000fe200078e00ff */
[----:B------:R-:W-:Y:S01]  /*0c70*/  SHF.R.S32.HI R10, RZ, 0x1f, R8 ;  /* 0x0000001fff0a7819 */ /* 0x000fe20000011408 */
[----:B------:R-:W-:Y:S01]  /*0c80*/  IMAD R5, R3, 0x40, R4 ;  /* 0x0000004003057824 */ /* 0x000fe200078e0204 */
[----:B------:R-:W-:Y:S01]  /*0c90*/  SHF.R.S32.HI R3, RZ, 0x4, R2 ;  /* 0x00000004ff037819 */ /* 0x000fe20000011402 */
[----:B------:R-:W-:Y:S01]  /*0ca0*/  VIADD R198, R22, 0x40 ;  /* 0x0000004016c67836 */ /* 0x000fe20000000000 */
[----:B------:R-:W-:Y:S01]  /*0cb0*/  LEA.HI R10, R10, R9, RZ, 0x2 ;  /* 0x000000090a0a7211 */ /* 0x000fe200078f10ff */
[----:B------:R-:W-:Y:S01]  /*0cc0*/  VIADD R192, R16, 0x80 ;  /* 0x0000008010c07836 */ /* 0x000fe20000000000 */
[----:B------:R-:W-:Y:S01]  /*0cd0*/  LOP3.LUT R8, R8, 0xfffffffc, RZ, 0xc0, !PT ;  /* 0xfffffffc08087812 */ /* 0x000fe200078ec0ff */
[----:B------:R-:W-:Y:S01]  /*0ce0*/  VIADD R193, R16, 0xa0 ;  /* 0x000000a010c17836 */ /* 0x000fe20000000000 */
[----:B------:R-:W-:Y:S01]  /*0cf0*/  LEA.HI R2, R2, R3, RZ, 0x1 ;  /* 0x0000000302027211 */ /* 0x000fe200078f08ff */
[----:B------:R-:W-:Y:S01]  /*0d00*/  VIADD R197, R22, 0x10 ;  /* 0x0000001016c57836 */ /* 0x000fe20000000000 */
[----:B------:R-:W-:Y:S01]  /*0d10*/  LOP3.LUT R10, R10, 0xfffffffc, RZ, 0xc0, !PT ;  /* 0xfffffffc0a0a7812 */ /* 0x000fe200078ec0ff */
[----:B------:R-:W-:Y:S01]  /*0d20*/  IMAD.IADD R8, R21, 0x1, -R8 ;  /* 0x0000000115087824 */ /* 0x000fe200078e0a08 */
[C---:B------:R-:W-:Y:S01]  /*0d30*/  IADD3 R199, R22.reuse, 0x20, RZ ;  /* 0x0000002016c77810 */ /* 0x040fe20007ffe0ff */
[----:B------:R-:W-:Y:S01]  /*0d40*/  VIADD R201, R22, 0x50 ;  /* 0x0000005016c97836 */ /* 0x000fe20000000000 */
[----:B------:R-:W-:Y:S01]  /*0d50*/  LOP3.LUT R2, R2, 0x1ffffffe, RZ, 0xc0, !PT ;  /* 0x1ffffffe02027812 */ /* 0x000fe200078ec0ff */
[----:B------:R-:W-:Y:S01]  /*0d60*/  IMAD.IADD R10, R9, 0x1, -R10 ;  /* 0x00000001090a7824 */ /* 0x000fe200078e0a0a */
[----:B------:R-:W-:Y:S01]  /*0d70*/  LEA.HI R4, R8, R8, RZ, 0x1 ;  /* 0x0000000808047211 */ /* 0x000fe200078f08ff */
[----:B------:R-:W-:Y:S01]  /*0d80*/  IMAD.IADD R9, R22, 0x1, R199 ;  /* 0x0000000116097824 */ /* 0x000fe200078e02c7 */
[----:B------:R-:W-:Y:S01]  /*0d90*/  SHF.R.S32.HI R195, RZ, 0x1, R6 ;  /* 0x00000001ffc37819 */ /* 0x000fe20000011406 */
[----:B------:R-:W-:Y:S01]  /*0da0*/  IMAD.IADD R2, R3, 0x1, -R2 ;  /* 0x0000000103027824 */ /* 0x000fe200078e0a02 */
[----:B------:R-:W-:Y:S01]  /*0db0*/  LOP3.LUT R7, R4, 0x1ffffffe, RZ, 0xc0, !PT ;  /* 0x1ffffffe04077812 */ /* 0x000fe200078ec0ff */
[----:B------:R-:W-:Y:S01]  /*0dc0*/  IMAD.SHL.U32 R205, R10, 0x80, RZ ;  /* 0x000000800acd7824 */ /* 0x000fe200078e00ff */
[----:B------:R-:W-:Y:S01]  /*0dd0*/  SHF.R.S32.HI R4, RZ, 0x1f, R9 ;  /* 0x0000001fff047819 */ /* 0x000fe20000011409 */
[----:B------:R-:W-:Y:S01]  /*0de0*/  VIADD R15, R195, 0x80 ;  /* 0x00000080c30f7836 */ /* 0x000fe20000000000 */
[----:B------:R-:W-:Y:S01]  /*0df0*/  LEA R2, R2, R5, 0x3 ;  /* 0x0000000502027211 */ /* 0x000fe200078e18ff */
[----:B------:R-:W-:Y:S01]  /*0e00*/  IMAD.IADD R5, R22, 0x1, R198 ;  /* 0x0000000116057824 */ /* 0x000fe200078e02c6 */
[-C--:B------:R-:W-:Y:S01]  /*0e10*/  LEA.HI R170, R4, R9.reuse, RZ, 0x4 ;  /* 0x0000000904aa7211 */ /* 0x080fe200078f20ff */
[----:B------:R-:W-:Y:S01]  /*0e20*/  IMAD.IADD R11, R8, 0x1, -R7 ;  /* 0x00000001080b7824 */ /* 0x000fe200078e0a07 */
[----:B------:R-:W-:Y:S01]  /*0e30*/  LEA.HI R17, R4, R9, RZ, 0x6 ;  /* 0x0000000904117211 */ /* 0x000fe200078f30ff */
[----:B------:R0:W-:Y:S01]  /*0e40*/  STL [R1+0x54], R2 ;  /* 0x0000540201007387 */ /* 0x0001e20000100800 */
[----:B------:R-:W-:-:S02]  /*0e50*/  SHF.R.S32.HI R4, RZ, 0x1f, R6 ;  /* 0x0000001fff047819 */ /* 0x000fc40000011406 */
[----:B------:R-:W-:Y:S01]  /*0e60*/  SHF.R.S32.HI R8, RZ, 0x1f, R5 ;  /* 0x0000001fff087819 */ /* 0x000fe20000011405 */
[----:B------:R-:W-:Y:S01]  /*0e70*/  IMAD.SHL.U32 R17, R17, 0x80, RZ ;  /* 0x0000008011117824 */ /* 0x000fe200078e00ff */
[----:B------:R-:W-:Y:S02]  /*0e80*/  LEA.HI R4, R4, R195, RZ, 0x3 ;  /* 0x000000c304047211 */ /* 0x000fe400078f18ff */
[CC--:B------:R-:W-:Y:S02]  /*0e90*/  LEA.HI R14, R8.reuse, R5.reuse, RZ, 0x4 ;  /* 0x00000005080e7211 */ /* 0x0c0fe400078f20ff */
[----:B------:R-:W-:Y:S02]  /*0ea0*/  LEA.HI R19, R8, R5, RZ, 0x6 ;  /* 0x0000000508137211 */ /* 0x000fe400078f30ff */
[----:B0-----:R-:W-:Y:S02]  /*0eb0*/  LEA.HI R2, R0, R21, RZ, 0x7 ;  /* 0x0000001500027211 */ /* 0x001fe400078f38ff */
[----:B------:R-:W-:Y:S01]  /*0ec0*/  LOP3.LUT R4, R4, 0xfffffff8, RZ, 0xc0, !PT ;  /* 0xfffffff804047812 */ /* 0x000fe200078ec0ff */
[----:B------:R-:W-:Y:S01]  /*0ed0*/  IMAD.SHL.U32 R19, R19, 0x80, RZ ;  /* 0x0000008013137824 */ /* 0x000fe200078e00ff */
[----:B------:R-:W-:-:S02]  /*0ee0*/  LOP3.LUT R5, R2, 0xffffff80, RZ, 0xc0, !PT ;  /* 0xffffff8002057812 */ /* 0x000fc400078ec0ff */
[----:B------:R-:W-:Y:S01]  /*0ef0*/  LEA.HI R13, R15, R15, RZ, 0x1 ;  /* 0x0000000f0f0d7211 */ /* 0x000fe200078f08ff */
[----:B------:R-:W-:Y:S01]  /*0f00*/  IMAD.IADD R4, R195, 0x1, -R4 ;  /* 0x00000001c3047824 */ /* 0x000fe200078e0a04 */
[----:B------:R-:W-:Y:S02]  /*0f10*/  IADD3 R20, R21, -R5, RZ ;  /* 0x8000000515147210 */ /* 0x000fe40007ffe0ff */
[----:B------:R-:W-:Y:S02]  /*0f20*/  SHF.R.S32.HI R5, RZ, 0x1f, R15 ;  /* 0x0000001fff057819 */ /* 0x000fe4000001140f */
[----:B------:R-:W-:Y:S01]  /*0f30*/  SHF.R.S32.HI R7, RZ, 0x1f, R20 ;  /* 0x0000001fff077819 */ /* 0x000fe20000011414 */
[----:B------:R0:W-:Y:S01]  /*0f40*/  STL [R1+0x4c], R4 ;  /* 0x00004c0401007387 */ /* 0x0001e20000100800 */
[----:B------:R-:W-:Y:S02]  /*0f50*/  LEA.HI R5, R5, R15, RZ, 0x3 ;  /* 0x0000000f05057211 */ /* 0x000fe400078f18ff */
[----:B------:R-:W-:-:S02]  /*0f60*/  LOP3.LUT R9, R13, 0x3fffffe, RZ, 0xc0, !PT ;  /* 0x03fffffe0d097812 */ /* 0x000fc400078ec0ff */
[----:B------:R-:W-:Y:S02]  /*0f70*/  SHF.L.U32 R12, R5, 0x6, RZ ;  /* 0x00000006050c7819 */ /* 0x000fe400000006ff */
[----:B------:R-:W-:Y:S01]  /*0f80*/  LEA.HI R8, R7, R20, RZ, 0x2 ;  /* 0x0000001407087211 */ /* 0x000fe200078f10ff */
[----:B------:R-:W-:Y:S01]  /*0f90*/  IMAD.IADD R210, R15, 0x1, -R9 ;  /* 0x000000010fd27824 */ /* 0x000fe200078e0a09 */
[----:B------:R-:W-:Y:S01]  /*0fa0*/  LOP3.LUT R15, R12, 0xfffffe00, RZ, 0xc0, !PT ;  /* 0xfffffe000c0f7812 */ /* 0x000fe200078ec0ff */
[----:B0-----:R-:W-:Y:S01]  /*0fb0*/  IMAD.SHL.U32 R4, R4, 0x80, RZ ;  /* 0x0000008004047824 */ /* 0x001fe200078e00ff */
[----:B------:R-:W-:Y:S02]  /*0fc0*/  LEA.HI R6, R6, R195, RZ, 0x1 ;  /* 0x000000c306067211 */ /* 0x000fe400078f08ff */
[----:B------:R-:W-:Y:S01]  /*0fd0*/  SHF.R.S32.HI R9, RZ, 0x2, R8 ;  /* 0x00000002ff097819 */ /* 0x000fe20000011408 */
[----:B------:R-:W-:Y:S01]  /*0fe0*/  IMAD R210, R210, 0x40, R15 ;  /* 0x00000040d2d27824 */ /* 0x000fe200078e020f */
[----:B------:R-:W-:-:S02]  /*0ff0*/  LOP3.LUT R5, R4, 0x380, RZ, 0xc0, !PT ;  /* 0x0000038004057812 */ /* 0x000fc400078ec0ff */
[----:B------:R-:W-:Y:S02]  /*1000*/  SHF.R.S32.HI R12, RZ, 0x1f, R8 ;  /* 0x0000001fff0c7819 */ /* 0x000fe40000011408 */
[----:B------:R-:W-:Y:S02]  /*1010*/  LOP3.LUT R6, R6, 0x3fffffe, RZ, 0xc0, !PT ;  /* 0x03fffffe06067812 */ /* 0x000fe400078ec0ff */
[----:B------:R-:W-:Y:S02]  /*1020*/  SHF.R.U32.HI R4, RZ, 0x3, R5 ;  /* 0x00000003ff047819 */ /* 0x000fe40000011605 */
[----:B------:R-:W-:Y:S01]  /*1030*/  LEA.HI R12, R12, R9, RZ, 0x3 ;  /* 0x000000090c0c7211 */ /* 0x000fe200078f18ff */
[----:B------:R-:W-:Y:S01]  /*1040*/  IMAD.IADD R6, R195, 0x1, -R6 ;  /* 0x00000001c3067824 */ /* 0x000fe200078e0a06 */
[----:B------:R-:W-:Y:S02]  /*1050*/  SHF.R.S32.HI R24, RZ, 0x7, R2 ;  /* 0x00000007ff187819 */ /* 0x000fe40000011402 */
[----:B------:R-:W-:-:S02]  /*1060*/  LOP3.LUT R5, R5, 0x10, R16, 0xf8, !PT ;  /* 0x0000001005057812 */ /* 0x000fc400078ef810 */
[----:B------:R-:W-:Y:S02]  /*1070*/  LOP3.LUT R12, R12, 0xfffffff8, RZ, 0xc0, !PT ;  /* 0xfffffff80c0c7812 */ /* 0x000fe400078ec0ff */
[----:B------:R-:W-:Y:S02]  /*1080*/  LEA.HI R2, R2, R24, RZ, 0x1 ;  /* 0x0000001802027211 */ /* 0x000fe400078f08ff */
[----:B------:R-:W-:Y:S01]  /*1090*/  LEA.HI R7, R7, R20, RZ, 0x5 ;  /* 0x0000001407077211 */ /* 0x000fe200078f28ff */
[----:B------:R-:W-:Y:S01]  /*10a0*/  IMAD.IADD R12, R9, 0x1, -R12 ;  /* 0x00000001090c7824 */ /* 0x000fe200078e0a0c */
[----:B------:R-:W-:Y:S02]  /*10b0*/  LOP3.LUT R4, R5, R4, RZ, 0x3c, !PT ;  /* 0x0000000405047212 */ /* 0x000fe400078e3cff */
[----:B------:R-:W-:Y:S02]  /*10c0*/  LOP3.LUT R205, R205, 0x180, RZ, 0xc0, !PT ;  /* 0x00000180cdcd7812 */ /* 0x000fe400078ec0ff */
[----:B------:R-:W-:Y:S01]  /*10d0*/  LOP3.LUT R2, R2, 0x3fffffe, RZ, 0xc0, !PT ;  /* 0x03fffffe02027812 */ /* 0x000fe200078ec0ff */
[----:B------:R-:W-:Y:S01]  /*10e0*/  IMAD R216, R3, 0x400, R4 ;  /* 0x0000040003d87824 */ /* 0x000fe200078e0204 */
[----:B------:R-:W-:-:S02]  /*10f0*/  SHF.R.S32.HI R7, RZ, 0x5, R7 ;  /* 0x00000005ff077819 */ /* 0x000fc40000011407 */
[----:B------:R-:W-:Y:S02]  /*1100*/  LEA R6, R3, R6, 0x3 ;  /* 0x0000000603067211 */ /* 0x000fe400078e18ff */
[----:B------:R-:W-:Y:S01]  /*1110*/  LOP3.LUT R3, R205, 0x30, R170, 0xf8, !PT ;  /* 0x00000030cd037812 */ /* 0x000fe200078ef8aa */
[----:B------:R-:W-:Y:S01]  /*1120*/  IMAD R7, R7, 0x10, R12 ;  /* 0x0000001007077824 */ /* 0x000fe200078e020c */
[----:B------:R-:W-:Y:S02]  /*1130*/  SHF.R.U32.HI R206, RZ, 0x3, R205 ;  /* 0x00000003ffce7819 */ /* 0x000fe400000116cd */
[----:B------:R-:W-:Y:S02]  /*1140*/  IADD3 R2, R24, -R2, RZ ;  /* 0x8000000218027210 */ /* 0x000fe40007ffe0ff */
[----:B------:R-:W-:Y:S02]  /*1150*/  LOP3.LUT R5, R205, 0x30, R14, 0xf8, !PT ;  /* 0x00000030cd057812 */ /* 0x000fe400078ef80e */
[----:B------:R-:W-:Y:S01]  /*1160*/  SHF.L.U32 R207, R6, 0x6, RZ ;  /* 0x0000000606cf7819 */ /* 0x000fe200000006ff */
[----:B------:R-:W-:Y:S01]  /*1170*/  IMAD R7, R2, 0x40, R7 ;  /* 0x0000004002077824 */ /* 0x000fe200078e0207 */
[----:B------:R-:W-:Y:S01]  /*1180*/  LOP3.LUT R4, R17, 0xffffe000, RZ, 0xc0, !PT ;  /* 0xffffe00011047812 */ /* 0x000fe200078ec0ff */
[----:B------:R-:W-:Y:S01]  /*1190*/  IMAD.MOV.U32 R2, RZ, RZ, 0x20 ;  /* 0x00000020ff027424 */ /* 0x000fe200078e00ff */
[----:B------:R-:W-:-:S02]  /*11a0*/  LOP3.LUT R3, R3, R206, RZ, 0x3c, !PT ;  /* 0x000000ce03037212 */ /* 0x000fc400078e3cff */
[----:B------:R-:W-:Y:S01]  /*11b0*/  LOP3.LUT R8, R8, 0x7ffffffc, RZ, 0xc0, !PT ;  /* 0x7ffffffc08087812 */ /* 0x000fe200078ec0ff */
[----:B------:R-:W-:Y:S01]  /*11c0*/  STL [R1+0x48], R7 ;  /* 0x0000480701007387 */ /* 0x000fe20000100800 */
[----:B------:R-:W-:Y:S01]  /*11d0*/  LOP3.LUT R6, R19, 0xffffe000, RZ, 0xc0, !PT ;  /* 0xffffe00013067812 */ /* 0x000fe200078ec0ff */
[----:B------:R-:W-:Y:S01]  /*11e0*/  IMAD.MOV.U32 R19, RZ, RZ, RZ ;  /* 0x000000ffff137224 */ /* 0x000fe200078e00ff */
[----:B------:R-:W-:Y:S01]  /*11f0*/  LOP3.LUT R5, R5, R206, RZ, 0x3c, !PT ;  /* 0x000000ce05057212 */ /* 0x000fe200078e3cff */
[----:B------:R-:W-:Y:S01]  /*1200*/  IMAD.IADD R8, R20, 0x1, -R8 ;  /* 0x0000000114087824 */ /* 0x000fe200078e0a08 */
[----:B------:R-:W-:Y:S02]  /*1210*/  LEA.HI R0, R0, R21, RZ, 0x3 ;  /* 0x0000001500007211 */ /* 0x000fe400078f18ff */
[----:B------:R-:W-:Y:S02]  /*1220*/  LOP3.LUT P0, RZ, R10, 0x2, RZ, 0xc0, !PT ;  /* 0x000000020aff7812 */ /* 0x000fe4000780c0ff */
[----:B------:R-:W-:-:S02]  /*1230*/  IADD3 R9, R3, R207, R4 ;  /* 0x000000cf03097210 */ /* 0x000fc40007ffe004 */
[----:B------:R-:W-:Y:S02]  /*1240*/  LOP3.LUT R3, R205, 0x10, R16, 0xf8, !PT ;  /* 0x00000010cd037812 */ /* 0x000fe400078ef810 */
[----:B------:R-:W-:Y:S02]  /*1250*/  IADD3 R15, R5, R207, R6 ;  /* 0x000000cf050f7210 */ /* 0x000fe40007ffe006 */
[----:B------:R-:W-:Y:S02]  /*1260*/  LOP3.LUT R217, R0, 0xfffffff8, RZ, 0xc0, !PT ;  /* 0xfffffff800d97812 */ /* 0x000fe400078ec0ff */
[----:B------:R-:W-:Y:S02]  /*1270*/  SHF.R.S32.HI R0, RZ, 0x3, R0 ;  /* 0x00000003ff007819 */ /* 0x000fe40000011400 */
[----:B------:R-:W-:Y:S01]  /*1280*/  LOP3.LUT R5, R205, 0x30, R16, 0xf8, !PT ;  /* 0x00000030cd057812 */ /* 0x000fe200078ef810 */
[----:B------:R-:W-:Y:S01]  /*1290*/  IMAD.IADD R217, R21, 0x1, -R217 ;  /* 0x0000000115d97824 */ /* 0x000fe200078e0ad9 */
[----:B------:R-:W-:-:S02]  /*12a0*/  SEL R0, R2, 0xffffffe0, !P0 ;  /* 0xffffffe002007807 */ /* 0x000fc40004000000 */
[-C--:B------:R-:W-:Y:S02]  /*12b0*/  LOP3.LUT R2, R3, R206.reuse, RZ, 0x3c, !PT ;  /* 0x000000ce03027212 */ /* 0x080fe400078e3cff */
[----:B------:R-:W-:Y:S02]  /*12c0*/  SHF.L.U32 R218, R8, 0x1, RZ ;  /* 0x0000000108da7819 */ /* 0x000fe400000006ff */
[----:B------:R-:W-:Y:S01]  /*12d0*/  LOP3.LUT R5, R5, R206, RZ, 0x3c, !PT ;  /* 0x000000ce05057212 */ /* 0x000fe200078e3cff */
[----:B------:R-:W-:Y:S01]  /*12e0*/  IMAD.IADD R213, R207, 0x1, R2 ;  /* 0x00000001cfd57824 */ /* 0x000fe200078e0202 */
[C---:B------:R-:W-:Y:S01]  /*12f0*/  IADD3 R229, R218.reuse, 0x68, RZ ;  /* 0x00000068dae57810 */ /* 0x040fe20007ffe0ff */
[----:B------:R-:W-:Y:S01]  /*1300*/  VIADD R10, R218, 0x50 ;  /* 0x00000050da0a7836 */ /* 0x000fe20000000000 */
[----:B------:R-:W-:Y:S01]  /*1310*/  IADD3 R2, R18, R207, R5 ;  /* 0x000000cf12027210 */ /* 0x000fe20007ffe005 */
[C---:B------:R-:W-:Y:S01]  /*1320*/  VIADD R20, R218.reuse, 0x40 ;  /* 0x00000040da147836 */ /* 0x040fe20000000000 */
[----:B------:R-:W-:Y:S01]  /*1330*/  SHF.R.S32.HI R13, RZ, 0x1, R13 ;  /* 0x00000001ff0d7819 */ /* 0x000fe2000001140d */
[----:B------:R-:W-:Y:S01]  /*1340*/  VIADD R6, R218, 0x58 ;  /* 0x00000058da067836 */ /* 0x000fe20000000000 */
[----:B------:R-:W-:Y:S01]  /*1350*/  IADD3 R168, R16, 0x60, RZ ;  /* 0x0000006010a87810 */ /* 0x000fe20007ffe0ff */
[----:B------:R0:W-:Y:S01]  /*1360*/  STL [R1+0x44], R2 ;  /* 0x0000440201007387 */ /* 0x0001e20000100800 */
[----:B------:R-:W-:Y:S01]  /*1370*/  VIADD R228, R218, 0x70 ;  /* 0x00000070dae47836 */ /* 0x000fe20000000000 */
[----:B------:R-:W-:Y:S01]  /*1380*/  SHF.R.S32.HI R3, RZ, 0x1f, R20 ;  /* 0x0000001fff037819 */ /* 0x000fe20000011414 */
[----:B------:R-:W-:Y:S01]  /*1390*/  IMAD.IADD R215, R0, 0x1, R213 ;  /* 0x0000000100d77824 */ /* 0x000fe200078e02d5 */
[----:B------:R-:W-:Y:S01]  /*13a0*/  SHF.R.S32.HI R3, RZ, 0x1f, R6 ;  /* 0x0000001fff037819 */ /* 0x000fe20000011406 */
[----:B------:R-:W-:Y:S01]  /*13b0*/  VIADD R4, R218, 0x60 ;  /* 0x00000060da047836 */ /* 0x000fe20000000000 */
[----:B------:R-:W-:Y:S01]  /*13c0*/  SHF.R.S32.HI R3, RZ, 0x1f, R228 ;  /* 0x0000001fff037819 */ /* 0x000fe200000114e4 */
[----:B------:R-:W-:Y:S01]  /*13d0*/  IMAD.IADD R3, R18, 0x1, R15 ;  /* 0x0000000112037824 */ /* 0x000fe200078e020f */
[C---:B------:R-:W-:Y:S01]  /*13e0*/  IADD3 R12, R218.reuse, 0x48, RZ ;  /* 0x00000048da0c7810 */ /* 0x040fe20007ffe0ff */
[----:B------:R-:W-:Y:S01]  /*13f0*/  IMAD.SHL.U32 R13, R13, 0x80, RZ ;  /* 0x000000800d0d7824 */ /* 0x000fe200078e00ff */
[----:B0-----:R-:W-:Y:S01]  /*1400*/  SHF.R.S32.HI R2, RZ, 0x1f, R10 ;  /* 0x0000001fff027819 */ /* 0x001fe2000001140a */
[C---:B------:R-:W-:Y:S01]  /*1410*/  VIADD R227, R218.reuse, 0x78 ;  /* 0x00000078dae37836 */ /* 0x040fe20000000000 */
[----:B------:R-:W-:Y:S01]  /*1420*/  SHF.R.S32.HI R2, RZ, 0x1f, R229 ;  /* 0x0000001fff027819 */ /* 0x000fe200000114e5 */
[----:B------:R-:W-:Y:S01]  /*1430*/  VIADD R225, R218, 0x8 ;  /* 0x00000008dae17836 */ /* 0x000fe20000000000 */
[----:B------:R-:W-:Y:S01]  /*1440*/  IADD3 R2, R18, R9, RZ ;  /* 0x0000000912027210 */ /* 0x000fe20007ffe0ff */
[----:B------:R-:W-:Y:S01]  /*1450*/  VIADD R224, R218, 0x38 ;  /* 0x00000038dae07836 */ /* 0x000fe20000000000 */
[----:B------:R-:W-:-:S02]  /*1460*/  SHF.R.S32.HI R4, RZ, 0x1f, R4 ;  /* 0x0000001fff047819 */ /* 0x000fc40000011404 */
[----:B------:R-:W-:Y:S01]  /*1470*/  SHF.R.S32.HI R17, RZ, 0x1f, R16 ;  /* 0x0000001fff117819 */ /* 0x000fe20000011410 */
[----:B------:R0:W-:Y:S01]  /*1480*/  STL [R1+0x40], R2 ;  /* 0x0000400201007387 */ /* 0x0001e20000100800 */
[----:B------:R-:W-:Y:S02]  /*1490*/  IADD3 R200, R22, 0x30, RZ ;  /* 0x0000003016c87810 */ /* 0x000fe40007ffe0ff */
[----:B------:R-:W-:Y:S01]  /*14a0*/  SHF.R.S32.HI R194, RZ, 0x1f, R168 ;  /* 0x0000001fffc27819 */ /* 0x000fe200000114a8 */
[----:B------:R1:W-:Y:S01]  /*14b0*/  STL [R1+0x3c], R3 ;  /* 0x00003c0301007387 */ /* 0x0003e20000100800 */
[----:B------:R-:W-:Y:S02]  /*14c0*/  SHF.R.S32.HI R204, RZ, 0x1f, R192 ;  /* 0x0000001fffcc7819 */ /* 0x000fe400000114c0 */
[----:B------:R-:W-:Y:S02]  /*14d0*/  SHF.R.S32.HI R203, RZ, 0x1f, R193 ;  /* 0x0000001fffcb7819 */ /* 0x000fe400000114c1 */
[----:B------:R-:W-:-:S02]  /*14e0*/  LOP3.LUT R209, R13, 0x180, RZ, 0xc0, !PT ;  /* 0x000001800dd17812 */ /* 0x000fc400078ec0ff */
[----:B0-----:R-:W-:Y:S01]  /*14f0*/  IADD3 R2, R0, UR39, R213 ;  /* 0x0000002700027c10 */ /* 0x001fe2000fffe0d5 */
[----:B------:R-:W-:Y:S01]  /*1500*/  IMAD R0, R11, 0x8, R7 ;  /* 0x000000080b007824 */ /* 0x000fe200078e0207 */
[----:B------:R-:W-:Y:S02]  /*1510*/  SHF.R.S32.HI R170, RZ, 0x4, R170 ;  /* 0x00000004ffaa7819 */ /* 0x000fe400000114aa */
[----:B------:R-:W-:Y:S01]  /*1520*/  SHF.R.S32.HI R171, RZ, 0x4, R14 ;  /* 0x00000004ffab7819 */ /* 0x000fe2000001140e */
[----:B------:R1:W-:Y:S01]  /*1530*/  STL [R1+0x14], R2 ;  /* 0x0000140201007387 */ /* 0x0003e20000100800 */
[----:B------:R-:W-:Y:S02]  /*1540*/  SHF.R.S32.HI R5, RZ, 0x1f, R12 ;  /* 0x0000001fff057819 */ /* 0x000fe4000001140c */
[----:B------:R-:W-:Y:S01]  /*1550*/  SHF.R.S32.HI R4, RZ, 0x1f, R227 ;  /* 0x0000001fff047819 */ /* 0x000fe200000114e3 */
[----:B------:R1:W-:Y:S06]  /*1560*/  STL [R1+0x50], R0 ;  /* 0x0000500001007387 */ /* 0x0003ec0000100800 */
.L_x_635:
[----:B01--4-:R-:W0:Y:S02]  /*1570*/  LDC.64 R2, c[0x0][0xc88] ;  /* 0x00032200ff027b82 */ /* 0x013e240000000a00 */
[----:B0-----:R-:W-:-:S05]  /*1580*/  IMAD.WIDE R2, R139, 0x4, R2 ;  /* 0x000000048b027825 */ /* 0x001fca00078e0202 */
[----:B------:R-:W2:Y:S01]  /*1590*/  LDG.E R214, desc[UR50][R2.64] ;  /* 0x0000003202d67981 */ /* 0x000ea2000c1e1900 */
[----:B------:R-:W-:Y:S05]  /*15a0*/  YIELD ;  /* 0x0000000000007946 */ /* 0x000fea0003800000 */
[----:B------:R-:W-:Y:S01]  /*15b0*/  ULDC.64 UR4, c[0x0][0xa28] ;  /* 0x00028a0000047ab9 */ /* 0x000fe20000000a00 */
[----:B------:R-:W-:Y:S01]  /*15c0*/  ULDC.64 UR8, c[0x0][0xa18] ;  /* 0x0002860000087ab9 */ /* 0x000fe20000000a00 */
[----:B------:R-:W-:Y:S01]  /*15d0*/  ISETP.NE.U32.AND P1, PT, RZ, UR4, PT ;  /* 0x00000004ff007c0c */ /* 0x000fe2000bf25070 */
[----:B------:R-:W-:Y:S01]  /*15e0*/  ULDC.64 UR6, c[0x0][0xa08] ;  /* 0x0002820000067ab9 */ /* 0x000fe20000000a00 */
[----:B------:R-:W-:Y:S01]  /*15f0*/  IMAD.MOV.U32 R10, RZ, RZ, RZ ;  /* 0x000000ffff0a7224 */ /* 0x000fe200078e00ff */
[----:B------:R-:W-:Y:S01]  /*1600*/  ISETP.NE.U32.AND P0, PT, RZ, UR6, PT ;  /* 0x00000006ff007c0c */ /* 0x000fe2000bf05070 */
[----:B------:R-:W-:Y:S01]  /*1610*/  IMAD.MOV.U32 R26, RZ, RZ, RZ ;  /* 0x000000ffff1a7224 */ /* 0x000fe200078e00ff */
[----:B------:R-:W-:-:S02]  /*1620*/  ISETP.NE.AND.EX P1, PT, RZ, UR5, PT, P1 ;  /* 0x00000005ff007c0c */ /* 0x000fc4000bf25310 */
[----:B------:R-:W-:Y:S02]  /*1630*/  ISETP.NE.AND.EX P0, PT, RZ, UR7, PT, P0 ;  /* 0x00000007ff007c0c */ /* 0x000fe4000bf05300 */
[----:B--2---:R-:W-:-:S09]  /*1640*/  SHF.R.S32.HI R222, RZ, 0x1f, R214 ;  /* 0x0000001fffde7819 */ /* 0x004fd200000114d6 */
[C---:B------:R-:W-:Y:S02]  /*1650*/  @P1 LEA R4, P2, R214.reuse, UR4, 0x2 ;  /* 0x00000004d6041c11 */ /* 0x040fe4000f8410ff */
[C---:B------:R-:W-:Y:S02]  /*1660*/  SHF.L.U32 R220, R214.reuse, 0x2, RZ ;  /* 0x00000002d6dc7819 */ /* 0x040fe400000006ff */
[C-C-:B------:R-:W-:Y:S02]  /*1670*/  @P1 LEA.HI.X R5, R214.reuse, UR5, R222.reuse, 0x2, P2 ;  /* 0x00000005d6051c11 */ /* 0x140fe400090f14de */
[----:B------:R-:W-:Y:S01]  /*1680*/  ISETP.NE.U32.AND P2, PT, RZ, UR8, PT ;  /* 0x00000008ff007c0c */ /* 0x000fe2000bf45070 */
[----:B------:R-:W-:Y:S01]  /*1690*/  ULDC UR4, c[0x0][0x288] ;  /* 0x0000a20000047ab9 */ /* 0x000fe20000000800 */
[----:B------:R-:W-:Y:S01]  /*16a0*/  SHF.L.U64.HI R221, R214, 0x2, R222 ;  /* 0x00000002d6dd7819 */ /* 0x000fe200000102de */
[----:B------:R0:W5:Y:S01]  /*16b0*/  @P1 LDG.E R10, desc[UR50][R4.64] ;  /* 0x00000032040a1981 */ /* 0x000162000c1e1900 */
[----:B------:R-:W-:-:S02]  /*16c0*/  ISETP.NE.AND.EX P2, PT, RZ, UR9, PT, P2 ;  /* 0x00000009ff007c0c */ /* 0x000fc4000bf45320 */
[----:B------:R-:W-:Y:S01]  /*16d0*/  IADD3 R8, P3, R220, UR6, RZ ;  /* 0x00000006dc087c10 */ /* 0x000fe2000ff7e0ff */
[----:B------:R-:W-:Y:S01]  /*16e0*/  IMAD.U32 R152, RZ, RZ, UR4 ;  /* 0x00000004ff987e24 */ /* 0x000fe2000f8e00ff */
[----:B------:R-:W-:Y:S02]  /*16f0*/  ULDC.64 UR4, c[0x0][0x418] ;  /* 0x0001060000047ab9 */ /* 0x000fe40000000a00 */
[----:B------:R-:W-:-:S05]  /*1700*/  IADD3.X R9, R221, UR7, RZ, P3, !PT ;  /* 0x00000007dd097c10 */ /* 0x000fca0009ffe4ff */
[----:B------:R0:W5:Y:S02]  /*1710*/  @P0 LDG.E R26, desc[UR50][R8.64] ;  /* 0x00000032081a0981 */ /* 0x000164000c1e1900 */
[----:B------:R-:W-:-:S04]  /*1720*/  @P2 IADD3 R6, P1, R220, UR8, RZ ;  /* 0x00000008dc062c10 */ /* 0x000fc8000ff3e0ff */
[----:B------:R-:W-:-:S05]  /*1730*/  @P2 IADD3.X R7, R221, UR9, RZ, P1, !PT ;  /* 0x00000009dd072c10 */ /* 0x000fca0008ffe4ff */
[----:B------:R0:W5:Y:S01]  /*1740*/  @P2 LDG.E R152, desc[UR50][R6.64] ;  /* 0x0000003206982981 */ /* 0x000162000c1e1900 */
[----:B------:R-:W-:-:S03]  /*1750*/  UISETP.NE.U32.AND UP0, UPT, UR4, URZ, UPT ;  /* 0x0000003f0400728c */ /* 0x000fc6000bf05070 */
[----:B------:R-:W-:Y:S01]  /*1760*/  ULDC UR4, c[0x0][0x424] ;  /* 0x0001090000047ab9 */ /* 0x000fe20000000800 */
[----:B------:R-:W-:-:S03]  /*1770*/  UISETP.NE.AND.EX UP0, UPT, UR5, URZ, UPT, UP0 ;  /* 0x0000003f0500728c */ /* 0x000fc6000bf05300 */
[----:B------:R-:W-:Y:S01]  /*1780*/  ULDC UR5, c[0x0][0x2f0] ;  /* 0x0000bc0000057ab9 */ /* 0x000fe20000000800 */
[----:B------:R-:W-:-:S04]  /*1790*/  USEL UR4, UR4, 0x1, UP0 ;  /* 0x0000000104047887 */ /* 0x000fc80008000000 */
[----:B------:R-:W-:-:S03]  /*17a0*/  UIMAD UR4, UR4, UR5, URZ ;  /* 0x00000005040472a4 */ /* 0x000fc6000f8e023f */
[----:B------:R-:W-:Y:S02]  /*17b0*/  ULDC UR5, c[0x0][0x348] ;  /* 0x0000d20000057ab9 */ /* 0x000fe40000000800 */
[----:B------:R-:W-:Y:S01]  /*17c0*/  MOV R2, UR5 ;  /* 0x0000000500027c02 */ /* 0x000fe20008000f00 */
[----:B------:R-:W-:Y:S01]  /*17d0*/  IMAD.U32 R25, RZ, RZ, UR4 ;  /* 0x00000004ff197e24 */ /* 0x000fe2000f8e00ff */
[----:B0--3--:R-:W-:Y:S06]  /*17e0*/  @P2 BRA `(.L_x_424) ;  /* 0x0000000000242947 */ /* 0x009fec0003800000 */
[----:B------:R-:W-:Y:S02]  /*17f0*/  ULDC.64 UR4, c[0x0][0xa00] ;  /* 0x0002800000047ab9 */ /* 0x000fe40000000a00 */
[----:B------:R-:W-:-:S04]  /*1800*/  ISETP.NE.U32.AND P1, PT, RZ, UR4, PT ;  /* 0x00000004ff007c0c */ /* 0x000fc8000bf25070 */
[----:B------:R-:W-:-:S13]  /*1810*/  ISETP.NE.AND.EX P1, PT, RZ, UR5, PT, P1 ;  /* 0x00000005ff007c0c */ /* 0x000fda000bf25310 */
[----:B------:R-:W-:Y:S05]  /*1820*/  @!P1 BRA `(.L_x_424) ;  /* 0x0000000000149947 */ /* 0x000fea0003800000 */
[----:B------:R-:W0:Y:S02]  /*1830*/  LDC.64 R4, c[0x0][0xa00] ;  /* 0x00028000ff047b82 */ /* 0x000e240000000a00 */
[----:B0-----:R-:W-:-:S05]  /*1840*/  IMAD.WIDE R4, R214, 0x4, R4 ;  /* 0x00000004d6047825 */ /* 0x001fca00078e0204 */
[----:B-----5:R-:W2:Y:S04]  /*1850*/  LDG.E R152, desc[UR50][R4.64] ;  /* 0x0000003204987981 */ /* 0x020ea8000c1e1900 */
[----:B------:R-:W2:Y:S02]  /*1860*/  LDG.E R3, desc[UR50][R4.64+0x4] ;  /* 0x0000043204037981 */ /* 0x000ea4000c1e1900 */
[----:B--2---:R-:W-:-:S07]  /*1870*/  IMAD.IADD R152, R3, 0x1, -R152 ;  /* 0x0000000103987824 */ /* 0x004fce00078e0a98 */
.L_x_424:
[----:B------:R-:W-:Y:S01]  /*1880*/  ULDC.64 UR4, c[0x0][0xa20] ;  /* 0x0002880000047ab9 */ /* 0x000fe20000000a00 */
[C---:B------:R-:W-:Y:S01]  /*1890*/  LOP3.LUT R3, R138.reuse, 0xff000000, RZ, 0xc0, !PT ;  /* 0xff0000008a037812 */ /* 0x040fe200078ec0ff */
[----:B------:R-:W-:Y:S01]  /*18a0*/  IMAD.MOV.U32 R223, RZ, RZ, R137 ;  /* 0x000000ffffdf7224 */ /* 0x000fe200078e0089 */
[----:B------:R-:W-:Y:S02]  /*18b0*/  ISETP.NE.U32.AND P1, PT, RZ, UR4, PT ;  /* 0x00000004ff007c0c */ /* 0x000fe4000bf25070 */
[C---:B------:R-:W-:Y:S02]  /*18c0*/  LOP3.LUT R0, R138.reuse, 0xff0000, RZ, 0xc0, !PT ;  /* 0x00ff00008a007812 */ /* 0x040fe400078ec0ff */
[----:B------:R-:W-:Y:S02]  /*18d0*/  ISETP.NE.AND.EX P1, PT, RZ, UR5, PT, P1 ;  /* 0x00000005ff007c0c */ /* 0x000fe4000bf25310 */
[----:B------:R-:W-:Y:S02]  /*18e0*/  SHF.R.U32.HI R3, RZ, 0x8, R3 ;  /* 0x00000008ff037819 */ /* 0x000fe40000011603 */
[----:B------:R-:W-:-:S02]  /*18f0*/  LOP3.LUT R169, R138, 0xffff, RZ, 0xc0, !PT ;  /* 0x0000ffff8aa97812 */ /* 0x000fc400078ec0ff */
[----:B------:R-:W-:-:S07]  /*1900*/  LEA.HI R219, R0, R3, RZ, 0x10 ;  /* 0x0000000300db7211 */ /* 0x000fce00078f80ff */
[----:B------:R-:W-:Y:S05]  /*1910*/  @!P1 BRA `(.L_x_425) ;  /* 0x0000000000109947 */ /* 0x000fea0003800000 */
[----:B------:R-:W-:-:S04]  /*1920*/  IADD3 R4, P0, R220, UR4, RZ ;  /* 0x00000004dc047c10 */ /* 0x000fc8000ff1e0ff */
[----:B------:R-:W-:-:S05]  /*1930*/  IADD3.X R5, R221, UR5, RZ, P0, !PT ;  /* 0x00000005dd057c10 */ /* 0x000fca00087fe4ff */
[----:B------:R0:W5:Y:S01]  /*1940*/  LDG.E R25, desc[UR50][R4.64] ;  /* 0x0000003204197981 */ /* 0x000162000c1e1900 */
[----:B------:R-:W-:Y:S05]  /*1950*/  BRA `(.L_x_426) ;  /* 0x0000000000107947 */ /* 0x000fea0003800000 */
.L_x_425:
[----:B------:R-:W-:Y:S05]  /*1960*/  @!P0 BRA `(.L_x_426) ;  /* 0x00000000000c8947 */ /* 0x000fea0003800000 */
[----:B------:R-:W2:Y:S04]  /*1970*/  LDG.E R0, desc[UR50][R8.64] ;  /* 0x0000003208007981 */ /* 0x000ea8000c1e1900 */
[----:B------:R-:W2:Y:S02]  /*1980*/  LDG.E R25, desc[UR50][R8.64+0x4] ;  /* 0x0000043208197981 */ /* 0x000ea4000c1e1900 */
[----:B--2---:R-:W-:-:S07]  /*1990*/  IADD3 R25, -R0, R25, RZ ;  /* 0x0000001900197210 */ /* 0x004fce0007ffe1ff */
.L_x_426:
[----:B------:R-:W-:Y:S01]  /*19a0*/  ULDC.64 UR4, c[0x0][0xa10] ;  /* 0x0002840000047ab9 */ /* 0x000fe20000000a00 */
[----:B------:R-:W2:Y:S01]  /*19b0*/  LDL.LU R27, [R1] ;  /* 0x00000000011b7983 */ /* 0x000ea20000300800 */
[----:B------:R-:W-:-:S04]  /*19c0*/  ISETP.NE.U32.AND P0, PT, RZ, UR4, PT ;  /* 0x00000004ff007c0c */ /* 0x000fc8000bf05070 */
[----:B------:R-:W-:Y:S01]  /*19d0*/  ISETP.NE.AND.EX P0, PT, RZ, UR5, PT, P0 ;  /* 0x00000005ff007c0c */ /* 0x000fe2000bf05300 */
[----:B------:R-:W-:-:S12]  /*19e0*/  ULDC.64 UR4, c[0x0][0xa30] ;  /* 0x00028c0000047ab9 */ /* 0x000fd80000000a00 */
[----:B0-----:R-:W0:Y:S02]  /*19f0*/  @P0 LDC.64 R4, c[0x0][0xa10] ;  /* 0x00028400ff040b82 */ /* 0x001e240000000a00 */
[----:B0-----:R-:W-:-:S05]  /*1a00*/  @P0 IMAD.WIDE R4, R214, 0x4, R4 ;  /* 0x00000004d6040825 */ /* 0x001fca00078e0204 */
[----:B------:R-:W3:Y:S04]  /*1a10*/  @P0 LDG.E R0, desc[UR50][R4.64] ;  /* 0x0000003204000981 */ /* 0x000ee8000c1e1900 */
[----:B------:R-:W3:Y:S01]  /*1a20*/  @P0 LDG.E R3, desc[UR50][R4.64+0x4] ;  /* 0x0000043204030981 */ /* 0x000ee2000c1e1900 */
[----:B------:R-:W-:Y:S01]  /*1a30*/  ISETP.NE.U32.AND P1, PT, RZ, UR4, PT ;  /* 0x00000004ff007c0c */ /* 0x000fe2000bf25070 */
[----:B-----5:R-:W-:-:S03]  /*1a40*/  IMAD.MOV.U32 R138, RZ, RZ, R25 ;  /* 0x000000ffff8a7224 */ /* 0x020fc600078e0019 */
[----:B------:R-:W-:-:S13]  /*1a50*/  ISETP.NE.AND.EX P1, PT, RZ, UR5, PT, P1 ;  /* 0x00000005ff007c0c */ /* 0x000fda000bf25310 */
[----:B------:R-:W-:-:S04]  /*1a60*/  @P1 IADD3 R6, P2, R220, UR4, RZ ;  /* 0x00000004dc061c10 */ /* 0x000fc8000ff5e0ff */
[----:B------:R-:W-:-:S05]  /*1a70*/  @P1 IADD3.X R7, R221, UR5, RZ, P2, !PT ;  /* 0x00000005dd071c10 */ /* 0x000fca00097fe4ff */
[----:B------:R0:W5:Y:S01]  /*1a80*/  @P1 LDG.E R138, desc[UR50][R6.64] ;  /* 0x00000032068a1981 */ /* 0x000162000c1e1900 */
[----:B------:R-:W-:Y:S01]  /*1a90*/  IMAD.IADD R9, R25, 0x1, -R10 ;  /* 0x0000000119097824 */ /* 0x000fe200078e0a0a */
[----:B------:R-:W-:Y:S01]  /*1aa0*/  BSSY B0, `(.L_x_427) ;  /* 0x000002c000007945 */ /* 0x000fe20003800000 */
[----:B------:R-:W-:Y:S02]  /*1ab0*/  LOP3.LUT R226, R219, 0xff, RZ, 0xc0, !PT ;  /* 0x000000ffdbe27812 */ /* 0x000fe400078ec0ff */
[----:B------:R-:W-:Y:S02]  /*1ac0*/  SHF.R.U32.HI R219, RZ, 0x10, R219 ;  /* 0x00000010ffdb7819 */ /* 0x000fe400000116db */
[----:B--2---:R-:W-:Y:S01]  /*1ad0*/  LOP3.LUT R27, R27, 0xfffffff7, RZ, 0xc0, !PT ;  /* 0xfffffff71b1b7812 */ /* 0x004fe200078ec0ff */
[----:B---3--:R-:W-:-:S05]  /*1ae0*/  @P0 IMAD.IADD R2, R3, 0x1, -R0 ;  /* 0x0000000103020824 */ /* 0x008fca00078e0a00 */
[----:B------:R-:W-:-:S04]  /*1af0*/  IADD3 R159, R9, R2, RZ ;  /* 0x00000002099f7210 */ /* 0x000fc80007ffe0ff */
[C---:B------:R-:W-:Y:S01]  /*1b00*/  ISETP.GE.AND P3, PT, R159.reuse, 0x1, PT ;  /* 0x000000019f00780c */ /* 0x040fe20003f66270 */
[----:B------:R-:W-:-:S04]  /*1b10*/  VIADD R0, R159, 0x9f ;  /* 0x0000009f9f007836 */ /* 0x000fc80000000000 */
[----:B------:R-:W-:-:S05]  /*1b20*/  IMAD.HI R0, R0, 0x66666667, RZ ;  /* 0x6666666700007827 */ /* 0x000fca00078e02ff */
[----:B------:R-:W-:-:S03]  /*1b30*/  SHF.R.U32.HI R147, RZ, 0x1f, R0 ;  /* 0x0000001fff937819 */ /* 0x000fc60000011600 */
[----:B------:R-:W-:Y:S02]  /*1b40*/  @P3 LOP3.LUT R27, R27, 0x8, RZ, 0xfc, !PT ;  /* 0x000000081b1b3812 */ /* 0x000fe400078efcff */
[----:B------:R-:W-:Y:S01]  /*1b50*/  LEA.HI.SX32 R147, R0, R147, 0x1a ;  /* 0x0000009300937211 */ /* 0x000fe200078fd2ff */
[----:B------:R-:W-:Y:S02]  /*1b60*/  IMAD.MOV.U32 R0, RZ, RZ, RZ ;  /* 0x000000ffff007224 */ /* 0x000fe400078e00ff */
[----:B------:R0:W-:Y:S01]  /*1b70*/  STL [R1], R27 ;  /* 0x0000001b01007387 */ /* 0x0001e20000100800 */
[----:B------:R-:W-:Y:S05]  /*1b80*/  @!P3 BRA `(.L_x_428) ;  /* 0x000000000074b947 */ /* 0x000fea0003800000 */
[----:B------:R-:W-:Y:S01]  /*1b90*/  ISETP.NE.AND P0, PT, R219, RZ, PT ;  /* 0x000000ffdb00720c */ /* 0x000fe20003f05270 */
[----:B------:R-:W-:-:S03]  /*1ba0*/  ULDC UR4, c[0x0][0x9f0] ;  /* 0x00027c0000047ab9 */ /* 0x000fc60000000800 */
[----:B------:R-:W-:-:S04]  /*1bb0*/  SEL R10, R219, UR4, P0 ;  /* 0x00000004db0a7c07 */ /* 0x000fc80008000000 */
[-C--:B0-----:R-:W-:Y:S02]  /*1bc0*/  IABS R6, R10.reuse ;  /* 0x0000000a00067213 */ /* 0x081fe40000000000 */
[----:B------:R-:W-:Y:S02]  /*1bd0*/  IADD3 R0, R147, -0x1, R10 ;  /* 0xffffffff93007810 */ /* 0x000fe40007ffe00a */
[----:B------:R-:W0:Y:S01]  /*1be0*/  I2F.RP R3, R6 ;  /* 0x0000000600037306 */ /* 0x000e220000209400 */
[----:B------:R-:W-:Y:S02]  /*1bf0*/  IABS R11, R10 ;  /* 0x0000000a000b7213 */ /* 0x000fe40000000000 */
[----:B------:R-:W-:Y:S02]  /*1c00*/  IABS R8, R0 ;  /* 0x0000000000087213 */ /* 0x000fe40000000000 */
[----:B------:R-:W-:-:S04]  /*1c10*/  LOP3.LUT R0, R0, R10, RZ, 0x3c, !PT ;  /* 0x0000000a00007212 */ /* 0x000fc800078e3cff */
[----:B------:R-:W-:Y:S01]  /*1c20*/  ISETP.GE.AND P2, PT, R0, RZ, PT ;  /* 0x000000ff0000720c */ /* 0x000fe20003f46270 */
[----:B0-----:R-:W0:Y:S02]  /*1c30*/  MUFU.RCP R3, R3 ;  /* 0x0000000300037308 */ /* 0x001e240000001000 */
[----:B0-----:R-:W-:Y:S02]  /*1c40*/  VIADD R4, R3, 0xffffffe ;  /* 0x0ffffffe03047836 */ /* 0x001fe40000000000 */
[----:B------:R-:W-:-:S04]  /*1c50*/  IMAD.MOV R3, RZ, RZ, -R11 ;  /* 0x000000ffff037224 */ /* 0x000fc800078e0a0b */
[----:B------:R0:W1:Y:S02]  /*1c60*/  F2I.FTZ.U32.TRUNC.NTZ R5, R4 ;  /* 0x0000000400057305 */ /* 0x000064000021f000 */
[----:B0-----:R-:W-:Y:S01]  /*1c70*/  IMAD.MOV.U32 R4, RZ, RZ, RZ ;  /* 0x000000ffff047224 */ /* 0x001fe200078e00ff */
[----:B-1----:R-:W-:-:S05]  /*1c80*/  IADD3 R7, RZ, -R5, RZ ;  /* 0x80000005ff077210 */ /* 0x002fca0007ffe0ff */
[----:B------:R-:W-:-:S04]  /*1c90*/  IMAD R7, R7, R6, RZ ;  /* 0x0000000607077224 */ /* 0x000fc800078e02ff */
[----:B------:R-:W-:-:S06]  /*1ca0*/  IMAD.HI.U32 R5, R5, R7, R4 ;  /* 0x0000000705057227 */ /* 0x000fcc00078e0004 */
[----:B------:R-:W-:-:S04]  /*1cb0*/  IMAD.HI.U32 R5, R5, R8, RZ ;  /* 0x0000000805057227 */ /* 0x000fc800078e00ff */
[----:B------:R-:W-:-:S05]  /*1cc0*/  IMAD R3, R5, R3, R8 ;  /* 0x0000000305037224 */ /* 0x000fca00078e0208 */
[----:B------:R-:W-:-:S13]  /*1cd0*/  ISETP.GT.U32.AND P1, PT, R6, R3, PT ;  /* 0x000000030600720c */ /* 0x000fda0003f24070 */
[----:B------:R-:W-:Y:S01]  /*1ce0*/  @!P1 IMAD.IADD R3, R3, 0x1, -R6 ;  /* 0x0000000103039824 */ /* 0x000fe200078e0a06 */
[----:B------:R-:W-:Y:S02]  /*1cf0*/  @!P1 IADD3 R5, R5, 0x1, RZ ;  /* 0x0000000105059810 */ /* 0x000fe40007ffe0ff */
[----:B------:R-:W-:Y:S02]  /*1d00*/  ISETP.NE.AND P1, PT, R10, RZ, PT ;  /* 0x000000ff0a00720c */ /* 0x000fe40003f25270 */
[----:B------:R-:W-:-:S13]  /*1d10*/  ISETP.GE.U32.AND P0, PT, R3, R6, PT ;  /* 0x000000060300720c */ /* 0x000fda0003f06070 */
[----:B------:R-:W-:-:S04]  /*1d20*/  @P0 VIADD R5, R5, 0x1 ;  /* 0x0000000105050836 */ /* 0x000fc80000000000 */
[----:B------:R-:W-:-:S04]  /*1d30*/  IMAD.MOV.U32 R0, RZ, RZ, R5 ;  /* 0x000000ffff007224 */ /* 0x000fc800078e0005 */
[----:B------:R-:W-:Y:S01]  /*1d40*/  @!P2 IMAD.MOV R0, RZ, RZ, -R0 ;  /* 0x000000ffff00a224 */ /* 0x000fe200078e0a00 */
[----:B------:R-:W-:-:S07]  /*1d50*/  @!P1 LOP3.LUT R0, RZ, R10, RZ, 0x33, !PT ;  /* 0x0000000aff009212 */ /* 0x000fce00078e33ff */
.L_x_428:
[----:B------:R-:W-:Y:S05]  /*1d60*/  BSYNC B0 ;  /* 0x0000000000007941 */ /* 0x000fea0003800000 */
.L_x_427:
[----:B------:R-:W-:-:S05]  /*1d70*/  IMAD R3, R226, R0, RZ ;  /* 0x00000000e2037224 */ /* 0x000fca00078e02ff */
[C---:B------:R-:W-:Y:S01]  /*1d80*/  VIADDMNMX R0, R3.reuse, R0, R147, PT ;  /* 0x0000000003007246 */ /* 0x040fe20003800193 */
[----:B------:R-:W-:-:S04]  /*1d90*/  IMAD R3, R3, 0xa0, -R9 ;  /* 0x000000a003037824 */ /* 0x000fc800078e0a09 */
[----:B------:R-:W-:Y:S01]  /*1da0*/  IMAD R5, R0, 0xa0, -R9 ;  /* 0x000000a000057824 */ /* 0x000fe200078e0a09 */
[----:B------:R-:W-:-:S04]  /*1db0*/  VIMNMX R3, RZ, R3, !PT ;  /* 0x00000003ff037248 */ /* 0x000fc80007fe0100 */
[----:B------:R-:W-:Y:S01]  /*1dc0*/  VIMNMX R0, R5, R2, PT ;  /* 0x0000000205007248 */ /* 0x000fe20003fe0100 */
[----:B------:R-:W-:-:S03]  /*1dd0*/  IMAD.WIDE.U32 R4, R3, -0x33333333, RZ ;  /* 0xcccccccd03047825 */ /* 0x000fc600078e00ff */
[----:B------:R-:W-:Y:S02]  /*1de0*/  ISETP.GT.AND P0, PT, R0, R3, PT ;  /* 0x000000030000720c */ /* 0x000fe40003f04270 */
[----:B------:R-:W-:-:S05]  /*1df0*/  SHF.R.U32.HI R119, RZ, 0x7, R5 ;  /* 0x00000007ff777819 */ /* 0x000fca0000011605 */
[----:B------:R-:W-:-:S06]  /*1e00*/  IMAD.MOV.U32 R24, RZ, RZ, R119 ;  /* 0x000000ffff187224 */ /* 0x000fcc00078e0077 */
[----:B------:R-:W-:-:S05]  /*1e10*/  @P0 IADD3 R0, R0, 0x9f, RZ ;  /* 0x0000009f00000810 */ /* 0x000fca0007ffe0ff */
[----:B------:R-:W-:-:S05]  /*1e20*/  @P0 IMAD.HI R0, R0, 0x66666667, RZ ;  /* 0x6666666700000827 */ /* 0x000fca00078e02ff */
[----:B------:R-:W-:-:S04]  /*1e30*/  @P0 SHF.R.U32.HI R3, RZ, 0x1f, R0 ;  /* 0x0000001fff030819 */ /* 0x000fc80000011600 */
[----:B------:R-:W-:Y:S02]  /*1e40*/  @P0 LEA.HI.SX32 R24, R0, R3, 0x1a ;  /* 0x0000000300180211 */ /* 0x000fe400078fd2ff */
[----:B------:R-:W-:Y:S02]  /*1e50*/  PLOP3.LUT P0, PT, PT, PT, PT, 0x80, 0x0 ;  /* 0x000000000000781c */ /* 0x000fe40003f0f070 */
[----:B------:R-:W-:-:S13]  /*1e60*/  ISETP.GT.AND P1, PT, R24, R119, PT ;  /* 0x000000771800720c */ /* 0x000fda0003f24270 */
[----:B------:R-:W-:Y:S05]  /*1e70*/  @!P1 BRA `(.L_x_429) ;  /* 0x000000e400649947 */ /* 0x000fea0003800000 */
[----:B------:R-:W-:Y:S01]  /*1e80*/  VIADD R0, R18, 0x1a400 ;  /* 0x0001a40012007836 */ /* 0x000fe20000000000 */
[----:B------:R-:W-:Y:S04]  /*1e90*/  BSSY B6, `(.L_x_430) ;  /* 0x0000013000067945 */ /* 0x000fe80003800000 */
[----:B------:R-:W-:-:S13]  /*1ea0*/  LOP3.LUT P0, RZ, R0, 0x1bf, RZ, 0xc0, !PT ;  /* 0x000001bf00ff7812 */ /* 0x000fda000780c0ff */
[----:B------:R-:W-:Y:S05]  /*1eb0*/  @!P0 BRA `(.L_x_431) ;  /* 0x0000000000408947 */ /* 0x000fea0003800000 */
[----:B------:R-:W-:Y:S01]  /*1ec0*/  MOV R0, 0x0 ;  /* 0x0000000000007802 */ /* 0x000fe20000000f00 */
[----:B------:R-:W-:Y:S01]  /*1ed0*/  ULDC.64 UR4, c[0x4][0xc8] ;  /* 0x0100320000047ab9 */ /* 0x000fe20000000a00 */
[----:B------:R-:W-:Y:S01]  /*1ee0*/  ULDC.64 UR6, c[0x4][0x30] ;  /* 0x01000c0000067ab9 */ /* 0x000fe20000000a00 */
[----:B------:R-:W-:Y:S01]  /*1ef0*/  IMAD.U32 R4, RZ, RZ, UR4 ;  /* 0x00000004ff047e24 */ /* 0x000fe2000f8e00ff */
[----:B------:R1:W2:Y:S01]  /*1f00*/  LDC.64 R14, c[0x4][R0] ;  /* 0x01000000000e7b82 */ /* 0x0002a20000000a00 */
[----:B------:R-:W-:Y:S01]  /*1f10*/  MOV R5, UR5 ;  /* 0x0000000500057c02 */ /* 0x000fe20008000f00 */
[----:B------:R-:W-:Y:S01]  /*1f20*/  ULDC.64 UR4, c[0x4][0xd0] ;  /* 0x0100340000047ab9 */ /* 0x000fe20000000a00 */
[----:B------:R-:W-:Y:S01]  /*1f30*/  IMAD.U32 R10, RZ, RZ, UR6 ;  /* 0x00000006ff0a7e24 */ /* 0x000fe2000f8e00ff */
[----:B------:R-:W-:Y:S01]  /*1f40*/  MOV R11, UR7 ;  /* 0x00000007000b7c02 */ /* 0x000fe20008000f00 */
[----:B0-----:R-:W-:Y:S02]  /*1f50*/  IMAD.U32 R6, RZ, RZ, UR4 ;  /* 0x00000004ff067e24 */ /* 0x001fe4000f8e00ff */
[----:B------:R-:W-:-:S02]  /*1f60*/  IMAD.U32 R7, RZ, RZ, UR5 ;  /* 0x00000005ff077e24 */ /* 0x000fc4000f8e00ff */
[----:B------:R-:W-:Y:S02]  /*1f70*/  IMAD.MOV.U32 R8, RZ, RZ, 0x70 ;  /* 0x00000070ff087424 */ /* 0x000fe400078e00ff */
[----:B------:R-:W-:Y:S02]  /*1f80*/  IMAD.MOV.U32 R12, RZ, RZ, 0x1 ;  /* 0x00000001ff0c7424 */ /* 0x000fe400078e00ff */
[----:B-1----:R-:W-:-:S07]  /*1f90*/  IMAD.MOV.U32 R13, RZ, RZ, RZ ;  /* 0x000000ffff0d7224 */ /* 0x002fce00078e00ff */
[----:B------:R-:W-:-:S07]  /*1fa0*/  LEPC R20, `(.L_x_431) ;  /* 0x000000001014794e */ /* 0x000fce0000000000 */
[----:B--2--5:R-:W-:Y:S05]  /*1fb0*/  CALL.ABS.NOINC R14 ;  /* 0x000000000e007343 */ /* 0x024fea0003c00000 */
.L_x_431:
[----:B------:R-:W-:Y:S05]  /*1fc0*/  BSYNC B6 ;  /* 0x0000000000067941 */ /* 0x000fea0003800000 */
.L_x_430:
[----:B------:R-:W-:Y:S01]  /*1fd0*/  IADD3 R0, R18, 0xa400, RZ ;  /* 0x0000a40012007810 */ /* 0x000fe20007ffe0ff */
[----:B------:R-:W-:Y:S03]  /*1fe0*/  BSSY B6, `(.L_x_432) ;  /* 0x0000013000067945 */ /* 0x000fe60003800000 */
[----:B------:R-:W-:-:S13]  /*1ff0*/  LOP3.LUT P0, RZ, R0, 0x3ff, RZ, 0xc0, !PT ;  /* 0x000003ff00ff7812 */ /* 0x000fda000780c0ff */
[----:B------:R-:W-:Y:S05]  /*2000*/  @!P0 BRA `(.L_x_433) ;  /* 0x0000000000408947 */ /* 0x000fea0003800000 */
[----:B------:R-:W-:Y:S01]  /*2010*/  MOV R0, 0x0 ;  /* 0x0000000000007802 */ /* 0x000fe20000000f00 */
[----:B------:R-:W-:Y:S01]  /*2020*/  ULDC.64 UR4, c[0x4][0xc8] ;  /* 0x0100320000047ab9 */ /* 0x000fe20000000a00 */
[----:B------:R-:W-:Y:S01]  /*2030*/  ULDC.64 UR6, c[0x4][0xd0] ;  /* 0x0100340000067ab9 */ /* 0x000fe20000000a00 */
[----:B------:R-:W-:Y:S01]  /*2040*/  IMAD.U32 R4, RZ, RZ, UR4 ;  /* 0x00000004ff047e24 */ /* 0x000fe2000f8e00ff */
[----:B------:R1:W2:Y:S01]  /*2050*/  LDC.64 R14, c[0x4][R0] ;  /* 0x01000000000e7b82 */ /* 0x0002a20000000a00 */
[----:B------:R-:W-:Y:S01]  /*2060*/  IMAD.U32 R5, RZ, RZ, UR5 ;  /* 0x00000005ff057e24 */ /* 0x000fe2000f8e00ff */
[----:B------:R-:W-:Y:S01]  /*2070*/  ULDC.64 UR4, c[0x4][0x20] ;  /* 0x0100080000047ab9 */ /* 0x000fe20000000a00 */
[----:B0-----:R-:W-:Y:S01]  /*2080*/  IMAD.U32 R6, RZ, RZ, UR6 ;  /* 0x00000006ff067e24 */ /* 0x001fe2000f8e00ff */
[----:B------:R-:W-:Y:S01]  /*2090*/  MOV R7, UR7 ;  /* 0x0000000700077c02 */ /* 0x000fe20008000f00 */
[----:B------:R-:W-:Y:S01]  /*20a0*/  IMAD.U32 R10, RZ, RZ, UR4 ;  /* 0x00000004ff0a7e24 */ /* 0x000fe2000f8e00ff */
[----:B------:R-:W-:Y:S01]  /*20b0*/  MOV R12, 0x1 ;  /* 0x00000001000c7802 */ /* 0x000fe20000000f00 */
[----:B------:R-:W-:-:S02]  /*20c0*/  IMAD.U32 R11, RZ, RZ, UR5 ;  /* 0x00000005ff0b7e24 */ /* 0x000fc4000f8e00ff */
[----:B------:R-:W-:Y:S02]  /*20d0*/  IMAD.MOV.U32 R8, RZ, RZ, 0x70 ;  /* 0x00000070ff087424 */ /* 0x000fe400078e00ff */
[----:B-1----:R-:W-:-:S07]  /*20e0*/  IMAD.MOV.U32 R13, RZ, RZ, RZ ;  /* 0x000000ffff0d7224 */ /* 0x002fce00078e00ff */
[----:B------:R-:W-:-:S07]  /*20f0*/  LEPC R20, `(.L_x_433) ;  /* 0x000000001014794e */ /* 0x000fce0000000000 */
[----:B--2--5:R-:W-:Y:S05]  /*2100*/  CALL.ABS.NOINC R14 ;  /* 0x000000000e007343 */ /* 0x024fea0003c00000 */
.L_x_433:
[----:B------:R-:W-:Y:S05]  /*2110*/  BSYNC B6 ;  /* 0x0000000000067941 */ /* 0x000fea0003800000 */
.L_x_432:
[----:B------:R-:W-:Y:S01]  /*2120*/  IMAD.IADD R125, R26, 0x1, R25 ;  /* 0x000000011a7d7824 */ /* 0x000fe200078e0219 */
[----:B------:R-:W-:Y:S01]  /*2130*/  ULDC.64 UR4, c[0x0][0x9f8] ;  /* 0x00027e0000047ab9 */ /* 0x000fe20000000a00 */
[----:B------:R-:W2:Y:S01]  /*2140*/  LDL R25, [R1+0x4c] ;  /* 0x00004c0001197983 */ /* 0x000ea20000100800 */
[----:B------:R-:W-:Y:S01]  /*2150*/  ISETP.NE.U32.AND P0, PT, RZ, UR4, PT ;  /* 0x00000004ff007c0c */ /* 0x000fe2000bf05070 */
[----:B------:R-:W-:Y:S01]  /*2160*/  IMAD.MOV.U32 R0, RZ, RZ, R214 ;  /* 0x000000ffff007224 */ /* 0x000fe200078e00d6 */
[----:B------:R-:W1:Y:S02]  /*2170*/  S2R R20, SR_TID.X ;  /* 0x0000000000147919 */ /* 0x000e640000002100 */
[----:B------:R-:W-:Y:S01]  /*2180*/  ISETP.NE.AND.EX P0, PT, RZ, UR5, PT, P0 ;  /* 0x00000005ff007c0c */ /* 0x000fe2000bf05300 */
[C---:B------:R-:W-:Y:S01]  /*2190*/  VIADD R3, R16.reuse, 0x20 ;  /* 0x0000002010037836 */ /* 0x040fe20000000000 */
[----:B------:R-:W-:Y:S01]  /*21a0*/  IADD3 R4, R16, 0x40, RZ ;  /* 0x0000004010047810 */ /* 0x000fe20007ffe0ff */
[----:B------:R-:W3:Y:S08]  /*21b0*/  LDC R21, c[0x0][0x3f4] ;  /* 0x0000fd00ff157b82 */ /* 0x000ef00000000800 */
[----:B------:R-:W4:Y:S02]  /*21c0*/  LDC.64 R94, c[0x0][0x408] ;  /* 0x00010200ff5e7b82 */ /* 0x000f240000000a00 */
[----:B0-----:R-:W-:Y:S01]  /*21d0*/  @P0 IADD3 R6, P1, R220, UR4, RZ ;  /* 0x00000004dc060c10 */ /* 0x001fe2000ff3e0ff */
[----:B------:R-:W-:-:S03]  /*21e0*/  ULDC UR4, c[0x0][0x320] ;  /* 0x0000c80000047ab9 */ /* 0x000fc60000000800 */
[----:B------:R-:W-:Y:S02]  /*21f0*/  @P0 IADD3.X R7, R221, UR5, RZ, P1, !PT ;  /* 0x00000005dd070c10 */ /* 0x000fe40008ffe4ff */
[----:B------:R-:W0:Y:S03]  /*2200*/  LDC.64 R100, c[0x0][0x3f8] ;  /* 0x0000fe00ff647b82 */ /* 0x000e260000000a00 */
[----:B------:R0:W2:Y:S01]  /*2210*/  @P0 LDG.E R0, desc[UR50][R6.64] ;  /* 0x0000003206000981 */ /* 0x0000a2000c1e1900 */
[----:B------:R-:W-:Y:S02]  /*2220*/  ISETP.GE.AND P3, PT, R16, UR4, PT ;  /* 0x0000000410007c0c */ /* 0x000fe4000bf66270 */
[----:B------:R-:W-:Y:S02]  /*2230*/  ISETP.GE.AND P2, PT, R3, UR4, PT ;  /* 0x0000000403007c0c */ /* 0x000fe4000bf46270 */
[----:B------:R-:W-:-:S02]  /*2240*/  ISETP.GE.AND P0, PT, R4, UR4, PT ;  /* 0x0000000404007c0c */ /* 0x000fc4000bf06270 */
[----:B------:R-:W-:Y:S02]  /*2250*/  ISETP.GE.AND P1, PT, R168, UR4, PT ;  /* 0x00000004a8007c0c */ /* 0x000fe4000bf26270 */
[----:B-1----:R-:W-:Y:S02]  /*2260*/  SHF.R.U32.HI R20, RZ, 0x7, R20 ;  /* 0x00000007ff147819 */ /* 0x002fe40000011614 */
[----:B------:R-:W-:Y:S02]  /*2270*/  SHF.R.S32.HI R13, RZ, 0x1f, R195 ;  /* 0x0000001fff0d7819 */ /* 0x000fe400000114c3 */
[----:B------:R-:W-:Y:S01]  /*2280*/  ISETP.NE.AND P6, PT, R20, 0x1, PT ;  /* 0x000000011400780c */ /* 0x000fe20003fc5270 */
[----:B----4-:R-:W-:Y:S01]  /*2290*/  IMAD.WIDE.U32 R96, R195, R94, R16 ;  /* 0x0000005ec3607225 */ /* 0x010fe200078e0010 */
[----:B---3--:R-:W-:Y:S02]  /*22a0*/  ISETP.GE.AND P5, PT, R4, R21, PT ;  /* 0x000000150400720c */ /* 0x008fe40003fa6270 */
[----:B------:R-:W-:-:S02]  /*22b0*/  SHF.R.S32.HI R23, RZ, 0x1f, R22 ;  /* 0x0000001fff177819 */ /* 0x000fc40000011416 */
[----:B------:R-:W-:Y:S01]  /*22c0*/  LOP3.LUT R27, R27, 0xfffffffe, RZ, 0xc0, !PT ;  /* 0xfffffffe1b1b7812 */ /* 0x000fe200078ec0ff */
[----:B0-----:R-:W-:-:S04]  /*22d0*/  IMAD.WIDE.U32 R102, R195, R100, R16 ;  /* 0x00000064c3667225 */ /* 0x001fc800078e0010 */
[C-C-:B------:R-:W-:Y:S02]  /*22e0*/  IMAD.WIDE.U32 R98, R195.reuse, R94, R22.reuse ;  /* 0x0000005ec3627225 */ /* 0x140fe400078e0016 */
[----:B------:R-:W-:Y:S05]  /*22f0*/  @!P6 WARPSYNC.ALL ;  /* 0x000000000000e948 */ /* 0x000fea0003800000 */
[----:B------:R-:W-:Y:S01]  /*2300*/  ULDC UR4, c[0x0][0x2f4] ;  /* 0x0000bd0000047ab9 */ /* 0x000fe20000000800 */
[----:B------:R-:W-:Y:S01]  /*2310*/  IMAD.WIDE.U32 R104, R195, R100, R22 ;  /* 0x00000064c3687225 */ /* 0x000fe200078e0016 */
[----:B------:R-:W-:Y:S02]  /*2320*/  ISETP.GE.AND P4, PT, R16, UR4, PT ;  /* 0x0000000410007c0c */ /* 0x000fe4000bf86270 */
[----:B------:R-:W-:-:S02]  /*2330*/  @P5 LOP3.LUT R27, R27, 0x1, RZ, 0xfc, !PT ;  /* 0x000000011b1b5812 */ /* 0x000fc400078efcff */
[----:B------:R-:W-:Y:S02]  /*2340*/  SEL R5, RZ, 0x1, P4 ;  /* 0x00000001ff057807 */ /* 0x000fe40002000000 */
[----:B------:R-:W-:-:S04]  /*2350*/  ISETP.GE.AND P4, PT, R3, UR4, PT ;  /* 0x0000000403007c0c */ /* 0x000fc8000bf86270 */
[----:B------:R-:W-:-:S05]  /*2360*/  SEL R6, RZ, 0xffffffff, P4 ;  /* 0xffffffffff067807 */ /* 0x000fca0002000000 */
[----:B------:R-:W-:-:S05]  /*2370*/  IMAD.SHL.U32 R6, R6, 0x2, RZ ;  /* 0x0000000206067824 */ /* 0x000fca00078e00ff */
[----:B------:R-:W-:Y:S02]  /*2380*/  LOP3.LUT R7, R6, 0x2, R5, 0xe2, !PT ;  /* 0x0000000206077812 */ /* 0x000fe400078ee205 */
[----:B------:R-:W-:Y:S02]  /*2390*/  SEL R6, RZ, 0xffffffff, P2 ;  /* 0xffffffffff067807 */ /* 0x000fe40001000000 */
[----:B------:R-:W-:Y:S02]  /*23a0*/  SEL R5, RZ, 0x1, P3 ;  /* 0x00000001ff057807 */ /* 0x000fe40001800000 */
[----:B------:R-:W-:Y:S01]  /*23b0*/  ISETP.GE.AND P2, PT, R4, UR4, PT ;  /* 0x0000000404007c0c */ /* 0x000fe2000bf46270 */
[----:B------:R-:W-:Y:S01]  /*23c0*/  IMAD.SHL.U32 R10, R6, 0x2, RZ ;  /* 0x00000002060a7824 */ /* 0x000fe200078e00ff */
[----:B------:R-:W-:Y:S02]  /*23d0*/  ISETP.GE.AND P3, PT, R168, UR4, PT ;  /* 0x00000004a8007c0c */ /* 0x000fe4000bf66270 */
[----:B------:R-:W-:-:S02]  /*23e0*/  SEL R6, RZ, 0x4, P2 ;  /* 0x00000004ff067807 */ /* 0x000fc40001000000 */
[----:B------:R-:W-:Y:S02]  /*23f0*/  SEL R8, RZ, 0x8, P3 ;  /* 0x00000008ff087807 */ /* 0x000fe40001800000 */
[----:B------:R-:W-:Y:S01]  /*2400*/  LOP3.LUT R5, R10, 0x2, R5, 0xe2, !PT ;  /* 0x000000020a057812 */ /* 0x000fe200078ee205 */
[----:B------:R-:W-:Y:S01]  /*2410*/  IMAD R10, R13, R100, RZ ;  /* 0x000000640d0a7224 */ /* 0x000fe200078e02ff */
[----:B------:R-:W-:Y:S02]  /*2420*/  LOP3.LUT R8, R8, R7, R6, 0xfe, !PT ;  /* 0x0000000708087212 */ /* 0x000fe400078efe06 */
[----:B------:R-:W-:Y:S01]  /*2430*/  SEL R6, RZ, 0x4, P0 ;  /* 0x00000004ff067807 */ /* 0x000fe20000000000 */
[----:B------:R-:W-:Y:S01]  /*2440*/  IMAD R15, R195, R101, R10 ;  /* 0x00000065c30f7224 */ /* 0x000fe200078e020a */
[----:B------:R-:W-:Y:S02]  /*2450*/  SEL R7, RZ, 0x8, P1 ;  /* 0x00000008ff077807 */ /* 0x000fe40000800000 */
[----:B------:R-:W-:Y:S01]  /*2460*/  ISETP.GE.AND P2, PT, R192, UR4, PT ;  /* 0x00000004c0007c0c */ /* 0x000fe2000bf46270 */
[----:B------:R-:W-:Y:S01]  /*2470*/  IMAD.IADD R103, R15, 0x1, R103 ;  /* 0x000000010f677824 */ /* 0x000fe200078e0267 */
[----:B------:R-:W-:Y:S01]  /*2480*/  LOP3.LUT R9, R7, R5, R6, 0xfe, !PT ;  /* 0x0000000507097212 */ /* 0x000fe200078efe06 */
[----:B------:R-:W-:Y:S01]  /*2490*/  IMAD R6, R13, R94, RZ ;  /* 0x0000005e0d067224 */ /* 0x000fe200078e02ff */
[----:B------:R-:W-:-:S02]  /*24a0*/  ISETP.GE.AND P0, PT, R16, R21, PT ;  /* 0x000000151000720c */ /* 0x000fc40003f06270 */
[----:B------:R-:W-:Y:S01]  /*24b0*/  ISETP.GE.AND P3, PT, R3, R21, PT ;  /* 0x000000150300720c */ /* 0x000fe20003f66270 */
[----:B------:R-:W-:Y:S01]  /*24c0*/  IMAD R7, R195, R95, R6 ;  /* 0x0000005fc3077224 */ /* 0x000fe200078e0206 */
[----:B------:R-:W-:Y:S02]  /*24d0*/  SEL R11, RZ, 0x10, P2 ;  /* 0x00000010ff0b7807 */ /* 0x000fe40001000000 */
[----:B------:R-:W-:Y:S01]  /*24e0*/  SEL R6, R21, RZ, P3 ;  /* 0x000000ff15067207 */ /* 0x000fe20001800000 */
[----:B------:R-:W-:Y:S01]  /*24f0*/  IMAD.IADD R99, R99, 0x1, R7 ;  /* 0x0000000163637824 */ /* 0x000fe200078e0207 */
[----:B------:R-:W-:Y:S01]  /*2500*/  SEL R5, R21, RZ, P0 ;  /* 0x000000ff15057207 */ /* 0x000fe20000000000 */
[----:B------:R-:W-:Y:S01]  /*2510*/  IMAD.IADD R97, R7, 0x1, R97 ;  /* 0x0000000107617824 */ /* 0x000fe200078e0261 */
[----:B------:R-:W-:Y:S01]  /*2520*/  LOP3.LUT R28, R8, R11, RZ, 0xfc, !PT ;  /* 0x0000000b081c7212 */ /* 0x000fe200078efcff */
[----:B------:R-:W-:Y:S01]  /*2530*/  IMAD.IADD R7, R3, 0x1, R6 ;  /* 0x0000000103077824 */ /* 0x000fe200078e0206 */
[----:B------:R-:W-:Y:S01]  /*2540*/  IADD3 R5, R16, R5, RZ ;  /* 0x0000000510057210 */ /* 0x000fe20007ffe0ff */
[----:B------:R0:W-:Y:S01]  /*2550*/  STL [R1], R27 ;  /* 0x0000001b01007387 */ /* 0x0001e20000100800 */
[----:B------:R-:W-:-:S02]  /*2560*/  IADD3 R105, R105, R15, RZ ;  /* 0x0000000f69697210 */ /* 0x000fc40007ffe0ff */
[----:B------:R-:W-:Y:S02]  /*2570*/  SHF.R.S32.HI R6, RZ, 0x1f, R5 ;  /* 0x0000001fff067819 */ /* 0x000fe40000011405 */
[----:B------:R-:W-:Y:S02]  /*2580*/  SHF.R.S32.HI R8, RZ, 0x1f, R7 ;  /* 0x0000001fff087819 */ /* 0x000fe40000011407 */
[----:B------:R-:W-:Y:S02]  /*2590*/  SEL R11, R21, RZ, P5 ;  /* 0x000000ff150b7207 */ /* 0x000fe40002800000 */
[----:B------:R-:W-:Y:S02]  /*25a0*/  LEA.HI R12, R6, R5, RZ, 0x4 ;  /* 0x00000005060c7211 */ /* 0x000fe400078f20ff */
[----:B------:R-:W-:Y:S02]  /*25b0*/  LEA.HI R26, R8, R7, RZ, 0x4 ;  /* 0x00000007081a7211 */ /* 0x000fe400078f20ff */
[----:B------:R-:W-:-:S02]  /*25c0*/  LEA.HI R6, R6, R5, RZ, 0x6 ;  /* 0x0000000506067211 */ /* 0x000fc400078f30ff */
[----:B------:R-:W-:Y:S01]  /*25d0*/  LEA.HI R7, R8, R7, RZ, 0x6 ;  /* 0x0000000708077211 */ /* 0x000fe200078f30ff */
[----:B------:R-:W-:Y:S01]  /*25e0*/  IMAD.IADD R13, R4, 0x1, R11 ;  /* 0x00000001040d7824 */ /* 0x000fe200078e020b */
[----:B------:R-:W-:Y:S02]  /*25f0*/  SHF.R.S32.HI R6, RZ, 0x6, R6 ;  /* 0x00000006ff067819 */ /* 0x000fe40000011406 */
[----:B------:R-:W-:Y:S02]  /*2600*/  SHF.R.S32.HI R8, RZ, 0x6, R7 ;  /* 0x00000006ff087819 */ /* 0x000fe40000011407 */
[----:B------:R-:W-:Y:S01]  /*2610*/  LOP3.LUT R11, R205, 0x30, R26, 0xf8, !PT ;  /* 0x00000030cd0b7812 */ /* 0x000fe200078ef81a */
[C---:B------:R-:W-:Y:S01]  /*2620*/  IMAD R136, R6.reuse, 0x2800, R207 ;  /* 0x0000280006887824 */ /* 0x040fe200078e02cf */
[----:B------:R-:W-:Y:S01]  /*2630*/  SHF.R.S32.HI R14, RZ, 0x1f, R13 ;  /* 0x0000001fff0e7819 */ /* 0x000fe2000001140d */
[----:B------:R-:W-:Y:S01]  /*2640*/  IMAD R134, R6, 0x2800, R210 ;  /* 0x0000280006867824 */ /* 0x000fe200078e02d2 */
[----:B------:R-:W-:Y:S01]  /*2650*/  SHF.R.U32.HI R5, RZ, 0x3, R209 ;  /* 0x00000003ff057819 */ /* 0x000fe200000116d1 */
[----:B------:R-:W-:Y:S01]  /*2660*/  IMAD R135, R8, 0x2800, R207 ;  /* 0x0000280008877824 */ /* 0x000fe200078e02cf */
[----:B------:R-:W-:-:S02]  /*2670*/  LOP3.LUT R10, R209, 0x30, R12, 0xf8, !PT ;  /* 0x00000030d10a7812 */ /* 0x000fc400078ef80c */
[----:B------:R-:W-:Y:S02]  /*2680*/  LOP3.LUT R6, R11, R206, RZ, 0x3c, !PT ;  /* 0x000000ce0b067212 */ /* 0x000fe400078e3cff */
[----:B------:R-:W-:Y:S02]  /*2690*/  LEA.HI R30, R14, R13, RZ, 0x4 ;  /* 0x0000000d0e1e7211 */ /* 0x000fe400078f20ff */
[----:B------:R-:W-:Y:S02]  /*26a0*/  LOP3.LUT R11, R10, R5, RZ, 0x3c, !PT ;  /* 0x000000050a0b7212 */ /* 0x000fe400078e3cff */
[----:B------:R-:W-:Y:S02]  /*26b0*/  LEA.HI R13, R14, R13, RZ, 0x6 ;  /* 0x0000000d0e0d7211 */ /* 0x000fe400078f30ff */
[----:B------:R-:W-:Y:S02]  /*26c0*/  IADD3 R135, R135, R6, RZ ;  /* 0x0000000687877210 */ /* 0x000fe40007ffe0ff */
[----:B------:R-:W-:-:S02]  /*26d0*/  LOP3.LUT R6, R209, 0x30, R26, 0xf8, !PT ;  /* 0x00000030d1067812 */ /* 0x000fc400078ef81a */
[----:B------:R-:W-:Y:S02]  /*26e0*/  LOP3.LUT R7, R205, 0x30, R12, 0xf8, !PT ;  /* 0x00000030cd077812 */ /* 0x000fe400078ef80c */
[----:B-----5:R-:W-:Y:S01]  /*26f0*/  SHF.R.S32.HI R15, RZ, 0x1f, R138 ;  /* 0x0000001fff0f7819 */ /* 0x020fe2000001148a */
[----:B------:R-:W-:Y:S01]  /*2700*/  IMAD.IADD R134, R134, 0x1, R11 ;  /* 0x0000000186867824 */ /* 0x000fe200078e020b */
[----:B------:R-:W-:Y:S01]  /*2710*/  SHF.R.S32.HI R13, RZ, 0x6, R13 ;  /* 0x00000006ff0d7819 */ /* 0x000fe2000001140d */
[----:B------:R-:W-:Y:S01]  /*2720*/  IMAD R132, R8, 0x2800, R210 ;  /* 0x0000280008847824 */ /* 0x000fe200078e02d2 */
[----:B------:R-:W-:Y:S01]  /*2730*/  LOP3.LUT R11, R6, R5, RZ, 0x3c, !PT ;  /* 0x00000005060b7212 */ /* 0x000fe200078e3cff */
[----:B------:R-:W-:Y:S01]  /*2740*/  IMAD.MOV.U32 R123, RZ, RZ, 0x20 ;  /* 0x00000020ff7b7424 */ /* 0x000fe200078e00ff */
[----:B------:R-:W-:Y:S01]  /*2750*/  LOP3.LUT R7, R7, R206, RZ, 0x3c, !PT ;  /* 0x000000ce07077212 */ /* 0x000fe200078e3cff */
[----:B------:R-:W-:Y:S01]  /*2760*/  IMAD R8, R15, R100, RZ ;  /* 0x000000640f087224 */ /* 0x000fe200078e02ff */
[----:B------:R-:W-:Y:S01]  /*2770*/  LOP3.LUT R10, R209, 0x30, R30, 0xf8, !PT ;  /* 0x00000030d10a7812 */ /* 0x000fe200078ef81e */
[----:B------:R-:W-:-:S02]  /*2780*/  IMAD R131, R13, 0x2800, R210 ;  /* 0x000028000d837824 */ /* 0x000fc400078e02d2 */
[----:B------:R-:W-:Y:S01]  /*2790*/  IMAD.IADD R132, R132, 0x1, R11 ;  /* 0x0000000184847824 */ /* 0x000fe200078e020b */
[----:B------:R-:W-:Y:S01]  /*27a0*/  LOP3.LUT R10, R10, R5, RZ, 0x3c, !PT ;  /* 0x000000050a0a7212 */ /* 0x000fe200078e3cff */
[----:B------:R-:W-:Y:S01]  /*27b0*/  IMAD.IADD R136, R136, 0x1, R7 ;  /* 0x0000000188887824 */ /* 0x000fe200078e0207 */
[----:B------:R-:W-:Y:S01]  /*27c0*/  LOP3.LUT R7, R205, 0x30, R30, 0xf8, !PT ;  /* 0x00000030cd077812 */ /* 0x000fe200078ef81e */
[C---:B------:R-:W-:Y:S02]  /*27d0*/  IMAD R11, R138.reuse, R101, R8 ;  /* 0x000000658a0b7224 */ /* 0x040fe400078e0208 */
[----:B------:R-:W-:Y:S01]  /*27e0*/  IMAD.WIDE.U32 R104, R138, R100, R104 ;  /* 0x000000648a687225 */ /* 0x000fe200078e0068 */
[----:B------:R-:W-:-:S03]  /*27f0*/  IADD3 R131, R131, R10, RZ ;  /* 0x0000000a83837210 */ /* 0x000fc60007ffe0ff */
[----:B------:R-:W-:Y:S01]  /*2800*/  IMAD.WIDE.U32 R102, R138, R100, R102 ;  /* 0x000000648a667225 */ /* 0x000fe200078e0066 */
[----:B------:R-:W-:-:S03]  /*2810*/  LOP3.LUT R6, R7, R206, RZ, 0x3c, !PT ;  /* 0x000000ce07067212 */ /* 0x000fc600078e3cff */
[----:B------:R-:W-:Y:S02]  /*2820*/  IMAD R15, R15, R94, RZ ;  /* 0x0000005e0f0f7224 */ /* 0x000fe400078e02ff */
[----:B------:R-:W-:Y:S02]  /*2830*/  IMAD.MOV.U32 R122, RZ, RZ, 0x40 ;  /* 0x00000040ff7a7424 */ /* 0x000fe400078e00ff */
[----:B------:R-:W-:Y:S02]  /*2840*/  IMAD.IADD R93, R105, 0x1, R11 ;  /* 0x00000001695d7824 */ /* 0x000fe400078e020b */
[----:B------:R-:W-:Y:S01]  /*2850*/  IMAD.IADD R10, R11, 0x1, R103 ;  /* 0x000000010b0a7824 */ /* 0x000fe200078e0267 */
[----:B------:R-:W-:Y:S01]  /*2860*/  SHF.L.U64.HI R106, R100, 0x7, R101 ;  /* 0x00000007646a7819 */ /* 0x000fe20000010265 */
[----:B------:R-:W-:Y:S01]  /*2870*/  IMAD R7, R101, 0xa0, RZ ;  /* 0x000000a065077824 */ /* 0x000fe200078e02ff */
[----:B------:R-:W-:Y:S01]  /*2880*/  SHF.L.U64.HI R108, R94, 0x7, R95 ;  /* 0x000000075e6c7819 */ /* 0x000fe2000001025f */
[----:B------:R-:W-:Y:S01]  /*2890*/  IMAD.SHL.U32 R107, R100, 0x80, RZ ;  /* 0x00000080646b7824 */ /* 0x000fe200078e00ff */
[----:B------:R-:W-:Y:S01]  /*28a0*/  SHF.R.S32.HI R115, RZ, 0x4, R26 ;  /* 0x00000004ff737819 */ /* 0x000fe2000001141a */
[----:B------:R-:W-:-:S02]  /*28b0*/  IMAD R133, R13, 0x2800, R207 ;  /* 0x000028000d857824 */ /* 0x000fc400078e02cf */
[----:B------:R-:W-:Y:S01]  /*28c0*/  IMAD.WIDE.U32 R100, R100, 0xa0, RZ ;  /* 0x000000a064647825 */ /* 0x000fe200078e00ff */
[----:B------:R-:W-:-:S03]  /*28d0*/  LOP3.LUT R26, R26, 0xfffffff0, RZ, 0xc0, !PT ;  /* 0xfffffff01a1a7812 */ /* 0x000fc600078ec0ff */
[----:B------:R-:W-:Y:S02]  /*28e0*/  IMAD R127, R95, 0xa0, RZ ;  /* 0x000000a05f7f7824 */ /* 0x000fe400078e02ff */
[----:B------:R-:W-:Y:S02]  /*28f0*/  IMAD R15, R138, R95, R15 ;  /* 0x0000005f8a0f7224 */ /* 0x000fe400078e020f */
[----:B------:R-:W-:Y:S02]  /*2900*/  IMAD.SHL.U32 R109, R94, 0x80, RZ ;  /* 0x000000805e6d7824 */ /* 0x000fe400078e00ff */
[----:B------:R-:W-:-:S04]  /*2910*/  IMAD.WIDE.U32 R98, R138, R94, R98 ;  /* 0x0000005e8a627225 */ /* 0x000fc800078e0062 */
[----:B------:R-:W-:-:S04]  /*2920*/  IMAD.WIDE.U32 R96, R138, R94, R96 ;  /* 0x0000005e8a607225 */ /* 0x000fc800078e0060 */
[----:B------:R-:W-:Y:S01]  /*2930*/  IMAD.WIDE.U32 R94, R94, 0xa0, RZ ;  /* 0x000000a05e5e7825 */ /* 0x000fe200078e00ff */
[----:B------:R-:W-:Y:S02]  /*2940*/  IADD3 R158, R20, 0x8, RZ ;  /* 0x00000008149e7810 */ /* 0x000fe40007ffe0ff */
[----:B------:R-:W-:Y:S01]  /*2950*/  LOP3.LUT R8, R9, 0x4, RZ, 0xc0, !PT ;  /* 0x0000000409087812 */ /* 0x000fe200078ec0ff */
[----:B------:R-:W-:Y:S01]  /*2960*/  IMAD.IADD R133, R133, 0x1, R6 ;  /* 0x0000000185857824 */ /* 0x000fe200078e0206 */
[----:B------:R-:W-:Y:S01]  /*2970*/  LOP3.LUT R6, R9, 0x1, RZ, 0xc0, !PT ;  /* 0x0000000109067812 */ /* 0x000fe200078ec0ff */
[----:B------:R-:W-:Y:S01]  /*2980*/  IMAD.IADD R126, R101, 0x1, R7 ;  /* 0x00000001657e7824 */ /* 0x000fe200078e0207 */
[----:B------:R-:W-:Y:S01]  /*2990*/  LOP3.LUT R7, R9, 0x2, RZ, 0xc0, !PT ;  /* 0x0000000209077812 */ /* 0x000fe200078ec0ff */
[----:B------:R-:W-:Y:S01]  /*29a0*/  IMAD.SHL.U32 R118, R21, 0x2, RZ ;  /* 0x0000000215767824 */ /* 0x000fe200078e00ff */
[----:B------:R-:W-:Y:S01]  /*29b0*/  SHF.R.S32.HI R114, RZ, 0x4, R30 ;  /* 0x00000004ff727819 */ /* 0x000fe2000001141e */
[----:B------:R-:W-:Y:S01]  /*29c0*/  IMAD.IADD R20, R99, 0x1, R15 ;  /* 0x0000000163147824 */ /* 0x000fe200078e020f */
[----:B------:R-:W-:-:S02]  /*29d0*/  IADD3 R127, R95, R127, RZ ;  /* 0x0000007f5f7f7210 */ /* 0x000fc40007ffe0ff */
[----:B------:R-:W-:Y:S02]  /*29e0*/  LOP3.LUT R9, R9, 0x8, RZ, 0xc0, !PT ;  /* 0x0000000809097812 */ /* 0x000fe400078ec0ff */
[----:B------:R-:W-:Y:S02]  /*29f0*/  IADD3 R21, R15, R97, RZ ;  /* 0x000000610f157210 */ /* 0x000fe40007ffe0ff */
[----:B------:R-:W-:Y:S02]  /*2a00*/  SHF.R.S32.HI R116, RZ, 0x4, R12 ;  /* 0x00000004ff747819 */ /* 0x000fe4000001140c */
[----:B------:R-:W-:Y:S01]  /*2a10*/  SHF.R.S32.HI R111, RZ, 0x1f, R26 ;  /* 0x0000001fff6f7819 */ /* 0x000fe2000001141a */
[----:B------:R-:W-:Y:S01]  /*2a20*/  @!P6 BAR.SYNC.DEFER_BLOCKING 0x9, 0x100 ;  /* 0x024400000000eb1d */ /* 0x000fe20000010000 */
[----:B--2---:R-:W-:-:S05]  /*2a30*/  R2P PR, R25, 0x6 ;  /* 0x0000000619007804 */ /* 0x004fca0000000000 */
[----:B------:R-:W0:Y:S01]  /*2a40*/  S2R R25, SR_TID.X ;  /* 0x0000000000197919 */ /* 0x000e220000002100 */
[----:B------:R-:W-:Y:S02]  /*2a50*/  SEL R123, R123, 0xffffffe0, !P1 ;  /* 0xffffffe07b7b7807 */ /* 0x000fe40004800000 */
[----:B------:R-:W-:-:S04]  /*2a60*/  ISETP.GE.AND P1, PT, R193, UR4, PT ;  /* 0x00000004c1007c0c */ /* 0x000fc8000bf26270 */
[----:B------:R-:W-:Y:S02]  /*2a70*/  SEL R11, RZ, 0x20, P1 ;  /* 0x00000020ff0b7807 */ /* 0x000fe40000800000 */
[----:B------:R-:W-:Y:S02]  /*2a80*/  SEL R122, R122, 0xffffffc0, !P2 ;  /* 0xffffffc07a7a7807 */ /* 0x000fe40005000000 */
[----:B------:R-:W-:Y:S02]  /*2a90*/  LOP3.LUT R11, R28, R11, RZ, 0xfc, !PT ;  /* 0x0000000b1c0b7212 */ /* 0x000fe400078efcff */
[----:B0-----:R-:W-:-:S04]  /*2aa0*/  IADD3 R27, R25, -0x80, RZ ;  /* 0xffffff80191b7810 */ /* 0x001fc80007ffe0ff */
[----:B------:R-:W-:-:S04]  /*2ab0*/  LEA.HI R25, R27, R27, RZ, 0x1 ;  /* 0x0000001b1b197211 */ /* 0x000fc800078f08ff */
[----:B------:R-:W-:-:S05]  /*2ac0*/  LOP3.LUT R25, R25, 0xfffffffe, RZ, 0xc0, !PT ;  /* 0xfffffffe19197812 */ /* 0x000fca00078ec0ff */
[----:B------:R-:W-:Y:S01]  /*2ad0*/  IMAD.IADD R25, R27, 0x1, -R25 ;  /* 0x000000011b197824 */ /* 0x000fe200078e0a19 */
[----:B------:R-:W-:-:S03]  /*2ae0*/  LOP3.LUT R27, R30, 0xfffffff0, RZ, 0xc0, !PT ;  /* 0xfffffff01e1b7812 */ /* 0x000fc600078ec0ff */
[----:B------:R-:W-:Y:S01]  /*2af0*/  IMAD R113, R25, 0x80, R195 ;  /* 0x0000008019717824 */ /* 0x000fe200078e02c3 */
[----:B------:R-:W-:Y:S01]  /*2b00*/  LOP3.LUT R25, R12, 0xfffffff0, RZ, 0xc0, !PT ;  /* 0xfffffff00c197812 */ /* 0x000fe200078ec0ff */
[----:B------:R-:W-:Y:S01]  /*2b10*/  IMAD.IADD R130, R123, 0x1, R122 ;  /* 0x000000017b827824 */ /* 0x000fe200078e027a */
[----:B------:R-:W-:Y:S02]  /*2b20*/  SHF.R.S32.HI R124, RZ, 0x1f, R0 ;  /* 0x0000001fff7c7819 */ /* 0x000fe40000011400 */
[----:B------:R-:W-:Y:S02]  /*2b30*/  SHF.R.S32.HI R112, RZ, 0x1f, R25 ;  /* 0x0000001fff707819 */ /* 0x000fe40000011419 */
[----:B------:R-:W-:Y:S02]  /*2b40*/  SHF.R.S32.HI R110, RZ, 0x1f, R27 ;  /* 0x0000001fff6e7819 */ /* 0x000fe4000001141b */
[----:B------:R-:W-:Y:S02]  /*2b50*/  LOP3.LUT R28, R28, 0x1, RZ, 0xc0, !PT ;  /* 0x000000011c1c7812 */ /* 0x000fe400078ec0ff */
[----:B------:R-:W-:-:S02]  /*2b60*/  LOP3.LUT R29, R11, 0x2, RZ, 0xc0, !PT ;  /* 0x000000020b1d7812 */ /* 0x000fc400078ec0ff */
[C---:B------:R-:W-:Y:S02]  /*2b70*/  LOP3.LUT R30, R11.reuse, 0x4, RZ, 0xc0, !PT ;  /* 0x000000040b1e7812 */ /* 0x040fe400078ec0ff */
[C---:B------:R-:W-:Y:S02]  /*2b80*/  LOP3.LUT R31, R11.reuse, 0x8, RZ, 0xc0, !PT ;  /* 0x000000080b1f7812 */ /* 0x040fe400078ec0ff */
[C---:B------:R-:W-:Y:S02]  /*2b90*/  LOP3.LUT R32, R11.reuse, 0x10, RZ, 0xc0, !PT ;  /* 0x000000100b207812 */ /* 0x040fe400078ec0ff */
[----:B------:R-:W-:-:S07]  /*2ba0*/  LOP3.LUT R33, R11, 0x20, RZ, 0xc0, !PT ;  /* 0x000000200b217812 */ /* 0x000fce00078ec0ff */
.L_x_539:
[----:B--2---:R-:W2:Y:S01]  /*2bb0*/  LDL.LU R38, [R1] ;  /* 0x0000000001267983 */ /* 0x004ea20000300800 */
[----:B------:R-:W0:Y:S01]  /*2bc0*/  LDC R36, c[0x0][0x430] ;  /* 0x00010c00ff247b82 */ /* 0x000e220000000800 */
[----:B------:R-:W-:-:S04]  /*2bd0*/  VIADD R24, R24, 0xffffffff ;  /* 0xffffffff18187836 */ /* 0x000fc80000000000 */
[----:B------:R-:W-:-:S03]  /*2be0*/  IMAD R11, R24, 0xa0, R113 ;  /* 0x000000a0180b7824 */ /* 0x000fc600078e0271 */
[----:B------:R-:W1:Y:S01]  /*2bf0*/  LDC R117, c[0x0][0x3f4] ;  /* 0x0000fd00ff757b82 */ /* 0x000e620000000800 */
[----:B------:R-:W-:Y:S01]  /*2c00*/  IMAD.IADD R39, R125, 0x1, R11 ;  /* 0x000000017d277824 */ /* 0x000fe200078e020b */
[----:B------:R-:W-:-:S03]  /*2c10*/  ISETP.GE.AND P1, PT, R11, R2, PT ;  /* 0x000000020b00720c */ /* 0x000fc60003f26270 */
[----:B------:R-:W-:Y:S01]  /*2c20*/  IMAD.MOV.U32 R11, RZ, RZ, R39 ;  /* 0x000000ffff0b7224 */ /* 0x000fe200078e0027 */
[----:B------:R-:W-:Y:S02]  /*2c30*/  ISETP.GT.OR P1, PT, R113, 0x9f, P1 ;  /* 0x0000009f7100780c */ /* 0x000fe40000f24670 */
[----:B0-----:R-:W-:-:S11]  /*2c40*/  ISETP.NE.AND P2, PT, R36, 0x1, PT ;  /* 0x000000012400780c */ /* 0x001fd60003f45270 */
[----:B------:R-:W0:Y:S08]  /*2c50*/  @!P1 LDC.64 R14, c[0x0][0x428] ;  /* 0x00010a00ff0e9b82 */ /* 0x000e300000000a00 */
[----:B---3--:R-:W3:Y:S08]  /*2c60*/  @!P1 LDC.64 R12, c[0x0][0x418] ;  /* 0x00010600ff0c9b82 */ /* 0x008ef00000000a00 */
[----:B----4-:R-:W4:Y:S08]  /*2c70*/  @P2 LDC R34, c[0x0][0x434] ;  /* 0x00010d00ff222b82 */ /* 0x010f300000000800 */
[----:B------:R-:W1:Y:S01]  /*2c80*/  @P2 LDC R35, c[0x0][0x438] ;  /* 0x00010e00ff232b82 */ /* 0x000e620000000800 */
[----:B----4-:R-:W-:-:S05]  /*2c90*/  @P2 IMAD.HI.U32 R34, R39, R34, RZ ;  /* 0x0000002227222227 */ /* 0x010fca00078e00ff */
[----:B-1----:R-:W-:Y:S01]  /*2ca0*/  @P2 SHF.R.U32.HI R11, RZ, R35, R34 ;  /* 0x00000023ff0b2219 */ /* 0x002fe20000011622 */
[----:B0-----:R-:W-:-:S03]  /*2cb0*/  @!P1 IMAD R34, R124, R14, RZ ;  /* 0x0000000e7c229224 */ /* 0x001fc600078e02ff */
[----:B------:R-:W-:Y:S01]  /*2cc0*/  @!P1 SHF.R.S32.HI R35, RZ, 0x1f, R11 ;  /* 0x0000001fff239819 */ /* 0x000fe2000001140b */
[----:B------:R-:W-:Y:S01]  /*2cd0*/  @!P1 IMAD R37, R0, R15, R34 ;  /* 0x0000000f00259224 */ /* 0x000fe200078e0222 */
[----:B------:R-:W-:-:S05]  /*2ce0*/  @!P1 MOV R34, R11 ;  /* 0x0000000b00229202 */ /* 0x000fca0000000f00 */
[----:B------:R-:W-:-:S04]  /*2cf0*/  @!P1 IMAD.WIDE.U32 R14, R0, R14, R34 ;  /* 0x0000000e000e9225 */ /* 0x000fc800078e0022 */
[----:B------:R-:W-:Y:S01]  /*2d00*/  @!P1 IMAD.IADD R15, R15, 0x1, R37 ;  /* 0x000000010f0f9824 */ /* 0x000fe200078e0225 */
[----:B---3--:R-:W-:Y:S01]  /*2d10*/  @!P1 LEA R12, P2, R14, R12, 0x2 ;  /* 0x0000000c0e0c9211 */ /* 0x008fe200078410ff */
[----:B------:R-:W-:-:S03]  /*2d20*/  IMAD.MOV.U32 R34, RZ, RZ, RZ ;  /* 0x000000ffff227224 */ /* 0x000fc600078e00ff */
[----:B------:R-:W-:Y:S02]  /*2d30*/  @!P1 LEA.HI.X R13, R14, R13, R15, 0x2, P2 ;  /* 0x0000000d0e0d9211 */ /* 0x000fe400010f140f */
[----:B------:R-:W-:-:S03]  /*2d40*/  ISETP.GT.AND P2, PT, R24, R119, PT ;  /* 0x000000771800720c */ /* 0x000fc60003f44270 */
[----:B------:R0:W5:Y:S01]  /*2d50*/  @!P1 LDG.E R34, desc[UR50][R12.64] ;  /* 0x000000320c229981 */ /* 0x000162000c1e1900 */
[----:B------:R-:W-:Y:S01]  /*2d60*/  ISETP.GE.AND P1, PT, R117, 0x1, PT ;  /* 0x000000017500780c */ /* 0x000fe20003f26270 */
[----:B------:R-:W-:Y:S01]  /*2d70*/  IMAD.MOV R35, RZ, RZ, -R11 ;  /* 0x000000ffff237224 */ /* 0x000fe200078e0a0b */
[----:B------:R-:W-:Y:S05]  /*2d80*/  YIELD ;  /* 0x0000000000007946 */ /* 0x000fea0003800000 */
[C---:B------:R-:W-:Y:S01]  /*2d90*/  IMAD R37, R19.reuse, 0x7800, R213 ;  /* 0x0000780013257824 */ /* 0x040fe200078e02d5 */
[----:B------:R-:W-:Y:S01]  /*2da0*/  BSSY B0, `(.L_x_434) ;  /* 0x0000cec000007945 */ /* 0x000fe20003800000 */
[----:B------:R-:W-:-:S02]  /*2db0*/  IMAD R11, R19, 0x7800, R215 ;  /* 0x00007800130b7824 */ /* 0x000fc400078e02d7 */
[----:B------:R-:W-:Y:S01]  /*2dc0*/  IMAD R35, R36, R35, R39 ;  /* 0x0000002324237224 */ /* 0x000fe200078e0227 */
[C---:B------:R-:W-:Y:S01]  /*2dd0*/  IADD3 R37, R18.reuse, R37, RZ ;  /* 0x0000002512257210 */ /* 0x040fe20007ffe0ff */
[----:B------:R-:W-:Y:S01]  /*2de0*/  IMAD.IADD R36, R18, 0x1, R11 ;  /* 0x0000000112247824 */ /* 0x000fe200078e020b */
[----:B--2---:R-:W-:-:S04]  /*2df0*/  LOP3.LUT R38, R38, 0xfffffffd, RZ, 0xc0, !PT ;  /* 0xfffffffd26267812 */ /* 0x004fc800078ec0ff */
[----:B------:R-:W-:-:S05]  /*2e00*/  @P2 LOP3.LUT R38, R38, 0x2, RZ, 0xfc, !PT ;  /* 0x0000000226262812 */ /* 0x000fca00078efcff */
[----:B------:R0:W-:Y:S01]  /*2e10*/  STL [R1], R38 ;  /* 0x0000002601007387 */ /* 0x0001e20000100800 */
[----:B------:R-:W-:Y:S05]  /*2e20*/  @!P1 BRA `(.L_x_435) ;  /* 0x000000c400d09947 */ /* 0x000fea0003800000 */
[----:B------:R-:W-:Y:S01]  /*2e30*/  SHF.R.S32.HI R88, RZ, 0x1f, R35 ;  /* 0x0000001fff587819 */ /* 0x000fe20000011423 */
[----:B------:R-:W-:Y:S01]  /*2e40*/  ULDC.64 UR4, c[0x0][0x300] ;  /* 0x0000c00000047ab9 */ /* 0x000fe20000000a00 */
[----:B-----5:R-:W-:Y:S01]  /*2e50*/  SHF.R.S32.HI R89, RZ, 0x1f, R34 ;  /* 0x0000001fff597819 */ /* 0x020fe20000011422 */
[----:B0-----:R-:W-:-:S04]  /*2e60*/  IMAD.WIDE.U32 R12, R35, UR4, RZ ;  /* 0x00000004230c7c25 */ /* 0x001fc8000f8e00ff */
[----:B------:R-:W-:Y:S02]  /*2e70*/  IMAD R14, R88, UR4, RZ ;  /* 0x00000004580e7c24 */ /* 0x000fe4000f8e02ff */
[----:B------:R-:W-:Y:S02]  /*2e80*/  IMAD R90, R24, -0xa0, R2 ;  /* 0xffffff60185a7824 */ /* 0x000fe400078e0202 */
[----:B------:R-:W-:Y:S01]  /*2e90*/  IMAD R11, R35, UR5, R14 ;  /* 0x00000005230b7c24 */ /* 0x000fe2000f8e020e */
[----:B------:R-:W-:Y:S01]  /*2ea0*/  ULDC.64 UR4, c[0x0][0x310] ;  /* 0x0000c40000047ab9 */ /* 0x000fe20000000a00 */
[----:B------:R-:W-:Y:S01]  /*2eb0*/  IMAD R14, R126, R24, RZ ;  /* 0x000000187e0e7224 */ /* 0x000fe200078e02ff */
[----:B------:R-:W-:Y:S01]  /*2ec0*/  VIMNMX R90, R90, 0xa0, PT ;  /* 0x000000a05a5a7848 */ /* 0x000fe20003fe0100 */
[----:B------:R-:W-:Y:S02]  /*2ed0*/  IMAD R15, R89, UR4, RZ ;  /* 0x00000004590f7c24 */ /* 0x000fe4000f8e02ff */
[----:B------:R-:W-:Y:S01]  /*2ee0*/  IMAD.IADD R13, R13, 0x1, R11 ;  /* 0x000000010d0d7824 */ /* 0x000fe200078e020b */
[----:B------:R-:W-:Y:S01]  /*2ef0*/  SHF.R.S32.HI R11, RZ, 0x1f, R24 ;  /* 0x0000001fff0b7819 */ /* 0x000fe20000011418 */
[----:B------:R-:W-:-:S02]  /*2f00*/  IMAD R15, R34, UR5, R15 ;  /* 0x00000005220f7c24 */ /* 0x000fc4000f8e020f */
[----:B------:R-:W-:Y:S01]  /*2f10*/  IMAD.WIDE.U32 R12, R34, UR4, R12 ;  /* 0x00000004220c7c25 */ /* 0x000fe2000f8e000c */
[----:B------:R-:W-:-:S03]  /*2f20*/  ULDC.64 UR4, c[0x0][0x308] ;  /* 0x0000c20000047ab9 */ /* 0x000fc60000000a00 */
[----:B------:R-:W-:Y:S02]  /*2f30*/  IMAD.IADD R13, R13, 0x1, R15 ;  /* 0x000000010d0d7824 */ /* 0x000fe400078e020f */
[----:B------:R-:W-:Y:S02]  /*2f40*/  IMAD R39, R11, R100, R14 ;  /* 0x000000640b277224 */ /* 0x000fe400078e020e */
[----:B------:R-:W-:-:S04]  /*2f50*/  IMAD.WIDE.U32 R12, R169, UR4, R12 ;  /* 0x00000004a90c7c25 */ /* 0x000fc8000f8e000c */
[----:B------:R-:W-:Y:S01]  /*2f60*/  IMAD R120, R169, UR5, R13 ;  /* 0x00000005a9787c24 */ /* 0x000fe2000f8e020d */
[----:B------:R-:W-:Y:S01]  /*2f70*/  ULDC.64 UR4, c[0x0][0x2e8] ;  /* 0x0000ba0000047ab9 */ /* 0x000fe20000000a00 */
[-C--:B------:R-:W-:Y:S01]  /*2f80*/  IMAD R13, R127, R24.reuse, RZ ;  /* 0x000000187f0d7224 */ /* 0x080fe200078e02ff */
[----:B------:R-:W-:Y:S01]  /*2f90*/  IADD3 R121, P1, R12, UR4, RZ ;  /* 0x000000040c797c10 */ /* 0x000fe2000ff3e0ff */
[----:B------:R-:W-:Y:S01]  /*2fa0*/  ULDC.U8 UR4, c[0x0][0x410] ;  /* 0x0001040000047ab9 */ /* 0x000fe20000000000 */
[----:B------:R-:W-:Y:S02]  /*2fb0*/  IMAD.WIDE.U32 R14, R100, R24, RZ ;  /* 0x00000018640e7225 */ /* 0x000fe400078e00ff */
[----:B------:R-:W-:Y:S02]  /*2fc0*/  IADD3.X R120, R120, UR5, RZ, P1, !PT ;  /* 0x0000000578787c10 */ /* 0x000fe40008ffe4ff */
[----:B------:R-:W-:Y:S01]  /*2fd0*/  ISETP.NE.AND P1, PT, RZ, UR4, PT ;  /* 0x00000004ff007c0c */ /* 0x000fe2000bf25270 */
[----:B------:R-:W-:Y:S01]  /*2fe0*/  IMAD R91, R11, R94, R13 ;  /* 0x0000005e0b5b7224 */ /* 0x000fe200078e020d */
[----:B------:R-:W-:Y:S01]  /*2ff0*/  IADD3 R11, R15, R39, RZ ;  /* 0x000000270f0b7210 */ /* 0x000fe20007ffe0ff */
[----:B------:R-:W-:-:S04]  /*3000*/  IMAD.WIDE.U32 R12, R94, R24, RZ ;  /* 0x000000185e0c7225 */ /* 0x000fc800078e00ff */
[----:B------:R-:W-:-:S06]  /*3010*/  IMAD.IADD R91, R13, 0x1, R91 ;  /* 0x000000010d5b7824 */ /* 0x000fcc00078e025b */
[----:B------:R-:W-:Y:S05]  /*3020*/  @!P1 BRA `(.L_x_436) ;  /* 0x00000060003c9947 */ /* 0x000fea0003800000 */
[----:B------:R-:W-:Y:S01]  /*3030*/  ISETP.GE.AND P2, PT, R195, R90, PT ;  /* 0x0000005ac300720c */ /* 0x000fe20003f46270 */
[----:B------:R-:W-:Y:S01]  /*3040*/  BSSY B1, `(.L_x_437) ;  /* 0x000003e000017945 */ /* 0x000fe20003800000 */
        /* <DEDUP_REMOVED lines=23> */
[----:B------:R-:W-:Y:S01]  /*31c0*/  CS2R R84, SRZ ;  /* 0x0000000000547805 */ /* 0x000fe2000001ff00 */
[----:B------:R-:W-:Y:S06]  /*31d0*/  @P2 BRA `(.L_x_438) ;  /* 0x0000000000902947 */ /* 0x000fec0003800000 */
[----:B------:R-:W-:Y:S01]  /*31e0*/  ULDC.64 UR4, c[0x0][0x3e8] ;  /* 0x0000fa0000047ab9 */ /* 0x000fe20000000a00 */
[----:B------:R-:W-:Y:S02]  /*31f0*/  CS2R R82, SRZ ;  /* 0x0000000000527805 */ /* 0x000fe4000001ff00 */
[----:B------:R-:W-:Y:S02]  /*3200*/  IADD3 R86, P1, P4, R104, UR4, R14 ;  /* 0x0000000468567c10 */ /* 0x000fe4000fc3e00e */
[----:B------:R-:W-:Y:S02]  /*3210*/  CS2R R84, SRZ ;  /* 0x0000000000547805 */ /* 0x000fe4000001ff00 */
[----:B------:R-:W-:Y:S01]  /*3220*/  IADD3.X R87, R93, UR5, R11, P1, P4 ;  /* 0x000000055d577c10 */ /* 0x000fe20008fe840b */
[----:B------:R-:W-:Y:S02]  /*3230*/  ULDC.64 UR4, c[0x0][0x400] ;  /* 0x0001000000047ab9 */ /* 0x000fe40000000a00 */
[----:B------:R-:W-:-:S04]  /*3240*/  IADD3 R128, P1, P4, R98, UR4, R12 ;  /* 0x0000000462807c10 */ /* 0x000fc8000fc3e00c */
[----:B------:R-:W-:Y:S02]  /*3250*/  IADD3.X R129, R20, UR5, R91, P1, P4 ;  /* 0x0000000514817c10 */ /* 0x000fe40008fe845b */
[----:B------:R-:W-:Y:S02]  /*3260*/  ISETP.GE.AND P1, PT, R22, R117, PT ;  /* 0x000000751600720c */ /* 0x000fe40003f26270 */
[----:B------:R-:W-:Y:S02]  /*3270*/  CS2R R78, SRZ ;  /* 0x00000000004e7805 */ /* 0x000fe4000001ff00 */
[----:B------:R-:W-:-:S09]  /*3280*/  CS2R R80, SRZ ;  /* 0x0000000000507805 */ /* 0x000fd2000001ff00 */
[----:B------:R0:W5:Y:S04]  /*3290*/  @!P1 LDG.E.64 R82, desc[UR50][R86.64] ;  /* 0x0000003256529981 */ /* 0x000168000c1e1b00 */
[----:B------:R0:W5:Y:S01]  /*32a0*/  @!P1 LDG.E.64 R84, desc[UR50][R128.64] ;  /* 0x0000003280549981 */ /* 0x000162000c1e1b00 */
        /* <DEDUP_REMOVED lines=20> */
[----:B------:R-:W-:-:S13]  /*33f0*/  ISETP.GE.AND P1, PT, R201, R117, PT ;  /* 0x00000075c900720c */ /* 0x000fda0003f26270 */
[----:B------:R0:W5:Y:S04]  /*3400*/  @!P1 LDG.E.64 R62, desc[UR50][R86.64+0x50] ;  /* 0x00005032563e9981 */ /* 0x000168000c1e1b00 */
[----:B------:R0:W5:Y:S02]  /*3410*/  @!P1 LDG.E.64 R64, desc[UR50][R128.64+0x50] ;  /* 0x0000503280409981 */ /* 0x000164000c1e1b00 */
.L_x_438:
[----:B------:R-:W-:Y:S05]  /*3420*/  BSYNC B1 ;  /* 0x0000000000017941 */ /* 0x000fea0003800000 */
.L_x_437:
[----:B0-----:R-:W-:Y:S01]  /*3430*/  VIADD R86, R195, 0x80 ;  /* 0x00000080c3567836 */ /* 0x001fe20000000000 */
[----:B------:R-:W-:Y:S01]  /*3440*/  BSSY B1, `(.L_x_439) ;  /* 0x000002d000017945 */ /* 0x000fe20003800000 */
[----:B-----5:R-:W-:Y:S01]  /*3450*/  IMAD.MOV.U32 R145, RZ, RZ, R62 ;  /* 0x000000ffff917224 */ /* 0x020fe200078e003e */
[----:B------:R-:W-:Y:S02]  /*3460*/  MOV R149, R66 ;  /* 0x0000004200957202 */ /* 0x000fe40000000f00 */
[----:B------:R-:W-:-:S13]  /*3470*/  ISETP.GE.AND P4, PT, R86, R90, PT ;  /* 0x0000005a5600720c */ /* 0x000fda0003f86270 */
[----:B------:R-:W-:Y:S05]  /*3480*/  @P4 BRA `(.L_x_440) ;  /* 0x0000000000a04947 */ /* 0x000fea0003800000 */
[----:B------:R-:W-:Y:S01]  /*3490*/  IADD3 R13, P1, P5, R104, R14, R107 ;  /* 0x0000000e680d7210 */ /* 0x000fe20007d3e06b */
[----:B------:R-:W-:Y:S01]  /*34a0*/  ULDC.64 UR4, c[0x0][0x3e8] ;  /* 0x0000fa0000047ab9 */ /* 0x000fe20000000a00 */
[----:B------:R-:W-:Y:S02]  /*34b0*/  CS2R R58, SRZ ;  /* 0x00000000003a7805 */ /* 0x000fe4000001ff00 */
[----:B------:R-:W-:Y:S02]  /*34c0*/  CS2R R60, SRZ ;  /* 0x00000000003c7805 */ /* 0x000fe4000001ff00 */
[----:B------:R-:W-:Y:S02]  /*34d0*/  IADD3.X R11, R93, R11, R106, P1, P5 ;  /* 0x0000000b5d0b7210 */ /* 0x000fe40000fea46a */
[----:B------:R-:W-:-:S04]  /*34e0*/  IADD3 R14, P1, P5, R98, R12, R109 ;  /* 0x0000000c620e7210 */ /* 0x000fc80007d3e06d */
[----:B------:R-:W-:Y:S02]  /*34f0*/  IADD3.X R91, R20, R91, R108, P1, P5 ;  /* 0x0000005b145b7210 */ /* 0x000fe40000fea46c */
[----:B------:R-:W-:-:S04]  /*3500*/  IADD3 R12, P1, R13, UR4, RZ ;  /* 0x000000040d0c7c10 */ /* 0x000fc8000ff3e0ff */
[----:B------:R-:W-:Y:S01]  /*3510*/  IADD3.X R13, R11, UR5, RZ, P1, !PT ;  /* 0x000000050b0d7c10 */ /* 0x000fe20008ffe4ff */
[----:B------:R-:W-:Y:S02]  /*3520*/  ULDC.64 UR4, c[0x0][0x400] ;  /* 0x0001000000047ab9 */ /* 0x000fe40000000a00 */
[----:B------:R-:W-:-:S04]  /*3530*/  IADD3 R14, P1, R14, UR4, RZ ;  /* 0x000000040e0e7c10 */ /* 0x000fc8000ff3e0ff */
[----:B------:R-:W-:Y:S02]  /*3540*/  IADD3.X R15, R91, UR5, RZ, P1, !PT ;  /* 0x000000055b0f7c10 */ /* 0x000fe40008ffe4ff */
        /* <DEDUP_REMOVED lines=28> */
.L_x_440:
[----:B------:R-:W-:Y:S05]  /*3710*/  BSYNC B1 ;  /* 0x0000000000017941 */ /* 0x000fea0003800000 */
.L_x_439:
[----:B------:R-:W-:Y:S01]  /*3720*/  UISETP.NE.AND UP0, UPT, UR48, 0x3, UPT ;  /* 0x000000033000788c */ /* 0x000fe2000bf05270 */
[----:B------:R-:W-:Y:S01]  /*3730*/  IMAD.MOV.U32 R154, RZ, RZ, R70 ;  /* 0x000000ffff9a7224 */ /* 0x000fe200078e0046 */
[----:B------:R-:W-:Y:S01]  /*3740*/  MOV R162, R82 ;  /* 0x0000005200a27202 */ /* 0x000fe20000000f00 */
[----:B------:R-:W-:Y:S01]  /*3750*/  IMAD.MOV.U32 R156, RZ, RZ, R74 ;  /* 0x000000ffff9c7224 */ /* 0x000fe200078e004a */
[----:B------:R-:W-:Y:S01]  /*3760*/  MOV R157, R76 ;  /* 0x0000004c009d7202 */ /* 0x000fe20000000f00 */
[----:B------:R-:W-:Y:S01]  /*3770*/  IMAD.MOV.U32 R161, RZ, RZ, R78 ;  /* 0x000000ffffa17224 */ /* 0x000fe200078e004e */
[----:B------:R-:W-:Y:S01]  /*3780*/  PLOP3.LUT P1, PT, PT, PT, UP0, 0x80, 0x0 ;  /* 0x000000000000781c */ /* 0x000fe20003f2f008 */
[----:B------:R-:W-:Y:S01]  /*3790*/  IMAD.MOV.U32 R150, RZ, RZ, R64 ;  /* 0x000000ffff967224 */ /* 0x000fe200078e0040 */
[----:B-----5:R-:W-:Y:S01]  /*37a0*/  MOV R128, R42 ;  /* 0x0000002a00807202 */ /* 0x020fe20000000f00 */
[----:B------:R-:W-:Y:S01]  /*37b0*/  IMAD.MOV.U32 R153, RZ, RZ, R68 ;  /* 0x000000ffff997224 */ /* 0x000fe200078e0044 */
[----:B------:R-:W-:Y:S01]  /*37c0*/  MOV R146, R58 ;  /* 0x0000003a00927202 */ /* 0x000fe20000000f00 */
[----:B------:R-:W-:Y:S01]  /*37d0*/  IMAD.MOV.U32 R155, RZ, RZ, R72 ;  /* 0x000000ffff9b7224 */ /* 0x000fe200078e0048 */
[----:B------:R-:W-:Y:S01]  /*37e0*/  MOV R142, R52 ;  /* 0x00000034008e7202 */ /* 0x000fe20000000f00 */
[----:B------:R-:W-:-:S02]  /*37f0*/  IMAD.MOV.U32 R160, RZ, RZ, R80 ;  /* 0x000000ffffa07224 */ /* 0x000fc400078e0050 */
[----:B------:R-:W-:Y:S02]  /*3800*/  IMAD.MOV.U32 R163, RZ, RZ, R84 ;  /* 0x000000ffffa37224 */ /* 0x000fe400078e0054 */
[----:B------:R-:W-:Y:S02]  /*3810*/  IMAD.MOV.U32 R86, RZ, RZ, R38 ;  /* 0x000000ffff567224 */ /* 0x000fe400078e0026 */
[----:B------:R-:W-:Y:S02]  /*3820*/  IMAD.MOV.U32 R139, RZ, RZ, R46 ;  /* 0x000000ffff8b7224 */ /* 0x000fe400078e002e */
[----:B------:R-:W-:Y:S02]  /*3830*/  IMAD.MOV.U32 R141, RZ, RZ, R50 ;  /* 0x000000ffff8d7224 */ /* 0x000fe400078e0032 */
[----:B------:R-:W-:Y:S02]  /*3840*/  IMAD.MOV.U32 R143, RZ, RZ, R54 ;  /* 0x000000ffff8f7224 */ /* 0x000fe400078e0036 */
[----:B------:R-:W-:-:S02]  /*3850*/  IMAD.MOV.U32 R87, RZ, RZ, R40 ;  /* 0x000000ffff577224 */ /* 0x000fc400078e0028 */
[----:B------:R-:W-:Y:S02]  /*3860*/  IMAD.MOV.U32 R129, RZ, RZ, R44 ;  /* 0x000000ffff817224 */ /* 0x000fe400078e002c */
[----:B------:R-:W-:Y:S02]  /*3870*/  IMAD.MOV.U32 R140, RZ, RZ, R48 ;  /* 0x000000ffff8c7224 */ /* 0x000fe400078e0030 */
[----:B------:R-:W-:Y:S02]  /*3880*/  IMAD.MOV.U32 R144, RZ, RZ, R56 ;  /* 0x000000ffff907224 */ /* 0x000fe400078e0038 */
[----:B------:R-:W-:Y:S01]  /*3890*/  IMAD.MOV.U32 R148, RZ, RZ, R60 ;  /* 0x000000ffff947224 */ /* 0x000fe200078e003c */
[----:B------:R-:W-:Y:S06]  /*38a0*/  @!P1 BRA `(.L_x_441) ;  /* 0x0000000000049947 */ /* 0x000fec0003800000 */
[----:B------:R-:W-:Y:S01]  /*38b0*/  BPT.TRAP 0x1 ;  /* 0x000000040000795c */ /* 0x000fe20000300000 */
.L_x_441:
[----:B------:R-:W-:Y:S01]  /*38c0*/  IMAD R91, R19, 0x8, R18 ;  /* 0x00000008135b7824 */ /* 0x000fe200078e0212 */
[----:B------:R-:W-:Y:S01]  /*38d0*/  SHF.L.U32 R92, R196, 0x1f, RZ ;  /* 0x0000001fc45c7819 */ /* 0x000fe200000006ff */
[----:B------:R-:W-:Y:S03]  /*38e0*/  BSSY B1, `(.L_x_442) ;  /* 0x0000003000017945 */ /* 0x000fe60003800000 */
[----:B------:R-:W1:Y:S02]  /*38f0*/  SYNCS.PHASECHK.TRANS64.TRYWAIT P5, [R91+URZ+0x29890], R92 ;  /* 0x0298905c5b0075a7 */ /* 0x000e6400080a017f */
[----:B-1----:R-:W-:Y:S05]  /*3900*/  @!P5 BRA `(.L_x_443) ;  /* 0x00000290002cd947 */ /* 0x002fea0003800000 */
.L_x_776:
[----:B------:R-:W-:Y:S05]  /*3910*/  BSYNC B1 ;  /* 0x0000000000017941 */ /* 0x000fea0003800000 */
.L_x_442:
[----:B------:R-:W-:-:S03]  /*3920*/  UMOV UR4, 0xffffffff ;  /* 0xffffffff00047882 */ /* 0x000fc60000000000 */
[----:B------:R-:W-:Y:S05]  /*3930*/  BRA.DIV UR4, `(.L_x_444) ;  /* 0x0000029204347947 */ /* 0x000fea000b800000 */
[----:B------:R2:W3:Y:S04]  /*3940*/  SHFL.IDX PT, R151, R120, RZ, 0x1e1f ;  /* 0x001e1fff78977589 */ /* 0x0004e800000e0000 */
[----:B------:R2:W4:Y:S02]  /*3950*/  SHFL.IDX PT, R11, R121, RZ, 0x1e1f ;  /* 0x001e1fff790b7589 */ /* 0x00052400000e0000 */
.L_x_780:
[----:B------:R-:W-:Y:S04]  /*3960*/  BSSY B1, `(.L_x_445) ;  /* 0x00002bf000017945 */ /* 0x000fe80003800000 */
[----:B------:R-:W-:Y:S05]  /*3970*/  @P2 BRA `(.L_x_446) ;  /* 0x0000002800f42947 */ /* 0x000fea0003800000 */
[----:B------:R-:W-:Y:S01]  /*3980*/  ISETP.NE.AND P2, PT, R28, RZ, PT ;  /* 0x000000ff1c00720c */ /* 0x000fe20003f45270 */
[----:B------:R-:W-:-:S12]  /*3990*/  BSSY B2, `(.L_x_447) ;  /* 0x0000074000027945 */ /* 0x000fd80003800000 */
[----:B------:R-:W-:Y:S05]  /*39a0*/  @!P2 BRA `(.L_x_448) ;  /* 0x0000000400c8a947 */ /* 0x000fea0003800000 */
[----:B0-----:R0:W0:Y:S01]  /*39b0*/  LDS.128 R12, [R37+0x1a400] ;  /* 0x01a40000250c7984 */ /* 0x0010220000000c00 */
[----:B------:R-:W-:Y:S01]  /*39c0*/  ISETP.GE.AND P2, PT, R22, R117, PT ;  /* 0x000000751600720c */ /* 0x000fe20003f46270 */
[----:B------:R-:W-:-:S12]  /*39d0*/  BSSY B3, `(.L_x_449) ;  /* 0x000006c000037945 */ /* 0x000fd80003800000 */
[----:B------:R-:W-:Y:S05]  /*39e0*/  @P2 BRA `(.L_x_450) ;  /* 0x0000000400a82947 */ /* 0x000fea0003800000 */
[--C-:B------:R-:W-:Y:S02]  /*39f0*/  SHF.R.U32.HI R82, RZ, 0x8, R83.reuse ;  /* 0x00000008ff527819 */ /* 0x100fe40000011653 */
[----:B------:R-:W-:Y:S02]  /*3a00*/  SHF.R.U32.HI R84, RZ, 0x10, R83 ;  /* 0x00000010ff547819 */ /* 0x000fe40000011653 */
[----:B------:R-:W-:Y:S02]  /*3a10*/  LOP3.LUT R83, R83, 0xff0000ff, RZ, 0xc0, !PT ;  /* 0xff0000ff53537812 */ /* 0x000fe400078ec0ff */
[----:B------:R-:W-:Y:S01]  /*3a20*/  SHF.L.U32 R164, R82, 0x8, RZ ;  /* 0x0000000852a47819 */ /* 0x000fe200000006ff */
[----:B------:R-:W-:Y:S01]  /*3a30*/  IMAD.U32 R84, R84, 0x10000, RZ ;  /* 0x0001000054547824 */ /* 0x000fe200078e00ff */
[----:B------:R-:W-:Y:S02]  /*3a40*/  SHF.R.U32.HI R165, RZ, 0x8, R85 ;  /* 0x00000008ffa57819 */ /* 0x000fe40000011655 */
[----:B------:R-:W-:-:S02]  /*3a50*/  LOP3.LUT R83, R83, 0xff00, R164, 0xf8, !PT ;  /* 0x0000ff0053537812 */ /* 0x000fc400078ef8a4 */
[----:B------:R-:W-:Y:S01]  /*3a60*/  LOP3.LUT R166, R85, 0xff0000ff, RZ, 0xc0, !PT ;  /* 0xff0000ff55a67812 */ /* 0x000fe200078ec0ff */
[----:B------:R-:W-:Y:S01]  /*3a70*/  IMAD.SHL.U32 R165, R165, 0x100, RZ ;  /* 0x00000100a5a57824 */ /* 0x000fe200078e00ff */
[----:B------:R-:W-:Y:S02]  /*3a80*/  LOP3.LUT R83, R83, 0xff0000, R84, 0xf8, !PT ;  /* 0x00ff000053537812 */ /* 0x000fe400078ef854 */
[----:B------:R-:W-:Y:S02]  /*3a90*/  F2FP.F16.E4M3.UNPACK_B R84, R163.H1 ;  /* 0x000000a3ff54723e */ /* 0x000fe400030006ff */
[----:B0-----:R-:W-:Y:S02]  /*3aa0*/  F2FP.F16.E4M3.UNPACK_B R164, R13 ;  /* 0x0000000dffa4723e */ /* 0x001fe400020006ff */
[----:B------:R-:W-:Y:S01]  /*3ab0*/  SHF.R.U32.HI R82, RZ, 0x10, R85 ;  /* 0x00000010ff527819 */ /* 0x000fe20000011655 */
[----:B------:R-:W-:Y:S01]  /*3ac0*/  HADD2.F32 R172, -RZ, R84.H0_H0 ;  /* 0x20000054ffac7230 */ /* 0x000fe20000004100 */
[----:B------:R-:W-:Y:S01]  /*3ad0*/  LOP3.LUT R166, R166, 0xff00, R165, 0xf8, !PT ;  /* 0x0000ff00a6a67812 */ /* 0x000fe200078ef8a5 */
[--C-:B------:R-:W-:Y:S01]  /*3ae0*/  HADD2.F32 R85, -RZ, R164.reuse.H1_H1 ;  /* 0x300000a4ff557230 */ /* 0x100fe20000004100 */
[----:B------:R-:W-:Y:S01]  /*3af0*/  F2FP.F16.E4M3.UNPACK_B R165, R162.H1 ;  /* 0x000000a2ffa5723e */ /* 0x000fe200030006ff */
[----:B------:R-:W-:Y:S01]  /*3b00*/  HADD2.F32 R164, -RZ, R164.H0_H0 ;  /* 0x200000a4ffa47230 */ /* 0x000fe20000004100 */
[----:B------:R-:W-:-:S02]  /*3b10*/  F2FP.F16.E4M3.UNPACK_B R163, R163 ;  /* 0x000000a3ffa3723e */ /* 0x000fc400020006ff */
[CC--:B------:R-:W-:Y:S01]  /*3b20*/  FMUL.FTZ R173, R85.reuse, R172.reuse ;  /* 0x000000ac55ad7220 */ /* 0x0c0fe20000410000 */
[--C-:B------:R-:W-:Y:S02]  /*3b30*/  HADD2.F32 R167, -RZ, R165.reuse.H0_H0 ;  /* 0x200000a5ffa77230 */ /* 0x100fe40000004100 */
[C---:B------:R-:W-:Y:S01]  /*3b40*/  FMUL.FTZ R172, R164.reuse, R172 ;  /* 0x000000aca4ac7220 */ /* 0x040fe20000410000 */
[----:B------:R-:W-:Y:S01]  /*3b50*/  HADD2.F32 R165, -RZ, R165.H1_H1 ;  /* 0x300000a5ffa57230 */ /* 0x000fe20000004100 */
[----:B------:R-:W-:Y:S02]  /*3b60*/  F2FP.F16.E4M3.UNPACK_B R162, R162 ;  /* 0x000000a2ffa2723e */ /* 0x000fe400020006ff */
[----:B------:R-:W-:Y:S01]  /*3b70*/  FFMA.FTZ R85, R85, R167, R172 ;  /* 0x000000a755557223 */ /* 0x000fe200000100ac */
[----:B------:R-:W-:Y:S01]  /*3b80*/  F2FP.F16.E4M3.UNPACK_B R172, R13.H1 ;  /* 0x0000000dffac723e */ /* 0x000fe200030006ff */
[----:B------:R-:W-:Y:S01]  /*3b90*/  FFMA.FTZ R164, R164, R167, -R173 ;  /* 0x000000a7a4a47223 */ /* 0x000fe200000108ad */
[----:B------:R-:W-:-:S03]  /*3ba0*/  HADD2.F32 R167, -RZ, R84.H1_H1 ;  /* 0x30000054ffa77230 */ /* 0x000fc60000004100 */
[--C-:B------:R-:W-:Y:S02]  /*3bb0*/  HADD2.F32 R13, -RZ, R172.reuse.H1_H1 ;  /* 0x300000acff0d7230 */ /* 0x100fe40000004100 */
[----:B------:R-:W-:-:S03]  /*3bc0*/  HADD2.F32 R84, -RZ, R172.H0_H0 ;  /* 0x200000acff547230 */ /* 0x000fc60000004100 */
[CC--:B------:R-:W-:Y:S02]  /*3bd0*/  FMUL.FTZ R172, R13.reuse, R167.reuse ;  /* 0x000000a70dac7220 */ /* 0x0c0fe40000410000 */
[C---:B------:R-:W-:Y:S02]  /*3be0*/  FMUL.FTZ R167, R84.reuse, R167 ;  /* 0x000000a754a77220 */ /* 0x040fe40000410000 */
[-C--:B------:R-:W-:Y:S02]  /*3bf0*/  FFMA.FTZ R84, R84, R165.reuse, -R172 ;  /* 0x000000a554547223 */ /* 0x080fe400000108ac */
[----:B------:R-:W-:Y:S01]  /*3c00*/  FFMA.FTZ R165, R13, R165, R167 ;  /* 0x000000a50da57223 */ /* 0x000fe200000100a7 */
[----:B------:R-:W-:Y:S01]  /*3c10*/  IMAD.U32 R13, R82, 0x10000, RZ ;  /* 0x00010000520d7824 */ /* 0x000fe200078e00ff */
[----:B------:R-:W-:Y:S02]  /*3c20*/  MOV R82, R15 ;  /* 0x0000000f00527202 */ /* 0x000fe40000000f00 */
[----:B------:R-:W-:-:S02]  /*3c30*/  F2FP.F16.E4M3.UNPACK_B R15, R83.H1 ;  /* 0x00000053ff0f723e */ /* 0x000fc400030006ff */
[----:B------:R-:W-:Y:S02]  /*3c40*/  LOP3.LUT R13, R166, 0xff0000, R13, 0xf8, !PT ;  /* 0x00ff0000a60d7812 */ /* 0x000fe400078ef80d */
[-C--:B------:R-:W-:Y:S01]  /*3c50*/  F2FP.F16.E4M3.UNPACK_B R173, R82.reuse ;  /* 0x00000052ffad723e */ /* 0x080fe200020006ff */
[--C-:B------:R-:W-:Y:S01]  /*3c60*/  HADD2.F32 R172, -RZ, R15.reuse.H0_H0 ;  /* 0x2000000fffac7230 */ /* 0x100fe20000004100 */
[-C--:B------:R-:W-:Y:S01]  /*3c70*/  F2FP.F16.E4M3.UNPACK_B R166, R13.reuse.H1 ;  /* 0x0000000dffa6723e */ /* 0x080fe200030006ff */
[----:B------:R-:W-:Y:S01]  /*3c80*/  HADD2.F32 R15, -RZ, R15.H1_H1 ;  /* 0x3000000fff0f7230 */ /* 0x000fe20000004100 */
[----:B------:R-:W-:Y:S01]  /*3c90*/  F2FP.F16.E4M3.UNPACK_B R82, R82.H1 ;  /* 0x00000052ff52723e */ /* 0x000fe200030006ff */
[--C-:B------:R-:W-:Y:S01]  /*3ca0*/  HADD2.F32 R167, -RZ, R173.reuse.H1_H1 ;  /* 0x300000adffa77230 */ /* 0x100fe20000004100 */
[----:B------:R-:W-:Y:S01]  /*3cb0*/  F2FP.SATFINITE.E4M3.F32.PACK_AB_MERGE_C R84, R165, R84, RZ ;  /* 0x00000054a554723e */ /* 0x000fe200048070ff */
[--C-:B------:R-:W-:Y:S01]  /*3cc0*/  HADD2.F32 R174, -RZ, R166.reuse.H0_H0 ;  /* 0x200000a6ffae7230 */ /* 0x100fe20000004100 */
[----:B------:R-:W-:Y:S01]  /*3cd0*/  F2FP.F16.E4M3.UNPACK_B R13, R13 ;  /* 0x0000000dff0d723e */ /* 0x000fe200020006ff */
[----:B------:R-:W-:Y:S01]  /*3ce0*/  HADD2.F32 R173, -RZ, R173.H0_H0 ;  /* 0x200000adffad7230 */ /* 0x000fe20000004100 */
[----:B------:R-:W-:Y:S01]  /*3cf0*/  F2FP.SATFINITE.E4M3.F32.PACK_AB_MERGE_C R85, R85, R164, R84 ;  /* 0x000000a45555723e */ /* 0x000fe20004807054 */
[----:B------:R-:W-:-:S02]  /*3d00*/  HADD2.F32 R166, -RZ, R166.H1_H1 ;  /* 0x300000a6ffa67230 */ /* 0x000fc40000004100 */
[----:B------:R-:W-:Y:S01]  /*3d10*/  FMUL.FTZ R175, R167, R174 ;  /* 0x000000aea7af7220 */ /* 0x000fe20000410000 */
[----:B------:R-:W-:Y:S02]  /*3d20*/  F2FP.F16.E4M3.UNPACK_B R84, R14 ;  /* 0x0000000eff54723e */ /* 0x000fe400020006ff */
[----:B------:R-:W-:Y:S01]  /*3d30*/  F2FP.F16.E4M3.UNPACK_B R83, R83 ;  /* 0x00000053ff53723e */ /* 0x000fe200020006ff */
[C---:B------:R-:W-:Y:S01]  /*3d40*/  FFMA.FTZ R175, R173.reuse, R172, -R175 ;  /* 0x000000acadaf7223 */ /* 0x040fe200000108af */
[----:B------:R-:W-:Y:S01]  /*3d50*/  FMUL.FTZ R173, R173, R174 ;  /* 0x000000aeadad7220 */ /* 0x000fe20000410000 */
[----:B------:R-:W-:Y:S02]  /*3d60*/  F2FP.F16.E4M3.UNPACK_B R14, R14.H1 ;  /* 0x0000000eff0e723e */ /* 0x000fe400030006ff */
[----:B------:R-:W-:Y:S02]  /*3d70*/  HADD2.F32 R164, -RZ, R83.H0_H0 ;  /* 0x20000053ffa47230 */ /* 0x000fe40000004100 */
[----:B------:R-:W-:Y:S01]  /*3d80*/  FFMA.FTZ R173, R167, R172, R173 ;  /* 0x000000aca7ad7223 */ /* 0x000fe200000100ad */
[----:B------:R-:W-:-:S02]  /*3d90*/  HADD2.F32 R167, -RZ, R82.H1_H1 ;  /* 0x30000052ffa77230 */ /* 0x000fc40000004100 */
[----:B------:R-:W-:Y:S02]  /*3da0*/  HADD2.F32 R82, -RZ, R82.H0_H0 ;  /* 0x20000052ff527230 */ /* 0x000fe40000004100 */
[----:B------:R-:W-:Y:S02]  /*3db0*/  HADD2.F32 R83, -RZ, R83.H1_H1 ;  /* 0x30000053ff537230 */ /* 0x000fe40000004100 */
[----:B------:R-:W-:-:S04]  /*3dc0*/  FMUL.FTZ R172, R167, R166 ;  /* 0x000000a6a7ac7220 */ /* 0x000fc80000410000 */
[CC--:B------:R-:W-:Y:S01]  /*3dd0*/  FFMA.FTZ R172, R82.reuse, R15.reuse, -R172 ;  /* 0x0000000f52ac7223 */ /* 0x0c0fe200000108ac */
[----:B------:R-:W-:Y:S01]  /*3de0*/  FMUL.FTZ R82, R82, R166 ;  /* 0x000000a652527220 */ /* 0x000fe20000410000 */
[--C-:B------:R-:W-:Y:S02]  /*3df0*/  HADD2.F32 R166, -RZ, R13.reuse.H0_H0 ;  /* 0x2000000dffa67230 */ /* 0x100fe40000004100 */
[----:B------:R-:W-:Y:S02]  /*3e00*/  HADD2.F32 R13, -RZ, R13.H1_H1 ;  /* 0x3000000dff0d7230 */ /* 0x000fe40000004100 */
[----:B------:R-:W-:Y:S01]  /*3e10*/  FFMA.FTZ R82, R167, R15, R82 ;  /* 0x0000000fa7527223 */ /* 0x000fe20000010052 */
[--C-:B------:R-:W-:Y:S02]  /*3e20*/  HADD2.F32 R15, -RZ, R84.reuse.H1_H1 ;  /* 0x30000054ff0f7230 */ /* 0x100fe40000004100 */
[----:B------:R-:W-:Y:S02]  /*3e30*/  HADD2.F32 R84, -RZ, R84.H0_H0 ;  /* 0x20000054ff547230 */ /* 0x000fe40000004100 */
[----:B------:R-:W-:-:S02]  /*3e40*/  HADD2.F32 R167, -RZ, R163.H1_H1 ;  /* 0x300000a3ffa77230 */ /* 0x000fc40000004100 */
[CC--:B------:R-:W-:Y:S01]  /*3e50*/  FMUL.FTZ R165, R15.reuse, R166.reuse ;  /* 0x000000a60fa57220 */ /* 0x0c0fe20000410000 */
[----:B------:R-:W-:Y:S02]  /*3e60*/  HADD2.F32 R163, -RZ, R163.H0_H0 ;  /* 0x200000a3ffa37230 */ /* 0x000fe40000004100 */
[----:B------:R-:W-:Y:S01]  /*3e70*/  FMUL.FTZ R166, R84, R166 ;  /* 0x000000a654a67220 */ /* 0x000fe20000410000 */
[----:B------:R-:W-:Y:S01]  /*3e80*/  F2FP.SATFINITE.E4M3.F32.PACK_AB_MERGE_C R82, R82, R172, RZ ;  /* 0x000000ac5252723e */ /* 0x000fe200048070ff */
[-C--:B------:R-:W-:Y:S02]  /*3e90*/  FFMA.FTZ R165, R84, R164.reuse, -R165 ;  /* 0x000000a454a57223 */ /* 0x080fe400000108a5 */
[----:B------:R-:W-:Y:S01]  /*3ea0*/  FFMA.FTZ R166, R15, R164, R166 ;  /* 0x000000a40fa67223 */ /* 0x000fe200000100a6 */
[--C-:B------:R-:W-:Y:S02]  /*3eb0*/  HADD2.F32 R15, -RZ, R14.reuse.H1_H1 ;  /* 0x3000000eff0f7230 */ /* 0x100fe40000004100 */
[----:B------:R-:W-:-:S03]  /*3ec0*/  HADD2.F32 R14, -RZ, R14.H0_H0 ;  /* 0x2000000eff0e7230 */ /* 0x000fc60000004100 */
[CC--:B------:R-:W-:Y:S02]  /*3ed0*/  FMUL.FTZ R84, R15.reuse, R13.reuse ;  /* 0x0000000d0f547220 */ /* 0x0c0fe40000410000 */
[C---:B------:R-:W-:Y:S02]  /*3ee0*/  FMUL.FTZ R164, R14.reuse, R13 ;  /* 0x0000000d0ea47220 */ /* 0x040fe40000410000 */
[-C--:B------:R-:W-:Y:S01]  /*3ef0*/  FFMA.FTZ R13, R14, R83.reuse, -R84 ;  /* 0x000000530e0d7223 */ /* 0x080fe20000010854 */
[----:B------:R-:W-:Y:S01]  /*3f00*/  F2FP.F16.E4M3.UNPACK_B R84, R12.H1 ;  /* 0x0000000cff54723e */ /* 0x000fe200030006ff */
[----:B------:R-:W-:Y:S01]  /*3f10*/  FFMA.FTZ R14, R15, R83, R164 ;  /* 0x000000530f0e7223 */ /* 0x000fe200000100a4 */
[--C-:B------:R-:W-:Y:S02]  /*3f20*/  HADD2.F32 R83, -RZ, R162.reuse.H1_H1 ;  /* 0x300000a2ff537230 */ /* 0x100fe40000004100 */
[----:B------:R-:W-:Y:S02]  /*3f30*/  HADD2.F32 R162, -RZ, R162.H0_H0 ;  /* 0x200000a2ffa27230 */ /* 0x000fe40000004100 */
[--C-:B------:R-:W-:Y:S01]  /*3f40*/  HADD2.F32 R15, -RZ, R84.reuse.H1_H1 ;  /* 0x30000054ff0f7230 */ /* 0x100fe20000004100 */
[----:B------:R-:W-:Y:S01]  /*3f50*/  F2FP.SATFINITE.E4M3.F32.PACK_AB_MERGE_C R13, R14, R13, RZ ;  /* 0x0000000d0e0d723e */ /* 0x000fe200048070ff */
[----:B------:R-:W-:-:S03]  /*3f60*/  HADD2.F32 R84, -RZ, R84.H0_H0 ;  /* 0x20000054ff547230 */ /* 0x000fc60000004100 */
[C---:B------:R-:W-:Y:S01]  /*3f70*/  FMUL.FTZ R164, R15.reuse, R167 ;  /* 0x000000a70fa47220 */ /* 0x040fe20000410000 */
[----:B------:R-:W-:Y:S01]  /*3f80*/  F2FP.SATFINITE.E4M3.F32.PACK_AB_MERGE_C R165, R166, R165, R13 ;  /* 0x000000a5a6a5723e */ /* 0x000fe2000480700d */
[C---:B------:R-:W-:Y:S01]  /*3f90*/  FMUL.FTZ R167, R84.reuse, R167 ;  /* 0x000000a754a77220 */ /* 0x040fe20000410000 */
[----:B------:R-:W-:Y:S02]  /*3fa0*/  IMAD.MOV.U32 R13, RZ, RZ, R85 ;  /* 0x000000ffff0d7224 */ /* 0x000fe400078e0055 */
[-C--:B------:R-:W-:Y:S01]  /*3fb0*/  FFMA.FTZ R164, R84, R83.reuse, -R164 ;  /* 0x0000005354a47223 */ /* 0x080fe200000108a4 */
[----:B------:R-:W-:Y:S01]  /*3fc0*/  FFMA.FTZ R167, R15, R83, R167 ;  /* 0x000000530fa77223 */ /* 0x000fe200000100a7 */
[----:B------:R-:W-:Y:S01]  /*3fd0*/  F2FP.F16.E4M3.UNPACK_B R15, R12 ;  /* 0x0000000cff0f723e */ /* 0x000fe200020006ff */
[----:B------:R-:W-:-:S03]  /*3fe0*/  IMAD.MOV.U32 R14, RZ, RZ, R165 ;  /* 0x000000ffff0e7224 */ /* 0x000fc600078e00a5 */
[----:B------:R-:W-:Y:S01]  /*3ff0*/  F2FP.SATFINITE.E4M3.F32.PACK_AB_MERGE_C R164, R167, R164, RZ ;  /* 0x000000a4a7a4723e */ /* 0x000fe200048070ff */
[--C-:B------:R-:W-:Y:S02]  /*4000*/  HADD2.F32 R12, -RZ, R15.reuse.H1_H1 ;  /* 0x3000000fff0c7230 */ /* 0x100fe40000004100 */
[----:B------:R-:W-:-:S03]  /*4010*/  HADD2.F32 R15, -RZ, R15.H0_H0 ;  /* 0x2000000fff0f7230 */ /* 0x000fc60000004100 */
[CC--:B------:R-:W-:Y:S02]  /*4020*/  FMUL.FTZ R83, R12.reuse, R163.reuse ;  /* 0x000000a30c537220 */ /* 0x0c0fe40000410000 */
[C---:B------:R-:W-:Y:S02]  /*4030*/  FMUL.FTZ R163, R15.reuse, R163 ;  /* 0x000000a30fa37220 */ /* 0x040fe40000410000 */
[-C--:B------:R-:W-:Y:S01]  /*4040*/  FFMA.FTZ R83, R15, R162.reuse, -R83 ;  /* 0x000000a20f537223 */ /* 0x080fe20000010853 */
[----:B------:R-:W-:Y:S01]  /*4050*/  F2FP.SATFINITE.E4M3.F32.PACK_AB_MERGE_C R15, R173, R175, R82 ;  /* 0x000000afad0f723e */ /* 0x000fe20004807052 */
[----:B------:R-:W-:-:S05]  /*4060*/  FFMA.FTZ R163, R12, R162, R163 ;  /* 0x000000a20ca37223 */ /* 0x000fca00000100a3 */
[----:B------:R-:W-:-:S05]  /*4070*/  F2FP.SATFINITE.E4M3.F32.PACK_AB_MERGE_C R83, R163, R83, R164 ;  /* 0x00000053a353723e */ /* 0x000fca00048070a4 */
[----:B------:R-:W-:-:S07]  /*4080*/  IMAD.MOV.U32 R12, RZ, RZ, R83 ;  /* 0x000000ffff0c7224 */ /* 0x000fce00078e0053 */
.L_x_450:
[----:B------:R-:W-:Y:S05]  /*4090*/  BSYNC B3 ;  /* 0x0000000000037941 */ /* 0x000fea0003800000 */
.L_x_449:
[----:B----4-:R-:W-:-:S04]  /*40a0*/  IADD3 R82, P2, R16, R11, RZ ;  /* 0x0000000b10527210 */ /* 0x010fc80007f5e0ff */
[----:B---3--:R-:W-:-:S05]  /*40b0*/  IADD3.X R83, R151, R17, RZ, P2, !PT ;  /* 0x0000001197537210 */ /* 0x008fca00017fe4ff */
[----:B0-----:R0:W-:Y:S04]  /*40c0*/  ST.E.128 desc[UR50][R82.64], R12 ;  /* 0x0000000c52007985 */ /* 0x0011e8000c101d32 */
.L_x_448:
[----:B------:R-:W-:Y:S05]  /*40d0*/  BSYNC B2 ;  /* 0x0000000000027941 */ /* 0x000fea0003800000 */
.L_x_447:
        /* <DEDUP_REMOVED lines=8> */
[----:B------:R-:W-:Y:S02]  /*4160*/  LOP3.LUT R80, R79, 0xff0000ff, RZ, 0xc0, !PT ;  /* 0xff0000ff4f507812 */ /* 0x000fe400078ec0ff */
[----:B------:R-:W-:Y:S01]  /*4170*/  SHF.R.U32.HI R79, RZ, 0x10, R79 ;  /* 0x00000010ff4f7819 */ /* 0x000fe2000001164f */
[----:B------:R-:W-:Y:S01]  /*4180*/  IMAD.SHL.U32 R82, R82, 0x100, RZ ;  /* 0x0000010052527824 */ /* 0x000fe200078e00ff */
[----:B------:R-:W-:Y:S02]  /*4190*/  SHF.R.U32.HI R83, RZ, 0x8, R81 ;  /* 0x00000008ff537819 */ /* 0x000fe40000011651 */
[----:B------:R-:W-:Y:S01]  /*41a0*/  LOP3.LUT R84, R81, 0xff0000ff, RZ, 0xc0, !PT ;  /* 0xff0000ff51547812 */ /* 0x000fe200078ec0ff */
[----:B------:R-:W-:Y:S01]  /*41b0*/  IMAD.U32 R79, R79, 0x10000, RZ ;  /* 0x000100004f4f7824 */ /* 0x000fe200078e00ff */
[----:B------:R-:W-:Y:S01]  /*41c0*/  LOP3.LUT R80, R80, 0xff00, R82, 0xf8, !PT ;  /* 0x0000ff0050507812 */ /* 0x000fe200078ef852 */
[----:B------:R-:W-:Y:S01]  /*41d0*/  IMAD.SHL.U32 R83, R83, 0x100, RZ ;  /* 0x0000010053537824 */ /* 0x000fe200078e00ff */
[----:B0-----:R-:W-:-:S02]  /*41e0*/  F2FP.F16.E4M3.UNPACK_B R82, R13 ;  /* 0x0000000dff52723e */ /* 0x001fc400020006ff */
[----:B------:R-:W-:Y:S02]  /*41f0*/  LOP3.LUT R79, R80, 0xff0000, R79, 0xf8, !PT ;  /* 0x00ff0000504f7812 */ /* 0x000fe400078ef84f */
[-C--:B------:R-:W-:Y:S02]  /*4200*/  F2FP.F16.E4M3.UNPACK_B R80, R160.reuse.H1 ;  /* 0x000000a0ff50723e */ /* 0x080fe400030006ff */
[----:B------:R-:W-:Y:S01]  /*4210*/  SHF.R.U32.HI R78, RZ, 0x10, R81 ;  /* 0x00000010ff4e7819 */ /* 0x000fe20000011651 */
[----:B------:R-:W-:Y:S01]  /*4220*/  HADD2.F32 R81, -RZ, R82.H1_H1 ;  /* 0x30000052ff517230 */ /* 0x000fe20000004100 */
[----:B------:R-:W-:Y:S01]  /*4230*/  LOP3.LUT R84, R84, 0xff00, R83, 0xf8, !PT ;  /* 0x0000ff0054547812 */ /* 0x000fe200078ef853 */
[----:B------:R-:W-:Y:S01]  /*4240*/  HADD2.F32 R162, -RZ, R80.H0_H0 ;  /* 0x20000050ffa27230 */ /* 0x000fe20000004100 */
        /* <DEDUP_REMOVED lines=18> */
[----:B------:R-:W-:Y:S01]  /*4370*/  SHF.L.U32 R13, R78, 0x10, RZ ;  /* 0x000000104e0d7819 */ /* 0x000fe200000006ff */
[----:B------:R-:W-:Y:S01]  /*4380*/  IMAD.MOV.U32 R78, RZ, RZ, R15 ;  /* 0x000000ffff4e7224 */ /* 0x000fe200078e000f */
[----:B------:R-:W-:Y:S02]  /*4390*/  F2FP.F16.E4M3.UNPACK_B R15, R79.H1 ;  /* 0x0000004fff0f723e */ /* 0x000fe400030006ff */
[----:B------:R-:W-:-:S02]  /*43a0*/  LOP3.LUT R13, R84, 0xff0000, R13, 0xf8, !PT ;  /* 0x00ff0000540d7812 */ /* 0x000fc400078ef80d */
        /* <DEDUP_REMOVED lines=56> */
[----:B------:R-:W-:-:S04]  /*4730*/  F2FP.F16.E4M3.UNPACK_B R15, R12 ;  /* 0x0000000cff0f723e */ /* 0x000fc800020006ff */
[----:B------:R-:W-:Y:S01]  /*4740*/  F2FP.SATFINITE.E4M3.F32.PACK_AB_MERGE_C R82, R85, R82, RZ ;  /* 0x000000525552723e */ /* 0x000fe200048070ff */
[--C-:B------:R-:W-:Y:S02]  /*4750*/  HADD2.F32 R12, -RZ, R15.reuse.H1_H1 ;  /* 0x3000000fff0c7230 */ /* 0x100fe40000004100 */
[----:B------:R-:W-:-:S03]  /*4760*/  HADD2.F32 R15, -RZ, R15.H0_H0 ;  /* 0x2000000fff0f7230 */ /* 0x000fc60000004100 */
[CC--:B------:R-:W-:Y:S02]  /*4770*/  FMUL.FTZ R79, R12.reuse, R160.reuse ;  /* 0x000000a00c4f7220 */ /* 0x0c0fe40000410000 */
[C---:B------:R-:W-:Y:S02]  /*4780*/  FMUL.FTZ R160, R15.reuse, R160 ;  /* 0x000000a00fa07220 */ /* 0x040fe40000410000 */
[----:B------:R-:W-:Y:S01]  /*4790*/  FFMA.FTZ R79, R15, R161, -R79 ;  /* 0x000000a10f4f7223 */ /* 0x000fe2000001084f */
[----:B------:R-:W-:Y:S01]  /*47a0*/  F2FP.SATFINITE.E4M3.F32.PACK_AB_MERGE_C R15, R163, R165, R78 ;  /* 0x000000a5a30f723e */ /* 0x000fe2000480704e */
[----:B------:R-:W-:-:S05]  /*47b0*/  FFMA.FTZ R160, R12, R161, R160 ;  /* 0x000000a10ca07223 */ /* 0x000fca00000100a0 */
[----:B------:R-:W-:-:S07]  /*47c0*/  F2FP.SATFINITE.E4M3.F32.PACK_AB_MERGE_C R12, R160, R79, R82 ;  /* 0x0000004fa00c723e */ /* 0x000fce0004807052 */
.L_x_454:
[----:B------:R-:W-:Y:S05]  /*47d0*/  BSYNC B3 ;  /* 0x0000000000037941 */ /* 0x000fea0003800000 */
.L_x_453:
[----:B------:R-:W-:-:S05]  /*47e0*/  IMAD.SHL.U32 R80, R170, 0x10, RZ ;  /* 0x00000010aa507824 */ /* 0x000fca00078e00ff */
[----:B----4-:R-:W-:-:S04]  /*47f0*/  IADD3 R78, P2, R11, R80, RZ ;  /* 0x000000500b4e7210 */ /* 0x010fc80007f5e0ff */
[----:B---3--:R-:W-:-:S05]  /*4800*/  LEA.HI.X.SX32 R79, R80, R151, 0x1, P2 ;  /* 0x00000097504f7211 */ /* 0x008fca00010f0eff */
[----:B0-----:R0:W-:Y:S04]  /*4810*/  ST.E.128 desc[UR50][R78.64], R12 ;  /* 0x0000000c4e007985 */ /* 0x0011e8000c101d32 */
.L_x_452:
[----:B------:R-:W-:Y:S05]  /*4820*/  BSYNC B2 ;  /* 0x0000000000027941 */ /* 0x000fea0003800000 */
.L_x_451:
[----:B------:R-:W-:Y:S01]  /*4830*/  ISETP.NE.AND P2, PT, R30, RZ, PT ;  /* 0x000000ff1e00720c */ /* 0x000fe20003f45270 */
[----:B------:R-:W-:-:S12]  /*4840*/  BSSY B2, `(.L_x_455) ;  /* 0x0000072000027945 */ /* 0x000fd80003800000 */
[----:B------:R-:W-:Y:S05]  /*4850*/  @!P2 BRA `(.L_x_456) ;  /* 0x0000000400c0a947 */ /* 0x000fea0003800000 */
[----:B0-----:R0:W0:Y:S01]  /*4860*/  LDS.128 R12, [R37+0x1cc00] ;  /* 0x01cc0000250c7984 */ /* 0x0010220000000c00 */
[----:B------:R-:W-:Y:S01]  /*4870*/  ISETP.GE.AND P2, PT, R199, R117, PT ;  /* 0x00000075c700720c */ /* 0x000fe20003f46270 */
[----:B------:R-:W-:-:S12]  /*4880*/  BSSY B3, `(.L_x_457) ;  /* 0x0000069000037945 */ /* 0x000fd80003800000 */
[----:B------:R-:W-:Y:S05]  /*4890*/  @P2 BRA `(.L_x_458) ;  /* 0x00000004009c2947 */ /* 0x000fea0003800000 */
[----:B------:R-:W-:Y:S02]  /*48a0*/  SHF.R.U32.HI R80, RZ, 0x8, R77 ;  /* 0x00000008ff507819 */ /* 0x000fe4000001164d */
[--C-:B------:R-:W-:Y:S02]  /*48b0*/  SHF.R.U32.HI R76, RZ, 0x10, R75.reuse ;  /* 0x00000010ff4c7819 */ /* 0x100fe4000001164b */
[----:B------:R-:W-:Y:S02]  /*48c0*/  SHF.R.U32.HI R78, RZ, 0x8, R75 ;  /* 0x00000008ff4e7819 */ /* 0x000fe4000001164b */
[----:B------:R-:W-:Y:S02]  /*48d0*/  LOP3.LUT R79, R75, 0xff0000ff, RZ, 0xc0, !PT ;  /* 0xff0000ff4b4f7812 */ /* 0x000fe400078ec0ff */
[----:B------:R-:W-:Y:S02]  /*48e0*/  SHF.R.U32.HI R75, RZ, 0x10, R77 ;  /* 0x00000010ff4b7819 */ /* 0x000fe4000001164d */
[----:B------:R-:W-:Y:S01]  /*48f0*/  LOP3.LUT R74, R77, 0xff0000ff, RZ, 0xc0, !PT ;  /* 0xff0000ff4d4a7812 */ /* 0x000fe200078ec0ff */
[----:B------:R-:W-:Y:S01]  /*4900*/  IMAD.SHL.U32 R77, R80, 0x100, RZ ;  /* 0x00000100504d7824 */ /* 0x000fe200078e00ff */
[----:B------:R-:W-:-:S02]  /*4910*/  SHF.L.U32 R78, R78, 0x8, RZ ;  /* 0x000000084e4e7819 */ /* 0x000fc400000006ff */
[----:B0-----:R-:W-:Y:S02]  /*4920*/  F2FP.F16.E4M3.UNPACK_B R83, R13 ;  /* 0x0000000dff53723e */ /* 0x001fe400020006ff */
[----:B------:R-:W-:Y:S02]  /*4930*/  LOP3.LUT R77, R74, 0xff00, R77, 0xf8, !PT ;  /* 0x0000ff004a4d7812 */ /* 0x000fe400078ef84d */
[-C--:B------:R-:W-:Y:S02]  /*4940*/  F2FP.F16.E4M3.UNPACK_B R74, R157.reuse.H1 ;  /* 0x0000009dff4a723e */ /* 0x080fe400030006ff */
[----:B------:R-:W-:Y:S01]  /*4950*/  LOP3.LUT R78, R79, 0xff00, R78, 0xf8, !PT ;  /* 0x0000ff004f4e7812 */ /* 0x000fe200078ef84e */
[--C-:B------:R-:W-:Y:S01]  /*4960*/  HADD2.F32 R79, -RZ, R83.reuse.H1_H1 ;  /* 0x30000053ff4f7230 */ /* 0x100fe20000004100 */
[-C--:B------:R-:W-:Y:S01]  /*4970*/  F2FP.F16.E4M3.UNPACK_B R81, R156.reuse.H1 ;  /* 0x0000009cff51723e */ /* 0x080fe200030006ff */
[----:B------:R-:W-:Y:S01]  /*4980*/  HADD2.F32 R84, -RZ, R74.H0_H0 ;  /* 0x2000004aff547230 */ /* 0x000fe20000004100 */
[----:B------:R-:W-:Y:S01]  /*4990*/  F2FP.F16.E4M3.UNPACK_B R157, R157 ;  /* 0x0000009dff9d723e */ /* 0x000fe200020006ff */
[----:B------:R-:W-:Y:S01]  /*49a0*/  HADD2.F32 R83, -RZ, R83.H0_H0 ;  /* 0x20000053ff537230 */ /* 0x000fe20000004100 */
[----:B------:R-:W-:Y:S01]  /*49b0*/  F2FP.F16.E4M3.UNPACK_B R156, R156 ;  /* 0x0000009cff9c723e */ /* 0x000fe200020006ff */
[----:B------:R-:W-:-:S02]  /*49c0*/  HADD2.F32 R82, -RZ, R81.H0_H0 ;  /* 0x20000051ff527230 */ /* 0x000fc40000004100 */
[-C--:B------:R-:W-:Y:S01]  /*49d0*/  FMUL.FTZ R80, R79, R84.reuse ;  /* 0x000000544f507220 */ /* 0x080fe20000410000 */
[----:B------:R-:W-:Y:S02]  /*49e0*/  HADD2.F32 R74, -RZ, R74.H1_H1 ;  /* 0x3000004aff4a7230 */ /* 0x000fe40000004100 */
[C---:B------:R-:W-:Y:S01]  /*49f0*/  FMUL.FTZ R84, R83.reuse, R84 ;  /* 0x0000005453547220 */ /* 0x040fe20000410000 */
[-C--:B------:R-:W-:Y:S01]  /*4a00*/  FFMA.FTZ R80, R83, R82.reuse, -R80 ;  /* 0x0000005253507223 */ /* 0x080fe20000010850 */
[----:B------:R-:W-:Y:S02]  /*4a10*/  F2FP.F16.E4M3.UNPACK_B R83, R13.H1 ;  /* 0x0000000dff53723e */ /* 0x000fe400030006ff */
[----:B------:R-:W-:Y:S01]  /*4a20*/  FFMA.FTZ R79, R79, R82, R84 ;  /* 0x000000524f4f7223 */ /* 0x000fe20000010054 */
[----:B------:R-:W-:Y:S02]  /*4a30*/  HADD2.F32 R82, -RZ, R81.H1_H1 ;  /* 0x30000051ff527230 */ /* 0x000fe40000004100 */
[----:B------:R-:W-:-:S02]  /*4a40*/  IMAD.U32 R81, R76, 0x10000, RZ ;  /* 0x000100004c517824 */ /* 0x000fc400078e00ff */
[--C-:B------:R-:W-:Y:S02]  /*4a50*/  HADD2.F32 R13, -RZ, R83.reuse.H1_H1 ;  /* 0x30000053ff0d7230 */ /* 0x100fe40000004100 */
[----:B------:R-:W-:Y:S01]  /*4a60*/  IMAD.U32 R76, R75, 0x10000, RZ ;  /* 0x000100004b4c7824 */ /* 0x000fe200078e00ff */
[----:B------:R-:W-:Y:S01]  /*4a70*/  LOP3.LUT R75, R78, 0xff0000, R81, 0xf8, !PT ;  /* 0x00ff00004e4b7812 */ /* 0x000fe200078ef851 */
[----:B------:R-:W-:Y:S02]  /*4a80*/  HADD2.F32 R83, -RZ, R83.H0_H0 ;  /* 0x20000053ff537230 */ /* 0x000fe40000004100 */
[-C--:B------:R-:W-:Y:S01]  /*4a90*/  FMUL.FTZ R84, R13, R74.reuse ;  /* 0x0000004a0d547220 */ /* 0x080fe20000410000 */
[----:B------:R-:W-:Y:S02]  /*4aa0*/  LOP3.LUT R76, R77, 0xff0000, R76, 0xf8, !PT ;  /* 0x00ff00004d4c7812 */ /* 0x000fe400078ef84c */
[C---:B------:R-:W-:Y:S01]  /*4ab0*/  FMUL.FTZ R160, R83.reuse, R74 ;  /* 0x0000004a53a07220 */ /* 0x040fe20000410000 */
[----:B------:R-:W-:Y:S01]  /*4ac0*/  FFMA.FTZ R74, R83, R82, -R84 ;  /* 0x00000052534a7223 */ /* 0x000fe20000010854 */
[----:B------:R-:W-:-:S02]  /*4ad0*/  F2FP.F16.E4M3.UNPACK_B R83, R15 ;  /* 0x0000000fff53723e */ /* 0x000fc400020006ff */
[----:B------:R-:W-:Y:S01]  /*4ae0*/  F2FP.F16.E4M3.UNPACK_B R77, R76.H1 ;  /* 0x0000004cff4d723e */ /* 0x000fe200030006ff */
[----:B------:R-:W-:Y:S01]  /*4af0*/  FFMA.FTZ R13, R13, R82, R160 ;  /* 0x000000520d0d7223 */ /* 0x000fe200000100a0 */
[----:B------:R-:W-:Y:S01]  /*4b00*/  F2FP.F16.E4M3.UNPACK_B R78, R75.H1 ;  /* 0x0000004bff4e723e */ /* 0x000fe200030006ff */
[----:B------:R-:W-:Y:S01]  /*4b10*/  HADD2.F32 R81, -RZ, R83.H1_H1 ;  /* 0x30000053ff517230 */ /* 0x000fe20000004100 */
[----:B------:R-:W-:Y:S01]  /*4b20*/  F2FP.F16.E4M3.UNPACK_B R15, R15.H1 ;  /* 0x0000000fff0f723e */ /* 0x000fe200030006ff */
[----:B------:R-:W-:Y:S01]  /*4b30*/  HADD2.F32 R84, -RZ, R77.H0_H0 ;  /* 0x2000004dff547230 */ /* 0x000fe20000004100 */
[----:B------:R-:W-:Y:S01]  /*4b40*/  F2FP.SATFINITE.E4M3.F32.PACK_AB_MERGE_C R13, R13, R74, RZ ;  /* 0x0000004a0d0d723e */ /* 0x000fe200048070ff */
[----:B------:R-:W-:Y:S01]  /*4b50*/  HADD2.F32 R83, -RZ, R83.H0_H0 ;  /* 0x20000053ff537230 */ /* 0x000fe20000004100 */
[----:B------:R-:W-:Y:S01]  /*4b60*/  MOV R74, R14 ;  /* 0x0000000e004a7202 */ /* 0x000fe20000000f00 */
[--C-:B------:R-:W-:Y:S02]  /*4b70*/  HADD2.F32 R82, -RZ, R78.reuse.H0_H0 ;  /* 0x2000004eff527230 */ /* 0x100fe40000004100 */
[----:B------:R-:W-:Y:S01]  /*4b80*/  FMUL.FTZ R85, R81, R84 ;  /* 0x0000005451557220 */ /* 0x000fe20000410000 */
[----:B------:R-:W-:Y:S01]  /*4b90*/  HADD2.F32 R77, -RZ, R77.H1_H1 ;  /* 0x3000004dff4d7230 */ /* 0x000fe20000004100 */
[----:B------:R-:W-:Y:S01]  /*4ba0*/  F2FP.F16.E4M3.UNPACK_B R76, R76 ;  /* 0x0000004cff4c723e */ /* 0x000fe200020006ff */
[----:B------:R-:W-:-:S02]  /*4bb0*/  HADD2.F32 R78, -RZ, R78.H1_H1 ;  /* 0x3000004eff4e7230 */ /* 0x000fc40000004100 */
[C---:B------:R-:W-:Y:S01]  /*4bc0*/  FFMA.FTZ R85, R83.reuse, R82, -R85 ;  /* 0x0000005253557223 */ /* 0x040fe20000010855 */
[----:B------:R-:W-:Y:S01]  /*4bd0*/  FMUL.FTZ R83, R83, R84 ;  /* 0x0000005453537220 */ /* 0x000fe20000410000 */
[----:B------:R-:W-:Y:S02]  /*4be0*/  F2FP.F16.E4M3.UNPACK_B R14, R74 ;  /* 0x0000004aff0e723e */ /* 0x000fe400020006ff */
[----:B------:R-:W-:Y:S01]  /*4bf0*/  F2FP.SATFINITE.E4M3.F32.PACK_AB_MERGE_C R13, R79, R80, R13 ;  /* 0x000000504f0d723e */ /* 0x000fe2000480700d */
[----:B------:R-:W-:Y:S01]  /*4c00*/  FFMA.FTZ R83, R81, R82, R83 ;  /* 0x0000005251537223 */ /* 0x000fe20000010053 */
[--C-:B------:R-:W-:Y:S01]  /*4c10*/  HADD2.F32 R81, -RZ, R15.reuse.H1_H1 ;  /* 0x3000000fff517230 */ /* 0x100fe20000004100 */
[----:B------:R-:W-:Y:S01]  /*4c20*/  F2FP.F16.E4M3.UNPACK_B R75, R75 ;  /* 0x0000004bff4b723e */ /* 0x000fe200020006ff */
[----:B------:R-:W-:Y:S01]  /*4c30*/  HADD2.F32 R15, -RZ, R15.H0_H0 ;  /* 0x2000000fff0f7230 */ /* 0x000fe20000004100 */
[----:B------:R-:W-:Y:S01]  /*4c40*/  F2FP.F16.E4M3.UNPACK_B R74, R74.H1 ;  /* 0x0000004aff4a723e */ /* 0x000fe200030006ff */
[----:B------:R-:W-:-:S02]  /*4c50*/  HADD2.F32 R80, -RZ, R76.H0_H0 ;  /* 0x2000004cff507230 */ /* 0x000fc40000004100 */
[-C--:B------:R-:W-:Y:S01]  /*4c60*/  FMUL.FTZ R82, R81, R77.reuse ;  /* 0x0000004d51527220 */ /* 0x080fe20000410000 */
[C---:B------:R-:W-:Y:S01]  /*4c70*/  FMUL.FTZ R84, R15.reuse, R77 ;  /* 0x0000004d0f547220 */ /* 0x040fe20000410000 */
[--C-:B------:R-:W-:Y:S02]  /*4c80*/  HADD2.F32 R77, -RZ, R14.reuse.H0_H0 ;  /* 0x2000000eff4d7230 */ /* 0x100fe40000004100 */
[-C--:B------:R-:W-:Y:S01]  /*4c90*/  FFMA.FTZ R82, R15, R78.reuse, -R82 ;  /* 0x0000004e0f527223 */ /* 0x080fe20000010852 */
[----:B------:R-:W-:Y:S02]  /*4ca0*/  HADD2.F32 R15, -RZ, R14.H1_H1 ;  /* 0x3000000eff0f7230 */ /* 0x000fe40000004100 */
[----:B------:R-:W-:Y:S01]  /*4cb0*/  FFMA.FTZ R81, R81, R78, R84 ;  /* 0x0000004e51517223 */ /* 0x000fe20000010054 */
[--C-:B------:R-:W-:Y:S02]  /*4cc0*/  HADD2.F32 R78, -RZ, R75.reuse.H0_H0 ;  /* 0x2000004bff4e7230 */ /* 0x100fe40000004100 */
[----:B------:R-:W-:-:S02]  /*4cd0*/  HADD2.F32 R75, -RZ, R75.H1_H1 ;  /* 0x3000004bff4b7230 */ /* 0x000fc40000004100 */
[-C--:B------:R-:W-:Y:S01]  /*4ce0*/  FMUL.FTZ R14, R15, R80.reuse ;  /* 0x000000500f0e7220 */ /* 0x080fe20000410000 */
[----:B------:R-:W-:Y:S01]  /*4cf0*/  FMUL.FTZ R80, R77, R80 ;  /* 0x000000504d507220 */ /* 0x000fe20000410000 */
[----:B------:R-:W-:Y:S02]  /*4d00*/  F2FP.SATFINITE.E4M3.F32.PACK_AB_MERGE_C R82, R81, R82, RZ ;  /* 0x000000525152723e */ /* 0x000fe400048070ff */
[-C--:B------:R-:W-:Y:S01]  /*4d10*/  FFMA.FTZ R14, R77, R78.reuse, -R14 ;  /* 0x0000004e4d0e7223 */ /* 0x080fe2000001080e */
[----:B------:R-:W-:Y:S02]  /*4d20*/  HADD2.F32 R77, -RZ, R76.H1_H1 ;  /* 0x3000004cff4d7230 */ /* 0x000fe40000004100 */
[----:B------:R-:W-:Y:S01]  /*4d30*/  FFMA.FTZ R15, R15, R78, R80 ;  /* 0x0000004e0f0f7223 */ /* 0x000fe20000010050 */
[--C-:B------:R-:W-:Y:S02]  /*4d40*/  HADD2.F32 R76, -RZ, R74.reuse.H1_H1 ;  /* 0x3000004aff4c7230 */ /* 0x100fe40000004100 */
[----:B------:R-:W-:-:S02]  /*4d50*/  HADD2.F32 R74, -RZ, R74.H0_H0 ;  /* 0x2000004aff4a7230 */ /* 0x000fc40000004100 */
[--C-:B------:R-:W-:Y:S02]  /*4d60*/  HADD2.F32 R80, -RZ, R157.reuse.H1_H1 ;  /* 0x3000009dff507230 */ /* 0x100fe40000004100 */
[-C--:B------:R-:W-:Y:S01]  /*4d70*/  FMUL.FTZ R79, R76, R77.reuse ;  /* 0x0000004d4c4f7220 */ /* 0x080fe20000410000 */
[----:B------:R-:W-:Y:S02]  /*4d80*/  HADD2.F32 R78, -RZ, R156.H1_H1 ;  /* 0x3000009cff4e7230 */ /* 0x000fe40000004100 */
[C---:B------:R-:W-:Y:S01]  /*4d90*/  FMUL.FTZ R77, R74.reuse, R77 ;  /* 0x0000004d4a4d7220 */ /* 0x040fe20000410000 */
[----:B------:R-:W-:Y:S02]  /*4da0*/  HADD2.F32 R157, -RZ, R157.H0_H0 ;  /* 0x2000009dff9d7230 */ /* 0x000fe40000004100 */
[-C--:B------:R-:W-:Y:S01]  /*4db0*/  FFMA.FTZ R74, R74, R75.reuse, -R79 ;  /* 0x0000004b4a4a7223 */ /* 0x080fe2000001084f */
[----:B------:R-:W-:Y:S01]  /*4dc0*/  FFMA.FTZ R75, R76, R75, R77 ;  /* 0x0000004b4c4b7223 */ /* 0x000fe2000001004d */
[----:B------:R-:W-:-:S04]  /*4dd0*/  F2FP.F16.E4M3.UNPACK_B R76, R12.H1 ;  /* 0x0000000cff4c723e */ /* 0x000fc800030006ff */
[----:B------:R-:W-:Y:S01]  /*4de0*/  F2FP.SATFINITE.E4M3.F32.PACK_AB_MERGE_C R74, R75, R74, RZ ;  /* 0x0000004a4b4a723e */ /* 0x000fe200048070ff */
[--C-:B------:R-:W-:Y:S02]  /*4df0*/  HADD2.F32 R77, -RZ, R76.reuse.H1_H1 ;  /* 0x3000004cff4d7230 */ /* 0x100fe40000004100 */
[----:B------:R-:W-:Y:S01]  /*4e00*/  HADD2.F32 R79, -RZ, R76.H0_H0 ;  /* 0x2000004cff4f7230 */ /* 0x000fe20000004100 */
[----:B------:R-:W-:Y:S02]  /*4e10*/  F2FP.SATFINITE.E4M3.F32.PACK_AB_MERGE_C R14, R15, R14, R74 ;  /* 0x0000000e0f0e723e */ /* 0x000fe4000480704a */
[-C--:B------:R-:W-:Y:S01]  /*4e20*/  FMUL.FTZ R76, R77, R80.reuse ;  /* 0x000000504d4c7220 */ /* 0x080fe20000410000 */
[----:B------:R-:W-:Y:S01]  /*4e30*/  F2FP.SATFINITE.E4M3.F32.PACK_AB_MERGE_C R15, R83, R85, R82 ;  /* 0x00000055530f723e */ /* 0x000fe20004807052 */
[C---:B------:R-:W-:Y:S02]  /*4e40*/  FMUL.FTZ R80, R79.reuse, R80 ;  /* 0x000000504f507220 */ /* 0x040fe40000410000 */
[----:B------:R-:W-:Y:S01]  /*4e50*/  FFMA.FTZ R76, R79, R78, -R76 ;  /* 0x0000004e4f4c7223 */ /* 0x000fe2000001084c */
[----:B------:R-:W-:-:S02]  /*4e60*/  HADD2.F32 R79, -RZ, R156.H0_H0 ;  /* 0x2000009cff4f7230 */ /* 0x000fc40000004100 */
[----:B------:R-:W-:Y:S01]  /*4e70*/  FFMA.FTZ R77, R77, R78, R80 ;  /* 0x0000004e4d4d7223 */ /* 0x000fe20000010050 */
[----:B------:R-:W-:-:S04]  /*4e80*/  F2FP.F16.E4M3.UNPACK_B R78, R12 ;  /* 0x0000000cff4e723e */ /* 0x000fc800020006ff */
[----:B------:R-:W-:Y:S01]  /*4e90*/  F2FP.SATFINITE.E4M3.F32.PACK_AB_MERGE_C R76, R77, R76, RZ ;  /* 0x0000004c4d4c723e */ /* 0x000fe200048070ff */
[--C-:B------:R-:W-:Y:S02]  /*4ea0*/  HADD2.F32 R12, -RZ, R78.reuse.H1_H1 ;  /* 0x3000004eff0c7230 */ /* 0x100fe40000004100 */
[----:B------:R-:W-:-:S03]  /*4eb0*/  HADD2.F32 R78, -RZ, R78.H0_H0 ;  /* 0x2000004eff4e7230 */ /* 0x000fc60000004100 */
[-C--:B------:R-:W-:Y:S02]  /*4ec0*/  FMUL.FTZ R161, R12, R157.reuse ;  /* 0x0000009d0ca17220 */ /* 0x080fe40000410000 */
[C---:B------:R-:W-:Y:S02]  /*4ed0*/  FMUL.FTZ R157, R78.reuse, R157 ;  /* 0x0000009d4e9d7220 */ /* 0x040fe40000410000 */
[-C--:B------:R-:W-:Y:S02]  /*4ee0*/  FFMA.FTZ R78, R78, R79.reuse, -R161 ;  /* 0x0000004f4e4e7223 */ /* 0x080fe400000108a1 */
[----:B------:R-:W-:-:S05]  /*4ef0*/  FFMA.FTZ R157, R12, R79, R157 ;  /* 0x0000004f0c9d7223 */ /* 0x000fca000001009d */
[----:B------:R-:W-:-:S07]  /*4f00*/  F2FP.SATFINITE.E4M3.F32.PACK_AB_MERGE_C R12, R157, R78, R76 ;  /* 0x0000004e9d0c723e */ /* 0x000fce000480704c */
.L_x_458:
[----:B------:R-:W-:Y:S05]  /*4f10*/  BSYNC B3 ;  /* 0x0000000000037941 */ /* 0x000fea0003800000 */
.L_x_457:
[----:B------:R-:W-:-:S05]  /*4f20*/  IMAD.SHL.U32 R76, R171, 0x10, RZ ;  /* 0x00000010ab4c7824 */ /* 0x000fca00078e00ff */
[----:B----4-:R-:W-:-:S04]  /*4f30*/  IADD3 R74, P2, R11, R76, RZ ;  /* 0x0000004c0b4a7210 */ /* 0x010fc80007f5e0ff */
[----:B---3--:R-:W-:-:S05]  /*4f40*/  LEA.HI.X.SX32 R75, R76, R151, 0x1, P2 ;  /* 0x000000974c4b7211 */ /* 0x008fca00010f0eff */
[----:B0-----:R0:W-:Y:S04]  /*4f50*/  ST.E.128 desc[UR50][R74.64], R12 ;  /* 0x0000000c4a007985 */ /* 0x0011e8000c101d32 */
.L_x_456:
[----:B------:R-:W-:Y:S05]  /*4f60*/  BSYNC B2 ;  /* 0x0000000000027941 */ /* 0x000fea0003800000 */
.L_x_455:
[----:B------:R-:W-:Y:S01]  /*4f70*/  ISETP.NE.AND P2, PT, R31, RZ, PT ;  /* 0x000000ff1f00720c */ /* 0x000fe20003f45270 */
[----:B------:R-:W-:-:S12]  /*4f80*/  BSSY B2, `(.L_x_459) ;  /* 0x0000074000027945 */ /* 0x000fd80003800000 */
[----:B------:R-:W-:Y:S05]  /*4f90*/  @!P2 BRA `(.L_x_460) ;  /* 0x0000000400c8a947 */ /* 0x000fea0003800000 */
[----:B0-----:R0:W0:Y:S01]  /*4fa0*/  LDS.128 R12, [R36+0x1cc00] ;  /* 0x01cc0000240c7984 */ /* 0x0010220000000c00 */
[----:B----4-:R-:W-:Y:S01]  /*4fb0*/  IADD3 R74, P2, R168, R11, RZ ;  /* 0x0000000ba84a7210 */ /* 0x010fe20007f5e0ff */
[----:B------:R-:W-:Y:S04]  /*4fc0*/  BSSY B3, `(.L_x_461) ;  /* 0x000006e000037945 */ /* 0x000fe80003800000 */
[----:B---3--:R-:W-:Y:S01]  /*4fd0*/  IMAD.X R75, R151, 0x1, R194, P2 ;  /* 0x00000001974b7824 */ /* 0x008fe200010e06c2 */
[----:B------:R-:W-:-:S13]  /*4fe0*/  ISETP.GE.AND P2, PT, R200, R117, PT ;  /* 0x00000075c800720c */ /* 0x000fda0003f46270 */
[----:B------:R-:W-:Y:S05]  /*4ff0*/  @P2 BRA `(.L_x_462) ;  /* 0x0000000400a82947 */ /* 0x000fea0003800000 */
[----:B0-----:R-:W-:Y:S01]  /*5000*/  IMAD.MOV.U32 R72, RZ, RZ, R13 ;  /* 0x000000ffff487224 */ /* 0x001fe200078e000d */
[----:B------:R-:W-:Y:S02]  /*5010*/  F2FP.F16.E4M3.UNPACK_B R76, R155.H1 ;  /* 0x0000009bff4c723e */ /* 0x000fe400030006ff */
[----:B------:R-:W-:Y:S02]  /*5020*/  F2FP.F16.E4M3.UNPACK_B R13, R154.H1 ;  /* 0x0000009aff0d723e */ /* 0x000fe400030006ff */
[----:B------:R-:W-:Y:S01]  /*5030*/  F2FP.F16.E4M3.UNPACK_B R70, R72 ;  /* 0x00000048ff46723e */ /* 0x000fe200020006ff */
[----:B------:R-:W-:Y:S02]  /*5040*/  HADD2.F32 R79, -RZ, R76.H0_H0 ;  /* 0x2000004cff4f7230 */ /* 0x000fe40000004100 */
[----:B------:R-:W-:Y:S02]  /*5050*/  HADD2.F32 R78, -RZ, R13.H0_H0 ;  /* 0x2000000dff4e7230 */ /* 0x000fe40000004100 */
[----:B------:R-:W-:-:S02]  /*5060*/  HADD2.F32 R77, -RZ, R70.H1_H1 ;  /* 0x30000046ff4d7230 */ /* 0x000fc40000004100 */
[----:B------:R-:W-:Y:S02]  /*5070*/  HADD2.F32 R70, -RZ, R70.H0_H0 ;  /* 0x20000046ff467230 */ /* 0x000fe40000004100 */
[----:B------:R-:W-:Y:S02]  /*5080*/  HADD2.F32 R76, -RZ, R76.H1_H1 ;  /* 0x3000004cff4c7230 */ /* 0x000fe40000004100 */
[-C--:B------:R-:W-:Y:S01]  /*5090*/  FMUL.FTZ R81, R77, R79.reuse ;  /* 0x0000004f4d517220 */ /* 0x080fe20000410000 */
[----:B------:R-:W-:Y:S02]  /*50a0*/  HADD2.F32 R13, -RZ, R13.H1_H1 ;  /* 0x3000000dff0d7230 */ /* 0x000fe40000004100 */
[C---:B------:R-:W-:Y:S01]  /*50b0*/  FMUL.FTZ R80, R70.reuse, R79 ;  /* 0x0000004f46507220 */ /* 0x040fe20000410000 */
[----:B------:R-:W-:-:S03]  /*50c0*/  FFMA.FTZ R70, R70, R78, -R81 ;  /* 0x0000004e46467223 */ /* 0x000fc60000010851 */
[----:B------:R-:W-:Y:S01]  /*50d0*/  FFMA.FTZ R77, R77, R78, R80 ;  /* 0x0000004e4d4d7223 */ /* 0x000fe20000010050 */
[----:B------:R-:W-:Y:S02]  /*50e0*/  F2FP.F16.E4M3.UNPACK_B R78, R72.H1 ;  /* 0x00000048ff4e723e */ /* 0x000fe400030006ff */
[----:B------:R-:W-:Y:S02]  /*50f0*/  MOV R72, R12 ;  /* 0x0000000c00487202 */ /* 0x000fe40000000f00 */
[----:B------:R-:W-:Y:S01]  /*5100*/  F2FP.F16.E4M3.UNPACK_B R80, R155 ;  /* 0x0000009bff50723e */ /* 0x000fe200020006ff */
[--C-:B------:R-:W-:Y:S02]  /*5110*/  HADD2.F32 R79, -RZ, R78.reuse.H1_H1 ;  /* 0x3000004eff4f7230 */ /* 0x100fe40000004100 */
[----:B------:R-:W-:Y:S02]  /*5120*/  HADD2.F32 R78, -RZ, R78.H0_H0 ;  /* 0x2000004eff4e7230 */ /* 0x000fe40000004100 */
[----:B------:R-:W-:-:S02]  /*5130*/  HADD2.F32 R82, -RZ, R80.H1_H1 ;  /* 0x30000050ff527230 */ /* 0x000fc40000004100 */
[-C--:B------:R-:W-:Y:S01]  /*5140*/  FMUL.FTZ R81, R79, R76.reuse ;  /* 0x0000004c4f517220 */ /* 0x080fe20000410000 */
[----:B------:R-:W-:-:S03]  /*5150*/  FMUL.FTZ R12, R78, R76 ;  /* 0x0000004c4e0c7220 */ /* 0x000fc60000410000 */
[-C--:B------:R-:W-:Y:S01]  /*5160*/  FFMA.FTZ R76, R78, R13.reuse, -R81 ;  /* 0x0000000d4e4c7223 */ /* 0x080fe20000010851 */
[----:B------:R-:W-:Y:S01]  /*5170*/  F2FP.F16.E4M3.UNPACK_B R78, R154 ;  /* 0x0000009aff4e723e */ /* 0x000fe200020006ff */
[----:B------:R-:W-:Y:S01]  /*5180*/  FFMA.FTZ R79, R79, R13, R12 ;  /* 0x0000000d4f4f7223 */ /* 0x000fe2000001000c */
[-C--:B------:R-:W-:Y:S02]  /*5190*/  F2FP.F16.E4M3.UNPACK_B R12, R72.reuse.H1 ;  /* 0x00000048ff0c723e */ /* 0x080fe400030006ff */
[----:B------:R-:W-:Y:S01]  /*51a0*/  F2FP.F16.E4M3.UNPACK_B R72, R72 ;  /* 0x00000048ff48723e */ /* 0x000fe200020006ff */
[----:B------:R-:W-:Y:S02]  /*51b0*/  HADD2.F32 R81, -RZ, R78.H1_H1 ;  /* 0x3000004eff517230 */ /* 0x000fe40000004100 */
[--C-:B------:R-:W-:Y:S02]  /*51c0*/  HADD2.F32 R13, -RZ, R12.reuse.H1_H1 ;  /* 0x3000000cff0d7230 */ /* 0x100fe40000004100 */
[----:B------:R-:W-:-:S03]  /*51d0*/  HADD2.F32 R12, -RZ, R12.H0_H0 ;  /* 0x2000000cff0c7230 */ /* 0x000fc60000004100 */
[CC--:B------:R-:W-:Y:S02]  /*51e0*/  FMUL.FTZ R83, R13.reuse, R82.reuse ;  /* 0x000000520d537220 */ /* 0x0c0fe40000410000 */
[C---:B------:R-:W-:Y:S02]  /*51f0*/  FMUL.FTZ R82, R12.reuse, R82 ;  /* 0x000000520c527220 */ /* 0x040fe40000410000 */
[-C--:B------:R-:W-:Y:S02]  /*5200*/  FFMA.FTZ R12, R12, R81.reuse, -R83 ;  /* 0x000000510c0c7223 */ /* 0x080fe40000010853 */
[----:B------:R-:W-:Y:S01]  /*5210*/  FFMA.FTZ R13, R13, R81, R82 ;  /* 0x000000510d0d7223 */ /* 0x000fe20000010052 */
[----:B------:R-:W-:Y:S01]  /*5220*/  F2FP.SATFINITE.E4M3.F32.PACK_AB_MERGE_C R82, R79, R76, RZ ;  /* 0x0000004c4f52723e */ /* 0x000fe200048070ff */
[----:B------:R-:W-:Y:S01]  /*5230*/  HADD2.F32 R79, -RZ, R80.H0_H0 ;  /* 0x20000050ff4f7230 */ /* 0x000fe20000004100 */
[----:B------:R-:W-:Y:S01]  /*5240*/  SHF.R.U32.HI R80, RZ, 0x10, R73 ;  /* 0x00000010ff507819 */ /* 0x000fe20000011649 */
[--C-:B------:R-:W-:Y:S01]  /*5250*/  HADD2.F32 R76, -RZ, R72.reuse.H1_H1 ;  /* 0x30000048ff4c7230 */ /* 0x100fe20000004100 */
[----:B------:R-:W-:Y:S01]  /*5260*/  F2FP.SATFINITE.E4M3.F32.PACK_AB_MERGE_C R70, R77, R70, R82 ;  /* 0x000000464d46723e */ /* 0x000fe20004807052 */
[----:B------:R-:W-:Y:S01]  /*5270*/  HADD2.F32 R72, -RZ, R72.H0_H0 ;  /* 0x20000048ff487230 */ /* 0x000fe20000004100 */
[----:B------:R-:W-:Y:S01]  /*5280*/  SHF.R.U32.HI R82, RZ, 0x8, R71 ;  /* 0x00000008ff527819 */ /* 0x000fe20000011647 */
[----:B------:R-:W-:Y:S01]  /*5290*/  HADD2.F32 R81, -RZ, R78.H0_H0 ;  /* 0x2000004eff517230 */ /* 0x000fe20000004100 */
[----:B------:R-:W-:Y:S01]  /*52a0*/  SHF.R.U32.HI R78, RZ, 0x8, R73 ;  /* 0x00000008ff4e7819 */ /* 0x000fe20000011649 */
[-C--:B------:R-:W-:Y:S01]  /*52b0*/  FMUL.FTZ R83, R76, R79.reuse ;  /* 0x0000004f4c537220 */ /* 0x080fe20000410000 */
[----:B------:R-:W-:Y:S01]  /*52c0*/  FMUL.FTZ R85, R72, R79 ;  /* 0x0000004f48557220 */ /* 0x000fe20000410000 */
[----:B------:R-:W-:-:S02]  /*52d0*/  LOP3.LUT R77, R73, 0xff0000ff, RZ, 0xc0, !PT ;  /* 0xff0000ff494d7812 */ /* 0x000fc400078ec0ff */
[-C--:B------:R-:W-:Y:S01]  /*52e0*/  FFMA.FTZ R79, R72, R81.reuse, -R83 ;  /* 0x00000051484f7223 */ /* 0x080fe20000010853 */
[----:B------:R-:W-:Y:S02]  /*52f0*/  IMAD.SHL.U32 R78, R78, 0x100, RZ ;  /* 0x000001004e4e7824 */ /* 0x000fe400078e00ff */
[----:B------:R-:W-:Y:S01]  /*5300*/  FFMA.FTZ R72, R76, R81, R85 ;  /* 0x000000514c487223 */ /* 0x000fe20000010055 */
[----:B------:R-:W-:Y:S02]  /*5310*/  LOP3.LUT R76, R71, 0xff0000ff, RZ, 0xc0, !PT ;  /* 0xff0000ff474c7812 */ /* 0x000fe400078ec0ff */
[----:B------:R-:W-:Y:S01]  /*5320*/  SHF.R.U32.HI R81, RZ, 0x10, R71 ;  /* 0x00000010ff517819 */ /* 0x000fe20000011647 */
[----:B------:R-:W-:Y:S01]  /*5330*/  IMAD.SHL.U32 R71, R82, 0x100, RZ ;  /* 0x0000010052477824 */ /* 0x000fe200078e00ff */
[----:B------:R-:W-:Y:S02]  /*5340*/  LOP3.LUT R73, R77, 0xff00, R78, 0xf8, !PT ;  /* 0x0000ff004d497812 */ /* 0x000fe400078ef84e */
[----:B------:R-:W-:Y:S01]  /*5350*/  SHF.L.U32 R78, R80, 0x10, RZ ;  /* 0x00000010504e7819 */ /* 0x000fe200000006ff */
[----:B------:R-:W-:Y:S01]  /*5360*/  IMAD.MOV.U32 R80, RZ, RZ, R15 ;  /* 0x000000ffff507224 */ /* 0x000fe200078e000f */
[----:B------:R-:W-:Y:S01]  /*5370*/  LOP3.LUT R71, R76, 0xff00, R71, 0xf8, !PT ;  /* 0x0000ff004c477812 */ /* 0x000fe200078ef847 */
[----:B------:R-:W-:Y:S01]  /*5380*/  IMAD.U32 R76, R81, 0x10000, RZ ;  /* 0x00010000514c7824 */ /* 0x000fe200078e00ff */
[----:B------:R-:W-:-:S02]  /*5390*/  LOP3.LUT R73, R73, 0xff0000, R78, 0xf8, !PT ;  /* 0x00ff000049497812 */ /* 0x000fc400078ef84e */
[-C--:B------:R-:W-:Y:S02]  /*53a0*/  F2FP.F16.E4M3.UNPACK_B R15, R80.reuse ;  /* 0x00000050ff0f723e */ /* 0x080fe400020006ff */
[----:B------:R-:W-:Y:S02]  /*53b0*/  LOP3.LUT R71, R71, 0xff0000, R76, 0xf8, !PT ;  /* 0x00ff000047477812 */ /* 0x000fe400078ef84c */
[----:B------:R-:W-:Y:S01]  /*53c0*/  F2FP.F16.E4M3.UNPACK_B R78, R73.H1 ;  /* 0x00000049ff4e723e */ /* 0x000fe200030006ff */
[--C-:B------:R-:W-:Y:S01]  /*53d0*/  HADD2.F32 R81, -RZ, R15.reuse.H1_H1 ;  /* 0x3000000fff517230 */ /* 0x100fe20000004100 */
[-C--:B------:R-:W-:Y:S01]  /*53e0*/  F2FP.F16.E4M3.UNPACK_B R77, R71.reuse.H1 ;  /* 0x00000047ff4d723e */ /* 0x080fe200030006ff */
[----:B------:R-:W-:Y:S01]  /*53f0*/  HADD2.F32 R15, -RZ, R15.H0_H0 ;  /* 0x2000000fff0f7230 */ /* 0x000fe20000004100 */
[----:B------:R-:W-:Y:S01]  /*5400*/  F2FP.F16.E4M3.UNPACK_B R80, R80.H1 ;  /* 0x00000050ff50723e */ /* 0x000fe200030006ff */
[--C-:B------:R-:W-:Y:S01]  /*5410*/  HADD2.F32 R76, -RZ, R78.reuse.H0_H0 ;  /* 0x2000004eff4c7230 */ /* 0x100fe20000004100 */
[----:B------:R-:W-:Y:S01]  /*5420*/  F2FP.F16.E4M3.UNPACK_B R71, R71 ;  /* 0x00000047ff47723e */ /* 0x000fe200020006ff */
[----:B------:R-:W-:Y:S01]  /*5430*/  HADD2.F32 R82, -RZ, R77.H0_H0 ;  /* 0x2000004dff527230 */ /* 0x000fe20000004100 */
[----:B------:R-:W-:Y:S01]  /*5440*/  F2FP.SATFINITE.E4M3.F32.PACK_AB_MERGE_C R12, R13, R12, RZ ;  /* 0x0000000c0d0c723e */ /* 0x000fe200048070ff */
[----:B------:R-:W-:-:S02]  /*5450*/  HADD2.F32 R83, -RZ, R78.H1_H1 ;  /* 0x3000004eff537230 */ /* 0x000fc40000004100 */
[-C--:B------:R-:W-:Y:S01]  /*5460*/  FMUL.FTZ R84, R81, R76.reuse ;  /* 0x0000004c51547220 */ /* 0x080fe20000410000 */
[C---:B------:R-:W-:Y:S01]  /*5470*/  FMUL.FTZ R154, R15.reuse, R76 ;  /* 0x0000004c0f9a7220 */ /* 0x040fe20000410000 */
[--C-:B------:R-:W-:Y:S01]  /*5480*/  HADD2.F32 R78, -RZ, R80.reuse.H1_H1 ;  /* 0x30000050ff4e7230 */ /* 0x100fe20000004100 */
[----:B------:R-:W-:Y:S01]  /*5490*/  F2FP.SATFINITE.E4M3.F32.PACK_AB_MERGE_C R12, R72, R79, R12 ;  /* 0x0000004f480c723e */ /* 0x000fe2000480700c */
[----:B------:R-:W-:Y:S02]  /*54a0*/  HADD2.F32 R80, -RZ, R80.H0_H0 ;  /* 0x20000050ff507230 */ /* 0x000fe40000004100 */
[-C--:B------:R-:W-:Y:S01]  /*54b0*/  FFMA.FTZ R76, R15, R82.reuse, -R84 ;  /* 0x000000520f4c7223 */ /* 0x080fe20000010854 */
[----:B------:R-:W-:Y:S01]  /*54c0*/  FFMA.FTZ R15, R81, R82, R154 ;  /* 0x00000052510f7223 */ /* 0x000fe2000001009a */
[----:B------:R-:W-:Y:S02]  /*54d0*/  HADD2.F32 R81, -RZ, R77.H1_H1 ;  /* 0x3000004dff517230 */ /* 0x000fe40000004100 */
[-C--:B------:R-:W-:Y:S01]  /*54e0*/  FMUL.FTZ R77, R78, R83.reuse ;  /* 0x000000534e4d7220 */ /* 0x080fe20000410000 */
[----:B------:R-:W-:Y:S01]  /*54f0*/  FMUL.FTZ R83, R80, R83 ;  /* 0x0000005350537220 */ /* 0x000fe20000410000 */
[----:B------:R-:W-:-:S02]  /*5500*/  HADD2.F32 R82, -RZ, R71.H1_H1 ;  /* 0x30000047ff527230 */ /* 0x000fc40000004100 */
[-C--:B------:R-:W-:Y:S01]  /*5510*/  FFMA.FTZ R77, R80, R81.reuse, -R77 ;  /* 0x00000051504d7223 */ /* 0x080fe2000001084d */
[----:B------:R-:W-:Y:S01]  /*5520*/  FFMA.FTZ R78, R78, R81, R83 ;  /* 0x000000514e4e7223 */ /* 0x000fe20000010053 */
[----:B------:R-:W-:Y:S01]  /*5530*/  F2FP.F16.E4M3.UNPACK_B R81, R73 ;  /* 0x00000049ff51723e */ /* 0x000fe200020006ff */
[----:B------:R-:W-:Y:S01]  /*5540*/  HADD2.F32 R71, -RZ, R71.H0_H0 ;  /* 0x20000047ff477230 */ /* 0x000fe20000004100 */
[-C--:B------:R-:W-:Y:S01]  /*5550*/  F2FP.F16.E4M3.UNPACK_B R73, R14.reuse.H1 ;  /* 0x0000000eff49723e */ /* 0x080fe200030006ff */
[----:B------:R-:W-:Y:S01]  /*5560*/  IMAD.MOV.U32 R13, RZ, RZ, R70 ;  /* 0x000000ffff0d7224 */ /* 0x000fe200078e0046 */
[----:B------:R-:W-:Y:S01]  /*5570*/  F2FP.F16.E4M3.UNPACK_B R14, R14 ;  /* 0x0000000eff0e723e */ /* 0x000fe200020006ff */
[----:B------:R-:W-:Y:S01]  /*5580*/  HADD2.F32 R83, -RZ, R81.H1_H1 ;  /* 0x30000051ff537230 */ /* 0x000fe20000004100 */
[----:B------:R-:W-:Y:S01]  /*5590*/  F2FP.SATFINITE.E4M3.F32.PACK_AB_MERGE_C R77, R78, R77, RZ ;  /* 0x0000004d4e4d723e */ /* 0x000fe200048070ff */
[--C-:B------:R-:W-:Y:S02]  /*55a0*/  HADD2.F32 R80, -RZ, R73.reuse.H1_H1 ;  /* 0x30000049ff507230 */ /* 0x100fe40000004100 */
[----:B------:R-:W-:Y:S01]  /*55b0*/  HADD2.F32 R73, -RZ, R73.H0_H0 ;  /* 0x20000049ff497230 */ /* 0x000fe20000004100 */
[----:B------:R-:W-:-:S02]  /*55c0*/  F2FP.SATFINITE.E4M3.F32.PACK_AB_MERGE_C R15, R15, R76, R77 ;  /* 0x0000004c0f0f723e */ /* 0x000fc4000480704d */
[CC--:B------:R-:W-:Y:S02]  /*55d0*/  FMUL.FTZ R84, R80.reuse, R83.reuse ;  /* 0x0000005350547220 */ /* 0x0c0fe40000410000 */
[C---:B------:R-:W-:Y:S02]  /*55e0*/  FMUL.FTZ R83, R73.reuse, R83 ;  /* 0x0000005349537220 */ /* 0x040fe40000410000 */
[-C--:B------:R-:W-:Y:S02]  /*55f0*/  FFMA.FTZ R73, R73, R82.reuse, -R84 ;  /* 0x0000005249497223 */ /* 0x080fe40000010854 */
[----:B------:R-:W-:Y:S01]  /*5600*/  FFMA.FTZ R80, R80, R82, R83 ;  /* 0x0000005250507223 */ /* 0x000fe20000010053 */
[----:B------:R-:W-:Y:S02]  /*5610*/  HADD2.F32 R82, -RZ, R81.H0_H0 ;  /* 0x20000051ff527230 */ /* 0x000fe40000004100 */
[--C-:B------:R-:W-:Y:S02]  /*5620*/  HADD2.F32 R81, -RZ, R14.reuse.H1_H1 ;  /* 0x3000000eff517230 */ /* 0x100fe40000004100 */
[----:B------:R-:W-:Y:S01]  /*5630*/  HADD2.F32 R14, -RZ, R14.H0_H0 ;  /* 0x2000000eff0e7230 */ /* 0x000fe20000004100 */
[----:B------:R-:W-:-:S02]  /*5640*/  F2FP.SATFINITE.E4M3.F32.PACK_AB_MERGE_C R73, R80, R73, RZ ;  /* 0x000000495049723e */ /* 0x000fc400048070ff */
[CC--:B------:R-:W-:Y:S02]  /*5650*/  FMUL.FTZ R83, R81.reuse, R82.reuse ;  /* 0x0000005251537220 */ /* 0x0c0fe40000410000 */
[C---:B------:R-:W-:Y:S02]  /*5660*/  FMUL.FTZ R82, R14.reuse, R82 ;  /* 0x000000520e527220 */ /* 0x040fe40000410000 */
[-C--:B------:R-:W-:Y:S02]  /*5670*/  FFMA.FTZ R83, R14, R71.reuse, -R83 ;  /* 0x000000470e537223 */ /* 0x080fe40000010853 */
[----:B------:R-:W-:-:S05]  /*5680*/  FFMA.FTZ R82, R81, R71, R82 ;  /* 0x0000004751527223 */ /* 0x000fca0000010052 */
[----:B------:R-:W-:-:S07]  /*5690*/  F2FP.SATFINITE.E4M3.F32.PACK_AB_MERGE_C R14, R82, R83, R73 ;  /* 0x00000053520e723e */ /* 0x000fce0004807049 */
.L_x_462:
[----:B------:R-:W-:Y:S05]  /*56a0*/  BSYNC B3 ;  /* 0x0000000000037941 */ /* 0x000fea0003800000 */
.L_x_461:
[----:B0-----:R0:W-:Y:S02]  /*56b0*/  ST.E.128 desc[UR50][R74.64], R12 ;  /* 0x0000000c4a007985 */ /* 0x0011e4000c101d32 */
.L_x_460:
[----:B------:R-:W-:Y:S05]  /*56c0*/  BSYNC B2 ;  /* 0x0000000000027941 */ /* 0x000fea0003800000 */
.L_x_459:
        /* <DEDUP_REMOVED lines=9> */
[----:B0-----:R-:W-:Y:S02]  /*5760*/  MOV R68, R13 ;  /* 0x0000000d00447202 */ /* 0x001fe40000000f00 */
[----:B------:R-:W-:Y:S02]  /*5770*/  F2FP.F16.E4M3.UNPACK_B R73, R153.H1 ;  /* 0x00000099ff49723e */ /* 0x000fe400030006ff */
[-C--:B------:R-:W-:Y:S02]  /*5780*/  F2FP.F16.E4M3.UNPACK_B R13, R68.reuse ;  /* 0x00000044ff0d723e */ /* 0x080fe400020006ff */
[----:B------:R-:W-:Y:S01]  /*5790*/  F2FP.F16.E4M3.UNPACK_B R74, R149.H1 ;  /* 0x00000095ff4a723e */ /* 0x000fe200030006ff */
[----:B------:R-:W-:Y:S01]  /*57a0*/  HADD2.F32 R75, -RZ, R73.H0_H0 ;  /* 0x20000049ff4b7230 */ /* 0x000fe20000004100 */
[----:B------:R-:W-:Y:S01]  /*57b0*/  F2FP.F16.E4M3.UNPACK_B R68, R68.H1 ;  /* 0x00000044ff44723e */ /* 0x000fe200030006ff */
[--C-:B------:R-:W-:Y:S01]  /*57c0*/  HADD2.F32 R66, -RZ, R13.reuse.H1_H1 ;  /* 0x3000000dff427230 */ /* 0x100fe20000004100 */
[----:B------:R-:W-:Y:S01]  /*57d0*/  F2FP.F16.E4M3.UNPACK_B R77, R153 ;  /* 0x00000099ff4d723e */ /* 0x000fe200020006ff */
[----:B------:R-:W-:Y:S01]  /*57e0*/  HADD2.F32 R13, -RZ, R13.H0_H0 ;  /* 0x2000000dff0d7230 */ /* 0x000fe20000004100 */
[----:B------:R-:W-:Y:S01]  /*57f0*/  SHF.R.U32.HI R80, RZ, 0x8, R67 ;  /* 0x00000008ff507819 */ /* 0x000fe20000011643 */
[----:B------:R-:W-:-:S02]  /*5800*/  HADD2.F32 R72, -RZ, R74.H0_H0 ;  /* 0x2000004aff487230 */ /* 0x000fc40000004100 */
[CC--:B------:R-:W-:Y:S01]  /*5810*/  FMUL.FTZ R76, R66.reuse, R75.reuse ;  /* 0x0000004b424c7220 */ /* 0x0c0fe20000410000 */
[----:B------:R-:W-:Y:S02]  /*5820*/  HADD2.F32 R74, -RZ, R74.H1_H1 ;  /* 0x3000004aff4a7230 */ /* 0x000fe40000004100 */
[C---:B------:R-:W-:Y:S01]  /*5830*/  FMUL.FTZ R75, R13.reuse, R75 ;  /* 0x0000004b0d4b7220 */ /* 0x040fe20000410000 */
[----:B------:R-:W-:Y:S02]  /*5840*/  HADD2.F32 R78, -RZ, R77.H1_H1 ;  /* 0x3000004dff4e7230 */ /* 0x000fe40000004100 */
[-C--:B------:R-:W-:Y:S01]  /*5850*/  FFMA.FTZ R13, R13, R72.reuse, -R76 ;  /* 0x000000480d0d7223 */ /* 0x080fe2000001084c */
[----:B------:R-:W-:Y:S01]  /*5860*/  SHF.R.U32.HI R81, RZ, 0x10, R67 ;  /* 0x00000010ff517819 */ /* 0x000fe20000011643 */
[----:B------:R-:W-:Y:S01]  /*5870*/  FFMA.FTZ R66, R66, R72, R75 ;  /* 0x0000004842427223 */ /* 0x000fe2000001004b */
[----:B------:R-:W-:Y:S02]  /*5880*/  IMAD.MOV.U32 R72, RZ, RZ, R12 ;  /* 0x000000ffff487224 */ /* 0x000fe400078e000c */
[----:B------:R-:W-:-:S02]  /*5890*/  HADD2.F32 R12, -RZ, R73.H1_H1 ;  /* 0x30000049ff0c7230 */ /* 0x000fc40000004100 */
[--C-:B------:R-:W-:Y:S02]  /*58a0*/  HADD2.F32 R73, -RZ, R68.reuse.H1_H1 ;  /* 0x30000044ff497230 */ /* 0x100fe40000004100 */
[----:B------:R-:W-:-:S03]  /*58b0*/  HADD2.F32 R68, -RZ, R68.H0_H0 ;  /* 0x20000044ff447230 */ /* 0x000fc60000004100 */
[CC--:B------:R-:W-:Y:S02]  /*58c0*/  FMUL.FTZ R75, R73.reuse, R12.reuse ;  /* 0x0000000c494b7220 */ /* 0x0c0fe40000410000 */
[C---:B------:R-:W-:Y:S02]  /*58d0*/  FMUL.FTZ R76, R68.reuse, R12 ;  /* 0x0000000c444c7220 */ /* 0x040fe40000410000 */
[----:B------:R-:W-:Y:S01]  /*58e0*/  FFMA.FTZ R12, R68, R74, -R75 ;  /* 0x0000004a440c7223 */ /* 0x000fe2000001084b */
[----:B------:R-:W-:Y:S01]  /*58f0*/  F2FP.F16.E4M3.UNPACK_B R68, R72.H1 ;  /* 0x00000048ff44723e */ /* 0x000fe200030006ff */
[----:B------:R-:W-:Y:S01]  /*5900*/  FFMA.FTZ R73, R73, R74, R76 ;  /* 0x0000004a49497223 */ /* 0x000fe2000001004c */
[----:B------:R-:W-:Y:S02]  /*5910*/  F2FP.F16.E4M3.UNPACK_B R74, R149 ;  /* 0x00000095ff4a723e */ /* 0x000fe400020006ff */
[----:B------:R-:W-:Y:S01]  /*5920*/  F2FP.F16.E4M3.UNPACK_B R72, R72 ;  /* 0x00000048ff48723e */ /* 0x000fe200020006ff */
[--C-:B------:R-:W-:Y:S01]  /*5930*/  HADD2.F32 R75, -RZ, R68.reuse.H1_H1 ;  /* 0x30000044ff4b7230 */ /* 0x100fe20000004100 */
[----:B------:R-:W-:Y:S01]  /*5940*/  F2FP.SATFINITE.E4M3.F32.PACK_AB_MERGE_C R12, R73, R12, RZ ;  /* 0x0000000c490c723e */ /* 0x000fe200048070ff */
[----:B------:R-:W-:-:S02]  /*5950*/  HADD2.F32 R68, -RZ, R68.H0_H0 ;  /* 0x20000044ff447230 */ /* 0x000fc40000004100 */
[--C-:B------:R-:W-:Y:S02]  /*5960*/  HADD2.F32 R76, -RZ, R74.reuse.H1_H1 ;  /* 0x3000004aff4c7230 */ /* 0x100fe40000004100 */
[CC--:B------:R-:W-:Y:S01]  /*5970*/  FMUL.FTZ R79, R75.reuse, R78.reuse ;  /* 0x0000004e4b4f7220 */ /* 0x0c0fe20000410000 */
[----:B------:R-:W-:Y:S02]  /*5980*/  HADD2.F32 R74, -RZ, R74.H0_H0 ;  /* 0x2000004aff4a7230 */ /* 0x000fe40000004100 */
[----:B------:R-:W-:Y:S01]  /*5990*/  FMUL.FTZ R78, R68, R78 ;  /* 0x0000004e444e7220 */ /* 0x000fe20000410000 */
[----:B------:R-:W-:Y:S01]  /*59a0*/  F2FP.SATFINITE.E4M3.F32.PACK_AB_MERGE_C R13, R66, R13, R12 ;  /* 0x0000000d420d723e */ /* 0x000fe2000480700c */
[-C--:B------:R-:W-:Y:S02]  /*59b0*/  FFMA.FTZ R68, R68, R76.reuse, -R79 ;  /* 0x0000004c44447223 */ /* 0x080fe4000001084f */
[----:B------:R-:W-:Y:S01]  /*59c0*/  FFMA.FTZ R75, R75, R76, R78 ;  /* 0x0000004c4b4b7223 */ /* 0x000fe2000001004e */
[----:B------:R-:W-:Y:S01]  /*59d0*/  HADD2.F32 R76, -RZ, R77.H0_H0 ;  /* 0x2000004dff4c7230 */ /* 0x000fe20000004100 */
[----:B------:R-:W-:Y:S01]  /*59e0*/  SHF.R.U32.HI R78, RZ, 0x8, R69 ;  /* 0x00000008ff4e7819 */ /* 0x000fe20000011645 */
[----:B------:R-:W-:-:S02]  /*59f0*/  HADD2.F32 R77, -RZ, R72.H1_H1 ;  /* 0x30000048ff4d7230 */ /* 0x000fc40000004100 */
[----:B------:R-:W-:Y:S01]  /*5a00*/  HADD2.F32 R72, -RZ, R72.H0_H0 ;  /* 0x20000048ff487230 */ /* 0x000fe20000004100 */
[----:B------:R-:W-:Y:S02]  /*5a10*/  F2FP.SATFINITE.E4M3.F32.PACK_AB_MERGE_C R68, R75, R68, RZ ;  /* 0x000000444b44723e */ /* 0x000fe400048070ff */
[CC--:B------:R-:W-:Y:S02]  /*5a20*/  FMUL.FTZ R79, R77.reuse, R76.reuse ;  /* 0x0000004c4d4f7220 */ /* 0x0c0fe40000410000 */
[C---:B------:R-:W-:Y:S02]  /*5a30*/  FMUL.FTZ R76, R72.reuse, R76 ;  /* 0x0000004c484c7220 */ /* 0x040fe40000410000 */
[-C--:B------:R-:W-:Y:S01]  /*5a40*/  FFMA.FTZ R72, R72, R74.reuse, -R79 ;  /* 0x0000004a48487223 */ /* 0x080fe2000001084f */
[----:B------:R-:W-:Y:S01]  /*5a50*/  SHF.R.U32.HI R79, RZ, 0x10, R69 ;  /* 0x00000010ff4f7819 */ /* 0x000fe20000011645 */
[----:B------:R-:W-:Y:S01]  /*5a60*/  FFMA.FTZ R77, R77, R74, R76 ;  /* 0x0000004a4d4d7223 */ /* 0x000fe2000001004c */
[----:B------:R-:W-:Y:S01]  /*5a70*/  LOP3.LUT R76, R69, 0xff0000ff, RZ, 0xc0, !PT ;  /* 0xff0000ff454c7812 */ /* 0x000fe200078ec0ff */
[----:B------:R-:W-:Y:S01]  /*5a80*/  IMAD.SHL.U32 R69, R78, 0x100, RZ ;  /* 0x000001004e457824 */ /* 0x000fe200078e00ff */
[----:B------:R-:W-:Y:S01]  /*5a90*/  LOP3.LUT R74, R67, 0xff0000ff, RZ, 0xc0, !PT ;  /* 0xff0000ff434a7812 */ /* 0x000fe200078ec0ff */
[----:B------:R-:W-:Y:S01]  /*5aa0*/  IMAD.SHL.U32 R67, R80, 0x100, RZ ;  /* 0x0000010050437824 */ /* 0x000fe200078e00ff */
[----:B------:R-:W-:-:S02]  /*5ab0*/  F2FP.SATFINITE.E4M3.F32.PACK_AB_MERGE_C R12, R77, R72, R68 ;  /* 0x000000484d0c723e */ /* 0x000fc40004807044 */
[----:B------:R-:W-:Y:S01]  /*5ac0*/  LOP3.LUT R69, R76, 0xff00, R69, 0xf8, !PT ;  /* 0x0000ff004c457812 */ /* 0x000fe200078ef845 */
[----:B------:R-:W-:Y:S01]  /*5ad0*/  IMAD.U32 R76, R79, 0x10000, RZ ;  /* 0x000100004f4c7824 */ /* 0x000fe200078e00ff */
[----:B------:R-:W-:Y:S02]  /*5ae0*/  LOP3.LUT R74, R74, 0xff00, R67, 0xf8, !PT ;  /* 0x0000ff004a4a7812 */ /* 0x000fe400078ef843 */
[----:B------:R-:W-:Y:S02]  /*5af0*/  SHF.L.U32 R67, R81, 0x10, RZ ;  /* 0x0000001051437819 */ /* 0x000fe400000006ff */
[----:B------:R-:W-:Y:S01]  /*5b00*/  LOP3.LUT R76, R69, 0xff0000, R76, 0xf8, !PT ;  /* 0x00ff0000454c7812 */ /* 0x000fe200078ef84c */
[----:B------:R-:W-:Y:S01]  /*5b10*/  IMAD.MOV.U32 R69, RZ, RZ, R15 ;  /* 0x000000ffff457224 */ /* 0x000fe200078e000f */
[----:B------:R-:W-:Y:S02]  /*5b20*/  LOP3.LUT R67, R74, 0xff0000, R67, 0xf8, !PT ;  /* 0x00ff00004a437812 */ /* 0x000fe400078ef843 */
[----:B------:R-:W-:-:S02]  /*5b30*/  F2FP.F16.E4M3.UNPACK_B R80, R76.H1 ;  /* 0x0000004cff50723e */ /* 0x000fc400030006ff */
[----:B------:R-:W-:Y:S02]  /*5b40*/  F2FP.F16.E4M3.UNPACK_B R15, R69 ;  /* 0x00000045ff0f723e */ /* 0x000fe400020006ff */
[----:B------:R-:W-:Y:S01]  /*5b50*/  F2FP.F16.E4M3.UNPACK_B R78, R67.H1 ;  /* 0x00000043ff4e723e */ /* 0x000fe200030006ff */
[----:B------:R-:W-:Y:S02]  /*5b60*/  HADD2.F32 R81, -RZ, R80.H0_H0 ;  /* 0x20000050ff517230 */ /* 0x000fe40000004100 */
[--C-:B------:R-:W-:Y:S02]  /*5b70*/  HADD2.F32 R74, -RZ, R15.reuse.H1_H1 ;  /* 0x3000000fff4a7230 */ /* 0x100fe40000004100 */
[----:B------:R-:W-:Y:S02]  /*5b80*/  HADD2.F32 R15, -RZ, R15.H0_H0 ;  /* 0x2000000fff0f7230 */ /* 0x000fe40000004100 */
[--C-:B------:R-:W-:Y:S02]  /*5b90*/  HADD2.F32 R79, -RZ, R78.reuse.H0_H0 ;  /* 0x2000004eff4f7230 */ /* 0x100fe40000004100 */
[----:B------:R-:W-:Y:S01]  /*5ba0*/  FMUL.FTZ R82, R74, R81 ;  /* 0x000000514a527220 */ /* 0x000fe20000410000 */
[----:B------:R-:W-:-:S02]  /*5bb0*/  HADD2.F32 R78, -RZ, R78.H1_H1 ;  /* 0x3000004eff4e7230 */ /* 0x000fc40000004100 */
[C---:B------:R-:W-:Y:S01]  /*5bc0*/  FMUL.FTZ R81, R15.reuse, R81 ;  /* 0x000000510f517220 */ /* 0x040fe20000410000 */
[----:B------:R-:W-:-:S03]  /*5bd0*/  FFMA.FTZ R15, R15, R79, -R82 ;  /* 0x0000004f0f0f7223 */ /* 0x000fc60000010852 */
[----:B------:R-:W-:Y:S01]  /*5be0*/  FFMA.FTZ R74, R74, R79, R81 ;  /* 0x0000004f4a4a7223 */ /* 0x000fe20000010051 */
[----:B------:R-:W-:Y:S01]  /*5bf0*/  F2FP.F16.E4M3.UNPACK_B R79, R69.H1 ;  /* 0x00000045ff4f723e */ /* 0x000fe200030006ff */
[----:B------:R-:W-:Y:S02]  /*5c00*/  IMAD.MOV.U32 R69, RZ, RZ, R14 ;  /* 0x000000ffff457224 */ /* 0x000fe400078e000e */
[----:B------:R-:W-:Y:S02]  /*5c10*/  HADD2.F32 R14, -RZ, R80.H1_H1 ;  /* 0x30000050ff0e7230 */ /* 0x000fe40000004100 */
[--C-:B------:R-:W-:Y:S02]  /*5c20*/  HADD2.F32 R80, -RZ, R79.reuse.H1_H1 ;  /* 0x3000004fff507230 */ /* 0x100fe40000004100 */
[----:B------:R-:W-:-:S03]  /*5c30*/  HADD2.F32 R79, -RZ, R79.H0_H0 ;  /* 0x2000004fff4f7230 */ /* 0x000fc60000004100 */
[CC--:B------:R-:W-:Y:S02]  /*5c40*/  FMUL.FTZ R82, R80.reuse, R14.reuse ;  /* 0x0000000e50527220 */ /* 0x0c0fe40000410000 */
[C---:B------:R-:W-:Y:S02]  /*5c50*/  FMUL.FTZ R81, R79.reuse, R14 ;  /* 0x0000000e4f517220 */ /* 0x040fe40000410000 */
[----:B------:R-:W-:Y:S01]  /*5c60*/  FFMA.FTZ R14, R79, R78, -R82 ;  /* 0x0000004e4f0e7223 */ /* 0x000fe20000010852 */
[----:B------:R-:W-:Y:S01]  /*5c70*/  F2FP.F16.E4M3.UNPACK_B R82, R76 ;  /* 0x0000004cff52723e */ /* 0x000fe200020006ff */
[----:B------:R-:W-:Y:S01]  /*5c80*/  FFMA.FTZ R79, R80, R78, R81 ;  /* 0x0000004e504f7223 */ /* 0x000fe20000010051 */
[----:B------:R-:W-:Y:S02]  /*5c90*/  F2FP.F16.E4M3.UNPACK_B R76, R69.H1 ;  /* 0x00000045ff4c723e */ /* 0x000fe400030006ff */
[----:B------:R-:W-:Y:S01]  /*5ca0*/  F2FP.F16.E4M3.UNPACK_B R80, R67 ;  /* 0x00000043ff50723e */ /* 0x000fe200020006ff */
[----:B------:R-:W-:Y:S01]  /*5cb0*/  HADD2.F32 R67, -RZ, R82.H1_H1 ;  /* 0x30000052ff437230 */ /* 0x000fe20000004100 */
[----:B------:R-:W-:Y:S01]  /*5cc0*/  F2FP.F16.E4M3.UNPACK_B R69, R69 ;  /* 0x00000045ff45723e */ /* 0x000fe200020006ff */
[--C-:B------:R-:W-:Y:S01]  /*5cd0*/  HADD2.F32 R78, -RZ, R76.reuse.H1_H1 ;  /* 0x3000004cff4e7230 */ /* 0x100fe20000004100 */
[----:B------:R-:W-:Y:S01]  /*5ce0*/  F2FP.SATFINITE.E4M3.F32.PACK_AB_MERGE_C R79, R79, R14, RZ ;  /* 0x0000000e4f4f723e */ /* 0x000fe200048070ff */
[----:B------:R-:W-:-:S02]  /*5cf0*/  HADD2.F32 R76, -RZ, R76.H0_H0 ;  /* 0x2000004cff4c7230 */ /* 0x000fc40000004100 */
[----:B------:R-:W-:Y:S02]  /*5d00*/  HADD2.F32 R81, -RZ, R80.H1_H1 ;  /* 0x30000050ff517230 */ /* 0x000fe40000004100 */
[-C--:B------:R-:W-:Y:S01]  /*5d10*/  FMUL.FTZ R83, R78, R67.reuse ;  /* 0x000000434e537220 */ /* 0x080fe20000410000 */
[----:B------:R-:W-:Y:S02]  /*5d20*/  HADD2.F32 R82, -RZ, R82.H0_H0 ;  /* 0x20000052ff527230 */ /* 0x000fe40000004100 */
[C---:B------:R-:W-:Y:S01]  /*5d30*/  FMUL.FTZ R85, R76.reuse, R67 ;  /* 0x000000434c557220 */ /* 0x040fe20000410000 */
[----:B------:R-:W-:Y:S02]  /*5d40*/  HADD2.F32 R80, -RZ, R80.H0_H0 ;  /* 0x20000050ff507230 */ /* 0x000fe40000004100 */
[-C--:B------:R-:W-:Y:S01]  /*5d50*/  FFMA.FTZ R67, R76, R81.reuse, -R83 ;  /* 0x000000514c437223 */ /* 0x080fe20000010853 */
[--C-:B------:R-:W-:Y:S02]  /*5d60*/  HADD2.F32 R76, -RZ, R69.reuse.H1_H1 ;  /* 0x30000045ff4c7230 */ /* 0x100fe40000004100 */
[----:B------:R-:W-:Y:S01]  /*5d70*/  FFMA.FTZ R84, R78, R81, R85 ;  /* 0x000000514e547223 */ /* 0x000fe20000010055 */
[----:B------:R-:W-:Y:S01]  /*5d80*/  HADD2.F32 R69, -RZ, R69.H0_H0 ;  /* 0x20000045ff457230 */ /* 0x000fe20000004100 */
[----:B------:R-:W-:Y:S01]  /*5d90*/  F2FP.SATFINITE.E4M3.F32.PACK_AB_MERGE_C R15, R74, R15, R79 ;  /* 0x0000000f4a0f723e */ /* 0x000fe2000480704f */
[----:B------:R-:W-:-:S02]  /*5da0*/  FMUL.FTZ R78, R76, R82 ;  /* 0x000000524c4e7220 */ /* 0x000fc40000410000 */
[----:B------:R-:W-:Y:S01]  /*5db0*/  F2FP.SATFINITE.E4M3.F32.PACK_AB_MERGE_C R67, R84, R67, RZ ;  /* 0x000000435443723e */ /* 0x000fe200048070ff */
[C---:B------:R-:W-:Y:S01]  /*5dc0*/  FMUL.FTZ R81, R69.reuse, R82 ;  /* 0x0000005245517220 */ /* 0x040fe20000410000 */
[----:B------:R-:W-:-:S03]  /*5dd0*/  FFMA.FTZ R78, R69, R80, -R78 ;  /* 0x00000050454e7223 */ /* 0x000fc6000001084e */
[----:B------:R-:W-:-:S05]  /*5de0*/  FFMA.FTZ R81, R76, R80, R81 ;  /* 0x000000504c517223 */ /* 0x000fca0000010051 */
[----:B------:R-:W-:-:S07]  /*5df0*/  F2FP.SATFINITE.E4M3.F32.PACK_AB_MERGE_C R14, R81, R78, R67 ;  /* 0x0000004e510e723e */ /* 0x000fce0004807043 */
.L_x_466:
[----:B------:R-:W-:Y:S05]  /*5e00*/  BSYNC B3 ;  /* 0x0000000000037941 */ /* 0x000fea0003800000 */
.L_x_465:
[----:B0-----:R0:W-:Y:S02]  /*5e10*/  ST.E.128 desc[UR50][R70.64], R12 ;  /* 0x0000000c46007985 */ /* 0x0011e4000c101d32 */
.L_x_464:
[----:B------:R-:W-:Y:S05]  /*5e20*/  BSYNC B2 ;  /* 0x0000000000027941 */ /* 0x000fea0003800000 */
.L_x_463:
[----:B------:R-:W-:-:S13]  /*5e30*/  ISETP.NE.AND P2, PT, R33, RZ, PT ;  /* 0x000000ff2100720c */ /* 0x000fda0003f45270 */
[----:B------:R-:W-:Y:S05]  /*5e40*/  @!P2 BRA `(.L_x_446) ;  /* 0x0000000400c0a947 */ /* 0x000fea0003800000 */
[----:B0-----:R0:W0:Y:S01]  /*5e50*/  LDS.128 R12, [R36+0x1f400] ;  /* 0x01f40000240c7984 */ /* 0x0010220000000c00 */
[----:B----4-:R-:W-:Y:S01]  /*5e60*/  IADD3 R66, P2, R193, R11, RZ ;  /* 0x0000000bc1427210 */ /* 0x010fe20007f5e0ff */
[----:B------:R-:W-:Y:S03]  /*5e70*/  BSSY B2, `(.L_x_467) ;  /* 0x000006c000027945 */ /* 0x000fe60003800000 */
[----:B---3--:R-:W-:Y:S02]  /*5e80*/  IADD3.X R67, R151, R203, RZ, P2, !PT ;  /* 0x000000cb97437210 */ /* 0x008fe400017fe4ff */
[----:B------:R-:W-:-:S13]  /*5e90*/  ISETP.GE.AND P2, PT, R201, R117, PT ;  /* 0x00000075c900720c */ /* 0x000fda0003f46270 */
[----:B------:R-:W-:Y:S05]  /*5ea0*/  @P2 BRA `(.L_x_468) ;  /* 0x0000000400a02947 */ /* 0x000fea0003800000 */
[----:B------:R-:W-:Y:S02]  /*5eb0*/  SHF.R.U32.HI R11, RZ, 0x8, R63 ;  /* 0x00000008ff0b7819 */ /* 0x000fe4000001163f */
[--C-:B------:R-:W-:Y:S02]  /*5ec0*/  SHF.R.U32.HI R69, RZ, 0x8, R65.reuse ;  /* 0x00000008ff457819 */ /* 0x100fe40000011641 */
[----:B------:R-:W-:Y:S02]  /*5ed0*/  LOP3.LUT R64, R65, 0xff0000ff, RZ, 0xc0, !PT ;  /* 0xff0000ff41407812 */ /* 0x000fe400078ec0ff */
[----:B------:R-:W-:Y:S01]  /*5ee0*/  SHF.R.U32.HI R68, RZ, 0x10, R65 ;  /* 0x00000010ff447819 */ /* 0x000fe20000011641 */
[----:B------:R-:W-:Y:S01]  /*5ef0*/  IMAD.SHL.U32 R65, R11, 0x100, RZ ;  /* 0x000001000b417824 */ /* 0x000fe200078e00ff */
[----:B------:R-:W-:Y:S01]  /*5f00*/  LOP3.LUT R62, R63, 0xff0000ff, RZ, 0xc0, !PT ;  /* 0xff0000ff3f3e7812 */ /* 0x000fe200078ec0ff */
[----:B------:R-:W-:Y:S01]  /*5f10*/  IMAD.SHL.U32 R69, R69, 0x100, RZ ;  /* 0x0000010045457824 */ /* 0x000fe200078e00ff */
[----:B------:R-:W-:Y:S01]  /*5f20*/  SHF.R.U32.HI R70, RZ, 0x10, R63 ;  /* 0x00000010ff467819 */ /* 0x000fe2000001163f */
[----:B0-----:R-:W-:Y:S01]  /*5f30*/  IMAD.MOV.U32 R11, RZ, RZ, R13 ;  /* 0x000000ffff0b7224 */ /* 0x001fe200078e000d */
[----:B------:R-:W-:-:S02]  /*5f40*/  LOP3.LUT R13, R62, 0xff00, R65, 0xf8, !PT ;  /* 0x0000ff003e0d7812 */ /* 0x000fc400078ef841 */
[----:B------:R-:W-:Y:S01]  /*5f50*/  LOP3.LUT R64, R64, 0xff00, R69, 0xf8, !PT ;  /* 0x0000ff0040407812 */ /* 0x000fe200078ef845 */
[----:B------:R-:W-:Y:S01]  /*5f60*/  IMAD.U32 R62, R70, 0x10000, RZ ;  /* 0x00010000463e7824 */ /* 0x000fe200078e00ff */
[----:B------:R-:W-:Y:S01]  /*5f70*/  MOV R63, R12 ;  /* 0x0000000c003f7202 */ /* 0x000fe20000000f00 */
[----:B------:R-:W-:Y:S01]  /*5f80*/  IMAD.U32 R69, R68, 0x10000, RZ ;  /* 0x0001000044457824 */ /* 0x000fe200078e00ff */
[----:B------:R-:W-:Y:S02]  /*5f90*/  F2FP.F16.E4M3.UNPACK_B R65, R150.H1 ;  /* 0x00000096ff41723e */ /* 0x000fe400030006ff */
[----:B------:R-:W-:Y:S02]  /*5fa0*/  F2FP.F16.E4M3.UNPACK_B R12, R11 ;  /* 0x0000000bff0c723e */ /* 0x000fe400020006ff */
[----:B------:R-:W-:Y:S01]  /*5fb0*/  LOP3.LUT R13, R13, 0xff0000, R62, 0xf8, !PT ;  /* 0x00ff00000d0d7812 */ /* 0x000fe200078ef83e */
[--C-:B------:R-:W-:Y:S01]  /*5fc0*/  HADD2.F32 R73, -RZ, R65.reuse.H0_H0 ;  /* 0x20000041ff497230 */ /* 0x100fe20000004100 */
[----:B------:R-:W-:Y:S01]  /*5fd0*/  LOP3.LUT R62, R64, 0xff0000, R69, 0xf8, !PT ;  /* 0x00ff0000403e7812 */ /* 0x000fe200078ef845 */
[--C-:B------:R-:W-:Y:S01]  /*5fe0*/  HADD2.F32 R64, -RZ, R12.reuse.H1_H1 ;  /* 0x3000000cff407230 */ /* 0x100fe20000004100 */
[----:B------:R-:W-:Y:S01]  /*5ff0*/  F2FP.F16.E4M3.UNPACK_B R69, R145.H1 ;  /* 0x00000091ff45723e */ /* 0x000fe200030006ff */
[----:B------:R-:W-:Y:S01]  /*6000*/  HADD2.F32 R12, -RZ, R12.H0_H0 ;  /* 0x2000000cff0c7230 */ /* 0x000fe20000004100 */
[----:B------:R-:W-:Y:S01]  /*6010*/  F2FP.F16.E4M3.UNPACK_B R11, R11.H1 ;  /* 0x0000000bff0b723e */ /* 0x000fe200030006ff */
[----:B------:R-:W-:-:S02]  /*6020*/  HADD2.F32 R70, -RZ, R65.H1_H1 ;  /* 0x30000041ff467230 */ /* 0x000fc40000004100 */
[-C--:B------:R-:W-:Y:S01]  /*6030*/  FMUL.FTZ R75, R64, R73.reuse ;  /* 0x00000049404b7220 */ /* 0x080fe20000410000 */
[----:B------:R-:W-:Y:S02]  /*6040*/  HADD2.F32 R71, -RZ, R69.H0_H0 ;  /* 0x20000045ff477230 */ /* 0x000fe40000004100 */
[C---:B------:R-:W-:Y:S01]  /*6050*/  FMUL.FTZ R73, R12.reuse, R73 ;  /* 0x000000490c497220 */ /* 0x040fe20000410000 */
[--C-:B------:R-:W-:Y:S01]  /*6060*/  HADD2.F32 R68, -RZ, R11.reuse.H1_H1 ;  /* 0x3000000bff447230 */ /* 0x100fe20000004100 */
[----:B------:R-:W-:Y:S01]  /*6070*/  F2FP.F16.E4M3.UNPACK_B R150, R150 ;  /* 0x00000096ff96723e */ /* 0x000fe200020006ff */
[----:B------:R-:W-:Y:S02]  /*6080*/  HADD2.F32 R65, -RZ, R11.H0_H0 ;  /* 0x2000000bff417230 */ /* 0x000fe40000004100 */
[-C--:B------:R-:W-:Y:S01]  /*6090*/  FFMA.FTZ R11, R12, R71.reuse, -R75 ;  /* 0x000000470c0b7223 */ /* 0x080fe2000001084b */
[----:B------:R-:W-:Y:S02]  /*60a0*/  HADD2.F32 R69, -RZ, R69.H1_H1 ;  /* 0x30000045ff457230 */ /* 0x000fe40000004100 */
[----:B------:R-:W-:Y:S01]  /*60b0*/  FFMA.FTZ R12, R64, R71, R73 ;  /* 0x00000047400c7223 */ /* 0x000fe20000010049 */
[CC--:B------:R-:W-:Y:S01]  /*60c0*/  FMUL.FTZ R72, R68.reuse, R70.reuse ;  /* 0x0000004644487220 */ /* 0x0c0fe20000410000 */
[C---:B------:R-:W-:Y:S01]  /*60d0*/  FMUL.FTZ R75, R65.reuse, R70 ;  /* 0x00000046414b7220 */ /* 0x040fe20000410000 */
[-C--:B------:R-:W-:Y:S01]  /*60e0*/  F2FP.F16.E4M3.UNPACK_B R64, R63.reuse.H1 ;  /* 0x0000003fff40723e */ /* 0x080fe200030006ff */
[----:B------:R-:W-:Y:S01]  /*60f0*/  HADD2.F32 R70, -RZ, R150.H1_H1 ;  /* 0x30000096ff467230 */ /* 0x000fe20000004100 */
[----:B------:R-:W-:Y:S01]  /*6100*/  F2FP.F16.E4M3.UNPACK_B R63, R63 ;  /* 0x0000003fff3f723e */ /* 0x000fe200020006ff */
[-C--:B------:R-:W-:Y:S01]  /*6110*/  FFMA.FTZ R72, R65, R69.reuse, -R72 ;  /* 0x0000004541487223 */ /* 0x080fe20000010848 */
[----:B------:R-:W-:Y:S01]  /*6120*/  FFMA.FTZ R75, R68, R69, R75 ;  /* 0x00000045444b7223 */ /* 0x000fe2000001004b */
[----:B------:R-:W-:Y:S01]  /*6130*/  F2FP.F16.E4M3.UNPACK_B R145, R145 ;  /* 0x00000091ff91723e */ /* 0x000fe200020006ff */
[--C-:B------:R-:W-:Y:S01]  /*6140*/  HADD2.F32 R69, -RZ, R64.reuse.H1_H1 ;  /* 0x30000040ff457230 */ /* 0x100fe20000004100 */
[----:B------:R-:W-:Y:S01]  /*6150*/  F2FP.F16.E4M3.UNPACK_B R76, R62.H1 ;  /* 0x0000003eff4c723e */ /* 0x000fe200030006ff */
[----:B------:R-:W-:-:S02]  /*6160*/  HADD2.F32 R68, -RZ, R64.H0_H0 ;  /* 0x20000040ff447230 */ /* 0x000fc40000004100 */
[--C-:B------:R-:W-:Y:S02]  /*6170*/  HADD2.F32 R64, -RZ, R63.reuse.H0_H0 ;  /* 0x2000003fff407230 */ /* 0x100fe40000004100 */
[-C--:B------:R-:W-:Y:S01]  /*6180*/  FMUL.FTZ R73, R69, R70.reuse ;  /* 0x0000004645497220 */ /* 0x080fe20000410000 */
[----:B------:R-:W-:Y:S02]  /*6190*/  HADD2.F32 R65, -RZ, R63.H1_H1 ;  /* 0x3000003fff417230 */ /* 0x000fe40000004100 */
[----:B------:R-:W-:Y:S01]  /*61a0*/  FMUL.FTZ R70, R68, R70 ;  /* 0x0000004644467220 */ /* 0x000fe20000410000 */
[----:B------:R-:W-:Y:S02]  /*61b0*/  HADD2.F32 R150, -RZ, R150.H0_H0 ;  /* 0x20000096ff967230 */ /* 0x000fe40000004100 */
[--C-:B------:R-:W-:Y:S02]  /*61c0*/  HADD2.F32 R63, -RZ, R145.reuse.H1_H1 ;  /* 0x30000091ff3f7230 */ /* 0x100fe40000004100 */
[----:B------:R-:W-:-:S02]  /*61d0*/  HADD2.F32 R145, -RZ, R145.H0_H0 ;  /* 0x20000091ff917230 */ /* 0x000fc40000004100 */
[-C--:B------:R-:W-:Y:S01]  /*61e0*/  FMUL.FTZ R71, R65, R150.reuse ;  /* 0x0000009641477220 */ /* 0x080fe20000410000 */
[----:B------:R-:W-:Y:S01]  /*61f0*/  FMUL.FTZ R150, R64, R150 ;  /* 0x0000009640967220 */ /* 0x000fe20000410000 */
[-C--:B------:R-:W-:Y:S01]  /*6200*/  FFMA.FTZ R68, R68, R63.reuse, -R73 ;  /* 0x0000003f44447223 */ /* 0x080fe20000010849 */
[----:B------:R-:W-:Y:S01]  /*6210*/  FFMA.FTZ R73, R69, R63, R70 ;  /* 0x0000003f45497223 */ /* 0x000fe20000010046 */
[----:B------:R-:W-:Y:S01]  /*6220*/  F2FP.F16.E4M3.UNPACK_B R69, R15.H1 ;  /* 0x0000000fff45723e */ /* 0x000fe200030006ff */
[-C--:B------:R-:W-:Y:S01]  /*6230*/  FFMA.FTZ R63, R64, R145.reuse, -R71 ;  /* 0x00000091403f7223 */ /* 0x080fe20000010847 */
[----:B------:R-:W-:Y:S01]  /*6240*/  FFMA.FTZ R64, R65, R145, R150 ;  /* 0x0000009141407223 */ /* 0x000fe20000010096 */
[----:B------:R-:W-:Y:S01]  /*6250*/  F2FP.SATFINITE.E4M3.F32.PACK_AB_MERGE_C R65, R75, R72, RZ ;  /* 0x000000484b41723e */ /* 0x000fe200048070ff */
[--C-:B------:R-:W-:Y:S01]  /*6260*/  HADD2.F32 R78, -RZ, R76.reuse.H1_H1 ;  /* 0x3000004cff4e7230 */ /* 0x100fe20000004100 */
[----:B------:R-:W-:Y:S01]  /*6270*/  F2FP.F16.E4M3.UNPACK_B R72, R14.H1 ;  /* 0x0000000eff48723e */ /* 0x000fe200030006ff */
[--C-:B------:R-:W-:Y:S01]  /*6280*/  HADD2.F32 R74, -RZ, R69.reuse.H0_H0 ;  /* 0x20000045ff4a7230 */ /* 0x100fe20000004100 */
[----:B------:R-:W-:Y:S01]  /*6290*/  F2FP.F16.E4M3.UNPACK_B R71, R62 ;  /* 0x0000003eff47723e */ /* 0x000fe200020006ff */
[----:B------:R-:W-:Y:S01]  /*62a0*/  HADD2.F32 R75, -RZ, R69.H1_H1 ;  /* 0x30000045ff4b7230 */ /* 0x000fe20000004100 */
[-C--:B------:R-:W-:Y:S01]  /*62b0*/  F2FP.F16.E4M3.UNPACK_B R69, R13.reuse.H1 ;  /* 0x0000000dff45723e */ /* 0x080fe200030006ff */
[----:B------:R-:W-:Y:S01]  /*62c0*/  HADD2.F32 R76, -RZ, R76.H0_H0 ;  /* 0x2000004cff4c7230 */ /* 0x000fe20000004100 */
[----:B------:R-:W-:Y:S01]  /*62d0*/  F2FP.SATFINITE.E4M3.F32.PACK_AB_MERGE_C R68, R73, R68, RZ ;  /* 0x000000444944723e */ /* 0x000fe200048070ff */
[----:B------:R-:W-:Y:S01]  /*62e0*/  HADD2.F32 R73, -RZ, R72.H1_H1 ;  /* 0x30000048ff497230 */ /* 0x000fe20000004100 */
[----:B------:R-:W-:Y:S01]  /*62f0*/  F2FP.F16.E4M3.UNPACK_B R70, R13 ;  /* 0x0000000dff46723e */ /* 0x000fe200020006ff */
[----:B------:R-:W-:-:S02]  /*6300*/  HADD2.F32 R62, -RZ, R69.H1_H1 ;  /* 0x30000045ff3e7230 */ /* 0x000fc40000004100 */
[-C--:B------:R-:W-:Y:S01]  /*6310*/  FMUL.FTZ R13, R75, R78.reuse ;  /* 0x0000004e4b0d7220 */ /* 0x080fe20000410000 */
[--C-:B------:R-:W-:Y:S02]  /*6320*/  HADD2.F32 R77, -RZ, R71.reuse.H1_H1 ;  /* 0x30000047ff4d7230 */ /* 0x100fe40000004100 */
[C---:B------:R-:W-:Y:S01]  /*6330*/  FMUL.FTZ R80, R74.reuse, R78 ;  /* 0x0000004e4a507220 */ /* 0x040fe20000410000 */
[----:B------:R-:W-:Y:S02]  /*6340*/  HADD2.F32 R72, -RZ, R72.H0_H0 ;  /* 0x20000048ff487230 */ /* 0x000fe40000004100 */
[----:B------:R-:W-:Y:S01]  /*6350*/  FFMA.FTZ R13, R74, R62, -R13 ;  /* 0x0000003e4a0d7223 */ /* 0x000fe2000001080d */
[----:B------:R-:W-:Y:S02]  /*6360*/  HADD2.F32 R74, -RZ, R70.H1_H1 ;  /* 0x30000046ff4a7230 */ /* 0x000fe40000004100 */
[----:B------:R-:W-:Y:S01]  /*6370*/  FMUL.FTZ R79, R73, R77 ;  /* 0x0000004d494f7220 */ /* 0x000fe20000410000 */
[----:B------:R-:W-:Y:S01]  /*6380*/  F2FP.F16.E4M3.UNPACK_B R15, R15 ;  /* 0x0000000fff0f723e */ /* 0x000fe200020006ff */
[C---:B------:R-:W-:Y:S01]  /*6390*/  FMUL.FTZ R78, R72.reuse, R77 ;  /* 0x0000004d484e7220 */ /* 0x040fe20000410000 */
[----:B------:R-:W-:Y:S01]  /*63a0*/  F2FP.F16.E4M3.UNPACK_B R14, R14 ;  /* 0x0000000eff0e723e */ /* 0x000fe200020006ff */
[----:B------:R-:W-:Y:S01]  /*63b0*/  FFMA.FTZ R79, R72, R74, -R79 ;  /* 0x0000004a484f7223 */ /* 0x000fe2000001084f */
[----:B------:R-:W-:-:S02]  /*63c0*/  HADD2.F32 R71, -RZ, R71.H0_H0 ;  /* 0x20000047ff477230 */ /* 0x000fc40000004100 */
[----:B------:R-:W-:Y:S01]  /*63d0*/  FFMA.FTZ R78, R73, R74, R78 ;  /* 0x0000004a494e7223 */ /* 0x000fe2000001004e */
[--C-:B------:R-:W-:Y:S02]  /*63e0*/  HADD2.F32 R72, -RZ, R15.reuse.H0_H0 ;  /* 0x2000000fff487230 */ /* 0x100fe40000004100 */
[----:B------:R-:W-:Y:S01]  /*63f0*/  FFMA.FTZ R62, R75, R62, R80 ;  /* 0x0000003e4b3e7223 */ /* 0x000fe20000010050 */
[----:B------:R-:W-:Y:S02]  /*6400*/  HADD2.F32 R73, -RZ, R15.H1_H1 ;  /* 0x3000000fff497230 */ /* 0x000fe40000004100 */
[--C-:B------:R-:W-:Y:S01]  /*6410*/  HADD2.F32 R15, -RZ, R14.reuse.H0_H0 ;  /* 0x2000000eff0f7230 */ /* 0x100fe20000004100 */
[----:B------:R-:W-:Y:S01]  /*6420*/  F2FP.SATFINITE.E4M3.F32.PACK_AB_MERGE_C R78, R78, R79, RZ ;  /* 0x0000004f4e4e723e */ /* 0x000fe200048070ff */
[----:B------:R-:W-:Y:S02]  /*6430*/  HADD2.F32 R14, -RZ, R14.H1_H1 ;  /* 0x3000000eff0e7230 */ /* 0x000fe40000004100 */
[----:B------:R-:W-:Y:S01]  /*6440*/  FMUL.FTZ R75, R73, R76 ;  /* 0x0000004c494b7220 */ /* 0x000fe20000410000 */
[----:B------:R-:W-:-:S02]  /*6450*/  HADD2.F32 R69, -RZ, R69.H0_H0 ;  /* 0x20000045ff457230 */ /* 0x000fc40000004100 */
[----:B------:R-:W-:Y:S01]  /*6460*/  FMUL.FTZ R76, R72, R76 ;  /* 0x0000004c484c7220 */ /* 0x000fe20000410000 */
[----:B------:R-:W-:Y:S02]  /*6470*/  HADD2.F32 R70, -RZ, R70.H0_H0 ;  /* 0x20000046ff467230 */ /* 0x000fe40000004100 */
[-C--:B------:R-:W-:Y:S01]  /*6480*/  FMUL.FTZ R74, R14, R71.reuse ;  /* 0x000000470e4a7220 */ /* 0x080fe20000410000 */
[----:B------:R-:W-:Y:S01]  /*6490*/  FMUL.FTZ R71, R15, R71 ;  /* 0x000000470f477220 */ /* 0x000fe20000410000 */
[-C--:B------:R-:W-:Y:S01]  /*64a0*/  FFMA.FTZ R75, R72, R69.reuse, -R75 ;  /* 0x00000045484b7223 */ /* 0x080fe2000001084b */
[----:B------:R-:W-:Y:S01]  /*64b0*/  FFMA.FTZ R76, R73, R69, R76 ;  /* 0x00000045494c7223 */ /* 0x000fe2000001004c */
[-C--:B------:R-:W-:Y:S01]  /*64c0*/  FFMA.FTZ R74, R15, R70.reuse, -R74 ;  /* 0x000000460f4a7223 */ /* 0x080fe2000001084a */
[----:B------:R-:W-:Y:S01]  /*64d0*/  FFMA.FTZ R71, R14, R70, R71 ;  /* 0x000000460e477223 */ /* 0x000fe20000010047 */
[----:B------:R-:W-:Y:S02]  /*64e0*/  F2FP.SATFINITE.E4M3.F32.PACK_AB_MERGE_C R62, R62, R13, RZ ;  /* 0x0000000d3e3e723e */ /* 0x000fe400048070ff */
[----:B------:R-:W-:-:S02]  /*64f0*/  F2FP.SATFINITE.E4M3.F32.PACK_AB_MERGE_C R13, R12, R11, R65 ;  /* 0x0000000b0c0d723e */ /* 0x000fc40004807041 */
[----:B------:R-:W-:Y:S02]  /*6500*/  F2FP.SATFINITE.E4M3.F32.PACK_AB_MERGE_C R12, R64, R63, R68 ;  /* 0x0000003f400c723e */ /* 0x000fe40004807044 */
[----:B------:R-:W-:Y:S02]  /*6510*/  F2FP.SATFINITE.E4M3.F32.PACK_AB_MERGE_C R14, R71, R74, R78 ;  /* 0x0000004a470e723e */ /* 0x000fe4000480704e */
[----:B------:R-:W-:-:S07]  /*6520*/  F2FP.SATFINITE.E4M3.F32.PACK_AB_MERGE_C R15, R76, R75, R62 ;  /* 0x0000004b4c0f723e */ /* 0x000fce000480703e */
.L_x_468:
[----:B------:R-:W-:Y:S05]  /*6530*/  BSYNC B2 ;  /* 0x0000000000027941 */ /* 0x000fea0003800000 */
.L_x_467:
[----:B0-----:R0:W-:Y:S02]  /*6540*/  ST.E.128 desc[UR50][R66.64], R12 ;  /* 0x0000000c42007985 */ /* 0x0011e4000c101d32 */
.L_x_446:
[----:B------:R-:W-:Y:S05]  /*6550*/  BSYNC B1 ;  /* 0x0000000000017941 */ /* 0x000fea0003800000 */
.L_x_445:
[----:B------:R-:W-:-:S03]  /*6560*/  UMOV UR4, 0xffffffff ;  /* 0xffffffff00047882 */ /* 0x000fc60000000000 */
[----:B------:R-:W-:Y:S05]  /*6570*/  BRA.DIV UR4, `(.L_x_469) ;  /* 0x0000026604707947 */ /* 0x000fea000b800000 */
[----:B------:R0:W0:Y:S04]  /*6580*/  SHFL.IDX PT, R65, R120, 0x1, 0x1e1f ;  /* 0x003e1f0078417f89 */ /* 0x00002800000e0000 */
[----:B--2---:R-:W2:Y:S02]  /*6590*/  SHFL.IDX PT, R121, R121, 0x1, 0x1e1f ;  /* 0x003e1f0079797f89 */ /* 0x004ea400000e0000 */
.L_x_784:
[----:B------:R-:W-:Y:S05]  /*65a0*/  @P4 BRA `(.L_x_470) ;  /* 0x0000009400ac4947 */ /* 0x000fea0003800000 */
[----:B------:R-:W-:Y:S01]  /*65b0*/  ISETP.NE.AND P2, PT, R28, RZ, PT ;  /* 0x000000ff1c00720c */ /* 0x000fe20003f45270 */
[----:B------:R-:W-:-:S12]  /*65c0*/  BSSY B1, `(.L_x_471) ;  /* 0x0000072000017945 */ /* 0x000fd80003800000 */
[----:B------:R-:W-:Y:S05]  /*65d0*/  @!P2 BRA `(.L_x_472) ;  /* 0x0000000400c0a947 */ /* 0x000fea0003800000 */
[----:B0-----:R0:W0:Y:S01]  /*65e0*/  LDS.128 R12, [R37+0x1c400] ;  /* 0x01c40000250c7984 */ /* 0x0010220000000c00 */
[----:B--2---:R-:W-:Y:S01]  /*65f0*/  IADD3 R62, P2, R16, R121, RZ ;  /* 0x00000079103e7210 */ /* 0x004fe20007f5e0ff */
[----:B------:R-:W-:Y:S04]  /*6600*/  BSSY B2, `(.L_x_473) ;  /* 0x000006c000027945 */ /* 0x000fe80003800000 */
[----:B------:R-:W-:Y:S01]  /*6610*/  IMAD.X R63, R65, 0x1, R17, P2 ;  /* 0x00000001413f7824 */ /* 0x000fe200010e0611 */
[----:B------:R-:W-:-:S13]  /*6620*/  ISETP.GE.AND P2, PT, R22, R117, PT ;  /* 0x000000751600720c */ /* 0x000fda0003f46270 */
[----:B------:R-:W-:Y:S05]  /*6630*/  @P2 BRA `(.L_x_474) ;  /* 0x0000000400a02947 */ /* 0x000fea0003800000 */
[----:B------:R-:W-:Y:S02]  /*6640*/  SHF.R.U32.HI R67, RZ, 0x8, R61 ;  /* 0x00000008ff437819 */ /* 0x000fe4000001163d */
[----:B----4-:R-:W-:Y:S02]  /*6650*/  SHF.R.U32.HI R11, RZ, 0x8, R59 ;  /* 0x00000008ff0b7819 */ /* 0x010fe4000001163b */
[----:B------:R-:W-:Y:S01]  /*6660*/  LOP3.LUT R60, R61, 0xff0000ff, RZ, 0xc0, !PT ;  /* 0xff0000ff3d3c7812 */ /* 0x000fe200078ec0ff */
[----:B------:R-:W-:Y:S01]  /*6670*/  IMAD.SHL.U32 R67, R67, 0x100, RZ ;  /* 0x0000010043437824 */ /* 0x000fe200078e00ff */
[----:B------:R-:W-:Y:S02]  /*6680*/  SHF.R.U32.HI R64, RZ, 0x10, R61 ;  /* 0x00000010ff407819 */ /* 0x000fe4000001163d */
[----:B------:R-:W-:Y:S02]  /*6690*/  LOP3.LUT R58, R59, 0xff0000ff, RZ, 0xc0, !PT ;  /* 0xff0000ff3b3a7812 */ /* 0x000fe400078ec0ff */
[----:B------:R-:W-:Y:S01]  /*66a0*/  SHF.L.U32 R61, R11, 0x8, RZ ;  /* 0x000000080b3d7819 */ /* 0x000fe200000006ff */
[----:B0-----:R-:W-:Y:S01]  /*66b0*/  IMAD.MOV.U32 R11, RZ, RZ, R13 ;  /* 0x000000ffff0b7224 */ /* 0x001fe200078e000d */
[----:B------:R-:W-:Y:S01]  /*66c0*/  SHF.R.U32.HI R66, RZ, 0x10, R59 ;  /* 0x00000010ff427819 */ /* 0x000fe2000001163b */
[----:B------:R-:W-:Y:S01]  /*66d0*/  IMAD.MOV.U32 R59, RZ, RZ, R12 ;  /* 0x000000ffff3b7224 */ /* 0x000fe200078e000c */
[----:B------:R-:W-:-:S02]  /*66e0*/  LOP3.LUT R13, R58, 0xff00, R61, 0xf8, !PT ;  /* 0x0000ff003a0d7812 */ /* 0x000fc400078ef83d */
[----:B------:R-:W-:Y:S01]  /*66f0*/  LOP3.LUT R60, R60, 0xff00, R67, 0xf8, !PT ;  /* 0x0000ff003c3c7812 */ /* 0x000fe200078ef843 */
[----:B------:R-:W-:Y:S01]  /*6700*/  IMAD.U32 R67, R64, 0x10000, RZ ;  /* 0x0001000040437824 */ /* 0x000fe200078e00ff */
[----:B------:R-:W-:Y:S02]  /*6710*/  SHF.L.U32 R58, R66, 0x10, RZ ;  /* 0x00000010423a7819 */ /* 0x000fe400000006ff */
[----:B------:R-:W-:Y:S02]  /*6720*/  F2FP.F16.E4M3.UNPACK_B R61, R148.H1 ;  /* 0x00000094ff3d723e */ /* 0x000fe400030006ff */
[-C--:B------:R-:W-:Y:S02]  /*6730*/  F2FP.F16.E4M3.UNPACK_B R12, R11.reuse ;  /* 0x0000000bff0c723e */ /* 0x080fe400020006ff */
        /* <DEDUP_REMOVED lines=9> */
[--C-:B------:R-:W-:Y:S02]  /*67d0*/  HADD2.F32 R67, -RZ, R66.reuse.H0_H0 ;  /* 0x20000042ff437230 */ /* 0x100fe40000004100 */
        /* <DEDUP_REMOVED lines=15> */
[--C-:B------:R-:W-:Y:S01]  /*68d0*/  HADD2.F32 R64, -RZ, R60.reuse.H0_H0 ;  /* 0x2000003cff407230 */ /* 0x100fe20000004100 */
[----:B------:R-:W-:Y:S01]  /*68e0*/  F2FP.F16.E4M3.UNPACK_B R74, R58.H1 ;  /* 0x0000003aff4a723e */ /* 0x000fe200030006ff */
[----:B------:R-:W-:-:S02]  /*68f0*/  HADD2.F32 R66, -RZ, R60.H1_H1 ;  /* 0x3000003cff427230 */ /* 0x000fc40000004100 */
[----:B------:R-:W-:Y:S02]  /*6900*/  HADD2.F32 R148, -RZ, R148.H0_H0 ;  /* 0x20000094ff947230 */ /* 0x000fe40000004100 */
[-C--:B------:R-:W-:Y:S01]  /*6910*/  FMUL.FTZ R71, R64, R67.reuse ;  /* 0x0000004340477220 */ /* 0x080fe20000410000 */
[--C-:B------:R-:W-:Y:S02]  /*6920*/  HADD2.F32 R61, -RZ, R59.reuse.H1_H1 ;  /* 0x3000003bff3d7230 */ /* 0x100fe40000004100 */
[----:B------:R-:W-:Y:S01]  /*6930*/  FMUL.FTZ R69, R66, R67 ;  /* 0x0000004342457220 */ /* 0x000fe20000410000 */
[----:B------:R-:W-:Y:S02]  /*6940*/  HADD2.F32 R60, -RZ, R59.H0_H0 ;  /* 0x2000003bff3c7230 */ /* 0x000fe40000004100 */
[--C-:B------:R-:W-:Y:S02]  /*6950*/  HADD2.F32 R59, -RZ, R146.reuse.H1_H1 ;  /* 0x30000092ff3b7230 */ /* 0x100fe40000004100 */
[----:B------:R-:W-:Y:S01]  /*6960*/  FMUL.FTZ R67, R61, R148 ;  /* 0x000000943d437220 */ /* 0x000fe20000410000 */
[----:B------:R-:W-:-:S02]  /*6970*/  HADD2.F32 R146, -RZ, R146.H0_H0 ;  /* 0x20000092ff927230 */ /* 0x000fc40000004100 */
[----:B------:R-:W-:Y:S01]  /*6980*/  FMUL.FTZ R148, R60, R148 ;  /* 0x000000943c947220 */ /* 0x000fe20000410000 */
[-C--:B------:R-:W-:Y:S01]  /*6990*/  FFMA.FTZ R64, R64, R59.reuse, -R69 ;  /* 0x0000003b40407223 */ /* 0x080fe20000010845 */
[----:B------:R-:W-:Y:S01]  /*69a0*/  FFMA.FTZ R71, R66, R59, R71 ;  /* 0x0000003b42477223 */ /* 0x000fe20000010047 */
[-C--:B------:R-:W-:Y:S01]  /*69b0*/  FFMA.FTZ R59, R60, R146.reuse, -R67 ;  /* 0x000000923c3b7223 */ /* 0x080fe20000010843 */
[----:B------:R-:W-:Y:S01]  /*69c0*/  FFMA.FTZ R60, R61, R146, R148 ;  /* 0x000000923d3c7223 */ /* 0x000fe20000010094 */
[----:B------:R-:W-:Y:S02]  /*69d0*/  F2FP.F16.E4M3.UNPACK_B R67, R15.H1 ;  /* 0x0000000fff43723e */ /* 0x000fe400030006ff */
[----:B------:R-:W-:Y:S02]  /*69e0*/  F2FP.SATFINITE.E4M3.F32.PACK_AB_MERGE_C R61, R73, R70, RZ ;  /* 0x00000046493d723e */ /* 0x000fe400048070ff */
[----:B------:R-:W-:Y:S01]  /*69f0*/  F2FP.F16.E4M3.UNPACK_B R66, R14.H1 ;  /* 0x0000000eff42723e */ /* 0x000fe200030006ff */
[--C-:B------:R-:W-:Y:S01]  /*6a00*/  HADD2.F32 R68, -RZ, R67.reuse.H0_H0 ;  /* 0x20000043ff447230 */ /* 0x100fe20000004100 */
[----:B------:R-:W-:Y:S01]  /*6a10*/  F2FP.F16.E4M3.UNPACK_B R73, R58 ;  /* 0x0000003aff49723e */ /* 0x000fe200020006ff */
[----:B------:R-:W-:Y:S01]  /*6a20*/  HADD2.F32 R67, -RZ, R67.H1_H1 ;  /* 0x30000043ff437230 */ /* 0x000fe20000004100 */
[----:B------:R-:W-:Y:S01]  /*6a30*/  F2FP.SATFINITE.E4M3.F32.PACK_AB_MERGE_C R64, R71, R64, RZ ;  /* 0x000000404740723e */ /* 0x000fe200048070ff */
[----:B------:R-:W-:Y:S01]  /*6a40*/  HADD2.F32 R71, -RZ, R74.H1_H1 ;  /* 0x3000004aff477230 */ /* 0x000fe20000004100 */
[-C--:B------:R-:W-:Y:S01]  /*6a50*/  F2FP.F16.E4M3.UNPACK_B R70, R13.reuse.H1 ;  /* 0x0000000dff46723e */ /* 0x080fe200030006ff */
[----:B------:R-:W-:Y:S01]  /*6a60*/  HADD2.F32 R58, -RZ, R66.H1_H1 ;  /* 0x30000042ff3a7230 */ /* 0x000fe20000004100 */
[----:B------:R-:W-:Y:S01]  /*6a70*/  F2FP.F16.E4M3.UNPACK_B R69, R13 ;  /* 0x0000000dff45723e */ /* 0x000fe200020006ff */
[----:B------:R-:W-:-:S02]  /*6a80*/  HADD2.F32 R75, -RZ, R73.H1_H1 ;  /* 0x30000049ff4b7230 */ /* 0x000fc40000004100 */
[CC--:B------:R-:W-:Y:S01]  /*6a90*/  FMUL.FTZ R13, R67.reuse, R71.reuse ;  /* 0x00000047430d7220 */ /* 0x0c0fe20000410000 */
[----:B------:R-:W-:Y:S02]  /*6aa0*/  HADD2.F32 R66, -RZ, R66.H0_H0 ;  /* 0x20000042ff427230 */ /* 0x000fe40000004100 */
[----:B------:R-:W-:Y:S01]  /*6ab0*/  FMUL.FTZ R76, R68, R71 ;  /* 0x00000047444c7220 */ /* 0x000fe20000410000 */
[----:B------:R-:W-:Y:S02]  /*6ac0*/  HADD2.F32 R72, -RZ, R70.H1_H1 ;  /* 0x30000046ff487230 */ /* 0x000fe40000004100 */
[----:B------:R-:W-:Y:S01]  /*6ad0*/  FMUL.FTZ R77, R58, R75 ;  /* 0x0000004b3a4d7220 */ /* 0x000fe20000410000 */
[----:B------:R-:W-:Y:S01]  /*6ae0*/  HADD2.F32 R71, -RZ, R69.H1_H1 ;  /* 0x30000045ff477230 */ /* 0x000fe20000004100 */
[----:B------:R-:W-:Y:S01]  /*6af0*/  F2FP.F16.E4M3.UNPACK_B R15, R15 ;  /* 0x0000000fff0f723e */ /* 0x000fe200020006ff */
[----:B------:R-:W-:Y:S01]  /*6b00*/  FMUL.FTZ R75, R66, R75 ;  /* 0x0000004b424b7220 */ /* 0x000fe20000410000 */
[----:B------:R-:W-:Y:S01]  /*6b10*/  F2FP.F16.E4M3.UNPACK_B R14, R14 ;  /* 0x0000000eff0e723e */ /* 0x000fe200020006ff */
[-C--:B------:R-:W-:Y:S01]  /*6b20*/  FFMA.FTZ R13, R68, R72.reuse, -R13 ;  /* 0x00000048440d7223 */ /* 0x080fe2000001080d */
[----:B------:R-:W-:Y:S01]  /*6b30*/  FFMA.FTZ R76, R67, R72, R76 ;  /* 0x00000048434c7223 */ /* 0x000fe2000001004c */
[-C--:B------:R-:W-:Y:S01]  /*6b40*/  FFMA.FTZ R77, R66, R71.reuse, -R77 ;  /* 0x00000047424d7223 */ /* 0x080fe2000001084d */
[----:B------:R-:W-:Y:S01]  /*6b50*/  FFMA.FTZ R72, R58, R71, R75 ;  /* 0x000000473a487223 */ /* 0x000fe2000001004b */
[----:B------:R-:W-:-:S02]  /*6b60*/  HADD2.F32 R58, -RZ, R15.H0_H0 ;  /* 0x2000000fff3a7230 */ /* 0x000fc40000004100 */
[----:B------:R-:W-:Y:S01]  /*6b70*/  HADD2.F32 R66, -RZ, R15.H1_H1 ;  /* 0x3000000fff427230 */ /* 0x000fe20000004100 */
[----:B------:R-:W-:Y:S01]  /*6b80*/  F2FP.SATFINITE.E4M3.F32.PACK_AB_MERGE_C R76, R76, R13, RZ ;  /* 0x0000000d4c4c723e */ /* 0x000fe200048070ff */
[----:B------:R-:W-:Y:S01]  /*6b90*/  HADD2.F32 R15, -RZ, R14.H0_H0 ;  /* 0x2000000eff0f7230 */ /* 0x000fe20000004100 */
[----:B------:R-:W-:Y:S01]  /*6ba0*/  F2FP.SATFINITE.E4M3.F32.PACK_AB_MERGE_C R72, R72, R77, RZ ;  /* 0x0000004d4848723e */ /* 0x000fe200048070ff */
[----:B------:R-:W-:Y:S01]  /*6bb0*/  HADD2.F32 R71, -RZ, R74.H0_H0 ;  /* 0x2000004aff477230 */ /* 0x000fe20000004100 */
[----:B------:R-:W-:Y:S01]  /*6bc0*/  F2FP.SATFINITE.E4M3.F32.PACK_AB_MERGE_C R13, R12, R11, R61 ;  /* 0x0000000b0c0d723e */ /* 0x000fe2000480703d */
[----:B------:R-:W-:Y:S01]  /*6bd0*/  HADD2.F32 R14, -RZ, R14.H1_H1 ;  /* 0x3000000eff0e7230 */ /* 0x000fe20000004100 */
[----:B------:R-:W-:Y:S01]  /*6be0*/  F2FP.SATFINITE.E4M3.F32.PACK_AB_MERGE_C R12, R60, R59, R64 ;  /* 0x0000003b3c0c723e */ /* 0x000fe20004807040 */
[----:B------:R-:W-:Y:S02]  /*6bf0*/  HADD2.F32 R73, -RZ, R73.H0_H0 ;  /* 0x20000049ff497230 */ /* 0x000fe40000004100 */
[----:B------:R-:W-:Y:S01]  /*6c00*/  FMUL.FTZ R75, R66, R71 ;  /* 0x00000047424b7220 */ /* 0x000fe20000410000 */
[----:B------:R-:W-:-:S02]  /*6c10*/  HADD2.F32 R67, -RZ, R70.H0_H0 ;  /* 0x20000046ff437230 */ /* 0x000fc40000004100 */
[----:B------:R-:W-:Y:S01]  /*6c20*/  FMUL.FTZ R71, R58, R71 ;  /* 0x000000473a477220 */ /* 0x000fe20000410000 */
[----:B------:R-:W-:Y:S02]  /*6c30*/  HADD2.F32 R69, -RZ, R69.H0_H0 ;  /* 0x20000045ff457230 */ /* 0x000fe40000004100 */
[-C--:B------:R-:W-:Y:S01]  /*6c40*/  FMUL.FTZ R68, R14, R73.reuse ;  /* 0x000000490e447220 */ /* 0x080fe20000410000 */
[C---:B------:R-:W-:Y:S01]  /*6c50*/  FMUL.FTZ R73, R15.reuse, R73 ;  /* 0x000000490f497220 */ /* 0x040fe20000410000 */
[-C--:B------:R-:W-:Y:S01]  /*6c60*/  FFMA.FTZ R75, R58, R67.reuse, -R75 ;  /* 0x000000433a4b7223 */ /* 0x080fe2000001084b */
[----:B------:R-:W-:Y:S01]  /*6c70*/  FFMA.FTZ R66, R66, R67, R71 ;  /* 0x0000004342427223 */ /* 0x000fe20000010047 */
[-C--:B------:R-:W-:Y:S01]  /*6c80*/  FFMA.FTZ R68, R15, R69.reuse, -R68 ;  /* 0x000000450f447223 */ /* 0x080fe20000010844 */
[----:B------:R-:W-:-:S03]  /*6c90*/  FFMA.FTZ R73, R14, R69, R73 ;  /* 0x000000450e497223 */ /* 0x000fc60000010049 */
[----:B------:R-:W-:Y:S02]  /*6ca0*/  F2FP.SATFINITE.E4M3.F32.PACK_AB_MERGE_C R15, R66, R75, R76 ;  /* 0x0000004b420f723e */ /* 0x000fe4000480704c */
[----:B------:R-:W-:-:S07]  /*6cb0*/  F2FP.SATFINITE.E4M3.F32.PACK_AB_MERGE_C R14, R73, R68, R72 ;  /* 0x00000044490e723e */ /* 0x000fce0004807048 */
.L_x_474:
[----:B------:R-:W-:Y:S05]  /*6cc0*/  BSYNC B2 ;  /* 0x0000000000027941 */ /* 0x000fea0003800000 */
.L_x_473:
[----:B0-----:R0:W-:Y:S02]  /*6cd0*/  ST.E.128 desc[UR50][R62.64], R12 ;  /* 0x0000000c3e007985 */ /* 0x0011e4000c101d32 */
.L_x_472:
[----:B------:R-:W-:Y:S05]  /*6ce0*/  BSYNC B1 ;  /* 0x0000000000017941 */ /* 0x000fea0003800000 */
.L_x_471:
[----:B------:R-:W-:Y:S01]  /*6cf0*/  ISETP.NE.AND P2, PT, R29, RZ, PT ;  /* 0x000000ff1d00720c */ /* 0x000fe20003f45270 */
[----:B------:R-:W-:-:S12]  /*6d00*/  BSSY B1, `(.L_x_475) ;  /* 0x0000073000017945 */ /* 0x000fd80003800000 */
[----:B------:R-:W-:Y:S05]  /*6d10*/  @!P2 BRA `(.L_x_476) ;  /* 0x0000000400c4a947 */ /* 0x000fea0003800000 */
[----:B0-----:R-:W-:Y:S01]  /*6d20*/  IMAD.SHL.U32 R12, R170, 0x10, RZ ;  /* 0x00000010aa0c7824 */ /* 0x001fe200078e00ff */
[----:B------:R-:W-:Y:S04]  /*6d30*/  BSSY B2, `(.L_x_477) ;  /* 0x000006e000027945 */ /* 0x000fe80003800000 */
[----:B--2---:R-:W-:-:S04]  /*6d40*/  IADD3 R58, P2, R12, R121, RZ ;  /* 0x000000790c3a7210 */ /* 0x004fc80007f5e0ff */
[----:B------:R-:W-:Y:S02]  /*6d50*/  LEA.HI.X.SX32 R59, R12, R65, 0x1, P2 ;  /* 0x000000410c3b7211 */ /* 0x000fe400010f0eff */
[----:B------:R0:W2:Y:S01]  /*6d60*/  LDS.128 R12, [R36+0x1c400] ;  /* 0x01c40000240c7984 */ /* 0x0000a20000000c00 */
[----:B------:R-:W-:-:S13]  /*6d70*/  ISETP.GE.AND P2, PT, R197, R117, PT ;  /* 0x00000075c500720c */ /* 0x000fda0003f46270 */
[----:B0-----:R-:W-:Y:S05]  /*6d80*/  @P2 BRA `(.L_x_478) ;  /* 0x0000000400a02947 */ /* 0x001fea0003800000 */
[----:B------:R-:W-:Y:S01]  /*6d90*/  SHF.R.U32.HI R54, RZ, 0x8, R55 ;  /* 0x00000008ff367819 */ /* 0x000fe20000011637 */
[----:B--2-4-:R-:W-:Y:S01]  /*6da0*/  IMAD.MOV.U32 R11, RZ, RZ, R13 ;  /* 0x000000ffff0b7224 */ /* 0x014fe200078e000d */
[----:B------:R-:W-:Y:S02]  /*6db0*/  SHF.R.U32.HI R56, RZ, 0x8, R57 ;  /* 0x00000008ff387819 */ /* 0x000fe40000011639 */
[----:B------:R-:W-:Y:S01]  /*6dc0*/  SHF.R.U32.HI R62, RZ, 0x10, R55 ;  /* 0x00000010ff3e7819 */ /* 0x000fe20000011637 */
[----:B------:R-:W-:Y:S01]  /*6dd0*/  IMAD.SHL.U32 R54, R54, 0x100, RZ ;  /* 0x0000010036367824 */ /* 0x000fe200078e00ff */
[----:B------:R-:W-:Y:S01]  /*6de0*/  LOP3.LUT R61, R55, 0xff0000ff, RZ, 0xc0, !PT ;  /* 0xff0000ff373d7812 */ /* 0x000fe200078ec0ff */
[----:B------:R-:W-:Y:S01]  /*6df0*/  IMAD.MOV.U32 R55, RZ, RZ, R12 ;  /* 0x000000ffff377224 */ /* 0x000fe200078e000c */
[----:B------:R-:W-:Y:S01]  /*6e00*/  SHF.R.U32.HI R60, RZ, 0x10, R57 ;  /* 0x00000010ff3c7819 */ /* 0x000fe20000011639 */
[----:B------:R-:W-:Y:S01]  /*6e10*/  IMAD.U32 R13, R62, 0x10000, RZ ;  /* 0x000100003e0d7824 */ /* 0x000fe200078e00ff */
[----:B------:R-:W-:-:S02]  /*6e20*/  LOP3.LUT R57, R57, 0xff0000ff, RZ, 0xc0, !PT ;  /* 0xff0000ff39397812 */ /* 0x000fc400078ec0ff */
[----:B------:R-:W-:Y:S02]  /*6e30*/  SHF.L.U32 R56, R56, 0x8, RZ ;  /* 0x0000000838387819 */ /* 0x000fe400000006ff */
[----:B------:R-:W-:Y:S02]  /*6e40*/  LOP3.LUT R54, R61, 0xff00, R54, 0xf8, !PT ;  /* 0x0000ff003d367812 */ /* 0x000fe400078ef836 */
[----:B------:R-:W-:Y:S02]  /*6e50*/  LOP3.LUT R61, R57, 0xff00, R56, 0xf8, !PT ;  /* 0x0000ff00393d7812 */ /* 0x000fe400078ef838 */
[----:B------:R-:W-:Y:S02]  /*6e60*/  SHF.L.U32 R56, R60, 0x10, RZ ;  /* 0x000000103c387819 */ /* 0x000fe400000006ff */
[----:B------:R-:W-:Y:S02]  /*6e70*/  F2FP.F16.E4M3.UNPACK_B R57, R144.H1 ;  /* 0x00000090ff39723e */ /* 0x000fe400030006ff */
[----:B------:R-:W-:-:S02]  /*6e80*/  F2FP.F16.E4M3.UNPACK_B R12, R11 ;  /* 0x0000000bff0c723e */ /* 0x000fc400020006ff */
[----:B------:R-:W-:Y:S01]  /*6e90*/  LOP3.LUT R13, R54, 0xff0000, R13, 0xf8, !PT ;  /* 0x00ff0000360d7812 */ /* 0x000fe200078ef80d */
[--C-:B------:R-:W-:Y:S01]  /*6ea0*/  HADD2.F32 R67, -RZ, R57.reuse.H0_H0 ;  /* 0x20000039ff437230 */ /* 0x100fe20000004100 */
[----:B------:R-:W-:Y:S01]  /*6eb0*/  LOP3.LUT R54, R61, 0xff0000, R56, 0xf8, !PT ;  /* 0x00ff00003d367812 */ /* 0x000fe200078ef838 */
[--C-:B------:R-:W-:Y:S01]  /*6ec0*/  HADD2.F32 R56, -RZ, R12.reuse.H1_H1 ;  /* 0x3000000cff387230 */ /* 0x100fe20000004100 */
[----:B------:R-:W-:Y:S01]  /*6ed0*/  F2FP.F16.E4M3.UNPACK_B R61, R143.H1 ;  /* 0x0000008fff3d723e */ /* 0x000fe200030006ff */
[----:B------:R-:W-:Y:S01]  /*6ee0*/  HADD2.F32 R12, -RZ, R12.H0_H0 ;  /* 0x2000000cff0c7230 */ /* 0x000fe20000004100 */
[----:B------:R-:W-:Y:S01]  /*6ef0*/  F2FP.F16.E4M3.UNPACK_B R11, R11.H1 ;  /* 0x0000000bff0b723e */ /* 0x000fe200030006ff */
[----:B------:R-:W-:Y:S02]  /*6f00*/  HADD2.F32 R62, -RZ, R57.H1_H1 ;  /* 0x30000039ff3e7230 */ /* 0x000fe40000004100 */
[----:B------:R-:W-:Y:S01]  /*6f10*/  FMUL.FTZ R69, R56, R67 ;  /* 0x0000004338457220 */ /* 0x000fe20000410000 */
[----:B------:R-:W-:-:S02]  /*6f20*/  HADD2.F32 R63, -RZ, R61.H0_H0 ;  /* 0x2000003dff3f7230 */ /* 0x000fc40000004100 */
        /* <DEDUP_REMOVED lines=17> */
[----:B------:R-:W-:Y:S01]  /*7040*/  HADD2.F32 R60, -RZ, R56.H0_H0 ;  /* 0x20000038ff3c7230 */ /* 0x000fe20000004100 */
[----:B------:R-:W-:Y:S01]  /*7050*/  F2FP.F16.E4M3.UNPACK_B R68, R54 ;  /* 0x00000036ff44723e */ /* 0x000fe200020006ff */
[----:B------:R-:W-:-:S02]  /*7060*/  HADD2.F32 R144, -RZ, R144.H0_H0 ;  /* 0x20000090ff907230 */ /* 0x000fc40000004100 */
[-C--:B------:R-:W-:Y:S01]  /*7070*/  FMUL.FTZ R67, R61, R62.reuse ;  /* 0x0000003e3d437220 */ /* 0x080fe20000410000 */
[--C-:B------:R-:W-:Y:S02]  /*7080*/  HADD2.F32 R57, -RZ, R55.reuse.H1_H1 ;  /* 0x30000037ff397230 */ /* 0x100fe40000004100 */
[----:B------:R-:W-:Y:S01]  /*7090*/  FMUL.FTZ R62, R60, R62 ;  /* 0x0000003e3c3e7220 */ /* 0x000fe20000410000 */
[----:B------:R-:W-:Y:S02]  /*70a0*/  HADD2.F32 R56, -RZ, R55.H0_H0 ;  /* 0x20000037ff387230 */ /* 0x000fe40000004100 */
[--C-:B------:R-:W-:Y:S02]  /*70b0*/  HADD2.F32 R55, -RZ, R143.reuse.H1_H1 ;  /* 0x3000008fff377230 */ /* 0x100fe40000004100 */
[-C--:B------:R-:W-:Y:S01]  /*70c0*/  FMUL.FTZ R63, R57, R144.reuse ;  /* 0x00000090393f7220 */ /* 0x080fe20000410000 */
[----:B------:R-:W-:Y:S02]  /*70d0*/  HADD2.F32 R143, -RZ, R143.H0_H0 ;  /* 0x2000008fff8f7230 */ /* 0x000fe40000004100 */
[----:B------:R-:W-:Y:S01]  /*70e0*/  FMUL.FTZ R144, R56, R144 ;  /* 0x0000009038907220 */ /* 0x000fe20000410000 */
[----:B------:R-:W-:-:S02]  /*70f0*/  HADD2.F32 R70, -RZ, R68.H1_H1 ;  /* 0x30000044ff467230 */ /* 0x000fc40000004100 */
[-C--:B------:R-:W-:Y:S01]  /*7100*/  FFMA.FTZ R60, R60, R55.reuse, -R67 ;  /* 0x000000373c3c7223 */ /* 0x080fe20000010843 */
[----:B------:R-:W-:Y:S01]  /*7110*/  FFMA.FTZ R61, R61, R55, R62 ;  /* 0x000000373d3d7223 */ /* 0x000fe2000001003e */
[-C--:B------:R-:W-:Y:S01]  /*7120*/  FFMA.FTZ R55, R56, R143.reuse, -R63 ;  /* 0x0000008f38377223 */ /* 0x080fe2000001083f */
[----:B------:R-:W-:Y:S01]  /*7130*/  FFMA.FTZ R56, R57, R143, R144 ;  /* 0x0000008f39387223 */ /* 0x000fe20000010090 */
[----:B------:R-:W-:Y:S01]  /*7140*/  F2FP.F16.E4M3.UNPACK_B R62, R15.H1 ;  /* 0x0000000fff3e723e */ /* 0x000fe200030006ff */
[----:B------:R-:W-:Y:S01]  /*7150*/  HADD2.F32 R67, -RZ, R66.H1_H1 ;  /* 0x30000042ff437230 */ /* 0x000fe20000004100 */
[----:B------:R-:W-:Y:S01]  /*7160*/  F2FP.SATFINITE.E4M3.F32.PACK_AB_MERGE_C R57, R69, R64, RZ ;  /* 0x000000404539723e */ /* 0x000fe200048070ff */
[----:B------:R-:W-:Y:S01]  /*7170*/  HADD2.F32 R68, -RZ, R68.H0_H0 ;  /* 0x20000044ff447230 */ /* 0x000fe20000004100 */
[----:B------:R-:W-:Y:S01]  /*7180*/  F2FP.F16.E4M3.UNPACK_B R69, R54.H1 ;  /* 0x00000036ff45723e */ /* 0x000fe200030006ff */
[--C-:B------:R-:W-:Y:S01]  /*7190*/  HADD2.F32 R63, -RZ, R62.reuse.H0_H0 ;  /* 0x2000003eff3f7230 */ /* 0x100fe20000004100 */
[----:B------:R-:W-:Y:S01]  /*71a0*/  F2FP.SATFINITE.E4M3.F32.PACK_AB_MERGE_C R60, R61, R60, RZ ;  /* 0x0000003c3d3c723e */ /* 0x000fe200048070ff */
[----:B------:R-:W-:Y:S01]  /*71b0*/  HADD2.F32 R62, -RZ, R62.H1_H1 ;  /* 0x3000003eff3e7230 */ /* 0x000fe20000004100 */
[----:B------:R-:W-:Y:S01]  /*71c0*/  F2FP.F16.E4M3.UNPACK_B R61, R14.H1 ;  /* 0x0000000eff3d723e */ /* 0x000fe200030006ff */
[--C-:B------:R-:W-:Y:S01]  /*71d0*/  HADD2.F32 R71, -RZ, R69.reuse.H1_H1 ;  /* 0x30000045ff477230 */ /* 0x100fe20000004100 */
[----:B------:R-:W-:Y:S01]  /*71e0*/  F2FP.F16.E4M3.UNPACK_B R64, R13 ;  /* 0x0000000dff40723e */ /* 0x000fe200020006ff */
[----:B------:R-:W-:Y:S01]  /*71f0*/  HADD2.F32 R69, -RZ, R69.H0_H0 ;  /* 0x20000045ff457230 */ /* 0x000fe20000004100 */
[----:B------:R-:W-:Y:S01]  /*7200*/  F2FP.F16.E4M3.UNPACK_B R15, R15 ;  /* 0x0000000fff0f723e */ /* 0x000fe200020006ff */
[----:B------:R-:W-:-:S02]  /*7210*/  HADD2.F32 R54, -RZ, R61.H1_H1 ;  /* 0x3000003dff367230 */ /* 0x000fc40000004100 */
[-C--:B------:R-:W-:Y:S01]  /*7220*/  FMUL.FTZ R72, R62, R71.reuse ;  /* 0x000000473e487220 */ /* 0x080fe20000410000 */
[----:B------:R-:W-:Y:S02]  /*7230*/  HADD2.F32 R61, -RZ, R61.H0_H0 ;  /* 0x2000003dff3d7230 */ /* 0x000fe40000004100 */
[C---:B------:R-:W-:Y:S01]  /*7240*/  FMUL.FTZ R73, R63.reuse, R71 ;  /* 0x000000473f497220 */ /* 0x040fe20000410000 */
[----:B------:R-:W-:Y:S02]  /*7250*/  HADD2.F32 R13, -RZ, R64.H1_H1 ;  /* 0x30000040ff0d7230 */ /* 0x000fe40000004100 */
[-C--:B------:R-:W-:Y:S01]  /*7260*/  FFMA.FTZ R71, R63, R67.reuse, -R72 ;  /* 0x000000433f477223 */ /* 0x080fe20000010848 */
[-C--:B------:R-:W-:Y:S01]  /*7270*/  FMUL.FTZ R72, R54, R70.reuse ;  /* 0x0000004636487220 */ /* 0x080fe20000410000 */
[C---:B------:R-:W-:Y:S01]  /*7280*/  FMUL.FTZ R63, R61.reuse, R70 ;  /* 0x000000463d3f7220 */ /* 0x040fe20000410000 */
[----:B------:R-:W-:Y:S01]  /*7290*/  F2FP.F16.E4M3.UNPACK_B R14, R14 ;  /* 0x0000000eff0e723e */ /* 0x000fe200020006ff */
[----:B------:R-:W-:Y:S01]  /*72a0*/  FFMA.FTZ R74, R62, R67, R73 ;  /* 0x000000433e4a7223 */ /* 0x000fe20000010049 */
[-C--:B------:R-:W-:Y:S01]  /*72b0*/  FFMA.FTZ R72, R61, R13.reuse, -R72 ;  /* 0x0000000d3d487223 */ /* 0x080fe20000010848 */
[----:B------:R-:W-:Y:S01]  /*72c0*/  FFMA.FTZ R63, R54, R13, R63 ;  /* 0x0000000d363f7223 */ /* 0x000fe2000001003f */
[----:B------:R-:W-:-:S02]  /*72d0*/  HADD2.F32 R54, -RZ, R15.H0_H0 ;  /* 0x2000000fff367230 */ /* 0x000fc40000004100 */
[--C-:B------:R-:W-:Y:S01]  /*72e0*/  HADD2.F32 R13, -RZ, R14.reuse.H0_H0 ;  /* 0x2000000eff0d7230 */ /* 0x100fe20000004100 */
[----:B------:R-:W-:Y:S01]  /*72f0*/  F2FP.SATFINITE.E4M3.F32.PACK_AB_MERGE_C R71, R74, R71, RZ ;  /* 0x000000474a47723e */ /* 0x000fe200048070ff */
[----:B------:R-:W-:Y:S02]  /*7300*/  HADD2.F32 R15, -RZ, R15.H1_H1 ;  /* 0x3000000fff0f7230 */ /* 0x000fe40000004100 */
[-C--:B------:R-:W-:Y:S01]  /*7310*/  FMUL.FTZ R70, R54, R69.reuse ;  /* 0x0000004536467220 */ /* 0x080fe20000410000 */
[----:B------:R-:W-:Y:S02]  /*7320*/  HADD2.F32 R14, -RZ, R14.H1_H1 ;  /* 0x3000000eff0e7230 */ /* 0x000fe40000004100 */
[----:B------:R-:W-:Y:S01]  /*7330*/  FMUL.FTZ R61, R13, R68 ;  /* 0x000000440d3d7220 */ /* 0x000fe20000410000 */
[----:B------:R-:W-:Y:S02]  /*7340*/  HADD2.F32 R66, -RZ, R66.H0_H0 ;  /* 0x20000042ff427230 */ /* 0x000fe40000004100 */
[----:B------:R-:W-:Y:S01]  /*7350*/  FMUL.FTZ R67, R15, R69 ;  /* 0x000000450f437220 */ /* 0x000fe20000410000 */
[----:B------:R-:W-:-:S02]  /*7360*/  HADD2.F32 R64, -RZ, R64.H0_H0 ;  /* 0x20000040ff407230 */ /* 0x000fc40000004100 */
[----:B------:R-:W-:Y:S01]  /*7370*/  FMUL.FTZ R62, R14, R68 ;  /* 0x000000440e3e7220 */ /* 0x000fe20000410000 */
[----:B------:R-:W-:Y:S01]  /*7380*/  F2FP.SATFINITE.E4M3.F32.PACK_AB_MERGE_C R63, R63, R72, RZ ;  /* 0x000000483f3f723e */ /* 0x000fe200048070ff */
[-C--:B------:R-:W-:Y:S01]  /*7390*/  FFMA.FTZ R67, R54, R66.reuse, -R67 ;  /* 0x0000004236437223 */ /* 0x080fe20000010843 */
[----:B------:R-:W-:Y:S01]  /*73a0*/  FFMA.FTZ R70, R15, R66, R70 ;  /* 0x000000420f467223 */ /* 0x000fe20000010046 */
[-C--:B------:R-:W-:Y:S01]  /*73b0*/  FFMA.FTZ R62, R13, R64.reuse, -R62 ;  /* 0x000000400d3e7223 */ /* 0x080fe2000001083e */
[----:B------:R-:W-:Y:S01]  /*73c0*/  FFMA.FTZ R61, R14, R64, R61 ;  /* 0x000000400e3d7223 */ /* 0x000fe2000001003d */
[----:B------:R-:W-:Y:S02]  /*73d0*/  F2FP.SATFINITE.E4M3.F32.PACK_AB_MERGE_C R13, R12, R11, R57 ;  /* 0x0000000b0c0d723e */ /* 0x000fe40004807039 */
[----:B------:R-:W-:Y:S02]  /*73e0*/  F2FP.SATFINITE.E4M3.F32.PACK_AB_MERGE_C R12, R56, R55, R60 ;  /* 0x00000037380c723e */ /* 0x000fe4000480703c */
[----:B------:R-:W-:-:S02]  /*73f0*/  F2FP.SATFINITE.E4M3.F32.PACK_AB_MERGE_C R14, R61, R62, R63 ;  /* 0x0000003e3d0e723e */ /* 0x000fc4000480703f */
[----:B------:R-:W-:-:S07]  /*7400*/  F2FP.SATFINITE.E4M3.F32.PACK_AB_MERGE_C R15, R70, R67, R71 ;  /* 0x00000043460f723e */ /* 0x000fce0004807047 */
.L_x_478:
[----:B------:R-:W-:Y:S05]  /*7410*/  BSYNC B2 ;  /* 0x0000000000027941 */ /* 0x000fea0003800000 */
.L_x_477:
[----:B--2---:R0:W-:Y:S02]  /*7420*/  ST.E.128 desc[UR50][R58.64], R12 ;  /* 0x0000000c3a007985 */ /* 0x0041e4000c101d32 */
.L_x_476:
[----:B------:R-:W-:Y:S05]  /*7430*/  BSYNC B1 ;  /* 0x0000000000017941 */ /* 0x000fea0003800000 */
.L_x_475:
        /* <DEDUP_REMOVED lines=10> */
[----:B----4-:R-:W-:Y:S02]  /*74e0*/  SHF.R.U32.HI R11, RZ, 0x8, R51 ;  /* 0x00000008ff0b7819 */ /* 0x010fe40000011633 */
[--C-:B------:R-:W-:Y:S02]  /*74f0*/  SHF.R.U32.HI R57, RZ, 0x8, R53.reuse ;  /* 0x00000008ff397819 */ /* 0x100fe40000011635 */
[----:B------:R-:W-:Y:S02]  /*7500*/  LOP3.LUT R52, R53, 0xff0000ff, RZ, 0xc0, !PT ;  /* 0xff0000ff35347812 */ /* 0x000fe400078ec0ff */
[----:B------:R-:W-:Y:S01]  /*7510*/  SHF.R.U32.HI R56, RZ, 0x10, R53 ;  /* 0x00000010ff387819 */ /* 0x000fe20000011635 */
[----:B------:R-:W-:Y:S01]  /*7520*/  IMAD.SHL.U32 R53, R11, 0x100, RZ ;  /* 0x000001000b357824 */ /* 0x000fe200078e00ff */
[----:B------:R-:W-:Y:S01]  /*7530*/  LOP3.LUT R50, R51, 0xff0000ff, RZ, 0xc0, !PT ;  /* 0xff0000ff33327812 */ /* 0x000fe200078ec0ff */
[----:B------:R-:W-:Y:S01]  /*7540*/  IMAD.SHL.U32 R57, R57, 0x100, RZ ;  /* 0x0000010039397824 */ /* 0x000fe200078e00ff */
[----:B------:R-:W-:Y:S01]  /*7550*/  SHF.R.U32.HI R58, RZ, 0x10, R51 ;  /* 0x00000010ff3a7819 */ /* 0x000fe20000011633 */
[----:B--2---:R-:W-:Y:S01]  /*7560*/  IMAD.MOV.U32 R51, RZ, RZ, R12 ;  /* 0x000000ffff337224 */ /* 0x004fe200078e000c */
[----:B------:R-:W-:-:S02]  /*7570*/  MOV R11, R13 ;  /* 0x0000000d000b7202 */ /* 0x000fc40000000f00 */
[----:B------:R-:W-:Y:S01]  /*7580*/  LOP3.LUT R13, R50, 0xff00, R53, 0xf8, !PT ;  /* 0x0000ff00320d7812 */ /* 0x000fe200078ef835 */
[----:B------:R-:W-:Y:S01]  /*7590*/  IMAD.U32 R50, R58, 0x10000, RZ ;  /* 0x000100003a327824 */ /* 0x000fe200078e00ff */
[----:B------:R-:W-:Y:S01]  /*75a0*/  LOP3.LUT R52, R52, 0xff00, R57, 0xf8, !PT ;  /* 0x0000ff0034347812 */ /* 0x000fe200078ef839 */
        /* <DEDUP_REMOVED lines=20> */
[-C--:B------:R-:W-:Y:S01]  /*76f0*/  FMUL.FTZ R60, R56, R58.reuse ;  /* 0x0000003a383c7220 */ /* 0x080fe20000410000 */
[----:B------:R-:W-:Y:S01]  /*7700*/  FMUL.FTZ R63, R53, R58 ;  /* 0x0000003a353f7220 */ /* 0x000fe20000410000 */
[----:B------:R-:W-:Y:S01]  /*7710*/  F2FP.F16.E4M3.UNPACK_B R52, R51.H1 ;  /* 0x00000033ff34723e */ /* 0x000fe200030006ff */
[----:B------:R-:W-:-:S02]  /*7720*/  HADD2.F32 R58, -RZ, R142.H1_H1 ;  /* 0x3000008eff3a7230 */ /* 0x000fc40000004100 */
[-C--:B------:R-:W-:Y:S01]  /*7730*/  FFMA.FTZ R60, R53, R57.reuse, -R60 ;  /* 0x00000039353c7223 */ /* 0x080fe2000001083c */
[----:B------:R-:W-:Y:S01]  /*7740*/  FFMA.FTZ R63, R56, R57, R63 ;  /* 0x00000039383f7223 */ /* 0x000fe2000001003f */
[----:B------:R-:W-:Y:S01]  /*7750*/  F2FP.F16.E4M3.UNPACK_B R51, R51 ;  /* 0x00000033ff33723e */ /* 0x000fe200020006ff */
[--C-:B------:R-:W-:Y:S01]  /*7760*/  HADD2.F32 R57, -RZ, R52.reuse.H1_H1 ;  /* 0x30000034ff397230 */ /* 0x100fe20000004100 */
[----:B------:R-:W-:Y:S01]  /*7770*/  F2FP.F16.E4M3.UNPACK_B R141, R141 ;  /* 0x0000008dff8d723e */ /* 0x000fe200020006ff */
[----:B------:R-:W-:Y:S01]  /*7780*/  HADD2.F32 R56, -RZ, R52.H0_H0 ;  /* 0x20000034ff387230 */ /* 0x000fe20000004100 */
[----:B------:R-:W-:Y:S01]  /*7790*/  F2FP.F16.E4M3.UNPACK_B R62, R50.H1 ;  /* 0x00000032ff3e723e */ /* 0x000fe200030006ff */
[--C-:B------:R-:W-:Y:S02]  /*77a0*/  HADD2.F32 R52, -RZ, R51.reuse.H0_H0 ;  /* 0x20000033ff347230 */ /* 0x100fe40000004100 */
[----:B------:R-:W-:Y:S01]  /*77b0*/  FMUL.FTZ R61, R57, R58 ;  /* 0x0000003a393d7220 */ /* 0x000fe20000410000 */
[----:B------:R-:W-:-:S02]  /*77c0*/  HADD2.F32 R53, -RZ, R51.H1_H1 ;  /* 0x30000033ff357230 */ /* 0x000fc40000004100 */
[----:B------:R-:W-:Y:S01]  /*77d0*/  FMUL.FTZ R58, R56, R58 ;  /* 0x0000003a383a7220 */ /* 0x000fe20000410000 */
[----:B------:R-:W-:Y:S01]  /*77e0*/  HADD2.F32 R142, -RZ, R142.H0_H0 ;  /* 0x2000008eff8e7230 */ /* 0x000fe20000004100 */
[----:B------:R-:W-:Y:S01]  /*77f0*/  F2FP.SATFINITE.E4M3.F32.PACK_AB_MERGE_C R69, R63, R60, RZ ;  /* 0x0000003c3f45723e */ /* 0x000fe200048070ff */
[--C-:B------:R-:W-:Y:S02]  /*7800*/  HADD2.F32 R51, -RZ, R141.reuse.H1_H1 ;  /* 0x3000008dff337230 */ /* 0x100fe40000004100 */
[----:B------:R-:W-:Y:S02]  /*7810*/  HADD2.F32 R141, -RZ, R141.H0_H0 ;  /* 0x2000008dff8d7230 */ /* 0x000fe40000004100 */
[-C--:B------:R-:W-:Y:S01]  /*7820*/  FMUL.FTZ R59, R53, R142.reuse ;  /* 0x0000008e353b7220 */ /* 0x080fe20000410000 */
[----:B------:R-:W-:Y:S01]  /*7830*/  FMUL.FTZ R142, R52, R142 ;  /* 0x0000008e348e7220 */ /* 0x000fe20000410000 */
[-C--:B------:R-:W-:Y:S01]  /*7840*/  FFMA.FTZ R61, R56, R51.reuse, -R61 ;  /* 0x00000033383d7223 */ /* 0x080fe2000001083d */
[----:B------:R-:W-:Y:S01]  /*7850*/  FFMA.FTZ R58, R57, R51, R58 ;  /* 0x00000033393a7223 */ /* 0x000fe2000001003a */
[----:B------:R-:W-:Y:S01]  /*7860*/  FFMA.FTZ R51, R52, R141, -R59 ;  /* 0x0000008d34337223 */ /* 0x000fe2000001083b */
[----:B------:R-:W-:Y:S01]  /*7870*/  F2FP.F16.E4M3.UNPACK_B R56, R15.H1 ;  /* 0x0000000fff38723e */ /* 0x000fe200030006ff */
[----:B------:R-:W-:Y:S01]  /*7880*/  FFMA.FTZ R52, R53, R141, R142 ;  /* 0x0000008d35347223 */ /* 0x000fe2000001008e */
[----:B------:R-:W-:Y:S01]  /*7890*/  F2FP.F16.E4M3.UNPACK_B R53, R14.H1 ;  /* 0x0000000eff35723e */ /* 0x000fe200030006ff */
[----:B------:R-:W-:Y:S01]  /*78a0*/  HADD2.F32 R64, -RZ, R62.H1_H1 ;  /* 0x3000003eff407230 */ /* 0x000fe20000004100 */
[----:B------:R-:W-:Y:S01]  /*78b0*/  F2FP.SATFINITE.E4M3.F32.PACK_AB_MERGE_C R68, R58, R61, RZ ;  /* 0x0000003d3a44723e */ /* 0x000fe200048070ff */
[--C-:B------:R-:W-:Y:S01]  /*78c0*/  HADD2.F32 R57, -RZ, R56.reuse.H0_H0 ;  /* 0x20000038ff397230 */ /* 0x100fe20000004100 */
[----:B------:R-:W-:Y:S01]  /*78d0*/  F2FP.F16.E4M3.UNPACK_B R61, R50 ;  /* 0x00000032ff3d723e */ /* 0x000fe200020006ff */
[----:B------:R-:W-:Y:S01]  /*78e0*/  HADD2.F32 R56, -RZ, R56.H1_H1 ;  /* 0x30000038ff387230 */ /* 0x000fe20000004100 */
[-C--:B------:R-:W-:Y:S01]  /*78f0*/  F2FP.F16.E4M3.UNPACK_B R58, R13.reuse ;  /* 0x0000000dff3a723e */ /* 0x080fe200020006ff */
[----:B------:R-:W-:Y:S01]  /*7900*/  HADD2.F32 R50, -RZ, R53.H1_H1 ;  /* 0x30000035ff327230 */ /* 0x000fe20000004100 */
[----:B------:R-:W-:Y:S01]  /*7910*/  F2FP.F16.E4M3.UNPACK_B R59, R13.H1 ;  /* 0x0000000dff3b723e */ /* 0x000fe200030006ff */
[----:B------:R-:W-:-:S02]  /*7920*/  HADD2.F32 R63, -RZ, R61.H1_H1 ;  /* 0x3000003dff3f7230 */ /* 0x000fc40000004100 */
[-C--:B------:R-:W-:Y:S01]  /*7930*/  FMUL.FTZ R66, R56, R64.reuse ;  /* 0x0000004038427220 */ /* 0x080fe20000410000 */
[----:B------:R-:W-:Y:S02]  /*7940*/  HADD2.F32 R53, -RZ, R53.H0_H0 ;  /* 0x20000035ff357230 */ /* 0x000fe40000004100 */
[----:B------:R-:W-:Y:S01]  /*7950*/  FMUL.FTZ R67, R57, R64 ;  /* 0x0000004039437220 */ /* 0x000fe20000410000 */
[----:B------:R-:W-:Y:S02]  /*7960*/  HADD2.F32 R13, -RZ, R58.H1_H1 ;  /* 0x3000003aff0d7230 */ /* 0x000fe40000004100 */
[----:B------:R-:W-:Y:S01]  /*7970*/  FMUL.FTZ R64, R50, R63 ;  /* 0x0000003f32407220 */ /* 0x000fe20000410000 */
[----:B------:R-:W-:Y:S01]  /*7980*/  F2FP.F16.E4M3.UNPACK_B R15, R15 ;  /* 0x0000000fff0f723e */ /* 0x000fe200020006ff */
[C---:B------:R-:W-:Y:S01]  /*7990*/  FMUL.FTZ R63, R53.reuse, R63 ;  /* 0x0000003f353f7220 */ /* 0x040fe20000410000 */
[----:B------:R-:W-:Y:S01]  /*79a0*/  F2FP.F16.E4M3.UNPACK_B R14, R14 ;  /* 0x0000000eff0e723e */ /* 0x000fe200020006ff */
[----:B------:R-:W-:Y:S01]  /*79b0*/  FFMA.FTZ R64, R53, R13, -R64 ;  /* 0x0000000d35407223 */ /* 0x000fe20000010840 */
[----:B------:R-:W-:-:S02]  /*79c0*/  HADD2.F32 R60, -RZ, R59.H1_H1 ;  /* 0x3000003bff3c7230 */ /* 0x000fc40000004100 */
[----:B------:R-:W-:Y:S01]  /*79d0*/  FFMA.FTZ R63, R50, R13, R63 ;  /* 0x0000000d323f7223 */ /* 0x000fe2000001003f */
[--C-:B------:R-:W-:Y:S02]  /*79e0*/  HADD2.F32 R50, -RZ, R15.reuse.H0_H0 ;  /* 0x2000000fff327230 */ /* 0x100fe40000004100 */
[----:B------:R-:W-:Y:S02]  /*79f0*/  HADD2.F32 R13, -RZ, R14.H0_H0 ;  /* 0x2000000eff0d7230 */ /* 0x000fe40000004100 */
[-C--:B------:R-:W-:Y:S01]  /*7a00*/  FFMA.FTZ R67, R56, R60.reuse, R67 ;  /* 0x0000003c38437223 */ /* 0x080fe20000010043 */
[----:B------:R-:W-:Y:S02]  /*7a10*/  HADD2.F32 R15, -RZ, R15.H1_H1 ;  /* 0x3000000fff0f7230 */ /* 0x000fe40000004100 */
[----:B------:R-:W-:Y:S01]  /*7a20*/  FFMA.FTZ R66, R57, R60, -R66 ;  /* 0x0000003c39427223 */ /* 0x000fe20000010842 */
[----:B------:R-:W-:Y:S01]  /*7a30*/  HADD2.F32 R62, -RZ, R62.H0_H0 ;  /* 0x2000003eff3e7230 */ /* 0x000fe20000004100 */
[----:B------:R-:W-:Y:S01]  /*7a40*/  F2FP.SATFINITE.E4M3.F32.PACK_AB_MERGE_C R63, R63, R64, RZ ;  /* 0x000000403f3f723e */ /* 0x000fe200048070ff */
[----:B------:R-:W-:-:S02]  /*7a50*/  HADD2.F32 R14, -RZ, R14.H1_H1 ;  /* 0x3000000eff0e7230 */ /* 0x000fc40000004100 */
[----:B------:R-:W-:Y:S02]  /*7a60*/  HADD2.F32 R61, -RZ, R61.H0_H0 ;  /* 0x2000003dff3d7230 */ /* 0x000fe40000004100 */
[-C--:B------:R-:W-:Y:S01]  /*7a70*/  FMUL.FTZ R53, R15, R62.reuse ;  /* 0x0000003e0f357220 */ /* 0x080fe20000410000 */
[----:B------:R-:W-:Y:S02]  /*7a80*/  HADD2.F32 R59, -RZ, R59.H0_H0 ;  /* 0x2000003bff3b7230 */ /* 0x000fe40000004100 */
        /* <DEDUP_REMOVED lines=8> */
[----:B------:R-:W-:-:S02]  /*7b10*/  F2FP.SATFINITE.E4M3.F32.PACK_AB_MERGE_C R66, R67, R66, RZ ;  /* 0x000000424342723e */ /* 0x000fc400048070ff */
[----:B------:R-:W-:Y:S02]  /*7b20*/  F2FP.SATFINITE.E4M3.F32.PACK_AB_MERGE_C R13, R12, R11, R69 ;  /* 0x0000000b0c0d723e */ /* 0x000fe40004807045 */
[----:B------:R-:W-:Y:S02]  /*7b30*/  F2FP.SATFINITE.E4M3.F32.PACK_AB_MERGE_C R12, R52, R51, R68 ;  /* 0x00000033340c723e */ /* 0x000fe40004807044 */
[----:B------:R-:W-:Y:S02]  /*7b40*/  F2FP.SATFINITE.E4M3.F32.PACK_AB_MERGE_C R14, R61, R56, R63 ;  /* 0x000000383d0e723e */ /* 0x000fe4000480703f */
[----:B------:R-:W-:-:S07]  /*7b50*/  F2FP.SATFINITE.E4M3.F32.PACK_AB_MERGE_C R15, R62, R53, R66 ;  /* 0x000000353e0f723e */ /* 0x000fce0004807042 */
.L_x_482:
[----:B------:R-:W-:Y:S05]  /*7b60*/  BSYNC B2 ;  /* 0x0000000000027941 */ /* 0x000fea0003800000 */
.L_x_481:
[----:B--2---:R0:W-:Y:S02]  /*7b70*/  ST.E.128 desc[UR50][R54.64], R12 ;  /* 0x0000000c36007985 */ /* 0x0041e4000c101d32 */
.L_x_480:
[----:B------:R-:W-:Y:S05]  /*7b80*/  BSYNC B1 ;  /* 0x0000000000017941 */ /* 0x000fea0003800000 */
.L_x_479:
[----:B------:R-:W-:Y:S01]  /*7b90*/  ISETP.NE.AND P2, PT, R31, RZ, PT ;  /* 0x000000ff1f00720c */ /* 0x000fe20003f45270 */
[----:B------:R-:W-:-:S12]  /*7ba0*/  BSSY B1, `(.L_x_483) ;  /* 0x0000072000017945 */ /* 0x000fd80003800000 */
[----:B------:R-:W-:Y:S05]  /*7bb0*/  @!P2 BRA `(.L_x_484) ;  /* 0x0000000400c0a947 */ /* 0x000fea0003800000 */
[----:B0-----:R0:W0:Y:S01]  /*7bc0*/  LDS.128 R12, [R36+0x1ec00] ;  /* 0x01ec0000240c7984 */ /* 0x0010220000000c00 */
[----:B--2---:R-:W-:Y:S01]  /*7bd0*/  IADD3 R50, P2, R168, R121, RZ ;  /* 0x00000079a8327210 */ /* 0x004fe20007f5e0ff */
[----:B------:R-:W-:Y:S03]  /*7be0*/  BSSY B2, `(.L_x_485) ;  /* 0x000006c000027945 */ /* 0x000fe60003800000 */
[----:B------:R-:W-:Y:S02]  /*7bf0*/  IADD3.X R51, R65, R194, RZ, P2, !PT ;  /* 0x000000c241337210 */ /* 0x000fe400017fe4ff */
[----:B------:R-:W-:-:S13]  /*7c00*/  ISETP.GE.AND P2, PT, R200, R117, PT ;  /* 0x00000075c800720c */ /* 0x000fda0003f46270 */
[----:B------:R-:W-:Y:S05]  /*7c10*/  @P2 BRA `(.L_x_486) ;  /* 0x0000000400a02947 */ /* 0x000fea0003800000 */
[----:B------:R-:W-:Y:S02]  /*7c20*/  SHF.R.U32.HI R46, RZ, 0x8, R47 ;  /* 0x00000008ff2e7819 */ /* 0x000fe4000001162f */
[----:B----4-:R-:W-:Y:S02]  /*7c30*/  SHF.R.U32.HI R11, RZ, 0x8, R49 ;  /* 0x00000008ff0b7819 */ /* 0x010fe40000011631 */
[----:B------:R-:W-:Y:S02]  /*7c40*/  SHF.R.U32.HI R54, RZ, 0x10, R47 ;  /* 0x00000010ff367819 */ /* 0x000fe4000001162f */
[----:B------:R-:W-:Y:S01]  /*7c50*/  LOP3.LUT R48, R47, 0xff0000ff, RZ, 0xc0, !PT ;  /* 0xff0000ff2f307812 */ /* 0x000fe200078ec0ff */
[----:B------:R-:W-:Y:S01]  /*7c60*/  IMAD.SHL.U32 R47, R46, 0x100, RZ ;  /* 0x000001002e2f7824 */ /* 0x000fe200078e00ff */
[----:B------:R-:W-:Y:S02]  /*7c70*/  SHF.R.U32.HI R53, RZ, 0x10, R49 ;  /* 0x00000010ff357819 */ /* 0x000fe40000011631 */
[----:B------:R-:W-:Y:S01]  /*7c80*/  LOP3.LUT R52, R49, 0xff0000ff, RZ, 0xc0, !PT ;  /* 0xff0000ff31347812 */ /* 0x000fe200078ec0ff */
[----:B------:R-:W-:Y:S01]  /*7c90*/  IMAD.SHL.U32 R49, R11, 0x100, RZ ;  /* 0x000001000b317824 */ /* 0x000fe200078e00ff */
[----:B------:R-:W-:Y:S01]  /*7ca0*/  LOP3.LUT R48, R48, 0xff00, R47, 0xf8, !PT ;  /* 0x0000ff0030307812 */ /* 0x000fe200078ef82f */
[----:B0-----:R-:W-:Y:S01]  /*7cb0*/  IMAD.MOV.U32 R11, RZ, RZ, R13 ;  /* 0x000000ffff0b7224 */ /* 0x001fe200078e000d */
[----:B------:R-:W-:Y:S01]  /*7cc0*/  MOV R46, R12 ;  /* 0x0000000c002e7202 */ /* 0x000fe20000000f00 */
[----:B------:R-:W-:Y:S01]  /*7cd0*/  IMAD.U32 R47, R53, 0x10000, RZ ;  /* 0x00010000352f7824 */ /* 0x000fe200078e00ff */
[----:B------:R-:W-:Y:S01]  /*7ce0*/  LOP3.LUT R52, R52, 0xff00, R49, 0xf8, !PT ;  /* 0x0000ff0034347812 */ /* 0x000fe200078ef831 */
[----:B------:R-:W-:Y:S01]  /*7cf0*/  IMAD.U32 R13, R54, 0x10000, RZ ;  /* 0x00010000360d7824 */ /* 0x000fe200078e00ff */
[----:B------:R-:W-:-:S02]  /*7d00*/  F2FP.F16.E4M3.UNPACK_B R49, R140.H1 ;  /* 0x0000008cff31723e */ /* 0x000fc400030006ff */
[----:B------:R-:W-:Y:S02]  /*7d10*/  F2FP.F16.E4M3.UNPACK_B R12, R11 ;  /* 0x0000000bff0c723e */ /* 0x000fe400020006ff */
[----:B------:R-:W-:Y:S01]  /*7d20*/  LOP3.LUT R56, R52, 0xff0000, R47, 0xf8, !PT ;  /* 0x00ff000034387812 */ /* 0x000fe200078ef82f */
[--C-:B------:R-:W-:Y:S01]  /*7d30*/  HADD2.F32 R54, -RZ, R49.reuse.H0_H0 ;  /* 0x20000031ff367230 */ /* 0x100fe20000004100 */
[----:B------:R-:W-:Y:S01]  /*7d40*/  F2FP.F16.E4M3.UNPACK_B R52, R139.H1 ;  /* 0x0000008bff34723e */ /* 0x000fe200030006ff */
[--C-:B------:R-:W-:Y:S01]  /*7d50*/  HADD2.F32 R47, -RZ, R12.reuse.H1_H1 ;  /* 0x3000000cff2f7230 */ /* 0x100fe20000004100 */
[----:B------:R-:W-:Y:S01]  /*7d60*/  F2FP.F16.E4M3.UNPACK_B R11, R11.H1 ;  /* 0x0000000bff0b723e */ /* 0x000fe200030006ff */
[----:B------:R-:W-:Y:S01]  /*7d70*/  HADD2.F32 R12, -RZ, R12.H0_H0 ;  /* 0x2000000cff0c7230 */ /* 0x000fe20000004100 */
[----:B------:R-:W-:Y:S01]  /*7d80*/  LOP3.LUT R13, R48, 0xff0000, R13, 0xf8, !PT ;  /* 0x00ff0000300d7812 */ /* 0x000fe200078ef80d */
[----:B------:R-:W-:Y:S02]  /*7d90*/  HADD2.F32 R53, -RZ, R52.H0_H0 ;  /* 0x20000034ff357230 */ /* 0x000fe40000004100 */
[----:B------:R-:W-:Y:S01]  /*7da0*/  FMUL.FTZ R57, R47, R54 ;  /* 0x000000362f397220 */ /* 0x000fe20000410000 */
[----:B------:R-:W-:-:S02]  /*7db0*/  HADD2.F32 R55, -RZ, R49.H1_H1 ;  /* 0x30000031ff377230 */ /* 0x000fc40000004100 */
        /* <DEDUP_REMOVED lines=14> */
[--C-:B------:R-:W-:Y:S01]  /*7ea0*/  HADD2.F32 R48, -RZ, R47.reuse.H0_H0 ;  /* 0x2000002fff307230 */ /* 0x100fe20000004100 */
[----:B------:R-:W-:Y:S01]  /*7eb0*/  F2FP.F16.E4M3.UNPACK_B R139, R139 ;  /* 0x0000008bff8b723e */ /* 0x000fe200020006ff */
[----:B------:R-:W-:Y:S01]  /*7ec0*/  HADD2.F32 R49, -RZ, R47.H1_H1 ;  /* 0x3000002fff317230 */ /* 0x000fe20000004100 */
[----:B------:R-:W-:Y:S01]  /*7ed0*/  F2FP.SATFINITE.E4M3.F32.PACK_AB_MERGE_C R64, R62, R57, RZ ;  /* 0x000000393e40723e */ /* 0x000fe200048070ff */
[----:B------:R-:W-:Y:S02]  /*7ee0*/  HADD2.F32 R47, -RZ, R46.H0_H0 ;  /* 0x2000002eff2f7230 */ /* 0x000fe40000004100 */
[----:B------:R-:W-:Y:S01]  /*7ef0*/  FMUL.FTZ R58, R48, R53 ;  /* 0x00000035303a7220 */ /* 0x000fe20000410000 */
[----:B------:R-:W-:-:S02]  /*7f00*/  HADD2.F32 R52, -RZ, R139.H1_H1 ;  /* 0x3000008bff347230 */ /* 0x000fc40000004100 */
[C---:B------:R-:W-:Y:S01]  /*7f10*/  FMUL.FTZ R55, R49.reuse, R53 ;  /* 0x0000003531377220 */ /* 0x040fe20000410000 */
[----:B------:R-:W-:Y:S02]  /*7f20*/  HADD2.F32 R140, -RZ, R140.H0_H0 ;  /* 0x2000008cff8c7230 */ /* 0x000fe40000004100 */
[----:B------:R-:W-:Y:S02]  /*7f30*/  HADD2.F32 R46, -RZ, R46.H1_H1 ;  /* 0x3000002eff2e7230 */ /* 0x000fe40000004100 */
[-C--:B------:R-:W-:Y:S01]  /*7f40*/  FFMA.FTZ R55, R48, R52.reuse, -R55 ;  /* 0x0000003430377223 */ /* 0x080fe20000010837 */
[----:B------:R-:W-:Y:S02]  /*7f50*/  HADD2.F32 R139, -RZ, R139.H0_H0 ;  /* 0x2000008bff8b7230 */ /* 0x000fe40000004100 */
[----:B------:R-:W-:Y:S01]  /*7f60*/  FFMA.FTZ R58, R49, R52, R58 ;  /* 0x00000034313a7223 */ /* 0x000fe2000001003a */
[-C--:B------:R-:W-:Y:S01]  /*7f70*/  FMUL.FTZ R53, R47, R140.reuse ;  /* 0x0000008c2f357220 */ /* 0x080fe20000410000 */
[----:B------:R-:W-:Y:S01]  /*7f80*/  FMUL.FTZ R54, R46, R140 ;  /* 0x0000008c2e367220 */ /* 0x000fe20000410000 */
[----:B------:R-:W-:-:S02]  /*7f90*/  F2FP.F16.E4M3.UNPACK_B R52, R13 ;  /* 0x0000000dff34723e */ /* 0x000fc400020006ff */
[----:B------:R-:W-:Y:S01]  /*7fa0*/  F2FP.SATFINITE.E4M3.F32.PACK_AB_MERGE_C R63, R58, R55, RZ ;  /* 0x000000373a3f723e */ /* 0x000fe200048070ff */
[----:B------:R-:W-:Y:S01]  /*7fb0*/  FFMA.FTZ R59, R47, R139, -R54 ;  /* 0x0000008b2f3b7223 */ /* 0x000fe20000010836 */
[----:B------:R-:W-:Y:S01]  /*7fc0*/  F2FP.F16.E4M3.UNPACK_B R47, R15.H1 ;  /* 0x0000000fff2f723e */ /* 0x000fe200030006ff */
[----:B------:R-:W-:Y:S01]  /*7fd0*/  FFMA.FTZ R60, R46, R139, R53 ;  /* 0x0000008b2e3c7223 */ /* 0x000fe20000010035 */
[----:B------:R-:W-:Y:S02]  /*7fe0*/  F2FP.F16.E4M3.UNPACK_B R55, R56.H1 ;  /* 0x00000038ff37723e */ /* 0x000fe400030006ff */
[----:B------:R-:W-:Y:S01]  /*7ff0*/  F2FP.F16.E4M3.UNPACK_B R53, R13.H1 ;  /* 0x0000000dff35723e */ /* 0x000fe200030006ff */
[----:B------:R-:W-:Y:S01]  /*8000*/  HADD2.F32 R49, -RZ, R47.H1_H1 ;  /* 0x3000002fff317230 */ /* 0x000fe20000004100 */
[----:B------:R-:W-:Y:S01]  /*8010*/  F2FP.F16.E4M3.UNPACK_B R46, R14.H1 ;  /* 0x0000000eff2e723e */ /* 0x000fe200030006ff */
[----:B------:R-:W-:Y:S01]  /*8020*/  HADD2.F32 R58, -RZ, R55.H1_H1 ;  /* 0x30000037ff3a7230 */ /* 0x000fe20000004100 */
[----:B------:R-:W-:Y:S01]  /*8030*/  F2FP.F16.E4M3.UNPACK_B R56, R56 ;  /* 0x00000038ff38723e */ /* 0x000fe200020006ff */
[----:B------:R-:W-:Y:S01]  /*8040*/  HADD2.F32 R48, -RZ, R47.H0_H0 ;  /* 0x2000002fff307230 */ /* 0x000fe20000004100 */
[----:B------:R-:W-:Y:S01]  /*8050*/  F2FP.F16.E4M3.UNPACK_B R15, R15 ;  /* 0x0000000fff0f723e */ /* 0x000fe200020006ff */
[----:B------:R-:W-:-:S02]  /*8060*/  HADD2.F32 R54, -RZ, R53.H1_H1 ;  /* 0x30000035ff367230 */ /* 0x000fc40000004100 */
[-C--:B------:R-:W-:Y:S01]  /*8070*/  FMUL.FTZ R13, R49, R58.reuse ;  /* 0x0000003a310d7220 */ /* 0x080fe20000410000 */
[----:B------:R-:W-:Y:S02]  /*8080*/  HADD2.F32 R47, -RZ, R46.H1_H1 ;  /* 0x3000002eff2f7230 */ /* 0x000fe40000004100 */
[C---:B------:R-:W-:Y:S01]  /*8090*/  FMUL.FTZ R58, R48.reuse, R58 ;  /* 0x0000003a303a7220 */ /* 0x040fe20000410000 */
[----:B------:R-:W-:Y:S02]  /*80a0*/  HADD2.F32 R57, -RZ, R56.H1_H1 ;  /* 0x30000038ff397230 */ /* 0x000fe40000004100 */
[----:B------:R-:W-:Y:S01]  /*80b0*/  FFMA.FTZ R62, R48, R54, -R13 ;  /* 0x00000036303e7223 */ /* 0x000fe2000001080d */
[----:B------:R-:W-:Y:S01]  /*80c0*/  HADD2.F32 R46, -RZ, R46.H0_H0 ;  /* 0x2000002eff2e7230 */ /* 0x000fe20000004100 */
[----:B------:R-:W-:Y:S01]  /*80d0*/  F2FP.F16.E4M3.UNPACK_B R14, R14 ;  /* 0x0000000eff0e723e */ /* 0x000fe200020006ff */
[----:B------:R-:W-:Y:S02]  /*80e0*/  HADD2.F32 R13, -RZ, R52.H1_H1 ;  /* 0x30000034ff0d7230 */ /* 0x000fe40000004100 */
[----:B------:R-:W-:Y:S01]  /*80f0*/  FMUL.FTZ R61, R47, R57 ;  /* 0x000000392f3d7220 */ /* 0x000fe20000410000 */
[----:B------:R-:W-:-:S02]  /*8100*/  HADD2.F32 R55, -RZ, R55.H0_H0 ;  /* 0x20000037ff377230 */ /* 0x000fc40000004100 */
[C---:B------:R-:W-:Y:S01]  /*8110*/  FMUL.FTZ R48, R46.reuse, R57 ;  /* 0x000000392e307220 */ /* 0x040fe20000410000 */
[----:B------:R-:W-:Y:S01]  /*8120*/  FFMA.FTZ R57, R49, R54, R58 ;  /* 0x0000003631397223 */ /* 0x000fe2000001003a */
[-C--:B------:R-:W-:Y:S01]  /*8130*/  FFMA.FTZ R61, R46, R13.reuse, -R61 ;  /* 0x0000000d2e3d7223 */ /* 0x080fe2000001083d */
[--C-:B------:R-:W-:Y:S02]  /*8140*/  HADD2.F32 R46, -RZ, R15.reuse.H0_H0 ;  /* 0x2000000fff2e7230 */ /* 0x100fe40000004100 */
[----:B------:R-:W-:Y:S01]  /*8150*/  FFMA.FTZ R54, R47, R13, R48 ;  /* 0x0000000d2f367223 */ /* 0x000fe20000010030 */
[--C-:B------:R-:W-:Y:S01]  /*8160*/  HADD2.F32 R13, -RZ, R14.reuse.H0_H0 ;  /* 0x2000000eff0d7230 */ /* 0x100fe20000004100 */
[----:B------:R-:W-:Y:S01]  /*8170*/  F2FP.SATFINITE.E4M3.F32.PACK_AB_MERGE_C R57, R57, R62, RZ ;  /* 0x0000003e3939723e */ /* 0x000fe200048070ff */
[----:B------:R-:W-:Y:S02]  /*8180*/  HADD2.F32 R15, -RZ, R15.H1_H1 ;  /* 0x3000000fff0f7230 */ /* 0x000fe40000004100 */
[----:B------:R-:W-:Y:S01]  /*8190*/  FMUL.FTZ R58, R46, R55 ;  /* 0x000000372e3a7220 */ /* 0x000fe20000410000 */
[----:B------:R-:W-:Y:S01]  /*81a0*/  HADD2.F32 R14, -RZ, R14.H1_H1 ;  /* 0x3000000eff0e7230 */ /* 0x000fe20000004100 */
[----:B------:R-:W-:Y:S01]  /*81b0*/  F2FP.SATFINITE.E4M3.F32.PACK_AB_MERGE_C R54, R54, R61, RZ ;  /* 0x0000003d3636723e */ /* 0x000fe200048070ff */
[----:B------:R-:W-:-:S02]  /*81c0*/  HADD2.F32 R56, -RZ, R56.H0_H0 ;  /* 0x20000038ff387230 */ /* 0x000fc40000004100 */
[----:B------:R-:W-:Y:S01]  /*81d0*/  FMUL.FTZ R49, R15, R55 ;  /* 0x000000370f317220 */ /* 0x000fe20000410000 */
[----:B------:R-:W-:Y:S02]  /*81e0*/  HADD2.F32 R53, -RZ, R53.H0_H0 ;  /* 0x20000035ff357230 */ /* 0x000fe40000004100 */
[----:B------:R-:W-:Y:S02]  /*81f0*/  HADD2.F32 R52, -RZ, R52.H0_H0 ;  /* 0x20000034ff347230 */ /* 0x000fe40000004100 */
[-C--:B------:R-:W-:Y:S01]  /*8200*/  FMUL.FTZ R48, R14, R56.reuse ;  /* 0x000000380e307220 */ /* 0x080fe20000410000 */
[----:B------:R-:W-:Y:S01]  /*8210*/  FMUL.FTZ R47, R13, R56 ;  /* 0x000000380d2f7220 */ /* 0x000fe20000410000 */
[-C--:B------:R-:W-:Y:S01]  /*8220*/  FFMA.FTZ R49, R46, R53.reuse, -R49 ;  /* 0x000000352e317223 */ /* 0x080fe20000010831 */
[----:B------:R-:W-:Y:S01]  /*8230*/  FFMA.FTZ R58, R15, R53, R58 ;  /* 0x000000350f3a7223 */ /* 0x000fe2000001003a */
[-C--:B------:R-:W-:Y:S01]  /*8240*/  FFMA.FTZ R48, R13, R52.reuse, -R48 ;  /* 0x000000340d307223 */ /* 0x080fe20000010830 */
[----:B------:R-:W-:Y:S01]  /*8250*/  FFMA.FTZ R47, R14, R52, R47 ;  /* 0x000000340e2f7223 */ /* 0x000fe2000001002f */
[----:B------:R-:W-:-:S02]  /*8260*/  F2FP.SATFINITE.E4M3.F32.PACK_AB_MERGE_C R13, R12, R11, R64 ;  /* 0x0000000b0c0d723e */ /* 0x000fc40004807040 */
[----:B------:R-:W-:Y:S02]  /*8270*/  F2FP.SATFINITE.E4M3.F32.PACK_AB_MERGE_C R12, R60, R59, R63 ;  /* 0x0000003b3c0c723e */ /* 0x000fe4000480703f */
[----:B------:R-:W-:Y:S02]  /*8280*/  F2FP.SATFINITE.E4M3.F32.PACK_AB_MERGE_C R14, R47, R48, R54 ;  /* 0x000000302f0e723e */ /* 0x000fe40004807036 */
[----:B------:R-:W-:-:S07]  /*8290*/  F2FP.SATFINITE.E4M3.F32.PACK_AB_MERGE_C R15, R58, R49, R57 ;  /* 0x000000313a0f723e */ /* 0x000fce0004807039 */
.L_x_486:
[----:B------:R-:W-:Y:S05]  /*82a0*/  BSYNC B2 ;  /* 0x0000000000027941 */ /* 0x000fea0003800000 */
.L_x_485:
[----:B0-----:R0:W-:Y:S02]  /*82b0*/  ST.E.128 desc[UR50][R50.64], R12 ;  /* 0x0000000c32007985 */ /* 0x0011e4000c101d32 */
.L_x_484:
[----:B------:R-:W-:Y:S05]  /*82c0*/  BSYNC B1 ;  /* 0x0000000000017941 */ /* 0x000fea0003800000 */
.L_x_483:
        /* <DEDUP_REMOVED lines=9> */
[----:B------:R-:W-:Y:S01]  /*8360*/  SHF.R.U32.HI R44, RZ, 0x8, R45 ;  /* 0x00000008ff2c7819 */ /* 0x000fe2000001162d */
[----:B0-----:R-:W-:Y:S01]  /*8370*/  IMAD.MOV.U32 R37, RZ, RZ, R12 ;  /* 0x000000ffff257224 */ /* 0x001fe200078e000c */
[--C-:B------:R-:W-:Y:S02]  /*8380*/  SHF.R.U32.HI R42, RZ, 0x8, R43.reuse ;  /* 0x00000008ff2a7819 */ /* 0x100fe4000001162b */
[----:B----4-:R-:W-:Y:S01]  /*8390*/  LOP3.LUT R11, R43, 0xff0000ff, RZ, 0xc0, !PT ;  /* 0xff0000ff2b0b7812 */ /* 0x010fe200078ec0ff */
[----:B------:R-:W-:Y:S01]  /*83a0*/  IMAD.SHL.U32 R44, R44, 0x100, RZ ;  /* 0x000001002c2c7824 */ /* 0x000fe200078e00ff */
[----:B------:R-:W-:Y:S02]  /*83b0*/  SHF.R.U32.HI R48, RZ, 0x10, R43 ;  /* 0x00000010ff307819 */ /* 0x000fe4000001162b */
[----:B------:R-:W-:Y:S02]  /*83c0*/  LOP3.LUT R43, R45, 0xff0000ff, RZ, 0xc0, !PT ;  /* 0xff0000ff2d2b7812 */ /* 0x000fe400078ec0ff */
[----:B------:R-:W-:-:S02]  /*83d0*/  SHF.L.U32 R42, R42, 0x8, RZ ;  /* 0x000000082a2a7819 */ /* 0x000fc400000006ff */
[----:B------:R-:W-:Y:S02]  /*83e0*/  SHF.R.U32.HI R49, RZ, 0x10, R45 ;  /* 0x00000010ff317819 */ /* 0x000fe4000001162d */
[----:B------:R-:W-:Y:S01]  /*83f0*/  LOP3.LUT R12, R43, 0xff00, R44, 0xf8, !PT ;  /* 0x0000ff002b0c7812 */ /* 0x000fe200078ef82c */
[----:B------:R-:W-:Y:S01]  /*8400*/  IMAD.U32 R43, R48, 0x10000, RZ ;  /* 0x00010000302b7824 */ /* 0x000fe200078e00ff */
[----:B------:R-:W-:Y:S02]  /*8410*/  LOP3.LUT R42, R11, 0xff00, R42, 0xf8, !PT ;  /* 0x0000ff000b2a7812 */ /* 0x000fe400078ef82a */
[----:B------:R-:W-:Y:S02]  /*8420*/  SHF.L.U32 R49, R49, 0x10, RZ ;  /* 0x0000001031317819 */ /* 0x000fe400000006ff */
[----:B------:R-:W-:Y:S02]  /*8430*/  F2FP.F16.E4M3.UNPACK_B R11, R13 ;  /* 0x0000000dff0b723e */ /* 0x000fe400020006ff */
[----:B------:R-:W-:-:S02]  /*8440*/  F2FP.F16.E4M3.UNPACK_B R44, R129.H1 ;  /* 0x00000081ff2c723e */ /* 0x000fc400030006ff */
[----:B------:R-:W-:Y:S02]  /*8450*/  F2FP.F16.E4M3.UNPACK_B R13, R13.H1 ;  /* 0x0000000dff0d723e */ /* 0x000fe400030006ff */
[----:B------:R-:W-:Y:S01]  /*8460*/  LOP3.LUT R45, R42, 0xff0000, R43, 0xf8, !PT ;  /* 0x00ff00002a2d7812 */ /* 0x000fe200078ef82b */
[--C-:B------:R-:W-:Y:S01]  /*8470*/  HADD2.F32 R48, -RZ, R44.reuse.H0_H0 ;  /* 0x2000002cff307230 */ /* 0x100fe20000004100 */
[----:B------:R-:W-:Y:S01]  /*8480*/  LOP3.LUT R50, R12, 0xff0000, R49, 0xf8, !PT ;  /* 0x00ff00000c327812 */ /* 0x000fe200078ef831 */
[--C-:B------:R-:W-:Y:S01]  /*8490*/  HADD2.F32 R12, -RZ, R11.reuse.H1_H1 ;  /* 0x3000000bff0c7230 */ /* 0x100fe20000004100 */
[----:B------:R-:W-:Y:S01]  /*84a0*/  F2FP.F16.E4M3.UNPACK_B R43, R128.H1 ;  /* 0x00000080ff2b723e */ /* 0x000fe200030006ff */
[----:B------:R-:W-:Y:S01]  /*84b0*/  HADD2.F32 R11, -RZ, R11.H0_H0 ;  /* 0x2000000bff0b7230 */ /* 0x000fe20000004100 */
[----:B------:R-:W-:Y:S01]  /*84c0*/  F2FP.F16.E4M3.UNPACK_B R129, R129 ;  /* 0x00000081ff81723e */ /* 0x000fe200020006ff */
[----:B------:R-:W-:Y:S02]  /*84d0*/  HADD2.F32 R49, -RZ, R44.H1_H1 ;  /* 0x3000002cff317230 */ /* 0x000fe40000004100 */
[----:B------:R-:W-:Y:S01]  /*84e0*/  FMUL.FTZ R52, R12, R48 ;  /* 0x000000300c347220 */ /* 0x000fe20000410000 */
[----:B------:R-:W-:-:S02]  /*84f0*/  HADD2.F32 R42, -RZ, R13.H1_H1 ;  /* 0x3000000dff2a7230 */ /* 0x000fc40000004100 */
[C---:B------:R-:W-:Y:S01]  /*8500*/  FMUL.FTZ R51, R11.reuse, R48 ;  /* 0x000000300b337220 */ /* 0x040fe20000410000 */
[----:B------:R-:W-:Y:S01]  /*8510*/  HADD2.F32 R44, -RZ, R43.H0_H0 ;  /* 0x2000002bff2c7230 */ /* 0x000fe20000004100 */
[----:B------:R-:W-:Y:S01]  /*8520*/  F2FP.F16.E4M3.UNPACK_B R128, R128 ;  /* 0x00000080ff80723e */ /* 0x000fe200020006ff */
[----:B------:R-:W-:Y:S02]  /*8530*/  HADD2.F32 R13, -RZ, R13.H0_H0 ;  /* 0x2000000dff0d7230 */ /* 0x000fe40000004100 */
[-C--:B------:R-:W-:Y:S01]  /*8540*/  FMUL.FTZ R48, R42, R49.reuse ;  /* 0x000000312a307220 */ /* 0x080fe20000410000 */
[----:B------:R-:W-:Y:S02]  /*8550*/  HADD2.F32 R43, -RZ, R43.H1_H1 ;  /* 0x3000002bff2b7230 */ /* 0x000fe40000004100 */
[-C--:B------:R-:W-:Y:S01]  /*8560*/  FFMA.FTZ R11, R11, R44.reuse, -R52 ;  /* 0x0000002c0b0b7223 */ /* 0x080fe20000010834 */
[----:B------:R-:W-:Y:S01]  /*8570*/  FFMA.FTZ R12, R12, R44, R51 ;  /* 0x0000002c0c0c7223 */ /* 0x000fe20000010033 */
[----:B------:R-:W-:Y:S01]  /*8580*/  FMUL.FTZ R49, R13, R49 ;  /* 0x000000310d317220 */ /* 0x000fe20000410000 */
[----:B------:R-:W-:-:S02]  /*8590*/  HADD2.F32 R44, -RZ, R128.H1_H1 ;  /* 0x30000080ff2c7230 */ /* 0x000fc40000004100 */
[----:B------:R-:W-:Y:S01]  /*85a0*/  FFMA.FTZ R55, R13, R43, -R48 ;  /* 0x0000002b0d377223 */ /* 0x000fe20000010830 */
[----:B------:R-:W-:Y:S01]  /*85b0*/  F2FP.F16.E4M3.UNPACK_B R13, R37.H1 ;  /* 0x00000025ff0d723e */ /* 0x000fe200030006ff */
[----:B------:R-:W-:Y:S01]  /*85c0*/  FFMA.FTZ R56, R42, R43, R49 ;  /* 0x0000002b2a387223 */ /* 0x000fe20000010031 */
[----:B------:R-:W-:Y:S01]  /*85d0*/  F2FP.F16.E4M3.UNPACK_B R37, R37 ;  /* 0x00000025ff25723e */ /* 0x000fe200020006ff */
[----:B------:R-:W-:Y:S02]  /*85e0*/  HADD2.F32 R48, -RZ, R129.H0_H0 ;  /* 0x20000081ff307230 */ /* 0x000fe40000004100 */
[--C-:B------:R-:W-:Y:S01]  /*85f0*/  HADD2.F32 R42, -RZ, R13.reuse.H0_H0 ;  /* 0x2000000dff2a7230 */ /* 0x100fe20000004100 */
[----:B------:R-:W-:Y:S01]  /*8600*/  F2FP.SATFINITE.E4M3.F32.PACK_AB_MERGE_C R58, R56, R55, RZ ;  /* 0x00000037383a723e */ /* 0x000fe200048070ff */
[----:B------:R-:W-:Y:S02]  /*8610*/  HADD2.F32 R43, -RZ, R13.H1_H1 ;  /* 0x3000000dff2b7230 */ /* 0x000fe40000004100 */
[----:B------:R-:W-:-:S02]  /*8620*/  HADD2.F32 R13, -RZ, R37.H0_H0 ;  /* 0x20000025ff0d7230 */ /* 0x000fc40000004100 */
[----:B------:R-:W-:Y:S02]  /*8630*/  HADD2.F32 R37, -RZ, R37.H1_H1 ;  /* 0x30000025ff257230 */ /* 0x000fe40000004100 */
[----:B------:R-:W-:Y:S02]  /*8640*/  HADD2.F32 R49, -RZ, R129.H1_H1 ;  /* 0x30000081ff317230 */ /* 0x000fe40000004100 */
[----:B------:R-:W-:Y:S02]  /*8650*/  HADD2.F32 R128, -RZ, R128.H0_H0 ;  /* 0x20000080ff807230 */ /* 0x000fe40000004100 */
[-C--:B------:R-:W-:Y:S01]  /*8660*/  FMUL.FTZ R52, R37, R48.reuse ;  /* 0x0000003025347220 */ /* 0x080fe20000410000 */
[----:B------:R-:W-:Y:S01]  /*8670*/  FMUL.FTZ R48, R13, R48 ;  /* 0x000000300d307220 */ /* 0x000fe20000410000 */
[-C--:B------:R-:W-:Y:S01]  /*8680*/  FMUL.FTZ R51, R43, R49.reuse ;  /* 0x000000312b337220 */ /* 0x080fe20000410000 */
[C---:B------:R-:W-:Y:S01]  /*8690*/  FMUL.FTZ R54, R42.reuse, R49 ;  /* 0x000000312a367220 */ /* 0x040fe20000410000 */
[-C--:B------:R-:W-:Y:S01]  /*86a0*/  FFMA.FTZ R53, R13, R128.reuse, -R52 ;  /* 0x000000800d357223 */ /* 0x080fe20000010834 */
[----:B------:R-:W-:Y:S01]  /*86b0*/  FFMA.FTZ R128, R37, R128, R48 ;  /* 0x0000008025807223 */ /* 0x000fe20000010030 */
[-C--:B------:R-:W-:Y:S01]  /*86c0*/  FFMA.FTZ R51, R42, R44.reuse, -R51 ;  /* 0x0000002c2a337223 */ /* 0x080fe20000010833 */
[----:B------:R-:W-:Y:S01]  /*86d0*/  FFMA.FTZ R54, R43, R44, R54 ;  /* 0x0000002c2b367223 */ /* 0x000fe20000010036 */
[----:B------:R-:W-:-:S02]  /*86e0*/  F2FP.F16.E4M3.UNPACK_B R37, R15.H1 ;  /* 0x0000000fff25723e */ /* 0x000fc400030006ff */
[----:B------:R-:W-:Y:S02]  /*86f0*/  F2FP.F16.E4M3.UNPACK_B R49, R50.H1 ;  /* 0x00000032ff31723e */ /* 0x000fe400030006ff */
[----:B------:R-:W-:Y:S01]  /*8700*/  F2FP.SATFINITE.E4M3.F32.PACK_AB_MERGE_C R57, R54, R51, RZ ;  /* 0x000000333639723e */ /* 0x000fe200048070ff */
[----:B------:R-:W-:Y:S01]  /*8710*/  HADD2.F32 R43, -RZ, R37.H1_H1 ;  /* 0x30000025ff2b7230 */ /* 0x000fe20000004100 */
[-C--:B------:R-:W-:Y:S01]  /*8720*/  F2FP.F16.E4M3.UNPACK_B R44, R45.reuse.H1 ;  /* 0x0000002dff2c723e */ /* 0x080fe200030006ff */
[----:B------:R-:W-:Y:S01]  /*8730*/  HADD2.F32 R51, -RZ, R49.H1_H1 ;  /* 0x30000031ff337230 */ /* 0x000fe20000004100 */
[----:B------:R-:W-:Y:S01]  /*8740*/  F2FP.F16.E4M3.UNPACK_B R13, R14.H1 ;  /* 0x0000000eff0d723e */ /* 0x000fe200030006ff */
[----:B------:R-:W-:Y:S01]  /*8750*/  HADD2.F32 R42, -RZ, R37.H0_H0 ;  /* 0x20000025ff2a7230 */ /* 0x000fe20000004100 */
[----:B------:R-:W-:Y:S01]  /*8760*/  F2FP.F16.E4M3.UNPACK_B R50, R50 ;  /* 0x00000032ff32723e */ /* 0x000fe200020006ff */
        /* <DEDUP_REMOVED lines=9> */
[-C--:B------:R-:W-:Y:S01]  /*8800*/  FMUL.FTZ R54, R37, R52.reuse ;  /* 0x0000003425367220 */ /* 0x080fe20000410000 */
        /* <DEDUP_REMOVED lines=9> */
[----:B------:R-:W-:Y:S01]  /*88a0*/  HADD2.F32 R42, -RZ, R49.H0_H0 ;  /* 0x20000031ff2a7230 */ /* 0x000fe20000004100 */
[----:B------:R-:W-:Y:S01]  /*88b0*/  F2FP.SATFINITE.E4M3.F32.PACK_AB_MERGE_C R51, R51, R54, RZ ;  /* 0x000000363333723e */ /* 0x000fe200048070ff */
[--C-:B------:R-:W-:Y:S01]  /*88c0*/  HADD2.F32 R13, -RZ, R14.reuse.H0_H0 ;  /* 0x2000000eff0d7230 */ /* 0x100fe20000004100 */
[----:B------:R-:W-:Y:S01]  /*88d0*/  F2FP.SATFINITE.E4M3.F32.PACK_AB_MERGE_C R55, R56, R55, RZ ;  /* 0x000000373837723e */ /* 0x000fe200048070ff */
[----:B------:R-:W-:-:S02]  /*88e0*/  HADD2.F32 R14, -RZ, R14.H1_H1 ;  /* 0x3000000eff0e7230 */ /* 0x000fc40000004100 */
[-C--:B------:R-:W-:Y:S01]  /*88f0*/  FMUL.FTZ R48, R15, R42.reuse ;  /* 0x0000002a0f307220 */ /* 0x080fe20000410000 */
[----:B------:R-:W-:Y:S02]  /*8900*/  HADD2.F32 R44, -RZ, R44.H0_H0 ;  /* 0x2000002cff2c7230 */ /* 0x000fe40000004100 */
[----:B------:R-:W-:Y:S01]  /*8910*/  FMUL.FTZ R52, R37, R42 ;  /* 0x0000002a25347220 */ /* 0x000fe20000410000 */
[----:B------:R-:W-:Y:S02]  /*8920*/  HADD2.F32 R45, -RZ, R45.H0_H0 ;  /* 0x2000002dff2d7230 */ /* 0x000fe40000004100 */
[CC--:B------:R-:W-:Y:S01]  /*8930*/  FMUL.FTZ R42, R14.reuse, R50.reuse ;  /* 0x000000320e2a7220 */ /* 0x0c0fe20000410000 */
        /* <DEDUP_REMOVED lines=9> */
.L_x_490:
[----:B------:R-:W-:Y:S05]  /*89d0*/  BSYNC B2 ;  /* 0x0000000000027941 */ /* 0x000fea0003800000 */
.L_x_489:
[----:B0-----:R0:W-:Y:S02]  /*89e0*/  ST.E.128 desc[UR50][R46.64], R12 ;  /* 0x0000000c2e007985 */ /* 0x0011e4000c101d32 */
.L_x_488:
[----:B------:R-:W-:Y:S05]  /*89f0*/  BSYNC B1 ;  /* 0x0000000000017941 */ /* 0x000fea0003800000 */
.L_x_487:
[----:B------:R-:W-:-:S13]  /*8a00*/  ISETP.NE.AND P2, PT, R33, RZ, PT ;  /* 0x000000ff2100720c */ /* 0x000fda0003f45270 */
[----:B------:R-:W-:Y:S05]  /*8a10*/  @!P2 BRA `(.L_x_470) ;  /* 0x000000700090a947 */ /* 0x000fea0003800000 */
[----:B0-----:R0:W0:Y:S01]  /*8a20*/  LDS.128 R12, [R36+0x21400] ;  /* 0x02140000240c7984 */ /* 0x0010220000000c00 */
[----:B--2---:R-:W-:Y:S01]  /*8a30*/  IADD3 R42, P2, R193, R121, RZ ;  /* 0x00000079c12a7210 */ /* 0x004fe20007f5e0ff */
[----:B------:R-:W-:Y:S04]  /*8a40*/  BSSY B1, `(.L_x_491) ;  /* 0x000006b000017945 */ /* 0x000fe80003800000 */
[----:B------:R-:W-:Y:S01]  /*8a50*/  IMAD.X R43, R65, 0x1, R203, P2 ;  /* 0x00000001412b7824 */ /* 0x000fe200010e06cb */
[----:B------:R-:W-:-:S13]  /*8a60*/  ISETP.GE.AND P2, PT, R201, R117, PT ;  /* 0x00000075c900720c */ /* 0x000fda0003f46270 */
[----:B------:R-:W-:Y:S05]  /*8a70*/  @P2 BRA `(.L_x_492) ;  /* 0x00000004009c2947 */ /* 0x000fea0003800000 */
[--C-:B----4-:R-:W-:Y:S02]  /*8a80*/  SHF.R.U32.HI R11, RZ, 0x8, R39.reuse ;  /* 0x00000008ff0b7819 */ /* 0x110fe40000011627 */
[----:B------:R-:W-:Y:S02]  /*8a90*/  SHF.R.U32.HI R45, RZ, 0x10, R39 ;  /* 0x00000010ff2d7819 */ /* 0x000fe40000011627 */
[----:B------:R-:W-:Y:S01]  /*8aa0*/  LOP3.LUT R38, R39, 0xff0000ff, RZ, 0xc0, !PT ;  /* 0xff0000ff27267812 */ /* 0x000fe200078ec0ff */
[----:B------:R-:W-:Y:S01]  /*8ab0*/  IMAD.SHL.U32 R11, R11, 0x100, RZ ;  /* 0x000001000b0b7824 */ /* 0x000fe200078e00ff */
[--C-:B------:R-:W-:Y:S02]  /*8ac0*/  SHF.R.U32.HI R39, RZ, 0x8, R41.reuse ;  /* 0x00000008ff277819 */ /* 0x100fe40000011629 */
[----:B------:R-:W-:Y:S02]  /*8ad0*/  SHF.R.U32.HI R44, RZ, 0x10, R41 ;  /* 0x00000010ff2c7819 */ /* 0x000fe40000011629 */
[----:B------:R-:W-:Y:S01]  /*8ae0*/  LOP3.LUT R40, R41, 0xff0000ff, RZ, 0xc0, !PT ;  /* 0xff0000ff29287812 */ /* 0x000fe200078ec0ff */
[----:B------:R-:W-:Y:S01]  /*8af0*/  IMAD.SHL.U32 R39, R39, 0x100, RZ ;  /* 0x0000010027277824 */ /* 0x000fe200078e00ff */
[----:B------:R-:W-:Y:S01]  /*8b00*/  LOP3.LUT R37, R38, 0xff00, R11, 0xf8, !PT ;  /* 0x0000ff0026257812 */ /* 0x000fe200078ef80b */
[----:B------:R-:W-:Y:S01]  /*8b10*/  IMAD.U32 R38, R44, 0x10000, RZ ;  /* 0x000100002c267824 */ /* 0x000fe200078e00ff */
[----:B0-----:R-:W-:Y:S01]  /*8b20*/  MOV R36, R12 ;  /* 0x0000000c00247202 */ /* 0x001fe20000000f00 */
[----:B------:R-:W-:Y:S01]  /*8b30*/  IMAD.U32 R12, R45, 0x10000, RZ ;  /* 0x000100002d0c7824 */ /* 0x000fe200078e00ff */
[----:B------:R-:W-:-:S02]  /*8b40*/  LOP3.LUT R41, R40, 0xff00, R39, 0xf8, !PT ;  /* 0x0000ff0028297812 */ /* 0x000fc400078ef827 */
[----:B------:R-:W-:Y:S02]  /*8b50*/  F2FP.F16.E4M3.UNPACK_B R39, R87.H1 ;  /* 0x00000057ff27723e */ /* 0x000fe400030006ff */
[-C--:B------:R-:W-:Y:S02]  /*8b60*/  F2FP.F16.E4M3.UNPACK_B R11, R13.reuse ;  /* 0x0000000dff0b723e */ /* 0x080fe400020006ff */
[----:B------:R-:W-:Y:S01]  /*8b70*/  LOP3.LUT R45, R41, 0xff0000, R38, 0xf8, !PT ;  /* 0x00ff0000292d7812 */ /* 0x000fe200078ef826 */
[----:B------:R-:W-:Y:S01]  /*8b80*/  HADD2.F32 R41, -RZ, R39.H0_H0 ;  /* 0x20000027ff297230 */ /* 0x000fe20000004100 */
[----:B------:R-:W-:Y:S01]  /*8b90*/  LOP3.LUT R40, R37, 0xff0000, R12, 0xf8, !PT ;  /* 0x00ff000025287812 */ /* 0x000fe200078ef80c */
[----:B------:R-:W-:Y:S01]  /*8ba0*/  HADD2.F32 R12, -RZ, R11.H1_H1 ;  /* 0x3000000bff0c7230 */ /* 0x000fe20000004100 */
[----:B------:R-:W-:Y:S01]  /*8bb0*/  F2FP.F16.E4M3.UNPACK_B R38, R86.H1 ;  /* 0x00000056ff26723e */ /* 0x000fe200030006ff */
[----:B------:R-:W-:Y:S01]  /*8bc0*/  HADD2.F32 R44, -RZ, R39.H1_H1 ;  /* 0x30000027ff2c7230 */ /* 0x000fe20000004100 */
[----:B------:R-:W-:Y:S01]  /*8bd0*/  F2FP.F16.E4M3.UNPACK_B R13, R13.H1 ;  /* 0x0000000dff0d723e */ /* 0x000fe200030006ff */
[----:B------:R-:W-:-:S02]  /*8be0*/  HADD2.F32 R11, -RZ, R11.H0_H0 ;  /* 0x2000000bff0b7230 */ /* 0x000fc40000004100 */
[C---:B------:R-:W-:Y:S01]  /*8bf0*/  FMUL.FTZ R46, R12.reuse, R41 ;  /* 0x000000290c2e7220 */ /* 0x040fe20000410000 */
[--C-:B------:R-:W-:Y:S01]  /*8c00*/  HADD2.F32 R39, -RZ, R38.reuse.H0_H0 ;  /* 0x20000026ff277230 */ /* 0x100fe20000004100 */
[----:B------:R-:W-:Y:S01]  /*8c10*/  F2FP.F16.E4M3.UNPACK_B R87, R87 ;  /* 0x00000057ff57723e */ /* 0x000fe200020006ff */
[--C-:B------:R-:W-:Y:S02]  /*8c20*/  HADD2.F32 R37, -RZ, R13.reuse.H1_H1 ;  /* 0x3000000dff257230 */ /* 0x100fe40000004100 */
[C---:B------:R-:W-:Y:S01]  /*8c30*/  FMUL.FTZ R41, R11.reuse, R41 ;  /* 0x000000290b297220 */ /* 0x040fe20000410000 */
[----:B------:R-:W-:Y:S02]  /*8c40*/  HADD2.F32 R13, -RZ, R13.H0_H0 ;  /* 0x2000000dff0d7230 */ /* 0x000fe40000004100 */
[-C--:B------:R-:W-:Y:S01]  /*8c50*/  FFMA.FTZ R11, R11, R39.reuse, -R46 ;  /* 0x000000270b0b7223 */ /* 0x080fe2000001082e */
[----:B------:R-:W-:Y:S02]  /*8c60*/  HADD2.F32 R38, -RZ, R38.H1_H1 ;  /* 0x30000026ff267230 */ /* 0x000fe40000004100 */
[-C--:B------:R-:W-:Y:S01]  /*8c70*/  FMUL.FTZ R46, R37, R44.reuse ;  /* 0x0000002c252e7220 */ /* 0x080fe20000410000 */
[----:B------:R-:W-:Y:S01]  /*8c80*/  FFMA.FTZ R12, R12, R39, R41 ;  /* 0x000000270c0c7223 */ /* 0x000fe20000010029 */
[----:B------:R-:W-:Y:S01]  /*8c90*/  FMUL.FTZ R44, R13, R44 ;  /* 0x0000002c0d2c7220 */ /* 0x000fe20000410000 */
[----:B------:R-:W-:-:S02]  /*8ca0*/  HADD2.F32 R41, -RZ, R87.H1_H1 ;  /* 0x30000057ff297230 */ /* 0x000fc40000004100 */
[----:B------:R-:W-:Y:S01]  /*8cb0*/  FFMA.FTZ R47, R13, R38, -R46 ;  /* 0x000000260d2f7223 */ /* 0x000fe2000001082e */
[----:B------:R-:W-:Y:S01]  /*8cc0*/  F2FP.F16.E4M3.UNPACK_B R13, R36.H1 ;  /* 0x00000024ff0d723e */ /* 0x000fe200030006ff */
[----:B------:R-:W-:Y:S01]  /*8cd0*/  FFMA.FTZ R50, R37, R38, R44 ;  /* 0x0000002625327223 */ /* 0x000fe2000001002c */
[----:B------:R-:W-:Y:S01]  /*8ce0*/  F2FP.F16.E4M3.UNPACK_B R36, R36 ;  /* 0x00000024ff24723e */ /* 0x000fe200020006ff */
[----:B------:R-:W-:Y:S01]  /*8cf0*/  HADD2.F32 R87, -RZ, R87.H0_H0 ;  /* 0x20000057ff577230 */ /* 0x000fe20000004100 */
[----:B------:R-:W-:Y:S01]  /*8d00*/  F2FP.F16.E4M3.UNPACK_B R86, R86 ;  /* 0x00000056ff56723e */ /* 0x000fe200020006ff */
[--C-:B------:R-:W-:Y:S01]  /*8d10*/  HADD2.F32 R37, -RZ, R13.reuse.H0_H0 ;  /* 0x2000000dff257230 */ /* 0x100fe20000004100 */
[----:B------:R-:W-:Y:S01]  /*8d20*/  F2FP.SATFINITE.E4M3.F32.PACK_AB_MERGE_C R53, R50, R47, RZ ;  /* 0x0000002f3235723e */ /* 0x000fe200048070ff */
[----:B------:R-:W-:Y:S02]  /*8d30*/  HADD2.F32 R38, -RZ, R13.H1_H1 ;  /* 0x3000000dff267230 */ /* 0x000fe40000004100 */
[----:B------:R-:W-:-:S02]  /*8d40*/  HADD2.F32 R13, -RZ, R36.H0_H0 ;  /* 0x20000024ff0d7230 */ /* 0x000fc40000004100 */
[----:B------:R-:W-:Y:S02]  /*8d50*/  HADD2.F32 R36, -RZ, R36.H1_H1 ;  /* 0x30000024ff247230 */ /* 0x000fe40000004100 */
[-C--:B------:R-:W-:Y:S01]  /*8d60*/  FMUL.FTZ R46, R38, R41.reuse ;  /* 0x00000029262e7220 */ /* 0x080fe20000410000 */
[--C-:B------:R-:W-:Y:S02]  /*8d70*/  HADD2.F32 R39, -RZ, R86.reuse.H1_H1 ;  /* 0x30000056ff277230 */ /* 0x100fe40000004100 */
        /* <DEDUP_REMOVED lines=8> */
[----:B------:R-:W-:-:S02]  /*8e00*/  F2FP.F16.E4M3.UNPACK_B R36, R15.H1 ;  /* 0x0000000fff24723e */ /* 0x000fc400030006ff */
[-C--:B------:R-:W-:Y:S02]  /*8e10*/  F2FP.F16.E4M3.UNPACK_B R44, R45.reuse.H1 ;  /* 0x0000002dff2c723e */ /* 0x080fe400030006ff */
[----:B------:R-:W-:Y:S01]  /*8e20*/  F2FP.F16.E4M3.UNPACK_B R39, R40.H1 ;  /* 0x00000028ff27723e */ /* 0x000fe200030006ff */
[----:B------:R-:W-:Y:S01]  /*8e30*/  HADD2.F32 R38, -RZ, R36.H1_H1 ;  /* 0x30000024ff267230 */ /* 0x000fe20000004100 */
[----:B------:R-:W-:Y:S01]  /*8e40*/  F2FP.F16.E4M3.UNPACK_B R13, R14.H1 ;  /* 0x0000000eff0d723e */ /* 0x000fe200030006ff */
[----:B------:R-:W-:Y:S01]  /*8e50*/  HADD2.F32 R47, -RZ, R44.H1_H1 ;  /* 0x3000002cff2f7230 */ /* 0x000fe20000004100 */
[----:B------:R-:W-:Y:S01]  /*8e60*/  F2FP.F16.E4M3.UNPACK_B R45, R45 ;  /* 0x0000002dff2d723e */ /* 0x000fe200020006ff */
[----:B------:R-:W-:Y:S01]  /*8e70*/  HADD2.F32 R37, -RZ, R36.H0_H0 ;  /* 0x20000024ff257230 */ /* 0x000fe20000004100 */
[----:B------:R-:W-:Y:S01]  /*8e80*/  F2FP.SATFINITE.E4M3.F32.PACK_AB_MERGE_C R52, R41, R46, RZ ;  /* 0x0000002e2934723e */ /* 0x000fe200048070ff */
[----:B------:R-:W-:Y:S01]  /*8e90*/  HADD2.F32 R41, -RZ, R39.H1_H1 ;  /* 0x30000027ff297230 */ /* 0x000fe20000004100 */
[----:B------:R-:W-:Y:S01]  /*8ea0*/  F2FP.F16.E4M3.UNPACK_B R40, R40 ;  /* 0x00000028ff28723e */ /* 0x000fe200020006ff */
[----:B------:R-:W-:-:S02]  /*8eb0*/  HADD2.F32 R36, -RZ, R13.H1_H1 ;  /* 0x3000000dff247230 */ /* 0x000fc40000004100 */
[-C--:B------:R-:W-:Y:S01]  /*8ec0*/  FMUL.FTZ R50, R38, R47.reuse ;  /* 0x0000002f26327220 */ /* 0x080fe20000410000 */
[----:B------:R-:W-:Y:S02]  /*8ed0*/  HADD2.F32 R46, -RZ, R45.H1_H1 ;  /* 0x3000002dff2e7230 */ /* 0x000fe40000004100 */
        /* <DEDUP_REMOVED lines=13> */
[--C-:B------:R-:W-:Y:S02]  /*8fb0*/  HADD2.F32 R13, -RZ, R14.reuse.H0_H0 ;  /* 0x2000000eff0d7230 */ /* 0x100fe40000004100 */
[----:B------:R-:W-:Y:S01]  /*8fc0*/  HADD2.F32 R15, -RZ, R15.H1_H1 ;  /* 0x3000000fff0f7230 */ /* 0x000fe20000004100 */
[----:B------:R-:W-:Y:S01]  /*8fd0*/  F2FP.SATFINITE.E4M3.F32.PACK_AB_MERGE_C R47, R47, R50, RZ ;  /* 0x000000322f2f723e */ /* 0x000fe200048070ff */
[----:B------:R-:W-:Y:S01]  /*8fe0*/  HADD2.F32 R14, -RZ, R14.H1_H1 ;  /* 0x3000000eff0e7230 */ /* 0x000fe20000004100 */
[----:B------:R-:W-:Y:S01]  /*8ff0*/  F2FP.SATFINITE.E4M3.F32.PACK_AB_MERGE_C R46, R46, R49, RZ ;  /* 0x000000312e2e723e */ /* 0x000fe200048070ff */
[----:B------:R-:W-:-:S02]  /*9000*/  HADD2.F32 R45, -RZ, R45.H0_H0 ;  /* 0x2000002dff2d7230 */ /* 0x000fc40000004100 */
        /* <DEDUP_REMOVED lines=14> */
.L_x_492:
[----:B------:R-:W-:Y:S05]  /*90f0*/  BSYNC B1 ;  /* 0x0000000000017941 */ /* 0x000fea0003800000 */
.L_x_491:
[----:B0-----:R0:W-:Y:S01]  /*9100*/  ST.E.128 desc[UR50][R42.64], R12 ;  /* 0x0000000c2a007985 */ /* 0x0011e2000c101d32 */
[----:B------:R-:W-:Y:S05]  /*9110*/  BRA `(.L_x_470) ;  /* 0x0000006800d07947 */ /* 0x000fea0003800000 */
.L_x_436:
        /* <DEDUP_REMOVED lines=23> */
[----:B------:R-:W-:Y:S01]  /*9290*/  CS2R R78, SRZ ;  /* 0x00000000004e7805 */ /* 0x000fe2000001ff00 */
[----:B------:R-:W-:Y:S06]  /*92a0*/  @P2 BRA `(.L_x_494) ;  /* 0x00000000006c2947 */ /* 0x000fec0003800000 */
[----:B------:R-:W-:Y:S01]  /*92b0*/  ULDC.64 UR4, c[0x0][0x3e8] ;  /* 0x0000fa0000047ab9 */ /* 0x000fe20000000a00 */
[----:B------:R-:W-:Y:S02]  /*92c0*/  CS2R R48, SRZ ;  /* 0x0000000000307805 */ /* 0x000fe4000001ff00 */
[----:B------:R-:W-:Y:S02]  /*92d0*/  IADD3 R80, P1, P4, R102, UR4, R14 ;  /* 0x0000000466507c10 */ /* 0x000fe4000fc3e00e */
[----:B------:R-:W-:Y:S02]  /*92e0*/  CS2R R50, SRZ ;  /* 0x0000000000327805 */ /* 0x000fe4000001ff00 */
[----:B------:R-:W-:Y:S02]  /*92f0*/  CS2R R36, SRZ ;  /* 0x0000000000247805 */ /* 0x000fe4000001ff00 */
[----:B------:R-:W-:Y:S02]  /*9300*/  CS2R R38, SRZ ;  /* 0x0000000000267805 */ /* 0x000fe4000001ff00 */
[----:B------:R-:W-:Y:S01]  /*9310*/  IADD3.X R81, R10, UR5, R11, P1, P4 ;  /* 0x000000050a517c10 */ /* 0x000fe20008fe840b */
[----:B------:R-:W-:-:S02]  /*9320*/  ULDC.64 UR4, c[0x0][0x400] ;  /* 0x0001000000047ab9 */ /* 0x000fc40000000a00 */
[----:B------:R-:W-:-:S04]  /*9330*/  IADD3 R82, P1, P4, R96, UR4, R12 ;  /* 0x0000000460527c10 */ /* 0x000fc8000fc3e00c */
[----:B------:R-:W-:Y:S02]  /*9340*/  IADD3.X R83, R21, UR5, R91, P1, P4 ;  /* 0x0000000515537c10 */ /* 0x000fe40008fe845b */
[----:B------:R-:W-:Y:S02]  /*9350*/  ISETP.GE.AND P1, PT, R16, R117, PT ;  /* 0x000000751000720c */ /* 0x000fe40003f26270 */
[----:B------:R-:W-:Y:S02]  /*9360*/  CS2R R52, SRZ ;  /* 0x0000000000347805 */ /* 0x000fe4000001ff00 */
[----:B------:R-:W-:Y:S02]  /*9370*/  CS2R R54, SRZ ;  /* 0x0000000000367805 */ /* 0x000fe4000001ff00 */
[----:B------:R-:W-:Y:S02]  /*9380*/  CS2R R40, SRZ ;  /* 0x0000000000287805 */ /* 0x000fe4000001ff00 */
[----:B------:R-:W-:-:S05]  /*9390*/  CS2R R42, SRZ ;  /* 0x00000000002a7805 */ /* 0x000fca000001ff00 */
[----:B------:R0:W5:Y:S04]  /*93a0*/  @!P1 LDG.E.128 R48, desc[UR50][R80.64] ;  /* 0x0000003250309981 */ /* 0x000168000c1e1d00 */
[----:B------:R0:W5:Y:S01]  /*93b0*/  @!P1 LDG.E.128 R36, desc[UR50][R82.64] ;  /* 0x0000003252249981 */ /* 0x000162000c1e1d00 */
[----:B------:R-:W-:Y:S02]  /*93c0*/  ISETP.GE.AND P1, PT, R3, R117, PT ;  /* 0x000000750300720c */ /* 0x000fe40003f26270 */
[----:B------:R-:W-:Y:S02]  /*93d0*/  CS2R R76, SRZ ;  /* 0x00000000004c7805 */ /* 0x000fe4000001ff00 */
[----:B------:R-:W-:Y:S02]  /*93e0*/  CS2R R78, SRZ ;  /* 0x00000000004e7805 */ /* 0x000fe4000001ff00 */
[----:B------:R-:W-:-:S02]  /*93f0*/  CS2R R44, SRZ ;  /* 0x00000000002c7805 */ /* 0x000fc4000001ff00 */
[----:B------:R-:W-:-:S05]  /*9400*/  CS2R R46, SRZ ;  /* 0x00000000002e7805 */ /* 0x000fca000001ff00 */
[----:B------:R0:W5:Y:S04]  /*9410*/  @!P1 LDG.E.128 R52, desc[UR50][R80.64+0x20] ;  /* 0x0000203250349981 */ /* 0x000168000c1e1d00 */
[----:B------:R0:W5:Y:S01]  /*9420*/  @!P1 LDG.E.128 R40, desc[UR50][R82.64+0x20] ;  /* 0x0000203252289981 */ /* 0x000162000c1e1d00 */
[----:B------:R-:W-:-:S13]  /*9430*/  ISETP.GE.AND P1, PT, R4, R117, PT ;  /* 0x000000750400720c */ /* 0x000fda0003f26270 */
[----:B------:R0:W5:Y:S04]  /*9440*/  @!P1 LDG.E.128 R76, desc[UR50][R80.64+0x40] ;  /* 0x00004032504c9981 */ /* 0x000168000c1e1d00 */
[----:B------:R0:W5:Y:S02]  /*9450*/  @!P1 LDG.E.128 R44, desc[UR50][R82.64+0x40] ;  /* 0x00004032522c9981 */ /* 0x000164000c1e1d00 */
.L_x_494:
[----:B------:R-:W-:Y:S05]  /*9460*/  BSYNC B1 ;  /* 0x0000000000017941 */ /* 0x000fea0003800000 */
.L_x_493:
[----:B------:R-:W-:Y:S01]  /*9470*/  VIADD R84, R195, 0x80 ;  /* 0x00000080c3547836 */ /* 0x000fe20000000000 */
[----:B------:R-:W-:Y:S01]  /*9480*/  BSSY B1, `(.L_x_495) ;  /* 0x0000026000017945 */ /* 0x000fe20003800000 */
[----:B0-----:R-:W-:Y:S02]  /*9490*/  CS2R R80, SRZ ;  /* 0x0000000000507805 */ /* 0x001fe4000001ff00 */
[----:B------:R-:W-:Y:S02]  /*94a0*/  CS2R R82, SRZ ;  /* 0x0000000000527805 */ /* 0x000fe4000001ff00 */
[----:B-----5:R-:W-:Y:S01]  /*94b0*/  MOV R165, R36 ;  /* 0x0000002400a57202 */ /* 0x020fe20000000f00 */
[----:B------:R-:W-:Y:S01]  /*94c0*/  IMAD.MOV.U32 R164, RZ, RZ, R38 ;  /* 0x000000ffffa47224 */ /* 0x000fe200078e0026 */
[----:B------:R-:W-:-:S13]  /*94d0*/  ISETP.GE.AND P4, PT, R84, R90, PT ;  /* 0x0000005a5400720c */ /* 0x000fda0003f86270 */
[----:B------:R-:W-:Y:S05]  /*94e0*/  @P4 BRA `(.L_x_496) ;  /* 0x00000000007c4947 */ /* 0x000fea0003800000 */
[----:B------:R-:W-:Y:S01]  /*94f0*/  IADD3 R13, P1, P5, R102, R14, R107 ;  /* 0x0000000e660d7210 */ /* 0x000fe20007d3e06b */
[----:B------:R-:W-:Y:S01]  /*9500*/  ULDC.64 UR4, c[0x0][0x3e8] ;  /* 0x0000fa0000047ab9 */ /* 0x000fe20000000a00 */
[----:B------:R-:W-:Y:S02]  /*9510*/  CS2R R68, SRZ ;  /* 0x0000000000447805 */ /* 0x000fe4000001ff00 */
[----:B------:R-:W-:Y:S02]  /*9520*/  CS2R R70, SRZ ;  /* 0x0000000000467805 */ /* 0x000fe4000001ff00 */
[----:B------:R-:W-:Y:S02]  /*9530*/  IADD3.X R11, R10, R11, R106, P1, P5 ;  /* 0x0000000b0a0b7210 */ /* 0x000fe40000fea46a */
[----:B------:R-:W-:Y:S02]  /*9540*/  CS2R R56, SRZ ;  /* 0x0000000000387805 */ /* 0x000fe4000001ff00 */
[----:B------:R-:W-:-:S02]  /*9550*/  IADD3 R14, P1, P5, R96, R12, R109 ;  /* 0x0000000c600e7210 */ /* 0x000fc40007d3e06d */
[----:B------:R-:W-:Y:S02]  /*9560*/  CS2R R58, SRZ ;  /* 0x00000000003a7805 */ /* 0x000fe4000001ff00 */
        /* <DEDUP_REMOVED lines=23> */
.L_x_496:
[----:B------:R-:W-:Y:S05]  /*96e0*/  BSYNC B1 ;  /* 0x0000000000017941 */ /* 0x000fea0003800000 */
.L_x_495:
        /* <DEDUP_REMOVED lines=26> */
.L_x_497:
[----:B------:R-:W-:Y:S01]  /*9890*/  LEA R91, R19, R18, 0x3 ;  /* 0x00000012135b7211 */ /* 0x000fe200078e18ff */
[----:B------:R-:W1:Y:S01]  /*98a0*/  LDC R128, c[0x0][0x2f4] ;  /* 0x0000bd00ff807b82 */ /* 0x000e620000000800 */
[----:B------:R-:W-:Y:S01]  /*98b0*/  SHF.L.U32 R92, R196, 0x1f, RZ ;  /* 0x0000001fc45c7819 */ /* 0x000fe200000006ff */
[----:B------:R-:W-:Y:S03]  /*98c0*/  BSSY B1, `(.L_x_498) ;  /* 0x0000003000017945 */ /* 0x000fe60003800000 */
[----:B------:R-:W2:Y:S02]  /*98d0*/  SYNCS.PHASECHK.TRANS64.TRYWAIT P5, [R91+URZ+0x29890], R92 ;  /* 0x0298905c5b0075a7 */ /* 0x000ea400080a017f */
[----:B--2---:R-:W-:Y:S05]  /*98e0*/  @!P5 BRA `(.L_x_499) ;  /* 0x0000023000e0d947 */ /* 0x004fea0003800000 */
.L_x_785:
[----:B------:R-:W-:Y:S05]  /*98f0*/  BSYNC B1 ;  /* 0x0000000000017941 */ /* 0x000fea0003800000 */
.L_x_498:
[----:B------:R-:W-:Y:S01]  /*9900*/  UMOV UR4, 0xffffffff ;  /* 0xffffffff00047882 */ /* 0x000fe20000000000 */
[----:B-1----:R-:W-:Y:S02]  /*9910*/  IMAD.IADD R142, R128, 0x1, -R118 ;  /* 0x00000001808e7824 */ /* 0x002fe400078e0a76 */
[----:B------:R-:W-:Y:S05]  /*9920*/  BRA.DIV UR4, `(.L_x_500) ;  /* 0x0000023204e47947 */ /* 0x000fea000b800000 */
[----:B------:R1:W3:Y:S04]  /*9930*/  SHFL.IDX PT, R153, R120, RZ, 0x1e1f ;  /* 0x001e1fff78997589 */ /* 0x0002e800000e0000 */
[----:B------:R1:W4:Y:S02]  /*9940*/  SHFL.IDX PT, R11, R121, RZ, 0x1e1f ;  /* 0x001e1fff790b7589 */ /* 0x00032400000e0000 */
.L_x_789:
[----:B------:R-:W-:Y:S04]  /*9950*/  BSSY B1, `(.L_x_501) ;  /* 0x00002db000017945 */ /* 0x000fe80003800000 */
[----:B------:R-:W-:Y:S05]  /*9960*/  @P2 BRA `(.L_x_502) ;  /* 0x0000002c00642947 */ /* 0x000fea0003800000 */
[----:B------:R-:W-:Y:S01]  /*9970*/  ISETP.NE.AND P2, PT, R28, RZ, PT ;  /* 0x000000ff1c00720c */ /* 0x000fe20003f45270 */
[----:B------:R-:W-:-:S12]  /*9980*/  BSSY B2, `(.L_x_503) ;  /* 0x00000f6000027945 */ /* 0x000fd80003800000 */
[----:B------:R-:W-:Y:S05]  /*9990*/  @!P2 BRA `(.L_x_504) ;  /* 0x0000000c00d0a947 */ /* 0x000fea0003800000 */
[----:B0-----:R-:W-:Y:S01]  /*99a0*/  SEL R12, R118, R142, !P0 ;  /* 0x0000008e760c7207 */ /* 0x001fe20004000000 */
[----:B------:R-:W-:Y:S01]  /*99b0*/  BSSY B3, `(.L_x_505) ;  /* 0x00000eb000037945 */ /* 0x000fe20003800000 */
[----:B------:R-:W-:Y:S02]  /*99c0*/  ISETP.GE.AND P2, PT, R16, R117, PT ;  /* 0x000000751000720c */ /* 0x000fe40003f46270 */
[----:B------:R-:W-:-:S04]  /*99d0*/  SHF.R.S32.HI R13, RZ, 0x1f, R12 ;  /* 0x0000001fff0d7819 */ /* 0x000fc8000001140c */
[----:B------:R-:W-:-:S04]  /*99e0*/  LEA.HI R13, R13, R12, RZ, 0x5 ;  /* 0x0000000c0d0d7211 */ /* 0x000fc800078f28ff */
[----:B------:R-:W-:-:S04]  /*99f0*/  LEA.HI.SX32 R172, R13, R116, 0x1b ;  /* 0x000000740dac7211 */ /* 0x000fc800078fdaff */
[----:B------:R-:W-:-:S04]  /*9a00*/  SHF.R.S32.HI R13, RZ, 0x1f, R172 ;  /* 0x0000001fff0d7819 */ /* 0x000fc800000114ac */
[----:B------:R-:W-:Y:S01]  /*9a10*/  LEA.HI R13, R13, R172, RZ, 0x2 ;  /* 0x000000ac0d0d7211 */ /* 0x000fe200078f10ff */
[----:B------:R-:W-:-:S03]  /*9a20*/  IMAD.SHL.U32 R172, R172, 0x10, RZ ;  /* 0x00000010acac7824 */ /* 0x000fc600078e00ff */
[----:B------:R-:W-:Y:S02]  /*9a30*/  SHF.R.S32.HI R13, RZ, 0x2, R13 ;  /* 0x00000002ff0d7819 */ /* 0x000fe4000001140d */
[----:B------:R-:W-:-:S03]  /*9a40*/  LOP3.LUT R12, R205, 0x30, R172, 0xf8, !PT ;  /* 0x00000030cd0c7812 */ /* 0x000fc600078ef8ac */
[----:B------:R-:W-:Y:S01]  /*9a50*/  IMAD R13, R13, 0x2800, R207 ;  /* 0x000028000d0d7824 */ /* 0x000fe200078e02cf */
[----:B------:R-:W-:-:S05]  /*9a60*/  LOP3.LUT R12, R12, R206, RZ, 0x3c, !PT ;  /* 0x000000ce0c0c7212 */ /* 0x000fca00078e3cff */
[----:B------:R-:W-:-:S04]  /*9a70*/  IMAD.IADD R12, R13, 0x1, R12 ;  /* 0x000000010d0c7824 */ /* 0x000fc800078e020c */
[C---:B------:R-:W-:Y:S02]  /*9a80*/  IMAD R84, R19.reuse, 0x7800, R12 ;  /* 0x0000780013547824 */ /* 0x040fe400078e020c */
[----:B------:R-:W-:Y:S02]  /*9a90*/  IMAD R12, R19, 0x7800, R136 ;  /* 0x00007800130c7824 */ /* 0x000fe400078e0288 */
[----:B------:R-:W-:-:S03]  /*9aa0*/  IMAD.IADD R84, R18, 0x1, R84 ;  /* 0x0000000112547824 */ /* 0x000fc600078e0254 */
[----:B------:R-:W-:-:S03]  /*9ab0*/  IADD3 R12, R18, R12, RZ ;  /* 0x0000000c120c7210 */ /* 0x000fc60007ffe0ff */
[----:B------:R-:W0:Y:S04]  /*9ac0*/  LDS.128 R84, [R84+0x1a400] ;  /* 0x01a4000054547984 */ /* 0x000e280000000c00 */
[----:B------:R-:W0:Y:S01]  /*9ad0*/  LDS.128 R12, [R12+0x1a400] ;  /* 0x01a400000c0c7984 */ /* 0x000e220000000c00 */
[----:B------:R-:W-:Y:S05]  /*9ae0*/  @P2 BRA `(.L_x_506) ;  /* 0x0000000c005c2947 */ /* 0x000fea0003800000 */
[----:B------:R-:W-:Y:S02]  /*9af0*/  SHF.R.U32.HI R38, RZ, 0x8, R49 ;  /* 0x00000008ff267819 */ /* 0x000fe40000011631 */
[--C-:B------:R-:W-:Y:S02]  /*9b00*/  SHF.R.U32.HI R36, RZ, 0x10, R51.reuse ;  /* 0x00000010ff247819 */ /* 0x100fe40000011633 */
[----:B------:R-:W-:Y:S01]  /*9b10*/  SHF.R.U32.HI R173, RZ, 0x8, R51 ;  /* 0x00000008ffad7819 */ /* 0x000fe20000011633 */
[----:B------:R-:W-:Y:S01]  /*9b20*/  IMAD.SHL.U32 R177, R38, 0x100, RZ ;  /* 0x0000010026b17824 */ /* 0x000fe200078e00ff */
[----:B------:R-:W-:Y:S02]  /*9b30*/  LOP3.LUT R175, R51, 0xff0000ff, RZ, 0xc0, !PT ;  /* 0xff0000ff33af7812 */ /* 0x000fe400078ec0ff */
[----:B------:R-:W-:Y:S01]  /*9b40*/  SHF.R.U32.HI R51, RZ, 0x8, R37 ;  /* 0x00000008ff337819 */ /* 0x000fe20000011625 */
[----:B------:R-:W-:Y:S01]  /*9b50*/  IMAD.SHL.U32 R173, R173, 0x100, RZ ;  /* 0x00000100adad7824 */ /* 0x000fe200078e00ff */
[----:B------:R-:W-:-:S02]  /*9b60*/  SHF.R.U32.HI R48, RZ, 0x10, R49 ;  /* 0x00000010ff307819 */ /* 0x000fc40000011631 */
[----:B------:R-:W-:Y:S02]  /*9b70*/  LOP3.LUT R50, R49, 0xff0000ff, RZ, 0xc0, !PT ;  /* 0xff0000ff31327812 */ /* 0x000fe400078ec0ff */
[----:B------:R-:W-:Y:S01]  /*9b80*/  SHF.R.U32.HI R174, RZ, 0x10, R37 ;  /* 0x00000010ffae7819 */ /* 0x000fe20000011625 */
[----:B------:R-:W-:Y:S01]  /*9b90*/  IMAD.U32 R48, R48, 0x10000, RZ ;  /* 0x0001000030307824 */ /* 0x000fe200078e00ff */
[----:B------:R-:W-:Y:S02]  /*9ba0*/  LOP3.LUT R176, R37, 0xff0000ff, RZ, 0xc0, !PT ;  /* 0xff0000ff25b07812 */ /* 0x000fe400078ec0ff */
[--C-:B------:R-:W-:Y:S01]  /*9bb0*/  SHF.R.U32.HI R37, RZ, 0x10, R39.reuse ;  /* 0x00000010ff257819 */ /* 0x100fe20000011627 */
[----:B------:R-:W-:Y:S01]  /*9bc0*/  IMAD.U32 R174, R174, 0x10000, RZ ;  /* 0x00010000aeae7824 */ /* 0x000fe200078e00ff */
[----:B------:R-:W-:Y:S02]  /*9bd0*/  SHF.R.U32.HI R38, RZ, 0x8, R39 ;  /* 0x00000008ff267819 */ /* 0x000fe40000011627 */
[----:B------:R-:W-:Y:S01]  /*9be0*/  LOP3.LUT R49, R39, 0xff0000ff, RZ, 0xc0, !PT ;  /* 0xff0000ff27317812 */ /* 0x000fe200078ec0ff */
[----:B------:R-:W-:Y:S01]  /*9bf0*/  IMAD.U32 R37, R37, 0x10000, RZ ;  /* 0x0001000025257824 */ /* 0x000fe200078e00ff */
[----:B------:R-:W-:Y:S01]  /*9c00*/  SHF.L.U32 R39, R51, 0x8, RZ ;  /* 0x0000000833277819 */ /* 0x000fe200000006ff */
[----:B------:R-:W-:Y:S01]  /*9c10*/  IMAD.SHL.U32 R38, R38, 0x100, RZ ;  /* 0x0000010026267824 */ /* 0x000fe200078e00ff */
[----:B------:R-:W-:-:S02]  /*9c20*/  LOP3.LUT R50, R50, 0xff00, R177, 0xf8, !PT ;  /* 0x0000ff0032327812 */ /* 0x000fc400078ef8b1 */
[----:B------:R-:W-:Y:S02]  /*9c30*/  LOP3.LUT R39, R176, 0xff00, R39, 0xf8, !PT ;  /* 0x0000ff00b0277812 */ /* 0x000fe400078ef827 */
[----:B------:R-:W-:Y:S02]  /*9c40*/  LOP3.LUT R51, R175, 0xff00, R173, 0xf8, !PT ;  /* 0x0000ff00af337812 */ /* 0x000fe400078ef8ad */
[----:B------:R-:W-:Y:S02]  /*9c50*/  LOP3.LUT R175, R50, 0xff0000, R48, 0xf8, !PT ;  /* 0x00ff000032af7812 */ /* 0x000fe400078ef830 */
[----:B------:R-:W-:Y:S02]  /*9c60*/  LOP3.LUT R50, R39, 0xff0000, R174, 0xf8, !PT ;  /* 0x00ff000027327812 */ /* 0x000fe400078ef8ae */
[----:B0-----:R-:W-:Y:S02]  /*9c70*/  F2FP.F16.E4M3.UNPACK_B R173, R85 ;  /* 0x00000055ffad723e */ /* 0x001fe400020006ff */
[----:B------:R-:W-:-:S02]  /*9c80*/  F2FP.F16.E4M3.UNPACK_B R176, R50 ;  /* 0x00000032ffb0723e */ /* 0x000fc400020006ff */
[----:B------:R-:W-:Y:S01]  /*9c90*/  F2FP.F16.E4M3.UNPACK_B R39, R13 ;  /* 0x0000000dff27723e */ /* 0x000fe200020006ff */
[----:B------:R-:W-:Y:S01]  /*9ca0*/  HADD2.F32 R48, -RZ, R173.H0_H0 ;  /* 0x200000adff307230 */ /* 0x000fe20000004100 */
[----:B------:R-:W-:Y:S01]  /*9cb0*/  F2FP.F16.E4M3.UNPACK_B R177, R175 ;  /* 0x000000afffb1723e */ /* 0x000fe200020006ff */
[--C-:B------:R-:W-:Y:S01]  /*9cc0*/  HADD2.F32 R179, -RZ, R176.reuse.H0_H0 ;  /* 0x200000b0ffb37230 */ /* 0x100fe20000004100 */
[----:B------:R-:W-:Y:S01]  /*9cd0*/  F2FP.F16.E4M3.UNPACK_B R85, R85.H1 ;  /* 0x00000055ff55723e */ /* 0x000fe200030006ff */
[----:B------:R-:W-:Y:S01]  /*9ce0*/  HADD2.F32 R174, -RZ, R39.H0_H0 ;  /* 0x20000027ffae7230 */ /* 0x000fe20000004100 */
[----:B------:R-:W-:Y:S01]  /*9cf0*/  F2FP.F16.E4M3.UNPACK_B R175, R175.H1 ;  /* 0x000000afffaf723e */ /* 0x000fe200030006ff */
[----:B------:R-:W-:Y:S02]  /*9d00*/  HADD2.F32 R178, -RZ, R177.H0_H0 ;  /* 0x200000b1ffb27230 */ /* 0x000fe40000004100 */
[----:B------:R-:W-:Y:S01]  /*9d10*/  FMUL.FTZ R180, R48, R179 ;  /* 0x000000b330b47220 */ /* 0x000fe20000410000 */
[----:B------:R-:W-:-:S02]  /*9d20*/  HADD2.F32 R176, -RZ, R176.H1_H1 ;  /* 0x300000b0ffb07230 */ /* 0x000fc40000004100 */
[C---:B------:R-:W-:Y:S01]  /*9d30*/  FMUL.FTZ R179, R174.reuse, R179 ;  /* 0x000000b3aeb37220 */ /* 0x040fe20000410000 */
[----:B------:R-:W-:Y:S02]  /*9d40*/  HADD2.F32 R39, -RZ, R39.H1_H1 ;  /* 0x30000027ff277230 */ /* 0x000fe40000004100 */
[-C--:B------:R-:W-:Y:S01]  /*9d50*/  FFMA.FTZ R174, R174, R178.reuse, -R180 ;  /* 0x000000b2aeae7223 */ /* 0x080fe200000108b4 */
[----:B------:R-:W-:Y:S02]  /*9d60*/  HADD2.F32 R177, -RZ, R177.H1_H1 ;  /* 0x300000b1ffb17230 */ /* 0x000fe40000004100 */
[----:B------:R-:W-:Y:S01]  /*9d70*/  FFMA.FTZ R48, R48, R178, R179 ;  /* 0x000000b230307223 */ /* 0x000fe200000100b3 */
[----:B------:R-:W-:Y:S01]  /*9d80*/  HADD2.F32 R178, -RZ, R173.H1_H1 ;  /* 0x300000adffb27230 */ /* 0x000fe20000004100 */
[----:B------:R-:W-:Y:S02]  /*9d90*/  SHF.L.U32 R36, R36, 0x10, RZ ;  /* 0x0000001024247819 */ /* 0x000fe400000006ff */
[----:B------:R-:W-:-:S02]  /*9da0*/  LOP3.LUT R49, R49, 0xff00, R38, 0xf8, !PT ;  /* 0x0000ff0031317812 */ /* 0x000fc400078ef826 */
[CC--:B------:R-:W-:Y:S01]  /*9db0*/  FMUL.FTZ R173, R178.reuse, R176.reuse ;  /* 0x000000b0b2ad7220 */ /* 0x0c0fe20000410000 */
[----:B------:R-:W-:Y:S01]  /*9dc0*/  FMUL.FTZ R176, R39, R176 ;  /* 0x000000b027b07220 */ /* 0x000fe20000410000 */
[----:B------:R-:W-:Y:S02]  /*9dd0*/  LOP3.LUT R51, R51, 0xff0000, R36, 0xf8, !PT ;  /* 0x00ff000033337812 */ /* 0x000fe400078ef824 */
[-C--:B------:R-:W-:Y:S01]  /*9de0*/  FFMA.FTZ R173, R39, R177.reuse, -R173 ;  /* 0x000000b127ad7223 */ /* 0x080fe200000108ad */
[----:B------:R-:W-:Y:S01]  /*9df0*/  FFMA.FTZ R39, R178, R177, R176 ;  /* 0x000000b1b2277223 */ /* 0x000fe200000100b0 */
[----:B------:R-:W-:Y:S01]  /*9e00*/  F2FP.F16.E4M3.UNPACK_B R176, R50.H1 ;  /* 0x00000032ffb0723e */ /* 0x000fe200030006ff */
[----:B------:R-:W-:Y:S01]  /*9e10*/  HADD2.F32 R178, -RZ, R175.H0_H0 ;  /* 0x200000afffb27230 */ /* 0x000fe20000004100 */
[----:B------:R-:W-:Y:S01]  /*9e20*/  F2FP.F16.E4M3.UNPACK_B R177, R13.H1 ;  /* 0x0000000dffb1723e */ /* 0x000fe200030006ff */
[----:B------:R-:W-:Y:S01]  /*9e30*/  HADD2.F32 R13, -RZ, R85.H0_H0 ;  /* 0x20000055ff0d7230 */ /* 0x000fe20000004100 */
[----:B------:R-:W-:Y:S01]  /*9e40*/  LOP3.LUT R36, R49, 0xff0000, R37, 0xf8, !PT ;  /* 0x00ff000031247812 */ /* 0x000fe200078ef825 */
[----:B------:R-:W-:-:S02]  /*9e50*/  HADD2.F32 R179, -RZ, R176.H0_H0 ;  /* 0x200000b0ffb37230 */ /* 0x000fc40000004100 */
[----:B------:R-:W-:Y:S02]  /*9e60*/  HADD2.F32 R50, -RZ, R177.H0_H0 ;  /* 0x200000b1ff327230 */ /* 0x000fe40000004100 */
[----:B------:R-:W-:Y:S02]  /*9e70*/  HADD2.F32 R85, -RZ, R85.H1_H1 ;  /* 0x30000055ff557230 */ /* 0x000fe40000004100 */
[-C--:B------:R-:W-:Y:S01]  /*9e80*/  FMUL.FTZ R180, R13, R179.reuse ;  /* 0x000000b30db47220 */ /* 0x080fe20000410000 */
[----:B------:R-:W-:Y:S02]  /*9e90*/  HADD2.F32 R176, -RZ, R176.H1_H1 ;  /* 0x300000b0ffb07230 */ /* 0x000fe40000004100 */
[C---:B------:R-:W-:Y:S01]  /*9ea0*/  FMUL.FTZ R179, R50.reuse, R179 ;  /* 0x000000b332b37220 */ /* 0x040fe20000410000 */
[----:B------:R-:W-:Y:S02]  /*9eb0*/  IMAD.MOV.U32 R37, RZ, RZ, R87 ;  /* 0x000000ffff257224 */ /* 0x000fe400078e0057 */
[----:B------:R-:W-:Y:S01]  /*9ec0*/  FFMA.FTZ R50, R50, R178, -R180 ;  /* 0x000000b232327223 */ /* 0x000fe200000108b4 */
[----:B------:R-:W-:-:S02]  /*9ed0*/  IMAD.MOV.U32 R87, RZ, RZ, R15 ;  /* 0x000000ffff577224 */ /* 0x000fc400078e000f */
[----:B------:R-:W-:Y:S01]  /*9ee0*/  FFMA.FTZ R13, R13, R178, R179 ;  /* 0x000000b20d0d7223 */ /* 0x000fe200000100b3 */
[----:B------:R-:W-:Y:S01]  /*9ef0*/  HADD2.F32 R178, -RZ, R177.H1_H1 ;  /* 0x300000b1ffb27230 */ /* 0x000fe20000004100 */
[----:B------:R-:W-:Y:S01]  /*9f00*/  F2FP.F16.E4M3.UNPACK_B R38, R37 ;  /* 0x00000025ff26723e */ /* 0x000fe200020006ff */
[----:B------:R-:W-:Y:S02]  /*9f10*/  HADD2.F32 R177, -RZ, R175.H1_H1 ;  /* 0x300000afffb17230 */ /* 0x000fe40000004100 */
[-C--:B------:R-:W-:Y:S01]  /*9f20*/  FMUL.FTZ R175, R85, R176.reuse ;  /* 0x000000b055af7220 */ /* 0x080fe20000410000 */
[----:B------:R-:W-:Y:S01]  /*9f30*/  F2FP.F16.E4M3.UNPACK_B R15, R87 ;  /* 0x00000057ff0f723e */ /* 0x000fe200020006ff */
[C---:B------:R-:W-:Y:S01]  /*9f40*/  FMUL.FTZ R176, R178.reuse, R176 ;  /* 0x000000b0b2b07220 */ /* 0x040fe20000410000 */
[----:B------:R-:W-:Y:S01]  /*9f50*/  F2FP.F16.E4M3.UNPACK_B R37, R37.H1 ;  /* 0x00000025ff25723e */ /* 0x000fe200030006ff */
[----:B------:R-:W-:Y:S01]  /*9f60*/  FFMA.FTZ R175, R178, R177, -R175 ;  /* 0x000000b1b2af7223 */ /* 0x000fe200000108af */
[----:B------:R-:W-:-:S02]  /*9f70*/  HADD2.F32 R178, -RZ, R38.H0_H0 ;  /* 0x20000026ffb27230 */ /* 0x000fc40000004100 */
[----:B------:R-:W-:Y:S01]  /*9f80*/  FFMA.FTZ R85, R85, R177, R176 ;  /* 0x000000b155557223 */ /* 0x000fe200000100b0 */
[-C--:B------:R-:W-:Y:S01]  /*9f90*/  F2FP.F16.E4M3.UNPACK_B R176, R36.reuse ;  /* 0x00000024ffb0723e */ /* 0x080fe200020006ff */
[--C-:B------:R-:W-:Y:S01]  /*9fa0*/  HADD2.F32 R180, -RZ, R15.reuse.H0_H0 ;  /* 0x2000000fffb47230 */ /* 0x100fe20000004100 */
[-C--:B------:R-:W-:Y:S01]  /*9fb0*/  F2FP.F16.E4M3.UNPACK_B R177, R51.reuse ;  /* 0x00000033ffb1723e */ /* 0x080fe200020006ff */
[----:B------:R-:W-:Y:S01]  /*9fc0*/  HADD2.F32 R15, -RZ, R15.H1_H1 ;  /* 0x3000000fff0f7230 */ /* 0x000fe20000004100 */
[----:B------:R-:W-:Y:S01]  /*9fd0*/  F2FP.F16.E4M3.UNPACK_B R36, R36.H1 ;  /* 0x00000024ff24723e */ /* 0x000fe200030006ff */
[--C-:B------:R-:W-:Y:S01]  /*9fe0*/  HADD2.F32 R49, -RZ, R176.reuse.H0_H0 ;  /* 0x200000b0ff317230 */ /* 0x100fe20000004100 */
[----:B------:R-:W-:Y:S01]  /*9ff0*/  F2FP.F16.E4M3.UNPACK_B R51, R51.H1 ;  /* 0x00000033ff33723e */ /* 0x000fe200030006ff */
[----:B------:R-:W-:Y:S01]  /*a000*/  HADD2.F32 R179, -RZ, R177.H0_H0 ;  /* 0x200000b1ffb37230 */ /* 0x000fe20000004100 */
[----:B------:R-:W-:Y:S01]  /*a010*/  F2FP.SATFINITE.E4M3.F32.PACK_AB_MERGE_C R50, R175, R50, RZ ;  /* 0x00000032af32723e */ /* 0x000fe200048070ff */
[----:B------:R-:W-:-:S02]  /*a020*/  HADD2.F32 R176, -RZ, R176.H1_H1 ;  /* 0x300000b0ffb07230 */ /* 0x000fc40000004100 */
[-C--:B------:R-:W-:Y:S01]  /*a030*/  FMUL.FTZ R181, R178, R49.reuse ;  /* 0x00000031b2b57220 */ /* 0x080fe20000410000 */
[C---:B------:R-:W-:Y:S01]  /*a040*/  FMUL.FTZ R49, R180.reuse, R49 ;  /* 0x00000031b4317220 */ /* 0x040fe20000410000 */
[----:B------:R-:W-:Y:S01]  /*a050*/  HADD2.F32 R177, -RZ, R177.H1_H1 ;  /* 0x300000b1ffb17230 */ /* 0x000fe20000004100 */
[----:B------:R-:W-:Y:S01]  /*a060*/  F2FP.SATFINITE.E4M3.F32.PACK_AB_MERGE_C R173, R173, R174, R50 ;  /* 0x000000aeadad723e */ /* 0x000fe20004807032 */
[-C--:B------:R-:W-:Y:S01]  /*a070*/  FFMA.FTZ R181, R180, R179.reuse, -R181 ;  /* 0x000000b3b4b57223 */ /* 0x080fe200000108b5 */
[----:B------:R-:W-:Y:S01]  /*a080*/  FFMA.FTZ R178, R178, R179, R49 ;  /* 0x000000b3b2b27223 */ /* 0x000fe20000010031 */
[----:B------:R-:W-:Y:S01]  /*a090*/  HADD2.F32 R49, -RZ, R38.H1_H1 ;  /* 0x30000026ff317230 */ /* 0x000fe20000004100 */
[----:B------:R-:W-:Y:S01]  /*a0a0*/  F2FP.F16.E4M3.UNPACK_B R50, R84.H1 ;  /* 0x00000054ff32723e */ /* 0x000fe200030006ff */
[--C-:B------:R-:W-:Y:S01]  /*a0b0*/  HADD2.F32 R179, -RZ, R36.reuse.H0_H0 ;  /* 0x20000024ffb37230 */ /* 0x100fe20000004100 */
[----:B------:R-:W-:Y:S01]  /*a0c0*/  F2FP.SATFINITE.E4M3.F32.PACK_AB_MERGE_C R13, R85, R13, RZ ;  /* 0x0000000d550d723e */ /* 0x000fe200048070ff */
[----:B------:R-:W-:-:S02]  /*a0d0*/  HADD2.F32 R36, -RZ, R36.H1_H1 ;  /* 0x30000024ff247230 */ /* 0x000fc40000004100 */
[----:B------:R-:W-:Y:S01]  /*a0e0*/  FMUL.FTZ R38, R49, R176 ;  /* 0x000000b031267220 */ /* 0x000fe20000410000 */
[----:B------:R-:W-:Y:S02]  /*a0f0*/  F2FP.F16.E4M3.UNPACK_B R85, R166.H1 ;  /* 0x000000a6ff55723e */ /* 0x000fe400030006ff */
[----:B------:R-:W-:Y:S01]  /*a100*/  F2FP.F16.E4M3.UNPACK_B R84, R84 ;  /* 0x00000054ff54723e */ /* 0x000fe200020006ff */
[CC--:B------:R-:W-:Y:S01]  /*a110*/  FFMA.FTZ R38, R15.reuse, R177.reuse, -R38 ;  /* 0x000000b10f267223 */ /* 0x0c0fe20000010826 */
[----:B------:R-:W-:Y:S01]  /*a120*/  FMUL.FTZ R15, R15, R176 ;  /* 0x000000b00f0f7220 */ /* 0x000fe20000410000 */
[--C-:B------:R-:W-:Y:S01]  /*a130*/  HADD2.F32 R176, -RZ, R51.reuse.H0_H0 ;  /* 0x20000033ffb07230 */ /* 0x100fe20000004100 */
[----:B------:R-:W-:Y:S01]  /*a140*/  F2FP.F16.E4M3.UNPACK_B R166, R166 ;  /* 0x000000a6ffa6723e */ /* 0x000fe200020006ff */
[----:B------:R-:W-:Y:S02]  /*a150*/  HADD2.F32 R51, -RZ, R51.H1_H1 ;  /* 0x30000033ff337230 */ /* 0x000fe40000004100 */
[----:B------:R-:W-:Y:S01]  /*a160*/  FFMA.FTZ R15, R49, R177, R15 ;  /* 0x000000b1310f7223 */ /* 0x000fe2000001000f */
[----:B------:R-:W-:Y:S01]  /*a170*/  F2FP.F16.E4M3.UNPACK_B R49, R87.H1 ;  /* 0x00000057ff31723e */ /* 0x000fe200030006ff */
[--C-:B------:R-:W-:Y:S01]  /*a180*/  HADD2.F32 R87, -RZ, R37.reuse.H0_H0 ;  /* 0x20000025ff577230 */ /* 0x100fe20000004100 */
[----:B------:R-:W-:Y:S01]  /*a190*/  F2FP.SATFINITE.E4M3.F32.PACK_AB_MERGE_C R39, R39, R48, R13 ;  /* 0x000000302727723e */ /* 0x000fe2000480700d */
[----:B------:R-:W-:-:S02]  /*a1a0*/  HADD2.F32 R37, -RZ, R37.H1_H1 ;  /* 0x30000025ff257230 */ /* 0x000fc40000004100 */
[--C-:B------:R-:W-:Y:S02]  /*a1b0*/  HADD2.F32 R177, -RZ, R49.reuse.H0_H0 ;  /* 0x20000031ffb17230 */ /* 0x100fe40000004100 */
[-C--:B------:R-:W-:Y:S01]  /*a1c0*/  FMUL.FTZ R180, R87, R179.reuse ;  /* 0x000000b357b47220 */ /* 0x080fe20000410000 */
[----:B------:R-:W-:Y:S02]  /*a1d0*/  HADD2.F32 R49, -RZ, R49.H1_H1 ;  /* 0x30000031ff317230 */ /* 0x000fe40000004100 */
[--C-:B------:R-:W-:Y:S02]  /*a1e0*/  HADD2.F32 R175, -RZ, R85.reuse.H0_H0 ;  /* 0x20000055ffaf7230 */ /* 0x100fe40000004100 */
[C---:B------:R-:W-:Y:S01]  /*a1f0*/  FFMA.FTZ R180, R177.reuse, R176, -R180 ;  /* 0x000000b0b1b47223 */ /* 0x040fe200000108b4 */
[----:B------:R-:W-:Y:S01]  /*a200*/  FMUL.FTZ R177, R177, R179 ;  /* 0x000000b3b1b17220 */ /* 0x000fe20000410000 */
[----:B------:R-:W-:Y:S02]  /*a210*/  HADD2.F32 R85, -RZ, R85.H1_H1 ;  /* 0x30000055ff557230 */ /* 0x000fe40000004100 */
[----:B------:R-:W-:-:S02]  /*a220*/  IMAD.MOV.U32 R13, RZ, RZ, R173 ;  /* 0x000000ffff0d7224 */ /* 0x000fc400078e00ad */
[----:B------:R-:W-:Y:S01]  /*a230*/  FFMA.FTZ R177, R87, R176, R177 ;  /* 0x000000b057b17223 */ /* 0x000fe200000100b1 */
[-C--:B------:R-:W-:Y:S01]  /*a240*/  FMUL.FTZ R87, R37, R36.reuse ;  /* 0x0000002425577220 */ /* 0x080fe20000410000 */
[----:B------:R-:W-:-:S03]  /*a250*/  FMUL.FTZ R36, R49, R36 ;  /* 0x0000002431247220 */ /* 0x000fc60000410000 */
[-C--:B------:R-:W-:Y:S01]  /*a260*/  FFMA.FTZ R87, R49, R51.reuse, -R87 ;  /* 0x0000003331577223 */ /* 0x080fe20000010857 */
[----:B------:R-:W-:Y:S01]  /*a270*/  FFMA.FTZ R37, R37, R51, R36 ;  /* 0x0000003325257223 */ /* 0x000fe20000010024 */
[-C--:B------:R-:W-:Y:S01]  /*a280*/  F2FP.F16.E4M3.UNPACK_B R36, R165.reuse.H1 ;  /* 0x000000a5ff24723e */ /* 0x080fe200030006ff */
[--C-:B------:R-:W-:Y:S01]  /*a290*/  HADD2.F32 R51, -RZ, R50.reuse.H0_H0 ;  /* 0x20000032ff337230 */ /* 0x100fe20000004100 */
[-C--:B------:R-:W-:Y:S01]  /*a2a0*/  F2FP.F16.E4M3.UNPACK_B R49, R12.reuse.H1 ;  /* 0x0000000cff31723e */ /* 0x080fe200030006ff */
[----:B------:R-:W-:Y:S01]  /*a2b0*/  HADD2.F32 R50, -RZ, R50.H1_H1 ;  /* 0x30000032ff327230 */ /* 0x000fe20000004100 */
[----:B------:R-:W-:Y:S01]  /*a2c0*/  F2FP.F16.E4M3.UNPACK_B R165, R165 ;  /* 0x000000a5ffa5723e */ /* 0x000fe200020006ff */
[--C-:B------:R-:W-:Y:S01]  /*a2d0*/  HADD2.F32 R179, -RZ, R36.reuse.H0_H0 ;  /* 0x20000024ffb37230 */ /* 0x100fe20000004100 */
[----:B------:R-:W-:Y:S01]  /*a2e0*/  F2FP.F16.E4M3.UNPACK_B R12, R12 ;  /* 0x0000000cff0c723e */ /* 0x000fe200020006ff */
[----:B------:R-:W-:Y:S01]  /*a2f0*/  HADD2.F32 R174, -RZ, R49.H0_H0 ;  /* 0x20000031ffae7230 */ /* 0x000fe20000004100 */
[----:B------:R-:W-:Y:S01]  /*a300*/  F2FP.SATFINITE.E4M3.F32.PACK_AB_MERGE_C R87, R87, R180, RZ ;  /* 0x000000b45757723e */ /* 0x000fe200048070ff */
[----:B------:R-:W-:-:S02]  /*a310*/  HADD2.F32 R36, -RZ, R36.H1_H1 ;  /* 0x30000024ff247230 */ /* 0x000fc40000004100 */
[-C--:B------:R-:W-:Y:S01]  /*a320*/  FMUL.FTZ R176, R51, R179.reuse ;  /* 0x000000b333b07220 */ /* 0x080fe20000410000 */
[----:B------:R-:W-:Y:S02]  /*a330*/  HADD2.F32 R49, -RZ, R49.H1_H1 ;  /* 0x30000031ff317230 */ /* 0x000fe40000004100 */
[C---:B------:R-:W-:Y:S01]  /*a340*/  FMUL.FTZ R179, R174.reuse, R179 ;  /* 0x000000b3aeb37220 */ /* 0x040fe20000410000 */
[----:B------:R-:W-:Y:S01]  /*a350*/  F2FP.SATFINITE.E4M3.F32.PACK_AB_MERGE_C R37, R37, R177, RZ ;  /* 0x000000b12525723e */ /* 0x000fe200048070ff */
[----:B------:R-:W-:Y:S01]  /*a360*/  FFMA.FTZ R176, R174, R175, -R176 ;  /* 0x000000afaeb07223 */ /* 0x000fe200000108b0 */
[----:B------:R-:W-:Y:S01]  /*a370*/  F2FP.SATFINITE.E4M3.F32.PACK_AB_MERGE_C R38, R38, R181, R87 ;  /* 0x000000b52626723e */ /* 0x000fe20004807057 */
[----:B------:R-:W-:Y:S01]  /*a380*/  FFMA.FTZ R179, R51, R175, R179 ;  /* 0x000000af33b37223 */ /* 0x000fe200000100b3 */
[CC--:B------:R-:W-:Y:S01]  /*a390*/  FMUL.FTZ R51, R50.reuse, R36.reuse ;  /* 0x0000002432337220 */ /* 0x0c0fe20000410000 */
[----:B------:R-:W-:Y:S01]  /*a3a0*/  FMUL.FTZ R36, R49, R36 ;  /* 0x0000002431247220 */ /* 0x000fe20000410000 */
[----:B------:R-:W-:Y:S01]  /*a3b0*/  HADD2.F32 R175, -RZ, R165.H0_H0 ;  /* 0x200000a5ffaf7230 */ /* 0x000fe20000004100 */
[----:B------:R-:W-:Y:S01]  /*a3c0*/  F2FP.SATFINITE.E4M3.F32.PACK_AB_MERGE_C R37, R15, R178, R37 ;  /* 0x000000b20f25723e */ /* 0x000fe20004807025 */
[-C--:B------:R-:W-:Y:S01]  /*a3d0*/  FFMA.FTZ R49, R49, R85.reuse, -R51 ;  /* 0x0000005531317223 */ /* 0x080fe20000010833 */
[----:B------:R-:W-:Y:S01]  /*a3e0*/  FFMA.FTZ R36, R50, R85, R36 ;  /* 0x0000005532247223 */ /* 0x000fe20000010024 */
[----:B------:R-:W-:Y:S01]  /*a3f0*/  HADD2.F32 R50, -RZ, R84.H0_H0 ;  /* 0x20000054ff327230 */ /* 0x000fe20000004100 */
[----:B------:R-:W-:Y:S01]  /*a400*/  MOV R87, R37 ;  /* 0x0000002500577202 */ /* 0x000fe20000000f00 */
[----:B------:R-:W-:Y:S01]  /*a410*/  HADD2.F32 R85, -RZ, R12.H0_H0 ;  /* 0x2000000cff557230 */ /* 0x000fe20000004100 */
[----:B------:R-:W-:Y:S01]  /*a420*/  F2FP.SATFINITE.E4M3.F32.PACK_AB_MERGE_C R49, R49, R176, RZ ;  /* 0x000000b03131723e */ /* 0x000fe200048070ff */
[----:B------:R-:W-:-:S02]  /*a430*/  HADD2.F32 R51, -RZ, R166.H0_H0 ;  /* 0x200000a6ff337230 */ /* 0x000fc40000004100 */
[CC--:B------:R-:W-:Y:S01]  /*a440*/  FMUL.FTZ R174, R50.reuse, R175.reuse ;  /* 0x000000af32ae7220 */ /* 0x0c0fe20000410000 */
[----:B------:R-:W-:Y:S02]  /*a450*/  HADD2.F32 R165, -RZ, R165.H1_H1 ;  /* 0x300000a5ffa57230 */ /* 0x000fe40000004100 */
[C---:B------:R-:W-:Y:S01]  /*a460*/  FMUL.FTZ R175, R85.reuse, R175 ;  /* 0x000000af55af7220 */ /* 0x040fe20000410000 */
[----:B------:R-:W-:Y:S02]  /*a470*/  HADD2.F32 R84, -RZ, R84.H1_H1 ;  /* 0x30000054ff547230 */ /* 0x000fe40000004100 */
[-C--:B------:R-:W-:Y:S01]  /*a480*/  FFMA.FTZ R174, R85, R51.reuse, -R174 ;  /* 0x0000003355ae7223 */ /* 0x080fe200000108ae */
[----:B------:R-:W-:Y:S02]  /*a490*/  HADD2.F32 R12, -RZ, R12.H1_H1 ;  /* 0x3000000cff0c7230 */ /* 0x000fe40000004100 */
[----:B------:R-:W-:Y:S01]  /*a4a0*/  FFMA.FTZ R175, R50, R51, R175 ;  /* 0x0000003332af7223 */ /* 0x000fe200000100af */
[----:B------:R-:W-:-:S02]  /*a4b0*/  HADD2.F32 R166, -RZ, R166.H1_H1 ;  /* 0x300000a6ffa67230 */ /* 0x000fc40000004100 */
[-C--:B------:R-:W-:Y:S01]  /*a4c0*/  FMUL.FTZ R50, R84, R165.reuse ;  /* 0x000000a554327220 */ /* 0x080fe20000410000 */
[----:B------:R-:W-:Y:S01]  /*a4d0*/  F2FP.F16.E4M3.UNPACK_B R51, R86.H1 ;  /* 0x00000056ff33723e */ /* 0x000fe200030006ff */
[C---:B------:R-:W-:Y:S01]  /*a4e0*/  FMUL.FTZ R165, R12.reuse, R165 ;  /* 0x000000a50ca57220 */ /* 0x040fe20000410000 */
[-C--:B------:R-:W-:Y:S01]  /*a4f0*/  F2FP.F16.E4M3.UNPACK_B R85, R167.reuse.H1 ;  /* 0x000000a7ff55723e */ /* 0x080fe200030006ff */
[----:B------:R-:W-:Y:S01]  /*a500*/  FFMA.FTZ R50, R12, R166, -R50 ;  /* 0x000000a60c327223 */ /* 0x000fe20000010832 */
[----:B------:R-:W-:Y:S01]  /*a510*/  F2FP.F16.E4M3.UNPACK_B R86, R86 ;  /* 0x00000056ff56723e */ /* 0x000fe200020006ff */
[----:B------:R-:W-:Y:S01]  /*a520*/  FFMA.FTZ R12, R84, R166, R165 ;  /* 0x000000a6540c7223 */ /* 0x000fe200000100a5 */
[----:B------:R-:W-:Y:S01]  /*a530*/  HADD2.F32 R84, -RZ, R51.H0_H0 ;  /* 0x20000033ff547230 */ /* 0x000fe20000004100 */
[----:B------:R-:W-:Y:S01]  /*a540*/  F2FP.F16.E4M3.UNPACK_B R167, R167 ;  /* 0x000000a7ffa7723e */ /* 0x000fe200020006ff */
[----:B------:R-:W-:Y:S01]  /*a550*/  HADD2.F32 R166, -RZ, R85.H0_H0 ;  /* 0x20000055ffa67230 */ /* 0x000fe20000004100 */
[----:B------:R-:W-:Y:S01]  /*a560*/  F2FP.SATFINITE.E4M3.F32.PACK_AB_MERGE_C R174, R50, R174, R49 ;  /* 0x000000ae32ae723e */ /* 0x000fe20004807031 */
[----:B------:R-:W-:Y:S01]  /*a570*/  HADD2.F32 R51, -RZ, R51.H1_H1 ;  /* 0x30000033ff337230 */ /* 0x000fe20000004100 */
[----:B------:R-:W-:Y:S01]  /*a580*/  MOV R49, R14 ;  /* 0x0000000e00317202 */ /* 0x000fe20000000f00 */
[----:B------:R-:W-:Y:S01]  /*a590*/  HADD2.F32 R85, -RZ, R85.H1_H1 ;  /* 0x30000055ff557230 */ /* 0x000fe20000004100 */
[----:B------:R-:W-:Y:S01]  /*a5a0*/  F2FP.F16.E4M3.UNPACK_B R14, R164.H1 ;  /* 0x000000a4ff0e723e */ /* 0x000fe200030006ff */
[----:B------:R-:W-:Y:S01]  /*a5b0*/  IMAD.MOV.U32 R15, RZ, RZ, R38 ;  /* 0x000000ffff0f7224 */ /* 0x000fe200078e0026 */
[----:B------:R-:W-:-:S02]  /*a5c0*/  F2FP.F16.E4M3.UNPACK_B R50, R49.H1 ;  /* 0x00000031ff32723e */ /* 0x000fc400030006ff */
[----:B------:R-:W-:Y:S01]  /*a5d0*/  F2FP.F16.E4M3.UNPACK_B R164, R164 ;  /* 0x000000a4ffa4723e */ /* 0x000fe200020006ff */
[----:B------:R-:W-:Y:S01]  /*a5e0*/  HADD2.F32 R180, -RZ, R14.H0_H0 ;  /* 0x2000000effb47230 */ /* 0x000fe20000004100 */
[----:B------:R-:W-:Y:S01]  /*a5f0*/  F2FP.F16.E4M3.UNPACK_B R49, R49 ;  /* 0x00000031ff31723e */ /* 0x000fe200020006ff */
[----:B------:R-:W-:Y:S01]  /*a600*/  HADD2.F32 R165, -RZ, R50.H0_H0 ;  /* 0x20000032ffa57230 */ /* 0x000fe20000004100 */
[----:B------:R-:W-:Y:S01]  /*a610*/  F2FP.SATFINITE.E4M3.F32.PACK_AB_MERGE_C R36, R36, R179, RZ ;  /* 0x000000b32424723e */ /* 0x000fe200048070ff */
[----:B------:R-:W-:Y:S02]  /*a620*/  HADD2.F32 R14, -RZ, R14.H1_H1 ;  /* 0x3000000eff0e7230 */ /* 0x000fe40000004100 */
[-C--:B------:R-:W-:Y:S01]  /*a630*/  FMUL.FTZ R176, R84, R180.reuse ;  /* 0x000000b454b07220 */ /* 0x080fe20000410000 */
[----:B------:R-:W-:Y:S02]  /*a640*/  HADD2.F32 R50, -RZ, R50.H1_H1 ;  /* 0x30000032ff327230 */ /* 0x000fe40000004100 */
[C---:B------:R-:W-:Y:S01]  /*a650*/  FMUL.FTZ R180, R165.reuse, R180 ;  /* 0x000000b4a5b47220 */ /* 0x040fe20000410000 */
[----:B------:R-:W-:Y:S01]  /*a660*/  F2FP.SATFINITE.E4M3.F32.PACK_AB_MERGE_C R36, R12, R175, R36 ;  /* 0x000000af0c24723e */ /* 0x000fe20004807024 */
[----:B------:R-:W-:Y:S01]  /*a670*/  FFMA.FTZ R176, R165, R166, -R176 ;  /* 0x000000a6a5b07223 */ /* 0x000fe200000108b0 */
[----:B------:R-:W-:-:S02]  /*a680*/  IMAD.MOV.U32 R12, RZ, RZ, R174 ;  /* 0x000000ffff0c7224 */ /* 0x000fc400078e00ae */
[----:B------:R-:W-:Y:S01]  /*a690*/  FFMA.FTZ R180, R84, R166, R180 ;  /* 0x000000a654b47223 */ /* 0x000fe200000100b4 */
[CC--:B------:R-:W-:Y:S01]  /*a6a0*/  FMUL.FTZ R84, R51.reuse, R14.reuse ;  /* 0x0000000e33547220 */ /* 0x0c0fe20000410000 */
[C---:B------:R-:W-:Y:S01]  /*a6b0*/  FMUL.FTZ R14, R50.reuse, R14 ;  /* 0x0000000e320e7220 */ /* 0x040fe20000410000 */
[----:B------:R-:W-:Y:S02]  /*a6c0*/  HADD2.F32 R166, -RZ, R164.H0_H0 ;  /* 0x200000a4ffa67230 */ /* 0x000fe40000004100 */
[-C--:B------:R-:W-:Y:S01]  /*a6d0*/  FFMA.FTZ R50, R50, R85.reuse, -R84 ;  /* 0x0000005532327223 */ /* 0x080fe20000010854 */
[----:B------:R-:W-:Y:S01]  /*a6e0*/  FFMA.FTZ R14, R51, R85, R14 ;  /* 0x00000055330e7223 */ /* 0x000fe2000001000e */
[----:B------:R-:W-:Y:S02]  /*a6f0*/  HADD2.F32 R51, -RZ, R86.H0_H0 ;  /* 0x20000056ff337230 */ /* 0x000fe40000004100 */
[----:B------:R-:W-:Y:S01]  /*a700*/  HADD2.F32 R85, -RZ, R49.H0_H0 ;  /* 0x20000031ff557230 */ /* 0x000fe20000004100 */
[----:B------:R-:W-:Y:S01]  /*a710*/  F2FP.SATFINITE.E4M3.F32.PACK_AB_MERGE_C R50, R50, R176, RZ ;  /* 0x000000b03232723e */ /* 0x000fe200048070ff */
[----:B------:R-:W-:-:S02]  /*a720*/  HADD2.F32 R84, -RZ, R167.H0_H0 ;  /* 0x200000a7ff547230 */ /* 0x000fc40000004100 */
[-C--:B------:R-:W-:Y:S01]  /*a730*/  FMUL.FTZ R165, R51, R166.reuse ;  /* 0x000000a633a57220 */ /* 0x080fe20000410000 */
[----:B------:R-:W-:Y:S02]  /*a740*/  HADD2.F32 R164, -RZ, R164.H1_H1 ;  /* 0x300000a4ffa47230 */ /* 0x000fe40000004100 */
[C---:B------:R-:W-:Y:S01]  /*a750*/  FMUL.FTZ R166, R85.reuse, R166 ;  /* 0x000000a655a67220 */ /* 0x040fe20000410000 */
[----:B------:R-:W-:Y:S02]  /*a760*/  HADD2.F32 R86, -RZ, R86.H1_H1 ;  /* 0x30000056ff567230 */ /* 0x000fe40000004100 */
[-C--:B------:R-:W-:Y:S01]  /*a770*/  FFMA.FTZ R165, R85, R84.reuse, -R165 ;  /* 0x0000005455a57223 */ /* 0x080fe200000108a5 */
[----:B------:R-:W-:Y:S02]  /*a780*/  HADD2.F32 R49, -RZ, R49.H1_H1 ;  /* 0x30000031ff317230 */ /* 0x000fe40000004100 */
[----:B------:R-:W-:Y:S01]  /*a790*/  FFMA.FTZ R166, R51, R84, R166 ;  /* 0x0000005433a67223 */ /* 0x000fe200000100a6 */
[----:B------:R-:W-:-:S02]  /*a7a0*/  HADD2.F32 R167, -RZ, R167.H1_H1 ;  /* 0x300000a7ffa77230 */ /* 0x000fc40000004100 */
[----:B------:R-:W-:Y:S01]  /*a7b0*/  FMUL.FTZ R51, R86, R164 ;  /* 0x000000a456337220 */ /* 0x000fe20000410000 */
[----:B------:R-:W-:Y:S01]  /*a7c0*/  F2FP.SATFINITE.E4M3.F32.PACK_AB_MERGE_C R14, R14, R180, RZ ;  /* 0x000000b40e0e723e */ /* 0x000fe200048070ff */
[C---:B------:R-:W-:Y:S01]  /*a7d0*/  FMUL.FTZ R164, R49.reuse, R164 ;  /* 0x000000a431a47220 */ /* 0x040fe20000410000 */
[----:B------:R-:W-:Y:S02]  /*a7e0*/  IMAD.MOV.U32 R84, RZ, RZ, R36 ;  /* 0x000000ffff547224 */ /* 0x000fe400078e0024 */
[----:B------:R-:W-:Y:S01]  /*a7f0*/  FFMA.FTZ R51, R49, R167, -R51 ;  /* 0x000000a731337223 */ /* 0x000fe20000010833 */
[----:B------:R-:W-:Y:S01]  /*a800*/  MOV R85, R39 ;  /* 0x0000002700557202 */ /* 0x000fe20000000f00 */
[----:B------:R-:W-:-:S03]  /*a810*/  FFMA.FTZ R164, R86, R167, R164 ;  /* 0x000000a756a47223 */ /* 0x000fc600000100a4 */
[----:B------:R-:W-:Y:S02]  /*a820*/  F2FP.SATFINITE.E4M3.F32.PACK_AB_MERGE_C R50, R51, R165, R50 ;  /* 0x000000a53332723e */ /* 0x000fe40004807032 */
[----:B------:R-:W-:-:S03]  /*a830*/  F2FP.SATFINITE.E4M3.F32.PACK_AB_MERGE_C R164, R164, R166, R14 ;  /* 0x000000a6a4a4723e */ /* 0x000fc6000480700e */
[----:B------:R-:W-:Y:S02]  /*a840*/  IMAD.MOV.U32 R14, RZ, RZ, R50 ;  /* 0x000000ffff0e7224 */ /* 0x000fe400078e0032 */
[----:B------:R-:W-:-:S07]  /*a850*/  IMAD.MOV.U32 R86, RZ, RZ, R164 ;  /* 0x000000ffff567224 */ /* 0x000fce00078e00a4 */
.L_x_506:
[----:B------:R-:W-:Y:S05]  /*a860*/  BSYNC B3 ;  /* 0x0000000000037941 */ /* 0x000fea0003800000 */
.L_x_505:
[----:B----4-:R-:W-:-:S05]  /*a870*/  IADD3 R36, P2, R25, R11, RZ ;  /* 0x0000000b19247210 */ /* 0x010fca0007f5e0ff */
[----:B---3--:R-:W-:Y:S01]  /*a880*/  IMAD.X R37, R153, 0x1, R112, P2 ;  /* 0x0000000199257824 */ /* 0x008fe200010e0670 */
[----:B------:R-:W-:-:S04]  /*a890*/  ISETP.GE.AND P2, PT, R172, R128, PT ;  /* 0x00000080ac00720c */ /* 0x000fc80003f46270 */
[----:B0-----:R0:W-:Y:S09]  /*a8a0*/  ST.E.128 desc[UR50][R36.64], R12 ;  /* 0x0000000c24007985 */ /* 0x0011f2000c101d32 */
[----:B------:R-:W-:-:S04]  /*a8b0*/  @!P2 IADD3 R38, P5, R11, R172, RZ ;  /* 0x000000ac0b26a210 */ /* 0x000fc80007fbe0ff */
[----:B------:R-:W-:-:S05]  /*a8c0*/  @!P2 LEA.HI.X.SX32 R39, R172, R153, 0x1, P5 ;  /* 0x00000099ac27a211 */ /* 0x000fca00028f0eff */
[----:B------:R0:W-:Y:S04]  /*a8d0*/  @!P2 ST.E.128 desc[UR50][R38.64], R84 ;  /* 0x000000542600a985 */ /* 0x0001e8000c101d32 */
.L_x_504:
[----:B------:R-:W-:Y:S05]  /*a8e0*/  BSYNC B2 ;  /* 0x0000000000027941 */ /* 0x000fea0003800000 */
.L_x_503:
        /* <DEDUP_REMOVED lines=9> */
[----:B------:R-:W-:Y:S01]  /*a980*/  SHF.R.S32.HI R13, RZ, 0x1f, R12 ;  /* 0x0000001fff0d7819 */ /* 0x000fe2000001140c */
[----:B------:R-:W-:-:S03]  /*a990*/  IMAD.SHL.U32 R48, R12, 0x10, RZ ;  /* 0x000000100c307824 */ /* 0x000fc600078e00ff */
[----:B------:R-:W-:-:S04]  /*a9a0*/  LEA.HI R13, R13, R12, RZ, 0x2 ;  /* 0x0000000c0d0d7211 */ /* 0x000fc800078f10ff */
[----:B------:R-:W-:Y:S02]  /*a9b0*/  SHF.R.S32.HI R12, RZ, 0x2, R13 ;  /* 0x00000002ff0c7819 */ /* 0x000fe4000001140d */
[----:B------:R-:W-:-:S03]  /*a9c0*/  LOP3.LUT R13, R205, 0x30, R48, 0xf8, !PT ;  /* 0x00000030cd0d7812 */ /* 0x000fc600078ef830 */
[----:B------:R-:W-:Y:S01]  /*a9d0*/  IMAD R12, R12, 0x2800, R207 ;  /* 0x000028000c0c7824 */ /* 0x000fe200078e02cf */
[----:B------:R-:W-:-:S05]  /*a9e0*/  LOP3.LUT R13, R13, R206, RZ, 0x3c, !PT ;  /* 0x000000ce0d0d7212 */ /* 0x000fca00078e3cff */
[----:B------:R-:W-:Y:S02]  /*a9f0*/  IMAD.IADD R12, R12, 0x1, R13 ;  /* 0x000000010c0c7824 */ /* 0x000fe400078e020d */
[C---:B------:R-:W-:Y:S02]  /*aa00*/  IMAD R13, R19.reuse, 0x7800, R135 ;  /* 0x00007800130d7824 */ /* 0x040fe400078e0287 */
[----:B------:R-:W-:-:S03]  /*aa10*/  IMAD R15, R19, 0x7800, R12 ;  /* 0x00007800130f7824 */ /* 0x000fc600078e020c */
[C---:B------:R-:W-:Y:S01]  /*aa20*/  IADD3 R13, R18.reuse, R13, RZ ;  /* 0x0000000d120d7210 */ /* 0x040fe20007ffe0ff */
[----:B------:R-:W-:-:S05]  /*aa30*/  IMAD.IADD R36, R18, 0x1, R15 ;  /* 0x0000000112247824 */ /* 0x000fca00078e020f */
[----:B------:R-:W0:Y:S04]  /*aa40*/  LDS.128 R12, [R13+0x1a400] ;  /* 0x01a400000d0c7984 */ /* 0x000e280000000c00 */
[----:B------:R-:W0:Y:S01]  /*aa50*/  LDS.128 R36, [R36+0x1a400] ;  /* 0x01a4000024247984 */ /* 0x000e220000000c00 */
[----:B------:R-:W-:Y:S05]  /*aa60*/  @P2 BRA `(.L_x_510) ;  /* 0x0000000c00442947 */ /* 0x000fea0003800000 */
[----:B------:R-:W-:Y:S02]  /*aa70*/  SHF.R.U32.HI R50, RZ, 0x8, R53 ;  /* 0x00000008ff327819 */ /* 0x000fe40000011635 */
[----:B------:R-:W-:Y:S02]  /*aa80*/  SHF.R.U32.HI R54, RZ, 0x8, R41 ;  /* 0x00000008ff367819 */ /* 0x000fe40000011629 */
[----:B------:R-:W-:Y:S02]  /*aa90*/  LOP3.LUT R42, R53, 0xff0000ff, RZ, 0xc0, !PT ;  /* 0xff0000ff352a7812 */ /* 0x000fe400078ec0ff */
[----:B------:R-:W-:Y:S02]  /*aaa0*/  SHF.R.U32.HI R49, RZ, 0x10, R53 ;  /* 0x00000010ff317819 */ /* 0x000fe40000011635 */
[--C-:B------:R-:W-:Y:S02]  /*aab0*/  SHF.R.U32.HI R51, RZ, 0x8, R55.reuse ;  /* 0x00000008ff337819 */ /* 0x100fe40000011637 */
[----:B------:R-:W-:Y:S01]  /*aac0*/  LOP3.LUT R84, R55, 0xff0000ff, RZ, 0xc0, !PT ;  /* 0xff0000ff37547812 */ /* 0x000fe200078ec0ff */
[----:B------:R-:W-:Y:S01]  /*aad0*/  IMAD.U32 R49, R49, 0x10000, RZ ;  /* 0x0001000031317824 */ /* 0x000fe200078e00ff */
[----:B------:R-:W-:Y:S01]  /*aae0*/  SHF.R.U32.HI R40, RZ, 0x10, R55 ;  /* 0x00000010ff287819 */ /* 0x000fe20000011637 */
[----:B------:R-:W-:Y:S01]  /*aaf0*/  IMAD.SHL.U32 R55, R50, 0x100, RZ ;  /* 0x0000010032377824 */ /* 0x000fe200078e00ff */
[----:B------:R-:W-:Y:S01]  /*ab00*/  LOP3.LUT R53, R41, 0xff0000ff, RZ, 0xc0, !PT ;  /* 0xff0000ff29357812 */ /* 0x000fe200078ec0ff */
[----:B------:R-:W-:Y:S01]  /*ab10*/  IMAD.SHL.U32 R51, R51, 0x100, RZ ;  /* 0x0000010033337824 */ /* 0x000fe200078e00ff */
[----:B------:R-:W-:-:S02]  /*ab20*/  SHF.R.U32.HI R41, RZ, 0x10, R41 ;  /* 0x00000010ff297819 */ /* 0x000fc40000011629 */
[----:B------:R-:W-:Y:S02]  /*ab30*/  SHF.L.U32 R54, R54, 0x8, RZ ;  /* 0x0000000836367819 */ /* 0x000fe400000006ff */
[----:B------:R-:W-:Y:S02]  /*ab40*/  LOP3.LUT R42, R42, 0xff00, R55, 0xf8, !PT ;  /* 0x0000ff002a2a7812 */ /* 0x000fe400078ef837 */
[----:B------:R-:W-:Y:S01]  /*ab50*/  LOP3.LUT R53, R53, 0xff00, R54, 0xf8, !PT ;  /* 0x0000ff0035357812 */ /* 0x000fe200078ef836 */
[----:B------:R-:W-:Y:S01]  /*ab60*/  IMAD.U32 R54, R41, 0x10000, RZ ;  /* 0x0001000029367824 */ /* 0x000fe200078e00ff */
[----:B------:R-:W-:Y:S02]  /*ab70*/  LOP3.LUT R84, R84, 0xff00, R51, 0xf8, !PT ;  /* 0x0000ff0054547812 */ /* 0x000fe400078ef833 */
[----:B------:R-:W-:Y:S02]  /*ab80*/  LOP3.LUT R51, R42, 0xff0000, R49, 0xf8, !PT ;  /* 0x00ff00002a337812 */ /* 0x000fe400078ef831 */
[----:B------:R-:W-:-:S02]  /*ab90*/  LOP3.LUT R49, R53, 0xff0000, R54, 0xf8, !PT ;  /* 0x00ff000035317812 */ /* 0x000fc400078ef836 */
[----:B0-----:R-:W-:Y:S02]  /*aba0*/  F2FP.F16.E4M3.UNPACK_B R53, R37 ;  /* 0x00000025ff35723e */ /* 0x001fe400020006ff */
[----:B------:R-:W-:Y:S02]  /*abb0*/  F2FP.F16.E4M3.UNPACK_B R55, R49 ;  /* 0x00000031ff37723e */ /* 0x000fe400020006ff */
[----:B------:R-:W-:Y:S01]  /*abc0*/  F2FP.F16.E4M3.UNPACK_B R41, R13 ;  /* 0x0000000dff29723e */ /* 0x000fe200020006ff */
[----:B------:R-:W-:Y:S01]  /*abd0*/  HADD2.F32 R42, -RZ, R53.H0_H0 ;  /* 0x20000035ff2a7230 */ /* 0x000fe20000004100 */
[----:B------:R-:W-:Y:S01]  /*abe0*/  F2FP.F16.E4M3.UNPACK_B R85, R51 ;  /* 0x00000033ff55723e */ /* 0x000fe200020006ff */
[----:B------:R-:W-:Y:S01]  /*abf0*/  HADD2.F32 R87, -RZ, R55.H0_H0 ;  /* 0x20000037ff577230 */ /* 0x000fe20000004100 */
[----:B------:R-:W-:Y:S01]  /*ac00*/  F2FP.F16.E4M3.UNPACK_B R37, R37.H1 ;  /* 0x00000025ff25723e */ /* 0x000fe200030006ff */
[----:B------:R-:W-:Y:S01]  /*ac10*/  HADD2.F32 R54, -RZ, R41.H0_H0 ;  /* 0x20000029ff367230 */ /* 0x000fe20000004100 */
[----:B------:R-:W-:Y:S01]  /*ac20*/  F2FP.F16.E4M3.UNPACK_B R51, R51.H1 ;  /* 0x00000033ff33723e */ /* 0x000fe200030006ff */
        /* <DEDUP_REMOVED lines=8> */
[----:B------:R-:W-:Y:S01]  /*acb0*/  HADD2.F32 R86, -RZ, R53.H1_H1 ;  /* 0x30000035ff567230 */ /* 0x000fe20000004100 */
[----:B------:R-:W-:-:S02]  /*acc0*/  SHF.R.U32.HI R50, RZ, 0x8, R43 ;  /* 0x00000008ff327819 */ /* 0x000fc4000001162b */
[----:B------:R-:W-:Y:S02]  /*acd0*/  LOP3.LUT R52, R43, 0xff0000ff, RZ, 0xc0, !PT ;  /* 0xff0000ff2b347812 */ /* 0x000fe400078ec0ff */
[CC--:B------:R-:W-:Y:S01]  /*ace0*/  FMUL.FTZ R53, R86.reuse, R55.reuse ;  /* 0x0000003756357220 */ /* 0x0c0fe20000410000 */
[C---:B------:R-:W-:Y:S01]  /*acf0*/  FMUL.FTZ R55, R41.reuse, R55 ;  /* 0x0000003729377220 */ /* 0x040fe20000410000 */
[----:B------:R-:W-:Y:S02]  /*ad00*/  SHF.R.U32.HI R43, RZ, 0x10, R43 ;  /* 0x00000010ff2b7819 */ /* 0x000fe4000001162b */
[-C--:B------:R-:W-:Y:S01]  /*ad10*/  FFMA.FTZ R53, R41, R85.reuse, -R53 ;  /* 0x0000005529357223 */ /* 0x080fe20000010835 */
[----:B------:R-:W-:Y:S01]  /*ad20*/  FFMA.FTZ R41, R86, R85, R55 ;  /* 0x0000005556297223 */ /* 0x000fe20000010037 */
[----:B------:R-:W-:Y:S01]  /*ad30*/  F2FP.F16.E4M3.UNPACK_B R55, R49.H1 ;  /* 0x00000031ff37723e */ /* 0x000fe200030006ff */
[----:B------:R-:W-:Y:S01]  /*ad40*/  HADD2.F32 R86, -RZ, R51.H0_H0 ;  /* 0x20000033ff567230 */ /* 0x000fe20000004100 */
[----:B------:R-:W-:Y:S01]  /*ad50*/  F2FP.F16.E4M3.UNPACK_B R85, R13.H1 ;  /* 0x0000000dff55723e */ /* 0x000fe200030006ff */
[----:B------:R-:W-:Y:S01]  /*ad60*/  HADD2.F32 R13, -RZ, R37.H0_H0 ;  /* 0x20000025ff0d7230 */ /* 0x000fe20000004100 */
[----:B------:R-:W-:Y:S01]  /*ad70*/  SHF.L.U32 R40, R40, 0x10, RZ ;  /* 0x0000001028287819 */ /* 0x000fe200000006ff */
[----:B------:R-:W-:-:S02]  /*ad80*/  HADD2.F32 R87, -RZ, R55.H0_H0 ;  /* 0x20000037ff577230 */ /* 0x000fc40000004100 */
[----:B------:R-:W-:Y:S02]  /*ad90*/  HADD2.F32 R49, -RZ, R85.H0_H0 ;  /* 0x20000055ff317230 */ /* 0x000fe40000004100 */
[----:B------:R-:W-:Y:S02]  /*ada0*/  HADD2.F32 R37, -RZ, R37.H1_H1 ;  /* 0x30000025ff257230 */ /* 0x000fe40000004100 */
[-C--:B------:R-:W-:Y:S01]  /*adb0*/  FMUL.FTZ R164, R13, R87.reuse ;  /* 0x000000570da47220 */ /* 0x080fe20000410000 */
[----:B------:R-:W-:Y:S02]  /*adc0*/  HADD2.F32 R55, -RZ, R55.H1_H1 ;  /* 0x30000037ff377230 */ /* 0x000fe40000004100 */
[C---:B------:R-:W-:Y:S01]  /*add0*/  FMUL.FTZ R87, R49.reuse, R87 ;  /* 0x0000005731577220 */ /* 0x040fe20000410000 */
[----:B------:R-:W-:Y:S02]  /*ade0*/  HADD2.F32 R85, -RZ, R85.H1_H1 ;  /* 0x30000055ff557230 */ /* 0x000fe40000004100 */
[----:B------:R-:W-:Y:S01]  /*adf0*/  FFMA.FTZ R49, R49, R86, -R164 ;  /* 0x0000005631317223 */ /* 0x000fe200000108a4 */
[----:B------:R-:W-:-:S02]  /*ae00*/  HADD2.F32 R51, -RZ, R51.H1_H1 ;  /* 0x30000033ff337230 */ /* 0x000fc40000004100 */
[----:B------:R-:W-:Y:S01]  /*ae10*/  FFMA.FTZ R13, R13, R86, R87 ;  /* 0x000000560d0d7223 */ /* 0x000fe20000010057 */
[-C--:B------:R-:W-:Y:S01]  /*ae20*/  FMUL.FTZ R86, R37, R55.reuse ;  /* 0x0000003725567220 */ /* 0x080fe20000410000 */
[----:B------:R-:W-:Y:S01]  /*ae30*/  FMUL.FTZ R87, R85, R55 ;  /* 0x0000003755577220 */ /* 0x000fe20000410000 */
[----:B------:R-:W-:Y:S02]  /*ae40*/  IMAD.U32 R43, R43, 0x10000, RZ ;  /* 0x000100002b2b7824 */ /* 0x000fe400078e00ff */
[-C--:B------:R-:W-:Y:S01]  /*ae50*/  FFMA.FTZ R55, R85, R51.reuse, -R86 ;  /* 0x0000003355377223 */ /* 0x080fe20000010856 */
[----:B------:R-:W-:Y:S01]  /*ae60*/  FFMA.FTZ R51, R37, R51, R87 ;  /* 0x0000003325337223 */ /* 0x000fe20000010057 */
[----:B------:R-:W-:Y:S01]  /*ae70*/  IMAD.SHL.U32 R37, R50, 0x100, RZ ;  /* 0x0000010032257824 */ /* 0x000fe200078e00ff */
[----:B------:R-:W-:Y:S02]  /*ae80*/  LOP3.LUT R50, R84, 0xff0000, R40, 0xf8, !PT ;  /* 0x00ff000054327812 */ /* 0x000fe400078ef828 */
[----:B------:R-:W-:-:S02]  /*ae90*/  F2FP.F16.E4M3.UNPACK_B R40, R39 ;  /* 0x00000027ff28723e */ /* 0x000fc400020006ff */
[----:B------:R-:W-:Y:S01]  /*aea0*/  LOP3.LUT R37, R52, 0xff00, R37, 0xf8, !PT ;  /* 0x0000ff0034257812 */ /* 0x000fe200078ef825 */
[----:B------:R-:W-:Y:S01]  /*aeb0*/  IMAD.MOV.U32 R52, RZ, RZ, R15 ;  /* 0x000000ffff347224 */ /* 0x000fe200078e000f */
[----:B------:R-:W-:Y:S01]  /*aec0*/  F2FP.F16.E4M3.UNPACK_B R85, R50 ;  /* 0x00000032ff55723e */ /* 0x000fe200020006ff */
[----:B------:R-:W-:Y:S01]  /*aed0*/  HADD2.F32 R86, -RZ, R40.H0_H0 ;  /* 0x20000028ff567230 */ /* 0x000fe20000004100 */
[----:B------:R-:W-:Y:S02]  /*aee0*/  LOP3.LUT R37, R37, 0xff0000, R43, 0xf8, !PT ;  /* 0x00ff000025257812 */ /* 0x000fe400078ef82b */
[----:B------:R-:W-:Y:S01]  /*aef0*/  F2FP.F16.E4M3.UNPACK_B R15, R52 ;  /* 0x00000034ff0f723e */ /* 0x000fe200020006ff */
[--C-:B------:R-:W-:Y:S01]  /*af00*/  HADD2.F32 R87, -RZ, R85.reuse.H0_H0 ;  /* 0x20000055ff577230 */ /* 0x100fe20000004100 */
[----:B------:R-:W-:Y:S01]  /*af10*/  F2FP.F16.E4M3.UNPACK_B R84, R37 ;  /* 0x00000025ff54723e */ /* 0x000fe200020006ff */
[----:B------:R-:W-:Y:S01]  /*af20*/  HADD2.F32 R85, -RZ, R85.H1_H1 ;  /* 0x30000055ff557230 */ /* 0x000fe20000004100 */
[----:B------:R-:W-:Y:S01]  /*af30*/  F2FP.F16.E4M3.UNPACK_B R39, R39.H1 ;  /* 0x00000027ff27723e */ /* 0x000fe200030006ff */
[--C-:B------:R-:W-:Y:S01]  /*af40*/  HADD2.F32 R164, -RZ, R15.reuse.H0_H0 ;  /* 0x2000000fffa47230 */ /* 0x100fe20000004100 */
[----:B------:R-:W-:Y:S01]  /*af50*/  F2FP.F16.E4M3.UNPACK_B R37, R37.H1 ;  /* 0x00000025ff25723e */ /* 0x000fe200030006ff */
[--C-:B------:R-:W-:Y:S01]  /*af60*/  HADD2.F32 R43, -RZ, R84.reuse.H0_H0 ;  /* 0x20000054ff2b7230 */ /* 0x100fe20000004100 */
[----:B------:R-:W-:Y:S01]  /*af70*/  F2FP.F16.E4M3.UNPACK_B R50, R50.H1 ;  /* 0x00000032ff32723e */ /* 0x000fe200030006ff */
[----:B------:R-:W-:Y:S01]  /*af80*/  HADD2.F32 R84, -RZ, R84.H1_H1 ;  /* 0x30000054ff547230 */ /* 0x000fe20000004100 */
[----:B------:R-:W-:Y:S01]  /*af90*/  F2FP.SATFINITE.E4M3.F32.PACK_AB_MERGE_C R49, R55, R49, RZ ;  /* 0x000000313731723e */ /* 0x000fe200048070ff */
[----:B------:R-:W-:-:S02]  /*afa0*/  HADD2.F32 R15, -RZ, R15.H1_H1 ;  /* 0x3000000fff0f7230 */ /* 0x000fc40000004100 */
[-C--:B------:R-:W-:Y:S01]  /*afb0*/  FMUL.FTZ R165, R86, R43.reuse ;  /* 0x0000002b56a57220 */ /* 0x080fe20000410000 */
[C---:B------:R-:W-:Y:S01]  /*afc0*/  FMUL.FTZ R43, R164.reuse, R43 ;  /* 0x0000002ba42b7220 */ /* 0x040fe20000410000 */
[----:B------:R-:W-:Y:S02]  /*afd0*/  F2FP.SATFINITE.E4M3.F32.PACK_AB_MERGE_C R53, R53, R54, R49 ;  /* 0x000000363535723e */ /* 0x000fe40004807031 */
        /* <DEDUP_REMOVED lines=17> */
[----:B------:R-:W-:-:S02]  /*b0f0*/  HADD2.F32 R52, -RZ, R39.H0_H0 ;  /* 0x20000027ff347230 */ /* 0x000fc40000004100 */
[----:B------:R-:W-:Y:S02]  /*b100*/  HADD2.F32 R39, -RZ, R39.H1_H1 ;  /* 0x30000027ff277230 */ /* 0x000fe40000004100 */
[--C-:B------:R-:W-:Y:S02]  /*b110*/  HADD2.F32 R85, -RZ, R43.reuse.H0_H0 ;  /* 0x2000002bff557230 */ /* 0x100fe40000004100 */
[-C--:B------:R-:W-:Y:S01]  /*b120*/  FMUL.FTZ R164, R52, R87.reuse ;  /* 0x0000005734a47220 */ /* 0x080fe20000410000 */
[----:B------:R-:W-:Y:S02]  /*b130*/  HADD2.F32 R43, -RZ, R43.H1_H1 ;  /* 0x3000002bff2b7230 */ /* 0x000fe40000004100 */
[--C-:B------:R-:W-:Y:S02]  /*b140*/  HADD2.F32 R55, -RZ, R51.reuse.H0_H0 ;  /* 0x20000033ff377230 */ /* 0x100fe40000004100 */
[C---:B------:R-:W-:Y:S01]  /*b150*/  FFMA.FTZ R164, R85.reuse, R84, -R164 ;  /* 0x0000005455a47223 */ /* 0x040fe200000108a4 */
[----:B------:R-:W-:Y:S01]  /*b160*/  FMUL.FTZ R85, R85, R87 ;  /* 0x0000005755557220 */ /* 0x000fe20000410000 */
[----:B------:R-:W-:-:S03]  /*b170*/  HADD2.F32 R51, -RZ, R51.H1_H1 ;  /* 0x30000033ff337230 */ /* 0x000fc60000004100 */
[----:B------:R-:W-:Y:S01]  /*b180*/  FFMA.FTZ R85, R52, R84, R85 ;  /* 0x0000005434557223 */ /* 0x000fe20000010055 */
[-C--:B------:R-:W-:Y:S01]  /*b190*/  FMUL.FTZ R52, R39, R37.reuse ;  /* 0x0000002527347220 */ /* 0x080fe20000410000 */
[----:B------:R-:W-:-:S03]  /*b1a0*/  FMUL.FTZ R37, R43, R37 ;  /* 0x000000252b257220 */ /* 0x000fc60000410000 */
[-C--:B------:R-:W-:Y:S01]  /*b1b0*/  FFMA.FTZ R52, R43, R50.reuse, -R52 ;  /* 0x000000322b347223 */ /* 0x080fe20000010834 */
[----:B------:R-:W-:Y:S01]  /*b1c0*/  FFMA.FTZ R39, R39, R50, R37 ;  /* 0x0000003227277223 */ /* 0x000fe20000010025 */
[----:B------:R-:W-:Y:S01]  /*b1d0*/  F2FP.F16.E4M3.UNPACK_B R37, R160.H1 ;  /* 0x000000a0ff25723e */ /* 0x000fe200030006ff */
[--C-:B------:R-:W-:Y:S01]  /*b1e0*/  HADD2.F32 R50, -RZ, R49.reuse.H0_H0 ;  /* 0x20000031ff327230 */ /* 0x100fe20000004100 */
[----:B------:R-:W-:Y:S01]  /*b1f0*/  F2FP.F16.E4M3.UNPACK_B R43, R12.H1 ;  /* 0x0000000cff2b723e */ /* 0x000fe200030006ff */
[----:B------:R-:W-:Y:S01]  /*b200*/  HADD2.F32 R49, -RZ, R49.H1_H1 ;  /* 0x30000031ff317230 */ /* 0x000fe20000004100 */
[----:B------:R-:W-:Y:S01]  /*b210*/  F2FP.F16.E4M3.UNPACK_B R160, R160 ;  /* 0x000000a0ffa0723e */ /* 0x000fe200020006ff */
[----:B------:R-:W-:Y:S01]  /*b220*/  HADD2.F32 R87, -RZ, R37.H0_H0 ;  /* 0x20000025ff577230 */ /* 0x000fe20000004100 */
        /* <DEDUP_REMOVED lines=11> */
[-C--:B------:R-:W-:Y:S01]  /*b2e0*/  FMUL.FTZ R50, R49, R37.reuse ;  /* 0x0000002531327220 */ /* 0x080fe20000410000 */
[----:B------:R-:W-:Y:S01]  /*b2f0*/  FMUL.FTZ R37, R43, R37 ;  /* 0x000000252b257220 */ /* 0x000fe20000410000 */
[----:B------:R-:W-:Y:S01]  /*b300*/  HADD2.F32 R55, -RZ, R160.H0_H0 ;  /* 0x200000a0ff377230 */ /* 0x000fe20000004100 */
[----:B------:R-:W-:Y:S01]  /*b310*/  F2FP.SATFINITE.E4M3.F32.PACK_AB_MERGE_C R39, R15, R86, R39 ;  /* 0x000000560f27723e */ /* 0x000fe20004807027 */
[-C--:B------:R-:W-:Y:S01]  /*b320*/  FFMA.FTZ R43, R43, R51.reuse, -R50 ;  /* 0x000000332b2b7223 */ /* 0x080fe20000010832 */
[----:B------:R-:W-:Y:S01]  /*b330*/  FFMA.FTZ R37, R49, R51, R37 ;  /* 0x0000003331257223 */ /* 0x000fe20000010025 */
[----:B------:R-:W-:-:S02]  /*b340*/  HADD2.F32 R49, -RZ, R36.H0_H0 ;  /* 0x20000024ff317230 */ /* 0x000fc40000004100 */
[----:B------:R-:W-:Y:S01]  /*b350*/  HADD2.F32 R51, -RZ, R12.H0_H0 ;  /* 0x2000000cff337230 */ /* 0x000fe20000004100 */
[----:B------:R-:W-:Y:S01]  /*b360*/  F2FP.SATFINITE.E4M3.F32.PACK_AB_MERGE_C R43, R43, R84, RZ ;  /* 0x000000542b2b723e */ /* 0x000fe200048070ff */
[----:B------:R-:W-:Y:S02]  /*b370*/  HADD2.F32 R50, -RZ, R162.H0_H0 ;  /* 0x200000a2ff327230 */ /* 0x000fe40000004100 */
[-C--:B------:R-:W-:Y:S01]  /*b380*/  FMUL.FTZ R54, R49, R55.reuse ;  /* 0x0000003731367220 */ /* 0x080fe20000410000 */
[----:B------:R-:W-:Y:S02]  /*b390*/  HADD2.F32 R160, -RZ, R160.H1_H1 ;  /* 0x300000a0ffa07230 */ /* 0x000fe40000004100 */
[C---:B------:R-:W-:Y:S01]  /*b3a0*/  FMUL.FTZ R55, R51.reuse, R55 ;  /* 0x0000003733377220 */ /* 0x040fe20000410000 */
[----:B------:R-:W-:Y:S02]  /*b3b0*/  HADD2.F32 R36, -RZ, R36.H1_H1 ;  /* 0x30000024ff247230 */ /* 0x000fe40000004100 */
[----:B------:R-:W-:Y:S01]  /*b3c0*/  FFMA.FTZ R54, R51, R50, -R54 ;  /* 0x0000003233367223 */ /* 0x000fe20000010836 */
[----:B------:R-:W-:-:S02]  /*b3d0*/  HADD2.F32 R12, -RZ, R12.H1_H1 ;  /* 0x3000000cff0c7230 */ /* 0x000fc40000004100 */
[----:B------:R-:W-:Y:S01]  /*b3e0*/  FFMA.FTZ R55, R49, R50, R55 ;  /* 0x0000003231377223 */ /* 0x000fe20000010037 */
[----:B------:R-:W-:Y:S02]  /*b3f0*/  HADD2.F32 R162, -RZ, R162.H1_H1 ;  /* 0x300000a2ffa27230 */ /* 0x000fe40000004100 */
[-C--:B------:R-:W-:Y:S01]  /*b400*/  FMUL.FTZ R49, R36, R160.reuse ;  /* 0x000000a024317220 */ /* 0x080fe20000410000 */
[-C--:B------:R-:W-:Y:S01]  /*b410*/  F2FP.F16.E4M3.UNPACK_B R51, R163.reuse.H1 ;  /* 0x000000a3ff33723e */ /* 0x080fe200030006ff */
[C---:B------:R-:W-:Y:S01]  /*b420*/  FMUL.FTZ R160, R12.reuse, R160 ;  /* 0x000000a00ca07220 */ /* 0x040fe20000410000 */
[----:B------:R-:W-:Y:S01]  /*b430*/  F2FP.F16.E4M3.UNPACK_B R163, R163 ;  /* 0x000000a3ffa3723e */ /* 0x000fe200020006ff */
[-C--:B------:R-:W-:Y:S01]  /*b440*/  FFMA.FTZ R49, R12, R162.reuse, -R49 ;  /* 0x000000a20c317223 */ /* 0x080fe20000010831 */
[----:B------:R-:W-:Y:S01]  /*b450*/  F2FP.SATFINITE.E4M3.F32.PACK_AB_MERGE_C R37, R37, R87, RZ ;  /* 0x000000572525723e */ /* 0x000fe200048070ff */
[----:B------:R-:W-:Y:S01]  /*b460*/  FFMA.FTZ R12, R36, R162, R160 ;  /* 0x000000a2240c7223 */ /* 0x000fe200000100a0 */
[----:B------:R-:W-:Y:S01]  /*b470*/  IMAD.MOV.U32 R36, RZ, RZ, R14 ;  /* 0x000000ffff247224 */ /* 0x000fe200078e000e */
[-C--:B------:R-:W-:Y:S01]  /*b480*/  F2FP.F16.E4M3.UNPACK_B R14, R161.reuse.H1 ;  /* 0x000000a1ff0e723e */ /* 0x080fe200030006ff */
[--C-:B------:R-:W-:Y:S01]  /*b490*/  HADD2.F32 R160, -RZ, R51.reuse.H0_H0 ;  /* 0x20000033ffa07230 */ /* 0x100fe20000004100 */
[----:B------:R-:W-:Y:S01]  /*b4a0*/  F2FP.SATFINITE.E4M3.F32.PACK_AB_MERGE_C R54, R49, R54, R43 ;  /* 0x000000363136723e */ /* 0x000fe2000480702b */
[----:B------:R-:W-:Y:S01]  /*b4b0*/  HADD2.F32 R51, -RZ, R51.H1_H1 ;  /* 0x30000033ff337230 */ /* 0x000fe20000004100 */
        /* <DEDUP_REMOVED lines=8> */
[----:B------:R-:W-:Y:S01]  /*b540*/  F2FP.F16.E4M3.UNPACK_B R36, R36 ;  /* 0x00000024ff24723e */ /* 0x000fe200020006ff */
[----:B------:R-:W-:-:S02]  /*b550*/  HADD2.F32 R49, -RZ, R49.H1_H1 ;  /* 0x30000031ff317230 */ /* 0x000fc40000004100 */
[-C--:B------:R-:W-:Y:S01]  /*b560*/  FMUL.FTZ R162, R50, R164.reuse ;  /* 0x000000a432a27220 */ /* 0x080fe20000410000 */
[----:B------:R-:W-:Y:S02]  /*b570*/  HADD2.F32 R43, -RZ, R43.H1_H1 ;  /* 0x3000002bff2b7230 */ /* 0x000fe40000004100 */
[C---:B------:R-:W-:Y:S01]  /*b580*/  FMUL.FTZ R164, R84.reuse, R164 ;  /* 0x000000a454a47220 */ /* 0x040fe20000410000 */
[----:B------:R-:W-:Y:S02]  /*b590*/  IMAD.MOV.U32 R15, RZ, RZ, R165 ;  /* 0x000000ffff0f7224 */ /* 0x000fe400078e00a5 */
[-C--:B------:R-:W-:Y:S01]  /*b5a0*/  FFMA.FTZ R162, R84, R160.reuse, -R162 ;  /* 0x000000a054a27223 */ /* 0x080fe200000108a2 */
[----:B------:R-:W-:Y:S01]  /*b5b0*/  FFMA.FTZ R164, R50, R160, R164 ;  /* 0x000000a032a47223 */ /* 0x000fe200000100a4 */
[-C--:B------:R-:W-:Y:S01]  /*b5c0*/  FMUL.FTZ R50, R49, R14.reuse ;  /* 0x0000000e31327220 */ /* 0x080fe20000410000 */
[----:B------:R-:W-:Y:S01]  /*b5d0*/  FMUL.FTZ R14, R43, R14 ;  /* 0x0000000e2b0e7220 */ /* 0x000fe20000410000 */
[----:B------:R-:W-:-:S02]  /*b5e0*/  HADD2.F32 R160, -RZ, R161.H0_H0 ;  /* 0x200000a1ffa07230 */ /* 0x000fc40000004100 */
[-C--:B------:R-:W-:Y:S01]  /*b5f0*/  FFMA.FTZ R43, R43, R51.reuse, -R50 ;  /* 0x000000332b2b7223 */ /* 0x080fe20000010832 */
[----:B------:R-:W-:Y:S01]  /*b600*/  FFMA.FTZ R14, R49, R51, R14 ;  /* 0x00000033310e7223 */ /* 0x000fe2000001000e */
[----:B------:R-:W-:Y:S02]  /*b610*/  HADD2.F32 R49, -RZ, R38.H0_H0 ;  /* 0x20000026ff317230 */ /* 0x000fe40000004100 */
[----:B------:R-:W-:Y:S01]  /*b620*/  HADD2.F32 R51, -RZ, R36.H0_H0 ;  /* 0x20000024ff337230 */ /* 0x000fe20000004100 */
[----:B------:R-:W-:Y:S01]  /*b630*/  F2FP.SATFINITE.E4M3.F32.PACK_AB_MERGE_C R43, R43, R162, RZ ;  /* 0x000000a22b2b723e */ /* 0x000fe200048070ff */
[----:B------:R-:W-:Y:S02]  /*b640*/  HADD2.F32 R50, -RZ, R163.H0_H0 ;  /* 0x200000a3ff327230 */ /* 0x000fe40000004100 */
[-C--:B------:R-:W-:Y:S01]  /*b650*/  FMUL.FTZ R84, R49, R160.reuse ;  /* 0x000000a031547220 */ /* 0x080fe20000410000 */
[----:B------:R-:W-:Y:S02]  /*b660*/  HADD2.F32 R161, -RZ, R161.H1_H1 ;  /* 0x300000a1ffa17230 */ /* 0x000fe40000004100 */
[----:B------:R-:W-:Y:S01]  /*b670*/  FMUL.FTZ R160, R51, R160 ;  /* 0x000000a033a07220 */ /* 0x000fe20000410000 */
[----:B------:R-:W-:-:S02]  /*b680*/  HADD2.F32 R38, -RZ, R38.H1_H1 ;  /* 0x30000026ff267230 */ /* 0x000fc40000004100 */
[-C--:B------:R-:W-:Y:S01]  /*b690*/  FFMA.FTZ R84, R51, R50.reuse, -R84 ;  /* 0x0000003233547223 */ /* 0x080fe20000010854 */
[----:B------:R-:W-:Y:S02]  /*b6a0*/  HADD2.F32 R36, -RZ, R36.H1_H1 ;  /* 0x30000024ff247230 */ /* 0x000fe40000004100 */
[----:B------:R-:W-:Y:S01]  /*b6b0*/  FFMA.FTZ R160, R49, R50, R160 ;  /* 0x0000003231a07223 */ /* 0x000fe200000100a0 */
[----:B------:R-:W-:Y:S02]  /*b6c0*/  HADD2.F32 R163, -RZ, R163.H1_H1 ;  /* 0x300000a3ffa37230 */ /* 0x000fe40000004100 */
[-C--:B------:R-:W-:Y:S01]  /*b6d0*/  FMUL.FTZ R49, R38, R161.reuse ;  /* 0x000000a126317220 */ /* 0x080fe20000410000 */
[----:B------:R-:W-:-:S03]  /*b6e0*/  FMUL.FTZ R161, R36, R161 ;  /* 0x000000a124a17220 */ /* 0x000fc60000410000 */
[----:B------:R-:W-:Y:S01]  /*b6f0*/  FFMA.FTZ R49, R36, R163, -R49 ;  /* 0x000000a324317223 */ /* 0x000fe20000010831 */
[----:B------:R-:W-:Y:S01]  /*b700*/  F2FP.SATFINITE.E4M3.F32.PACK_AB_MERGE_C R36, R12, R55, R37 ;  /* 0x000000370c24723e */ /* 0x000fe20004807025 */
[----:B------:R-:W-:Y:S01]  /*b710*/  FFMA.FTZ R161, R38, R163, R161 ;  /* 0x000000a326a17223 */ /* 0x000fe200000100a1 */
[----:B------:R-:W-:Y:S02]  /*b720*/  F2FP.SATFINITE.E4M3.F32.PACK_AB_MERGE_C R38, R14, R164, RZ ;  /* 0x000000a40e26723e */ /* 0x000fe400048070ff */
[----:B------:R-:W-:Y:S01]  /*b730*/  F2FP.SATFINITE.E4M3.F32.PACK_AB_MERGE_C R37, R41, R42, R13 ;  /* 0x0000002a2925723e */ /* 0x000fe2000480700d */
[----:B------:R-:W-:Y:S01]  /*b740*/  IMAD.MOV.U32 R13, RZ, RZ, R53 ;  /* 0x000000ffff0d7224 */ /* 0x000fe200078e0035 */
[----:B------:R-:W-:Y:S02]  /*b750*/  F2FP.SATFINITE.E4M3.F32.PACK_AB_MERGE_C R14, R49, R84, R43 ;  /* 0x00000054310e723e */ /* 0x000fe4000480702b */
[----:B------:R-:W-:Y:S02]  /*b760*/  F2FP.SATFINITE.E4M3.F32.PACK_AB_MERGE_C R38, R161, R160, R38 ;  /* 0x000000a0a126723e */ /* 0x000fe40004807026 */
[----:B------:R-:W-:-:S07]  /*b770*/  MOV R12, R54 ;  /* 0x00000036000c7202 */ /* 0x000fce0000000f00 */
.L_x_510:
[----:B------:R-:W-:Y:S05]  /*b780*/  BSYNC B3 ;  /* 0x0000000000037941 */ /* 0x000fea0003800000 */
.L_x_509:
[----:B----4-:R-:W-:-:S05]  /*b790*/  IADD3 R40, P2, R26, R11, RZ ;  /* 0x0000000b1a287210 */ /* 0x010fca0007f5e0ff */
[----:B---3--:R-:W-:Y:S01]  /*b7a0*/  IMAD.X R41, R153, 0x1, R111, P2 ;  /* 0x0000000199297824 */ /* 0x008fe200010e066f */
[----:B------:R-:W-:-:S04]  /*b7b0*/  ISETP.GE.AND P2, PT, R48, R128, PT ;  /* 0x000000803000720c */ /* 0x000fc80003f46270 */
[----:B0-----:R0:W-:Y:S09]  /*b7c0*/  ST.E.128 desc[UR50][R40.64], R12 ;  /* 0x0000000c28007985 */ /* 0x0011f2000c101d32 */
[----:B------:R-:W-:-:S04]  /*b7d0*/  @!P2 IADD3 R42, P5, R11, R48, RZ ;  /* 0x000000300b2aa210 */ /* 0x000fc80007fbe0ff */
[----:B------:R-:W-:-:S05]  /*b7e0*/  @!P2 LEA.HI.X.SX32 R43, R48, R153, 0x1, P5 ;  /* 0x00000099302ba211 */ /* 0x000fca00028f0eff */
[----:B------:R0:W-:Y:S04]  /*b7f0*/  @!P2 ST.E.128 desc[UR50][R42.64], R36 ;  /* 0x000000242a00a985 */ /* 0x0001e8000c101d32 */
.L_x_508:
[----:B------:R-:W-:Y:S05]  /*b800*/  BSYNC B2 ;  /* 0x0000000000027941 */ /* 0x000fea0003800000 */
.L_x_507:
[----:B------:R-:W-:-:S13]  /*b810*/  ISETP.NE.AND P2, PT, R30, RZ, PT ;  /* 0x000000ff1e00720c */ /* 0x000fda0003f45270 */
[----:B------:R-:W-:Y:S05]  /*b820*/  @!P2 BRA `(.L_x_502) ;  /* 0x0000000c00b4a947 */ /* 0x000fea0003800000 */
[----:B0-----:R-:W5:Y:S01]  /*b830*/  LDL R12, [R1] ;  /* 0x00000000010c7983 */ /* 0x001f620000100800 */
[----:B----4-:R-:W-:Y:S01]  /*b840*/  IADD3 R40, P2, R27, R11, RZ ;  /* 0x0000000b1b287210 */ /* 0x010fe20007f5e0ff */
[----:B------:R-:W-:Y:S03]  /*b850*/  BSSY B2, `(.L_x_511) ;  /* 0x00000e5000027945 */ /* 0x000fe60003800000 */
[----:B---3--:R-:W-:Y:S02]  /*b860*/  IADD3.X R41, R153, R110, RZ, P2, !PT ;  /* 0x0000006e99297210 */ /* 0x008fe400017fe4ff */
[----:B------:R-:W-:Y:S02]  /*b870*/  ISETP.GE.AND P2, PT, R4, R117, PT ;  /* 0x000000750400720c */ /* 0x000fe40003f46270 */
[----:B-----5:R-:W-:-:S04]  /*b880*/  LOP3.LUT P5, RZ, R12, 0x1, RZ, 0xc0, !PT ;  /* 0x000000010cff7812 */ /* 0x020fc800078ac0ff */
[----:B------:R-:W-:-:S04]  /*b890*/  SEL R12, R118, R142, !P5 ;  /* 0x0000008e760c7207 */ /* 0x000fc80006800000 */
[----:B------:R-:W-:-:S04]  /*b8a0*/  SHF.R.S32.HI R13, RZ, 0x1f, R12 ;  /* 0x0000001fff0d7819 */ /* 0x000fc8000001140c */
[----:B------:R-:W-:-:S04]  /*b8b0*/  LEA.HI R13, R13, R12, RZ, 0x5 ;  /* 0x0000000c0d0d7211 */ /* 0x000fc800078f28ff */
[----:B------:R-:W-:-:S04]  /*b8c0*/  LEA.HI.SX32 R13, R13, R114, 0x1b ;  /* 0x000000720d0d7211 */ /* 0x000fc800078fdaff */
[----:B------:R-:W-:Y:S01]  /*b8d0*/  SHF.R.S32.HI R12, RZ, 0x1f, R13 ;  /* 0x0000001fff0c7819 */ /* 0x000fe2000001140d */
[----:B------:R-:W-:-:S03]  /*b8e0*/  IMAD.SHL.U32 R43, R13, 0x10, RZ ;  /* 0x000000100d2b7824 */ /* 0x000fc600078e00ff */
[----:B------:R-:W-:Y:S02]  /*b8f0*/  LEA.HI R12, R12, R13, RZ, 0x2 ;  /* 0x0000000d0c0c7211 */ /* 0x000fe400078f10ff */
[----:B------:R-:W-:Y:S02]  /*b900*/  LOP3.LUT R13, R205, 0x30, R43, 0xf8, !PT ;  /* 0x00000030cd0d7812 */ /* 0x000fe400078ef82b */
[----:B------:R-:W-:Y:S02]  /*b910*/  SHF.R.S32.HI R12, RZ, 0x2, R12 ;  /* 0x00000002ff0c7819 */ /* 0x000fe4000001140c */
[----:B------:R-:W-:-:S03]  /*b920*/  LOP3.LUT R13, R13, R206, RZ, 0x3c, !PT ;  /* 0x000000ce0d0d7212 */ /* 0x000fc600078e3cff */
[----:B------:R-:W-:-:S04]  /*b930*/  IMAD R12, R12, 0x2800, R207 ;  /* 0x000028000c0c7824 */ /* 0x000fc800078e02cf */
[----:B------:R-:W-:Y:S02]  /*b940*/  IMAD.IADD R12, R12, 0x1, R13 ;  /* 0x000000010c0c7824 */ /* 0x000fe400078e020d */
[C---:B------:R-:W-:Y:S02]  /*b950*/  IMAD R13, R19.reuse, 0x7800, R133 ;  /* 0x00007800130d7824 */ /* 0x040fe400078e0285 */
[----:B------:R-:W-:Y:S02]  /*b960*/  IMAD R15, R19, 0x7800, R12 ;  /* 0x00007800130f7824 */ /* 0x000fe400078e020c */
[----:B------:R-:W-:-:S03]  /*b970*/  IMAD.IADD R13, R18, 0x1, R13 ;  /* 0x00000001120d7824 */ /* 0x000fc600078e020d */
[----:B------:R-:W-:-:S03]  /*b980*/  IADD3 R36, R18, R15, RZ ;  /* 0x0000000f12247210 */ /* 0x000fc60007ffe0ff */
[----:B------:R-:W0:Y:S04]  /*b990*/  LDS.128 R12, [R13+0x1a400] ;  /* 0x01a400000d0c7984 */ /* 0x000e280000000c00 */
[----:B------:R-:W3:Y:S01]  /*b9a0*/  LDS.128 R36, [R36+0x1a400] ;  /* 0x01a4000024247984 */ /* 0x000ee20000000c00 */
[----:B------:R-:W-:Y:S05]  /*b9b0*/  @P2 BRA `(.L_x_512) ;  /* 0x0000000c00382947 */ /* 0x000fea0003800000 */
[----:B------:R-:W-:Y:S02]  /*b9c0*/  SHF.R.U32.HI R42, RZ, 0x8, R77 ;  /* 0x00000008ff2a7819 */ /* 0x000fe4000001164d */
[----:B------:R-:W-:Y:S02]  /*b9d0*/  SHF.R.U32.HI R44, RZ, 0x8, R45 ;  /* 0x00000008ff2c7819 */ /* 0x000fe4000001162d */
[----:B------:R-:W-:Y:S01]  /*b9e0*/  SHF.R.U32.HI R46, RZ, 0x10, R77 ;  /* 0x00000010ff2e7819 */ /* 0x000fe2000001164d */
[----:B------:R-:W-:Y:S01]  /*b9f0*/  IMAD.SHL.U32 R42, R42, 0x100, RZ ;  /* 0x000001002a2a7824 */ /* 0x000fe200078e00ff */
[----:B------:R-:W-:Y:S01]  /*ba00*/  LOP3.LUT R49, R77, 0xff0000ff, RZ, 0xc0, !PT ;  /* 0xff0000ff4d317812 */ /* 0x000fe200078ec0ff */
[----:B------:R-:W-:Y:S01]  /*ba10*/  IMAD.SHL.U32 R44, R44, 0x100, RZ ;  /* 0x000001002c2c7824 */ /* 0x000fe200078e00ff */
[----:B------:R-:W-:Y:S01]  /*ba20*/  SHF.R.U32.HI R48, RZ, 0x10, R45 ;  /* 0x00000010ff307819 */ /* 0x000fe2000001162d */
[----:B------:R-:W-:Y:S01]  /*ba30*/  IMAD.U32 R46, R46, 0x10000, RZ ;  /* 0x000100002e2e7824 */ /* 0x000fe200078e00ff */
[----:B------:R-:W-:-:S02]  /*ba40*/  LOP3.LUT R45, R45, 0xff0000ff, RZ, 0xc0, !PT ;  /* 0xff0000ff2d2d7812 */ /* 0x000fc400078ec0ff */
[----:B------:R-:W-:Y:S02]  /*ba50*/  LOP3.LUT R49, R49, 0xff00, R42, 0xf8, !PT ;  /* 0x0000ff0031317812 */ /* 0x000fe400078ef82a */
[----:B------:R-:W-:Y:S02]  /*ba60*/  LOP3.LUT R45, R45, 0xff00, R44, 0xf8, !PT ;  /* 0x0000ff002d2d7812 */ /* 0x000fe400078ef82c */
[----:B------:R-:W-:Y:S02]  /*ba70*/  SHF.L.U32 R48, R48, 0x10, RZ ;  /* 0x0000001030307819 */ /* 0x000fe400000006ff */
[----:B------:R-:W-:Y:S01]  /*ba80*/  LOP3.LUT R46, R49, 0xff0000, R46, 0xf8, !PT ;  /* 0x00ff0000312e7812 */ /* 0x000fe200078ef82e */
[----:B---3--:R-:W-:Y:S01]  /*ba90*/  IMAD.MOV.U32 R49, RZ, RZ, R37 ;  /* 0x000000ffff317224 */ /* 0x008fe200078e0025 */
[----:B------:R-:W-:Y:S02]  /*baa0*/  LOP3.LUT R48, R45, 0xff0000, R48, 0xf8, !PT ;  /* 0x00ff00002d307812 */ /* 0x000fe400078ef830 */
[----:B0-----:R-:W-:-:S02]  /*bab0*/  F2FP.F16.E4M3.UNPACK_B R44, R13 ;  /* 0x0000000dff2c723e */ /* 0x001fc400020006ff */
[-C--:B------:R-:W-:Y:S02]  /*bac0*/  F2FP.F16.E4M3.UNPACK_B R50, R49.reuse ;  /* 0x00000031ff32723e */ /* 0x080fe400020006ff */
[----:B------:R-:W-:Y:S01]  /*bad0*/  F2FP.F16.E4M3.UNPACK_B R52, R48 ;  /* 0x00000030ff34723e */ /* 0x000fe200020006ff */
[----:B------:R-:W-:Y:S01]  /*bae0*/  HADD2.F32 R45, -RZ, R44.H0_H0 ;  /* 0x2000002cff2d7230 */ /* 0x000fe20000004100 */
[-C--:B------:R-:W-:Y:S01]  /*baf0*/  F2FP.F16.E4M3.UNPACK_B R37, R46.reuse ;  /* 0x0000002eff25723e */ /* 0x080fe200020006ff */
[----:B------:R-:W-:Y:S01]  /*bb00*/  HADD2.F32 R42, -RZ, R50.H0_H0 ;  /* 0x20000032ff2a7230 */ /* 0x000fe20000004100 */
[----:B------:R-:W-:Y:S01]  /*bb10*/  F2FP.F16.E4M3.UNPACK_B R49, R49.H1 ;  /* 0x00000031ff31723e */ /* 0x000fe200030006ff */
[----:B------:R-:W-:Y:S01]  /*bb20*/  HADD2.F32 R53, -RZ, R52.H0_H0 ;  /* 0x20000034ff357230 */ /* 0x000fe20000004100 */
[----:B------:R-:W-:Y:S01]  /*bb30*/  F2FP.F16.E4M3.UNPACK_B R46, R46.H1 ;  /* 0x0000002eff2e723e */ /* 0x000fe200030006ff */
[----:B------:R-:W-:Y:S01]  /*bb40*/  HADD2.F32 R51, -RZ, R37.H0_H0 ;  /* 0x20000025ff337230 */ /* 0x000fe20000004100 */
[----:B------:R-:W-:Y:S01]  /*bb50*/  SHF.R.U32.HI R55, RZ, 0x8, R79 ;  /* 0x00000008ff377819 */ /* 0x000fe2000001164f */
[----:B------:R-:W-:-:S02]  /*bb60*/  HADD2.F32 R50, -RZ, R50.H1_H1 ;  /* 0x30000032ff327230 */ /* 0x000fc40000004100 */
[CC--:B------:R-:W-:Y:S01]  /*bb70*/  FMUL.FTZ R54, R42.reuse, R53.reuse ;  /* 0x000000352a367220 */ /* 0x0c0fe20000410000 */
[C---:B------:R-:W-:Y:S01]  /*bb80*/  FMUL.FTZ R53, R45.reuse, R53 ;  /* 0x000000352d357220 */ /* 0x040fe20000410000 */
[----:B------:R-:W-:Y:S02]  /*bb90*/  HADD2.F32 R44, -RZ, R44.H1_H1 ;  /* 0x3000002cff2c7230 */ /* 0x000fe40000004100 */
[-C--:B------:R-:W-:Y:S01]  /*bba0*/  FFMA.FTZ R45, R45, R51.reuse, -R54 ;  /* 0x000000332d2d7223 */ /* 0x080fe20000010836 */
[----:B------:R-:W-:Y:S01]  /*bbb0*/  FFMA.FTZ R42, R42, R51, R53 ;  /* 0x000000332a2a7223 */ /* 0x000fe20000010035 */
[----:B------:R-:W-:Y:S02]  /*bbc0*/  HADD2.F32 R51, -RZ, R52.H1_H1 ;  /* 0x30000034ff337230 */ /* 0x000fe40000004100 */
[----:B------:R-:W-:Y:S02]  /*bbd0*/  HADD2.F32 R37, -RZ, R37.H1_H1 ;  /* 0x30000025ff257230 */ /* 0x000fe40000004100 */
[----:B------:R-:W-:-:S02]  /*bbe0*/  HADD2.F32 R52, -RZ, R46.H0_H0 ;  /* 0x2000002eff347230 */ /* 0x000fc40000004100 */
[-C--:B------:R-:W-:Y:S01]  /*bbf0*/  FMUL.FTZ R53, R50, R51.reuse ;  /* 0x0000003332357220 */ /* 0x080fe20000410000 */
[C---:B------:R-:W-:Y:S01]  /*bc00*/  FMUL.FTZ R51, R44.reuse, R51 ;  /* 0x000000332c337220 */ /* 0x040fe20000410000 */
[----:B------:R-:W-:Y:S02]  /*bc10*/  HADD2.F32 R46, -RZ, R46.H1_H1 ;  /* 0x3000002eff2e7230 */ /* 0x000fe40000004100 */
[-C--:B------:R-:W-:Y:S01]  /*bc20*/  FFMA.FTZ R44, R44, R37.reuse, -R53 ;  /* 0x000000252c2c7223 */ /* 0x080fe20000010835 */
[----:B------:R-:W-:Y:S01]  /*bc30*/  FFMA.FTZ R37, R50, R37, R51 ;  /* 0x0000002532257223 */ /* 0x000fe20000010033 */
[----:B------:R-:W-:Y:S02]  /*bc40*/  F2FP.F16.E4M3.UNPACK_B R50, R48.H1 ;  /* 0x00000030ff32723e */ /* 0x000fe400030006ff */
[----:B------:R-:W-:Y:S01]  /*bc50*/  F2FP.F16.E4M3.UNPACK_B R48, R13.H1 ;  /* 0x0000000dff30723e */ /* 0x000fe200030006ff */
[----:B------:R-:W-:Y:S02]  /*bc60*/  HADD2.F32 R13, -RZ, R49.H0_H0 ;  /* 0x20000031ff0d7230 */ /* 0x000fe40000004100 */
        /* <DEDUP_REMOVED lines=8> */
[----:B------:R-:W-:Y:S01]  /*bcf0*/  FMUL.FTZ R51, R49, R50 ;  /* 0x0000003231337220 */ /* 0x000fe20000410000 */
[----:B------:R-:W-:Y:S01]  /*bd00*/  FFMA.FTZ R13, R13, R52, R54 ;  /* 0x000000340d0d7223 */ /* 0x000fe20000010036 */
[C---:B------:R-:W-:Y:S01]  /*bd10*/  FMUL.FTZ R50, R48.reuse, R50 ;  /* 0x0000003230327220 */ /* 0x040fe20000410000 */
[----:B------:R-:W-:Y:S01]  /*bd20*/  LOP3.LUT R52, R47, 0xff0000ff, RZ, 0xc0, !PT ;  /* 0xff0000ff2f347812 */ /* 0x000fe200078ec0ff */
[-C--:B------:R-:W-:Y:S01]  /*bd30*/  FFMA.FTZ R54, R48, R46.reuse, -R51 ;  /* 0x0000002e30367223 */ /* 0x080fe20000010833 */
[--C-:B------:R-:W-:Y:S01]  /*bd40*/  SHF.R.U32.HI R51, RZ, 0x10, R47.reuse ;  /* 0x00000010ff337819 */ /* 0x100fe2000001162f */
[----:B------:R-:W-:Y:S01]  /*bd50*/  FFMA.FTZ R46, R49, R46, R50 ;  /* 0x0000002e312e7223 */ /* 0x000fe20000010032 */
[----:B------:R-:W-:Y:S01]  /*bd60*/  SHF.R.U32.HI R49, RZ, 0x8, R47 ;  /* 0x00000008ff317819 */ /* 0x000fe2000001162f */
[----:B------:R-:W-:Y:S01]  /*bd70*/  IMAD.SHL.U32 R47, R55, 0x100, RZ ;  /* 0x00000100372f7824 */ /* 0x000fe200078e00ff */
[----:B------:R-:W-:-:S02]  /*bd80*/  SHF.R.U32.HI R48, RZ, 0x10, R79 ;  /* 0x00000010ff307819 */ /* 0x000fc4000001164f */
[----:B------:R-:W-:Y:S01]  /*bd90*/  LOP3.LUT R50, R79, 0xff0000ff, RZ, 0xc0, !PT ;  /* 0xff0000ff4f327812 */ /* 0x000fe200078ec0ff */
[----:B------:R-:W-:Y:S01]  /*bda0*/  IMAD.SHL.U32 R49, R49, 0x100, RZ ;  /* 0x0000010031317824 */ /* 0x000fe200078e00ff */
[----:B------:R-:W-:Y:S02]  /*bdb0*/  SHF.L.U32 R48, R48, 0x10, RZ ;  /* 0x0000001030307819 */ /* 0x000fe400000006ff */
[----:B------:R-:W-:Y:S02]  /*bdc0*/  LOP3.LUT R47, R50, 0xff00, R47, 0xf8, !PT ;  /* 0x0000ff00322f7812 */ /* 0x000fe400078ef82f */
[----:B------:R-:W-:Y:S01]  /*bdd0*/  LOP3.LUT R49, R52, 0xff00, R49, 0xf8, !PT ;  /* 0x0000ff0034317812 */ /* 0x000fe200078ef831 */
[----:B------:R-:W-:Y:S01]  /*bde0*/  IMAD.U32 R52, R51, 0x10000, RZ ;  /* 0x0001000033347824 */ /* 0x000fe200078e00ff */
[----:B------:R-:W-:Y:S02]  /*bdf0*/  LOP3.LUT R51, R47, 0xff0000, R48, 0xf8, !PT ;  /* 0x00ff00002f337812 */ /* 0x000fe400078ef830 */
[----:B------:R-:W-:-:S02]  /*be00*/  F2FP.F16.E4M3.UNPACK_B R47, R39 ;  /* 0x00000027ff2f723e */ /* 0x000fc400020006ff */
[----:B------:R-:W-:Y:S02]  /*be10*/  LOP3.LUT R52, R49, 0xff0000, R52, 0xf8, !PT ;  /* 0x00ff000031347812 */ /* 0x000fe400078ef834 */
[----:B------:R-:W-:Y:S01]  /*be20*/  F2FP.F16.E4M3.UNPACK_B R49, R15 ;  /* 0x0000000fff31723e */ /* 0x000fe200020006ff */
[--C-:B------:R-:W-:Y:S01]  /*be30*/  HADD2.F32 R48, -RZ, R47.reuse.H0_H0 ;  /* 0x2000002fff307230 */ /* 0x100fe20000004100 */
[-C--:B------:R-:W-:Y:S01]  /*be40*/  F2FP.F16.E4M3.UNPACK_B R55, R52.reuse ;  /* 0x00000034ff37723e */ /* 0x080fe200020006ff */
[----:B------:R-:W-:Y:S01]  /*be50*/  HADD2.F32 R47, -RZ, R47.H1_H1 ;  /* 0x3000002fff2f7230 */ /* 0x000fe20000004100 */
[-C--:B------:R-:W-:Y:S01]  /*be60*/  F2FP.F16.E4M3.UNPACK_B R76, R51.reuse ;  /* 0x00000033ff4c723e */ /* 0x080fe200020006ff */
[----:B------:R-:W-:Y:S01]  /*be70*/  HADD2.F32 R50, -RZ, R49.H0_H0 ;  /* 0x20000031ff327230 */ /* 0x000fe20000004100 */
[----:B------:R-:W-:Y:S01]  /*be80*/  F2FP.F16.E4M3.UNPACK_B R52, R52.H1 ;  /* 0x00000034ff34723e */ /* 0x000fe200030006ff */
[----:B------:R-:W-:Y:S01]  /*be90*/  HADD2.F32 R78, -RZ, R55.H1_H1 ;  /* 0x30000037ff4e7230 */ /* 0x000fe20000004100 */
[----:B------:R-:W-:Y:S01]  /*bea0*/  F2FP.F16.E4M3.UNPACK_B R51, R51.H1 ;  /* 0x00000033ff33723e */ /* 0x000fe200030006ff */
[----:B------:R-:W-:Y:S01]  /*beb0*/  HADD2.F32 R49, -RZ, R49.H1_H1 ;  /* 0x30000031ff317230 */ /* 0x000fe20000004100 */
[----:B------:R-:W-:Y:S01]  /*bec0*/  F2FP.SATFINITE.E4M3.F32.PACK_AB_MERGE_C R53, R54, R53, RZ ;  /* 0x000000353635723e */ /* 0x000fe200048070ff */
[----:B------:R-:W-:-:S02]  /*bed0*/  HADD2.F32 R77, -RZ, R76.H0_H0 ;  /* 0x2000004cff4d7230 */ /* 0x000fc40000004100 */
[-C--:B------:R-:W-:Y:S01]  /*bee0*/  FMUL.FTZ R84, R47, R78.reuse ;  /* 0x0000004e2f547220 */ /* 0x080fe20000410000 */
[----:B------:R-:W-:Y:S02]  /*bef0*/  HADD2.F32 R76, -RZ, R76.H1_H1 ;  /* 0x3000004cff4c7230 */ /* 0x000fe40000004100 */
[C---:B------:R-:W-:Y:S01]  /*bf00*/  FMUL.FTZ R78, R49.reuse, R78 ;  /* 0x0000004e314e7220 */ /* 0x040fe20000410000 */
[----:B------:R-:W-:Y:S01]  /*bf10*/  HADD2.F32 R79, -RZ, R55.H0_H0 ;  /* 0x20000037ff4f7230 */ /* 0x000fe20000004100 */
[----:B------:R-:W-:Y:S01]  /*bf20*/  F2FP.F16.E4M3.UNPACK_B R55, R39.H1 ;  /* 0x00000027ff37723e */ /* 0x000fe200030006ff */
[-C--:B------:R-:W-:Y:S01]  /*bf30*/  FFMA.FTZ R49, R49, R76.reuse, -R84 ;  /* 0x0000004c31317223 */ /* 0x080fe20000010854 */
[----:B------:R-:W-:Y:S01]  /*bf40*/  FFMA.FTZ R47, R47, R76, R78 ;  /* 0x0000004c2f2f7223 */ /* 0x000fe2000001004e */
[----:B------:R-:W-:Y:S02]  /*bf50*/  F2FP.F16.E4M3.UNPACK_B R76, R15.H1 ;  /* 0x0000000fff4c723e */ /* 0x000fe400030006ff */
[----:B------:R-:W-:-:S02]  /*bf60*/  HADD2.F32 R15, -RZ, R55.H0_H0 ;  /* 0x20000037ff0f7230 */ /* 0x000fc40000004100 */
[-C--:B------:R-:W-:Y:S01]  /*bf70*/  FMUL.FTZ R85, R48, R79.reuse ;  /* 0x0000004f30557220 */ /* 0x080fe20000410000 */
[----:B------:R-:W-:Y:S02]  /*bf80*/  HADD2.F32 R84, -RZ, R52.H0_H0 ;  /* 0x20000034ff547230 */ /* 0x000fe40000004100 */
[C---:B------:R-:W-:Y:S01]  /*bf90*/  FMUL.FTZ R79, R50.reuse, R79 ;  /* 0x0000004f324f7220 */ /* 0x040fe20000410000 */
[----:B------:R-:W-:Y:S02]  /*bfa0*/  HADD2.F32 R39, -RZ, R76.H0_H0 ;  /* 0x2000004cff277230 */ /* 0x000fe40000004100 */
[----:B------:R-:W-:Y:S01]  /*bfb0*/  FFMA.FTZ R50, R50, R77, -R85 ;  /* 0x0000004d32327223 */ /* 0x000fe20000010855 */
[----:B------:R-:W-:Y:S02]  /*bfc0*/  HADD2.F32 R78, -RZ, R51.H0_H0 ;  /* 0x20000033ff4e7230 */ /* 0x000fe40000004100 */
[----:B------:R-:W-:Y:S01]  /*bfd0*/  FMUL.FTZ R86, R15, R84 ;  /* 0x000000540f567220 */ /* 0x000fe20000410000 */
[----:B------:R-:W-:-:S02]  /*bfe0*/  HADD2.F32 R55, -RZ, R55.H1_H1 ;  /* 0x30000037ff377230 */ /* 0x000fc40000004100 */
[C---:B------:R-:W-:Y:S01]  /*bff0*/  FMUL.FTZ R84, R39.reuse, R84 ;  /* 0x0000005427547220 */ /* 0x040fe20000410000 */
[----:B------:R-:W-:Y:S02]  /*c000*/  HADD2.F32 R52, -RZ, R52.H1_H1 ;  /* 0x30000034ff347230 */ /* 0x000fe40000004100 */
[----:B------:R-:W-:Y:S01]  /*c010*/  FFMA.FTZ R48, R48, R77, R79 ;  /* 0x0000004d30307223 */ /* 0x000fe2000001004f */
[----:B------:R-:W-:Y:S02]  /*c020*/  HADD2.F32 R76, -RZ, R76.H1_H1 ;  /* 0x3000004cff4c7230 */ /* 0x000fe40000004100 */
[-C--:B------:R-:W-:Y:S01]  /*c030*/  FFMA.FTZ R39, R39, R78.reuse, -R86 ;  /* 0x0000004e27277223 */ /* 0x080fe20000010856 */
[----:B------:R-:W-:Y:S02]  /*c040*/  HADD2.F32 R51, -RZ, R51.H1_H1 ;  /* 0x30000033ff337230 */ /* 0x000fe40000004100 */
[----:B------:R-:W-:Y:S01]  /*c050*/  FFMA.FTZ R15, R15, R78, R84 ;  /* 0x0000004e0f0f7223 */ /* 0x000fe20000010054 */
[-C--:B------:R-:W-:Y:S01]  /*c060*/  FMUL.FTZ R77, R55, R52.reuse ;  /* 0x00000034374d7220 */ /* 0x080fe20000410000 */
[----:B------:R-:W-:Y:S01]  /*c070*/  FMUL.FTZ R78, R76, R52 ;  /* 0x000000344c4e7220 */ /* 0x000fe20000410000 */
[----:B------:R-:W-:-:S02]  /*c080*/  F2FP.F16.E4M3.UNPACK_B R54, R154.H1 ;  /* 0x0000009aff36723e */ /* 0x000fc400030006ff */
[-C--:B------:R-:W-:Y:S01]  /*c090*/  FFMA.FTZ R52, R76, R51.reuse, -R77 ;  /* 0x000000334c347223 */ /* 0x080fe2000001084d */
[----:B------:R-:W-:Y:S01]  /*c0a0*/  FFMA.FTZ R51, R55, R51, R78 ;  /* 0x0000003337337223 */ /* 0x000fe2000001004e */
[----:B------:R-:W-:Y:S01]  /*c0b0*/  F2FP.F16.E4M3.UNPACK_B R76, R36.H1 ;  /* 0x00000024ff4c723e */ /* 0x000fe200030006ff */
[--C-:B------:R-:W-:Y:S01]  /*c0c0*/  HADD2.F32 R86, -RZ, R54.reuse.H0_H0 ;  /* 0x20000036ff567230 */ /* 0x100fe20000004100 */
[----:B------:R-:W-:Y:S01]  /*c0d0*/  F2FP.F16.E4M3.UNPACK_B R55, R12.H1 ;  /* 0x0000000cff37723e */ /* 0x000fe200030006ff */
[----:B------:R-:W-:Y:S01]  /*c0e0*/  HADD2.F32 R54, -RZ, R54.H1_H1 ;  /* 0x30000036ff367230 */ /* 0x000fe20000004100 */
[----:B------:R-:W-:Y:S01]  /*c0f0*/  F2FP.F16.E4M3.UNPACK_B R78, R156.H1 ;  /* 0x0000009cff4e723e */ /* 0x000fe200030006ff */
        /* <DEDUP_REMOVED lines=8> */
[----:B------:R-:W-:Y:S01]  /*c180*/  HADD2.F32 R78, -RZ, R78.H1_H1 ;  /* 0x3000004eff4e7230 */ /* 0x000fe20000004100 */
[----:B------:R-:W-:Y:S01]  /*c190*/  F2FP.F16.E4M3.UNPACK_B R12, R12 ;  /* 0x0000000cff0c723e */ /* 0x000fe200020006ff */
[-C--:B------:R-:W-:Y:S01]  /*c1a0*/  FFMA.FTZ R85, R79, R84.reuse, -R85 ;  /* 0x000000544f557223 */ /* 0x080fe20000010855 */
[----:B------:R-:W-:Y:S01]  /*c1b0*/  FFMA.FTZ R86, R77, R84, R86 ;  /* 0x000000544d567223 */ /* 0x000fe20000010056 */
[----:B------:R-:W-:Y:S01]  /*c1c0*/  HADD2.F32 R77, -RZ, R76.H1_H1 ;  /* 0x3000004cff4d7230 */ /* 0x000fe20000004100 */
[----:B------:R-:W-:Y:S01]  /*c1d0*/  F2FP.F16.E4M3.UNPACK_B R156, R156 ;  /* 0x0000009cff9c723e */ /* 0x000fe200020006ff */
[--C-:B------:R-:W-:Y:S01]  /*c1e0*/  HADD2.F32 R84, -RZ, R154.reuse.H0_H0 ;  /* 0x2000009aff547230 */ /* 0x100fe20000004100 */
[----:B------:R-:W-:Y:S01]  /*c1f0*/  F2FP.SATFINITE.E4M3.F32.PACK_AB_MERGE_C R39, R52, R39, RZ ;  /* 0x000000273427723e */ /* 0x000fe200048070ff */
[----:B------:R-:W-:-:S02]  /*c200*/  HADD2.F32 R154, -RZ, R154.H1_H1 ;  /* 0x3000009aff9a7230 */ /* 0x000fc40000004100 */
[-C--:B------:R-:W-:Y:S01]  /*c210*/  FMUL.FTZ R76, R77, R54.reuse ;  /* 0x000000364d4c7220 */ /* 0x080fe20000410000 */
[C---:B------:R-:W-:Y:S01]  /*c220*/  FMUL.FTZ R54, R55.reuse, R54 ;  /* 0x0000003637367220 */ /* 0x040fe20000410000 */
[----:B------:R-:W-:Y:S01]  /*c230*/  HADD2.F32 R87, -RZ, R12.H1_H1 ;  /* 0x3000000cff577230 */ /* 0x000fe20000004100 */
[----:B------:R-:W-:Y:S01]  /*c240*/  F2FP.SATFINITE.E4M3.F32.PACK_AB_MERGE_C R46, R46, R13, RZ ;  /* 0x0000000d2e2e723e */ /* 0x000fe200048070ff */
[-C--:B------:R-:W-:Y:S01]  /*c250*/  FFMA.FTZ R55, R55, R78.reuse, -R76 ;  /* 0x0000004e37377223 */ /* 0x080fe2000001084c */
[----:B------:R-:W-:Y:S01]  /*c260*/  FFMA.FTZ R54, R77, R78, R54 ;  /* 0x0000004e4d367223 */ /* 0x000fe20000010036 */
[----:B------:R-:W-:Y:S01]  /*c270*/  HADD2.F32 R76, -RZ, R36.H0_H0 ;  /* 0x20000024ff4c7230 */ /* 0x000fe20000004100 */
[----:B------:R-:W-:Y:S01]  /*c280*/  F2FP.SATFINITE.E4M3.F32.PACK_AB_MERGE_C R51, R51, R15, RZ ;  /* 0x0000000f3333723e */ /* 0x000fe200048070ff */
[----:B------:R-:W-:Y:S01]  /*c290*/  HADD2.F32 R78, -RZ, R12.H0_H0 ;  /* 0x2000000cff4e7230 */ /* 0x000fe20000004100 */
[----:B------:R-:W-:Y:S01]  /*c2a0*/  F2FP.SATFINITE.E4M3.F32.PACK_AB_MERGE_C R85, R55, R85, RZ ;  /* 0x000000553755723e */ /* 0x000fe200048070ff */
[----:B------:R-:W-:-:S02]  /*c2b0*/  HADD2.F32 R77, -RZ, R156.H0_H0 ;  /* 0x2000009cff4d7230 */ /* 0x000fc40000004100 */
[-C--:B------:R-:W-:Y:S01]  /*c2c0*/  FMUL.FTZ R79, R76, R84.reuse ;  /* 0x000000544c4f7220 */ /* 0x080fe20000410000 */
[----:B------:R-:W-:Y:S02]  /*c2d0*/  HADD2.F32 R156, -RZ, R156.H1_H1 ;  /* 0x3000009cff9c7230 */ /* 0x000fe40000004100 */
[----:B------:R-:W-:Y:S01]  /*c2e0*/  FMUL.FTZ R84, R78, R84 ;  /* 0x000000544e547220 */ /* 0x000fe20000410000 */
[----:B------:R-:W-:Y:S01]  /*c2f0*/  F2FP.SATFINITE.E4M3.F32.PACK_AB_MERGE_C R54, R54, R86, RZ ;  /* 0x000000563636723e */ /* 0x000fe200048070ff */
[-C--:B------:R-:W-:Y:S01]  /*c300*/  FFMA.FTZ R79, R78, R77.reuse, -R79 ;  /* 0x0000004d4e4f7223 */ /* 0x080fe2000001084f */
[-C--:B------:R-:W-:Y:S01]  /*c310*/  F2FP.F16.E4M3.UNPACK_B R78, R38.reuse.H1 ;  /* 0x00000026ff4e723e */ /* 0x080fe200030006ff */
[----:B------:R-:W-:Y:S01]  /*c320*/  FFMA.FTZ R84, R76, R77, R84 ;  /* 0x0000004d4c547223 */ /* 0x000fe20000010054 */
[----:B------:R-:W-:Y:S01]  /*c330*/  HADD2.F32 R77, -RZ, R36.H1_H1 ;  /* 0x30000024ff4d7230 */ /* 0x000fe20000004100 */
[----:B------:R-:W-:Y:S01]  /*c340*/  F2FP.F16.E4M3.UNPACK_B R38, R38 ;  /* 0x00000026ff26723e */ /* 0x000fe200020006ff */
[----:B------:R-:W-:Y:S01]  /*c350*/  IMAD.MOV.U32 R76, RZ, RZ, R14 ;  /* 0x000000ffff4c7224 */ /* 0x000fe200078e000e */
[----:B------:R-:W-:Y:S01]  /*c360*/  F2FP.SATFINITE.E4M3.F32.PACK_AB_MERGE_C R15, R49, R50, R39 ;  /* 0x00000032310f723e */ /* 0x000fe20004807027 */
[----:B------:R-:W-:-:S02]  /*c370*/  HADD2.F32 R36, -RZ, R78.H0_H0 ;  /* 0x2000004eff247230 */ /* 0x000fc40000004100 */
[-C--:B------:R-:W-:Y:S01]  /*c380*/  FMUL.FTZ R12, R77, R154.reuse ;  /* 0x0000009a4d0c7220 */ /* 0x080fe20000410000 */
[C---:B------:R-:W-:Y:S01]  /*c390*/  FMUL.FTZ R154, R87.reuse, R154 ;  /* 0x0000009a579a7220 */ /* 0x040fe20000410000 */
[----:B------:R-:W-:Y:S01]  /*c3a0*/  HADD2.F32 R78, -RZ, R78.H1_H1 ;  /* 0x3000004eff4e7230 */ /* 0x000fe20000004100 */
[----:B------:R-:W-:Y:S01]  /*c3b0*/  F2FP.SATFINITE.E4M3.F32.PACK_AB_MERGE_C R13, R44, R45, R53 ;  /* 0x0000002d2c0d723e */ /* 0x000fe20004807035 */
[-C--:B------:R-:W-:Y:S01]  /*c3c0*/  FFMA.FTZ R12, R87, R156.reuse, -R12 ;  /* 0x0000009c570c7223 */ /* 0x080fe2000001080c */
[----:B------:R-:W-:Y:S01]  /*c3d0*/  FFMA.FTZ R55, R77, R156, R154 ;  /* 0x0000009c4d377223 */ /* 0x000fe2000001009a */
[-C--:B------:R-:W-:Y:S02]  /*c3e0*/  F2FP.F16.E4M3.UNPACK_B R77, R155.reuse.H1 ;  /* 0x0000009bff4d723e */ /* 0x080fe400030006ff */
[----:B------:R-:W-:Y:S02]  /*c3f0*/  F2FP.F16.E4M3.UNPACK_B R155, R155 ;  /* 0x0000009bff9b723e */ /* 0x000fe400020006ff */
[----:B------:R-:W-:Y:S01]  /*c400*/  F2FP.SATFINITE.E4M3.F32.PACK_AB_MERGE_C R12, R12, R79, R85 ;  /* 0x0000004f0c0c723e */ /* 0x000fe20004807055 */
[--C-:B------:R-:W-:Y:S01]  /*c410*/  HADD2.F32 R161, -RZ, R77.reuse.H0_H0 ;  /* 0x2000004dffa17230 */ /* 0x100fe20000004100 */
[----:B------:R-:W-:Y:S01]  /*c420*/  F2FP.F16.E4M3.UNPACK_B R79, R76.H1 ;  /* 0x0000004cff4f723e */ /* 0x000fe200030006ff */
[----:B------:R-:W-:Y:S01]  /*c430*/  HADD2.F32 R77, -RZ, R77.H1_H1 ;  /* 0x3000004dff4d7230 */ /* 0x000fe20000004100 */
[----:B------:R-:W-:-:S02]  /*c440*/  F2FP.F16.E4M3.UNPACK_B R85, R157.H1 ;  /* 0x0000009dff55723e */ /* 0x000fc400030006ff */
[----:B------:R-:W-:Y:S01]  /*c450*/  FMUL.FTZ R163, R36, R161 ;  /* 0x000000a124a37220 */ /* 0x000fe20000410000 */
[--C-:B------:R-:W-:Y:S01]  /*c460*/  HADD2.F32 R14, -RZ, R79.reuse.H0_H0 ;  /* 0x2000004fff0e7230 */ /* 0x100fe20000004100 */
[----:B------:R-:W-:Y:S01]  /*c470*/  F2FP.F16.E4M3.UNPACK_B R76, R76 ;  /* 0x0000004cff4c723e */ /* 0x000fe200020006ff */
[----:B------:R-:W-:Y:S02]  /*c480*/  HADD2.F32 R154, -RZ, R79.H1_H1 ;  /* 0x3000004fff9a7230 */ /* 0x000fe40000004100 */
[----:B------:R-:W-:Y:S01]  /*c490*/  FMUL.FTZ R79, R78, R77 ;  /* 0x0000004d4e4f7220 */ /* 0x000fe20000410000 */
[--C-:B------:R-:W-:Y:S02]  /*c4a0*/  HADD2.F32 R87, -RZ, R85.reuse.H0_H0 ;  /* 0x20000055ff577230 */ /* 0x100fe40000004100 */
[----:B------:R-:W-:Y:S01]  /*c4b0*/  FMUL.FTZ R161, R14, R161 ;  /* 0x000000a10ea17220 */ /* 0x000fe20000410000 */
[----:B------:R-:W-:Y:S02]  /*c4c0*/  HADD2.F32 R85, -RZ, R85.H1_H1 ;  /* 0x30000055ff557230 */ /* 0x000fe40000004100 */
[----:B------:R-:W-:Y:S01]  /*c4d0*/  FMUL.FTZ R77, R154, R77 ;  /* 0x0000004d9a4d7220 */ /* 0x000fe20000410000 */
[----:B------:R-:W-:Y:S01]  /*c4e0*/  F2FP.F16.E4M3.UNPACK_B R157, R157 ;  /* 0x0000009dff9d723e */ /* 0x000fe200020006ff */
[-C--:B------:R-:W-:Y:S01]  /*c4f0*/  FFMA.FTZ R14, R14, R87.reuse, -R163 ;  /* 0x000000570e0e7223 */ /* 0x080fe200000108a3 */
[----:B------:R-:W-:Y:S01]  /*c500*/  FFMA.FTZ R36, R36, R87, R161 ;  /* 0x0000005724247223 */ /* 0x000fe200000100a1 */
[-C--:B------:R-:W-:Y:S01]  /*c510*/  FFMA.FTZ R77, R78, R85.reuse, R77 ;  /* 0x000000554e4d7223 */ /* 0x080fe2000001004d */
[----:B------:R-:W-:Y:S01]  /*c520*/  FFMA.FTZ R79, R154, R85, -R79 ;  /* 0x000000559a4f7223 */ /* 0x000fe2000001084f */
[----:B------:R-:W-:Y:S01]  /*c530*/  HADD2.F32 R87, -RZ, R155.H0_H0 ;  /* 0x2000009bff577230 */ /* 0x000fe20000004100 */
[----:B------:R-:W-:Y:S01]  /*c540*/  F2FP.SATFINITE.E4M3.F32.PACK_AB_MERGE_C R37, R37, R42, R46 ;  /* 0x0000002a2525723e */ /* 0x000fe2000480702e */
[----:B------:R-:W-:Y:S01]  /*c550*/  HADD2.F32 R78, -RZ, R38.H0_H0 ;  /* 0x20000026ff4e7230 */ /* 0x000fe20000004100 */
[----:B------:R-:W-:Y:S01]  /*c560*/  F2FP.SATFINITE.E4M3.F32.PACK_AB_MERGE_C R77, R77, R36, RZ ;  /* 0x000000244d4d723e */ /* 0x000fe200048070ff */
        /* <DEDUP_REMOVED lines=12> */
[----:B------:R-:W-:Y:S01]  /*c630*/  F2FP.SATFINITE.E4M3.F32.PACK_AB_MERGE_C R36, R55, R84, R54 ;  /* 0x000000543724723e */ /* 0x000fe20004807036 */
[C---:B------:R-:W-:Y:S01]  /*c640*/  FMUL.FTZ R155, R76.reuse, R155 ;  /* 0x0000009b4c9b7220 */ /* 0x040fe20000410000 */
[----:B------:R-:W-:Y:S01]  /*c650*/  F2FP.SATFINITE.E4M3.F32.PACK_AB_MERGE_C R39, R47, R48, R51 ;  /* 0x000000302f27723e */ /* 0x000fe20004807033 */
[-C--:B------:R-:W-:Y:S02]  /*c660*/  FFMA.FTZ R85, R76, R157.reuse, -R85 ;  /* 0x0000009d4c557223 */ /* 0x080fe40000010855 */
[----:B------:R-:W-:-:S03]  /*c670*/  FFMA.FTZ R38, R38, R157, R155 ;  /* 0x0000009d26267223 */ /* 0x000fc6000001009b */
[----:B------:R-:W-:Y:S02]  /*c680*/  F2FP.SATFINITE.E4M3.F32.PACK_AB_MERGE_C R14, R85, R154, R14 ;  /* 0x0000009a550e723e */ /* 0x000fe4000480700e */
[----:B------:R-:W-:-:S07]  /*c690*/  F2FP.SATFINITE.E4M3.F32.PACK_AB_MERGE_C R38, R38, R87, R77 ;  /* 0x000000572626723e */ /* 0x000fce000480704d */
.L_x_512:
[----:B------:R-:W-:Y:S05]  /*c6a0*/  BSYNC B2 ;  /* 0x0000000000027941 */ /* 0x000fea0003800000 */
.L_x_511:
[----:B------:R-:W-:Y:S01]  /*c6b0*/  ISETP.GE.AND P2, PT, R43, R128, PT ;  /* 0x000000802b00720c */ /* 0x000fe20003f46270 */
[----:B0-----:R0:W-:-:S12]  /*c6c0*/  ST.E.128 desc[UR50][R40.64], R12 ;  /* 0x0000000c28007985 */ /* 0x0011d8000c101d32 */
[----:B------:R-:W-:-:S04]  /*c6d0*/  @!P2 IADD3 R42, P5, R11, R43, RZ ;  /* 0x0000002b0b2aa210 */ /* 0x000fc80007fbe0ff */
[----:B------:R-:W-:-:S05]  /*c6e0*/  @!P2 LEA.HI.X.SX32 R43, R43, R153, 0x1, P5 ;  /* 0x000000992b2ba211 */ /* 0x000fca00028f0eff */
[----:B---3--:R0:W-:Y:S04]  /*c6f0*/  @!P2 ST.E.128 desc[UR50][R42.64], R36 ;  /* 0x000000242a00a985 */ /* 0x0081e8000c101d32 */
.L_x_502:
[----:B------:R-:W-:Y:S05]  /*c700*/  BSYNC B1 ;  /* 0x0000000000017941 */ /* 0x000fea0003800000 */
.L_x_501:
[----:B------:R-:W-:-:S03]  /*c710*/  UMOV UR4, 0xffffffff ;  /* 0xffffffff00047882 */ /* 0x000fc60000000000 */
[----:B------:R-:W-:Y:S05]  /*c720*/  BRA.DIV UR4, `(.L_x_513) ;  /* 0x0000020604b07947 */ /* 0x000fea000b800000 */
[----:B-1----:R-:W1:Y:S04]  /*c730*/  SHFL.IDX PT, R120, R120, 0x1, 0x1e1f ;  /* 0x003e1f0078787f89 */ /* 0x002e6800000e0000 */
[----:B------:R0:W0:Y:S02]  /*c740*/  SHFL.IDX PT, R44, R121, 0x1, 0x1e1f ;  /* 0x003e1f00792c7f89 */ /* 0x00002400000e0000 */
.L_x_793:
[----:B------:R-:W-:Y:S05]  /*c750*/  @P4 BRA `(.L_x_470) ;  /* 0x0000003400404947 */ /* 0x000fea0003800000 */
[----:B------:R-:W-:Y:S01]  /*c760*/  ISETP.NE.AND P2, PT, R28, RZ, PT ;  /* 0x000000ff1c00720c */ /* 0x000fe20003f45270 */
[----:B------:R-:W-:-:S12]  /*c770*/  BSSY B1, `(.L_x_514) ;  /* 0x00000f4000017945 */ /* 0x000fd80003800000 */
[----:B------:R-:W-:Y:S05]  /*c780*/  @!P2 BRA `(.L_x_515) ;  /* 0x0000000c00c8a947 */ /* 0x000fea0003800000 */
[----:B----4-:R-:W-:Y:S01]  /*c790*/  SEL R11, R118, R142, !P0 ;  /* 0x0000008e760b7207 */ /* 0x010fe20004000000 */
[----:B------:R-:W-:Y:S01]  /*c7a0*/  BSSY B2, `(.L_x_516) ;  /* 0x00000eb000027945 */ /* 0x000fe20003800000 */
[----:B0-----:R-:W-:Y:S02]  /*c7b0*/  IADD3 R40, P2, R25, R44, RZ ;  /* 0x0000002c19287210 */ /* 0x001fe40007f5e0ff */
[----:B------:R-:W-:-:S03]  /*c7c0*/  SHF.R.S32.HI R12, RZ, 0x1f, R11 ;  /* 0x0000001fff0c7819 */ /* 0x000fc6000001140b */
[----:B-1----:R-:W-:Y:S01]  /*c7d0*/  IMAD.X R41, R120, 0x1, R112, P2 ;  /* 0x0000000178297824 */ /* 0x002fe200010e0670 */
[----:B------:R-:W-:Y:S02]  /*c7e0*/  LEA.HI R11, R12, R11, RZ, 0x5 ;  /* 0x0000000b0c0b7211 */ /* 0x000fe400078f28ff */
[----:B------:R-:W-:Y:S02]  /*c7f0*/  ISETP.GE.AND P2, PT, R16, R117, PT ;  /* 0x000000751000720c */ /* 0x000fe40003f46270 */
[----:B------:R-:W-:-:S04]  /*c800*/  LEA.HI.SX32 R11, R11, R116, 0x1b ;  /* 0x000000740b0b7211 */ /* 0x000fc800078fdaff */
[----:B------:R-:W-:-:S04]  /*c810*/  SHF.R.S32.HI R12, RZ, 0x1f, R11 ;  /* 0x0000001fff0c7819 */ /* 0x000fc8000001140b */
[----:B------:R-:W-:Y:S02]  /*c820*/  LEA.HI R12, R12, R11, RZ, 0x2 ;  /* 0x0000000b0c0c7211 */ /* 0x000fe400078f10ff */
[----:B------:R-:W-:Y:S02]  /*c830*/  SHF.L.U32 R11, R11, 0x4, RZ ;  /* 0x000000040b0b7819 */ /* 0x000fe400000006ff */
[----:B------:R-:W-:Y:S02]  /*c840*/  SHF.R.S32.HI R13, RZ, 0x2, R12 ;  /* 0x00000002ff0d7819 */ /* 0x000fe4000001140c */
[----:B------:R-:W-:-:S03]  /*c850*/  LOP3.LUT R12, R209, 0x30, R11, 0xf8, !PT ;  /* 0x00000030d10c7812 */ /* 0x000fc600078ef80b */
[----:B------:R-:W-:Y:S01]  /*c860*/  IMAD R13, R13, 0x2800, R210 ;  /* 0x000028000d0d7824 */ /* 0x000fe200078e02d2 */
[----:B------:R-:W-:-:S05]  /*c870*/  LOP3.LUT R12, R12, R5, RZ, 0x3c, !PT ;  /* 0x000000050c0c7212 */ /* 0x000fca00078e3cff */
[----:B------:R-:W-:Y:S02]  /*c880*/  IMAD.IADD R12, R13, 0x1, R12 ;  /* 0x000000010d0c7824 */ /* 0x000fe400078e020c */
[C---:B------:R-:W-:Y:S02]  /*c890*/  IMAD R13, R19.reuse, 0x7800, R134 ;  /* 0x00007800130d7824 */ /* 0x040fe400078e0286 */
[----:B------:R-:W-:Y:S02]  /*c8a0*/  IMAD R15, R19, 0x7800, R12 ;  /* 0x00007800130f7824 */ /* 0x000fe400078e020c */
[C---:B------:R-:W-:Y:S02]  /*c8b0*/  IMAD.IADD R13, R18.reuse, 0x1, R13 ;  /* 0x00000001120d7824 */ /* 0x040fe400078e020d */
[----:B------:R-:W-:-:S04]  /*c8c0*/  IMAD.IADD R36, R18, 0x1, R15 ;  /* 0x0000000112247824 */ /* 0x000fc800078e020f */
[----:B------:R-:W0:Y:S04]  /*c8d0*/  LDS.128 R12, [R13+0x1a400] ;  /* 0x01a400000d0c7984 */ /* 0x000e280000000c00 */
[----:B------:R-:W1:Y:S01]  /*c8e0*/  LDS.128 R36, [R36+0x1a400] ;  /* 0x01a4000024247984 */ /* 0x000e620000000c00 */
[----:B------:R-:W-:Y:S05]  /*c8f0*/  @P2 BRA `(.L_x_517) ;  /* 0x0000000c00542947 */ /* 0x000fea0003800000 */
[----:B------:R-:W-:Y:S01]  /*c900*/  SHF.R.U32.HI R45, RZ, 0x8, R69 ;  /* 0x00000008ff2d7819 */ /* 0x000fe20000011645 */
[----:B-1----:R-:W-:Y:S01]  /*c910*/  IMAD.MOV.U32 R48, RZ, RZ, R36 ;  /* 0x000000ffff307224 */ /* 0x002fe200078e0024 */
[----:B------:R-:W-:Y:S02]  /*c920*/  SHF.R.U32.HI R53, RZ, 0x8, R57 ;  /* 0x00000008ff357819 */ /* 0x000fe40000011639 */
[----:B------:R-:W-:Y:S02]  /*c930*/  SHF.R.U32.HI R51, RZ, 0x8, R71 ;  /* 0x00000008ff337819 */ /* 0x000fe40000011647 */
[----:B------:R-:W-:Y:S01]  /*c940*/  SHF.R.U32.HI R55, RZ, 0x8, R59 ;  /* 0x00000008ff377819 */ /* 0x000fe2000001163b */
[----:B------:R-:W-:Y:S01]  /*c950*/  IMAD.SHL.U32 R53, R53, 0x100, RZ ;  /* 0x0000010035357824 */ /* 0x000fe200078e00ff */
[----:B0-----:R-:W-:Y:S01]  /*c960*/  MOV R47, R12 ;  /* 0x0000000c002f7202 */ /* 0x001fe20000000f00 */
[----:B------:R-:W-:Y:S01]  /*c970*/  IMAD.SHL.U32 R12, R45, 0x100, RZ ;  /* 0x000001002d0c7824 */ /* 0x000fe200078e00ff */
[----:B------:R-:W-:Y:S01]  /*c980*/  LOP3.LUT R49, R69, 0xff0000ff, RZ, 0xc0, !PT ;  /* 0xff0000ff45317812 */ /* 0x000fe200078ec0ff */
[----:B------:R-:W-:Y:S01]  /*c990*/  IMAD.SHL.U32 R51, R51, 0x100, RZ ;  /* 0x0000010033337824 */ /* 0x000fe200078e00ff */
[----:B------:R-:W-:Y:S01]  /*c9a0*/  SHF.R.U32.HI R58, RZ, 0x10, R69 ;  /* 0x00000010ff3a7819 */ /* 0x000fe20000011645 */
[----:B------:R-:W-:Y:S01]  /*c9b0*/  IMAD.SHL.U32 R55, R55, 0x100, RZ ;  /* 0x0000010037377824 */ /* 0x000fe200078e00ff */
[----:B------:R-:W-:Y:S01]  /*c9c0*/  SHF.R.U32.HI R56, RZ, 0x10, R71 ;  /* 0x00000010ff387819 */ /* 0x000fe20000011647 */
[----:B------:R-:W-:Y:S01]  /*c9d0*/  IMAD.MOV.U32 R45, RZ, RZ, R14 ;  /* 0x000000ffff2d7224 */ /* 0x000fe200078e000e */
[----:B------:R-:W-:-:S02]  /*c9e0*/  LOP3.LUT R52, R57, 0xff0000ff, RZ, 0xc0, !PT ;  /* 0xff0000ff39347812 */ /* 0x000fc400078ec0ff */
[----:B------:R-:W-:Y:S02]  /*c9f0*/  LOP3.LUT R50, R71, 0xff0000ff, RZ, 0xc0, !PT ;  /* 0xff0000ff47327812 */ /* 0x000fe400078ec0ff */
[----:B------:R-:W-:Y:S02]  /*ca00*/  LOP3.LUT R54, R59, 0xff0000ff, RZ, 0xc0, !PT ;  /* 0xff0000ff3b367812 */ /* 0x000fe400078ec0ff */
[----:B------:R-:W-:Y:S02]  /*ca10*/  LOP3.LUT R12, R49, 0xff00, R12, 0xf8, !PT ;  /* 0x0000ff00310c7812 */ /* 0x000fe400078ef80c */
[----:B------:R-:W-:Y:S02]  /*ca20*/  MOV R46, R38 ;  /* 0x00000026002e7202 */ /* 0x000fe40000000f00 */
[----:B------:R-:W-:Y:S02]  /*ca30*/  SHF.L.U32 R49, R58, 0x10, RZ ;  /* 0x000000103a317819 */ /* 0x000fe400000006ff */
[----:B------:R-:W-:Y:S01]  /*ca40*/  LOP3.LUT R38, R52, 0xff00, R53, 0xf8, !PT ;  /* 0x0000ff0034267812 */ /* 0x000fe200078ef835 */
[----:B------:R-:W-:Y:S01]  /*ca50*/  IMAD.U32 R53, R56, 0x10000, RZ ;  /* 0x0001000038357824 */ /* 0x000fe200078e00ff */
[----:B------:R-:W-:-:S02]  /*ca60*/  LOP3.LUT R50, R50, 0xff00, R51, 0xf8, !PT ;  /* 0x0000ff0032327812 */ /* 0x000fc400078ef833 */
[----:B------:R-:W-:Y:S02]  /*ca70*/  LOP3.LUT R14, R54, 0xff00, R55, 0xf8, !PT ;  /* 0x0000ff00360e7812 */ /* 0x000fe400078ef837 */
[----:B------:R-:W-:Y:S02]  /*ca80*/  LOP3.LUT R36, R12, 0xff0000, R49, 0xf8, !PT ;  /* 0x00ff00000c247812 */ /* 0x000fe400078ef831 */
[----:B------:R-:W-:Y:S02]  /*ca90*/  F2FP.F16.E4M3.UNPACK_B R54, R148.H1 ;  /* 0x00000094ff36723e */ /* 0x000fe400030006ff */
[----:B------:R-:W-:Y:S02]  /*caa0*/  F2FP.F16.E4M3.UNPACK_B R51, R48.H1 ;  /* 0x00000030ff33723e */ /* 0x000fe400030006ff */
[----:B------:R-:W-:Y:S01]  /*cab0*/  F2FP.F16.E4M3.UNPACK_B R49, R47.H1 ;  /* 0x0000002fff31723e */ /* 0x000fe200030006ff */
[----:B------:R-:W-:Y:S01]  /*cac0*/  HADD2.F32 R55, -RZ, R54.H0_H0 ;  /* 0x20000036ff377230 */ /* 0x000fe20000004100 */
[----:B------:R-:W-:Y:S01]  /*cad0*/  SHF.R.U32.HI R43, RZ, 0x10, R59 ;  /* 0x00000010ff2b7819 */ /* 0x000fe2000001163b */
[----:B------:R-:W-:Y:S01]  /*cae0*/  HADD2.F32 R52, -RZ, R51.H0_H0 ;  /* 0x20000033ff347230 */ /* 0x000fe20000004100 */
[----:B------:R-:W-:Y:S01]  /*caf0*/  LOP3.LUT R12, R50, 0xff0000, R53, 0xf8, !PT ;  /* 0x00ff0000320c7812 */ /* 0x000fe200078ef835 */
[----:B------:R-:W-:Y:S01]  /*cb00*/  HADD2.F32 R50, -RZ, R49.H0_H0 ;  /* 0x20000031ff327230 */ /* 0x000fe20000004100 */
[----:B------:R-:W-:Y:S01]  /*cb10*/  F2FP.F16.E4M3.UNPACK_B R53, R150.H1 ;  /* 0x00000096ff35723e */ /* 0x000fe200030006ff */
[----:B------:R-:W-:Y:S01]  /*cb20*/  IMAD.U32 R59, R43, 0x10000, RZ ;  /* 0x000100002b3b7824 */ /* 0x000fe200078e00ff */
[----:B------:R-:W-:Y:S01]  /*cb30*/  SHF.R.U32.HI R42, RZ, 0x10, R57 ;  /* 0x00000010ff2a7819 */ /* 0x000fe20000011639 */
[-C--:B------:R-:W-:Y:S01]  /*cb40*/  FMUL.FTZ R69, R52, R55.reuse ;  /* 0x0000003734457220 */ /* 0x080fe20000410000 */
[----:B------:R-:W-:Y:S01]  /*cb50*/  FMUL.FTZ R55, R50, R55 ;  /* 0x0000003732377220 */ /* 0x000fe20000410000 */
[----:B------:R-:W-:Y:S01]  /*cb60*/  HADD2.F32 R43, -RZ, R53.H0_H0 ;  /* 0x20000035ff2b7230 */ /* 0x000fe20000004100 */
[----:B------:R-:W-:Y:S01]  /*cb70*/  F2FP.F16.E4M3.UNPACK_B R148, R148 ;  /* 0x00000094ff94723e */ /* 0x000fe200020006ff */
[----:B------:R-:W-:Y:S01]  /*cb80*/  IMAD.U32 R57, R42, 0x10000, RZ ;  /* 0x000100002a397824 */ /* 0x000fe200078e00ff */
[----:B------:R-:W-:-:S02]  /*cb90*/  F2FP.F16.E4M3.UNPACK_B R150, R150 ;  /* 0x00000096ff96723e */ /* 0x000fc400020006ff */
[-C--:B------:R-:W-:Y:S01]  /*cba0*/  FFMA.FTZ R42, R50, R43.reuse, -R69 ;  /* 0x0000002b322a7223 */ /* 0x080fe20000010845 */
[----:B------:R-:W-:Y:S01]  /*cbb0*/  FFMA.FTZ R43, R52, R43, R55 ;  /* 0x0000002b342b7223 */ /* 0x000fe20000010037 */
[----:B------:R-:W-:Y:S01]  /*cbc0*/  HADD2.F32 R55, -RZ, R53.H1_H1 ;  /* 0x30000035ff377230 */ /* 0x000fe20000004100 */
[----:B------:R-:W-:Y:S01]  /*cbd0*/  F2FP.F16.E4M3.UNPACK_B R52, R48 ;  /* 0x00000030ff34723e */ /* 0x000fe200020006ff */
[----:B------:R-:W-:Y:S01]  /*cbe0*/  HADD2.F32 R53, -RZ, R54.H1_H1 ;  /* 0x30000036ff357230 */ /* 0x000fe20000004100 */
[----:B------:R-:W-:Y:S01]  /*cbf0*/  LOP3.LUT R38, R38, 0xff0000, R57, 0xf8, !PT ;  /* 0x00ff000026267812 */ /* 0x000fe200078ef839 */
[----:B------:R-:W-:Y:S01]  /*cc00*/  HADD2.F32 R50, -RZ, R49.H1_H1 ;  /* 0x30000031ff327230 */ /* 0x000fe20000004100 */
[----:B------:R-:W-:Y:S01]  /*cc10*/  LOP3.LUT R14, R14, 0xff0000, R59, 0xf8, !PT ;  /* 0x00ff00000e0e7812 */ /* 0x000fe200078ef83b */
[----:B------:R-:W-:Y:S01]  /*cc20*/  HADD2.F32 R54, -RZ, R51.H1_H1 ;  /* 0x30000033ff367230 */ /* 0x000fe20000004100 */
[----:B------:R-:W-:Y:S01]  /*cc30*/  F2FP.F16.E4M3.UNPACK_B R51, R47 ;  /* 0x0000002fff33723e */ /* 0x000fe200020006ff */
[----:B------:R-:W-:-:S02]  /*cc40*/  HADD2.F32 R56, -RZ, R148.H0_H0 ;  /* 0x20000094ff387230 */ /* 0x000fc40000004100 */
[-C--:B------:R-:W-:Y:S01]  /*cc50*/  FMUL.FTZ R57, R50, R53.reuse ;  /* 0x0000003532397220 */ /* 0x080fe20000410000 */
[----:B------:R-:W-:Y:S02]  /*cc60*/  HADD2.F32 R148, -RZ, R148.H1_H1 ;  /* 0x30000094ff947230 */ /* 0x000fe40000004100 */
[C---:B------:R-:W-:Y:S01]  /*cc70*/  FMUL.FTZ R47, R54.reuse, R53 ;  /* 0x00000035362f7220 */ /* 0x040fe20000410000 */
[----:B------:R-:W-:Y:S02]  /*cc80*/  HADD2.F32 R53, -RZ, R52.H0_H0 ;  /* 0x20000034ff357230 */ /* 0x000fe40000004100 */
[-C--:B------:R-:W-:Y:S01]  /*cc90*/  FFMA.FTZ R48, R54, R55.reuse, R57 ;  /* 0x0000003736307223 */ /* 0x080fe20000010039 */
[----:B------:R-:W-:Y:S02]  /*cca0*/  HADD2.F32 R49, -RZ, R51.H0_H0 ;  /* 0x20000033ff317230 */ /* 0x000fe40000004100 */
[----:B------:R-:W-:Y:S01]  /*ccb0*/  FFMA.FTZ R47, R50, R55, -R47 ;  /* 0x00000037322f7223 */ /* 0x000fe2000001082f */
[----:B------:R-:W-:-:S02]  /*ccc0*/  HADD2.F32 R50, -RZ, R150.H0_H0 ;  /* 0x20000096ff327230 */ /* 0x000fc40000004100 */
[-C--:B------:R-:W-:Y:S01]  /*ccd0*/  FMUL.FTZ R58, R53, R56.reuse ;  /* 0x00000038353a7220 */ /* 0x080fe20000410000 */
[----:B------:R-:W-:Y:S02]  /*cce0*/  HADD2.F32 R54, -RZ, R52.H1_H1 ;  /* 0x30000034ff367230 */ /* 0x000fe40000004100 */
[C---:B------:R-:W-:Y:S01]  /*ccf0*/  FMUL.FTZ R56, R49.reuse, R56 ;  /* 0x0000003831387220 */ /* 0x040fe20000410000 */
[----:B------:R-:W-:Y:S02]  /*cd00*/  HADD2.F32 R51, -RZ, R51.H1_H1 ;  /* 0x30000033ff337230 */ /* 0x000fe40000004100 */
[----:B------:R-:W-:Y:S01]  /*cd10*/  FFMA.FTZ R49, R49, R50, -R58 ;  /* 0x0000003231317223 */ /* 0x000fe2000001083a */
[----:B------:R-:W-:Y:S01]  /*cd20*/  F2FP.F16.E4M3.UNPACK_B R55, R46.H1 ;  /* 0x0000002eff37723e */ /* 0x000fe200030006ff */
[----:B------:R-:W-:Y:S01]  /*cd30*/  FFMA.FTZ R50, R53, R50, R56 ;  /* 0x0000003235327223 */ /* 0x000fe20000010038 */
[----:B------:R-:W-:Y:S01]  /*cd40*/  F2FP.F16.E4M3.UNPACK_B R56, R149.H1 ;  /* 0x00000095ff38723e */ /* 0x000fe200030006ff */
[----:B------:R-:W-:-:S02]  /*cd50*/  HADD2.F32 R150, -RZ, R150.H1_H1 ;  /* 0x30000096ff967230 */ /* 0x000fc40000004100 */
[CC--:B------:R-:W-:Y:S01]  /*cd60*/  FMUL.FTZ R52, R54.reuse, R148.reuse ;  /* 0x0000009436347220 */ /* 0x0c0fe20000410000 */
[C---:B------:R-:W-:Y:S01]  /*cd70*/  FMUL.FTZ R59, R51.reuse, R148 ;  /* 0x00000094333b7220 */ /* 0x040fe20000410000 */
[----:B------:R-:W-:Y:S01]  /*cd80*/  F2FP.F16.E4M3.UNPACK_B R58, R151.H1 ;  /* 0x00000097ff3a723e */ /* 0x000fe200030006ff */
[----:B------:R-:W-:Y:S01]  /*cd90*/  HADD2.F32 R68, -RZ, R56.H0_H0 ;  /* 0x20000038ff447230 */ /* 0x000fe20000004100 */
[----:B------:R-:W-:Y:S01]  /*cda0*/  F2FP.F16.E4M3.UNPACK_B R53, R45.H1 ;  /* 0x0000002dff35723e */ /* 0x000fe200030006ff */
[----:B------:R-:W-:Y:S02]  /*cdb0*/  HADD2.F32 R57, -RZ, R55.H0_H0 ;  /* 0x20000037ff397230 */ /* 0x000fe40000004100 */
[-C--:B------:R-:W-:Y:S01]  /*cdc0*/  FFMA.FTZ R52, R51, R150.reuse, -R52 ;  /* 0x0000009633347223 */ /* 0x080fe20000010834 */
[----:B------:R-:W-:Y:S01]  /*cdd0*/  FFMA.FTZ R51, R54, R150, R59 ;  /* 0x0000009636337223 */ /* 0x000fe2000001003b */
[----:B------:R-:W-:Y:S01]  /*cde0*/  HADD2.F32 R59, -RZ, R58.H0_H0 ;  /* 0x2000003aff3b7230 */ /* 0x000fe20000004100 */
[----:B------:R-:W-:Y:S01]  /*cdf0*/  F2FP.F16.E4M3.UNPACK_B R149, R149 ;  /* 0x00000095ff95723e */ /* 0x000fe200020006ff */
[----:B------:R-:W-:-:S02]  /*ce00*/  HADD2.F32 R54, -RZ, R53.H0_H0 ;  /* 0x20000035ff367230 */ /* 0x000fc40000004100 */
[-C--:B------:R-:W-:Y:S01]  /*ce10*/  FMUL.FTZ R71, R57, R68.reuse ;  /* 0x0000004439477220 */ /* 0x080fe20000410000 */
[----:B------:R-:W-:Y:S01]  /*ce20*/  HADD2.F32 R69, -RZ, R56.H1_H1 ;  /* 0x30000038ff457230 */ /* 0x000fe20000004100 */
[----:B------:R-:W-:Y:S01]  /*ce30*/  F2FP.F16.E4M3.UNPACK_B R45, R45 ;  /* 0x0000002dff2d723e */ /* 0x000fe200020006ff */
[----:B------:R-:W-:Y:S02]  /*ce40*/  HADD2.F32 R55, -RZ, R55.H1_H1 ;  /* 0x30000037ff377230 */ /* 0x000fe40000004100 */
[C---:B------:R-:W-:Y:S01]  /*ce50*/  FMUL.FTZ R68, R54.reuse, R68 ;  /* 0x0000004436447220 */ /* 0x040fe20000410000 */
[----:B------:R-:W-:Y:S02]  /*ce60*/  HADD2.F32 R56, -RZ, R53.H1_H1 ;  /* 0x30000035ff387230 */ /* 0x000fe40000004100 */
[----:B------:R-:W-:Y:S01]  /*ce70*/  FFMA.FTZ R53, R54, R59, -R71 ;  /* 0x0000003b36357223 */ /* 0x000fe20000010847 */
[----:B------:R-:W-:Y:S02]  /*ce80*/  HADD2.F32 R58, -RZ, R58.H1_H1 ;  /* 0x3000003aff3a7230 */ /* 0x000fe40000004100 */
[----:B------:R-:W-:Y:S01]  /*ce90*/  FMUL.FTZ R71, R55, R69 ;  /* 0x0000004537477220 */ /* 0x000fe20000410000 */
[----:B------:R-:W-:Y:S01]  /*cea0*/  FFMA.FTZ R54, R57, R59, R68 ;  /* 0x0000003b39367223 */ /* 0x000fe20000010044 */
[C---:B------:R-:W-:Y:S01]  /*ceb0*/  FMUL.FTZ R70, R56.reuse, R69 ;  /* 0x0000004538467220 */ /* 0x040fe20000410000 */
[----:B------:R-:W-:Y:S01]  /*cec0*/  F2FP.F16.E4M3.UNPACK_B R151, R151 ;  /* 0x00000097ff97723e */ /* 0x000fe200020006ff */
[----:B------:R-:W-:Y:S01]  /*ced0*/  FFMA.FTZ R56, R56, R58, -R71 ;  /* 0x0000003a38387223 */ /* 0x000fe20000010847 */
[----:B------:R-:W-:-:S02]  /*cee0*/  HADD2.F32 R59, -RZ, R149.H0_H0 ;  /* 0x20000095ff3b7230 */ /* 0x000fc40000004100 */
[----:B------:R-:W-:Y:S01]  /*cef0*/  FFMA.FTZ R71, R55, R58, R70 ;  /* 0x0000003a37477223 */ /* 0x000fe20000010046 */
[----:B------:R-:W-:Y:S01]  /*cf00*/  F2FP.F16.E4M3.UNPACK_B R55, R46 ;  /* 0x0000002eff37723e */ /* 0x000fe200020006ff */
[----:B------:R-:W-:Y:S01]  /*cf10*/  HADD2.F32 R70, -RZ, R149.H1_H1 ;  /* 0x30000095ff467230 */ /* 0x000fe20000004100 */
[----:B------:R-:W-:Y:S01]  /*cf20*/  F2FP.SATFINITE.E4M3.F32.PACK_AB_MERGE_C R42, R47, R42, RZ ;  /* 0x0000002a2f2a723e */ /* 0x000fe200048070ff */
[----:B------:R-:W-:Y:S01]  /*cf30*/  HADD2.F32 R46, -RZ, R45.H0_H0 ;  /* 0x2000002dff2e7230 */ /* 0x000fe20000004100 */
[----:B------:R-:W-:Y:S01]  /*cf40*/  F2FP.SATFINITE.E4M3.F32.PACK_AB_MERGE_C R71, R71, R54, RZ ;  /* 0x000000364747723e */ /* 0x000fe200048070ff */
[--C-:B------:R-:W-:Y:S01]  /*cf50*/  HADD2.F32 R57, -RZ, R55.reuse.H0_H0 ;  /* 0x20000037ff397230 */ /* 0x100fe20000004100 */
[----:B------:R-:W-:Y:S01]  /*cf60*/  F2FP.F16.E4M3.UNPACK_B R54, R38 ;  /* 0x00000026ff36723e */ /* 0x000fe200020006ff */
[----:B------:R-:W-:Y:S02]  /*cf70*/  HADD2.F32 R55, -RZ, R55.H1_H1 ;  /* 0x30000037ff377230 */ /* 0x000fe40000004100 */
[----:B------:R-:W-:Y:S01]  /*cf80*/  FMUL.FTZ R76, R46, R59 ;  /* 0x0000003b2e4c7220 */ /* 0x000fe20000410000 */
[----:B------:R-:W-:-:S02]  /*cf90*/  HADD2.F32 R45, -RZ, R45.H1_H1 ;  /* 0x3000002dff2d7230 */ /* 0x000fc40000004100 */
[----:B------:R-:W-:Y:S01]  /*cfa0*/  FMUL.FTZ R69, R57, R59 ;  /* 0x0000003b39457220 */ /* 0x000fe20000410000 */
[--C-:B------:R-:W-:Y:S02]  /*cfb0*/  HADD2.F32 R68, -RZ, R151.reuse.H1_H1 ;  /* 0x30000097ff447230 */ /* 0x100fe40000004100 */
[-C--:B------:R-:W-:Y:S01]  /*cfc0*/  FMUL.FTZ R78, R55, R70.reuse ;  /* 0x00000046374e7220 */ /* 0x080fe20000410000 */
[----:B------:R-:W-:Y:S02]  /*cfd0*/  HADD2.F32 R58, -RZ, R151.H0_H0 ;  /* 0x20000097ff3a7230 */ /* 0x000fe40000004100 */
[C---:B------:R-:W-:Y:S01]  /*cfe0*/  FMUL.FTZ R70, R45.reuse, R70 ;  /* 0x000000462d467220 */ /* 0x040fe20000410000 */
[----:B------:R-:W-:Y:S01]  /*cff0*/  FFMA.FTZ R78, R45, R68, -R78 ;  /* 0x000000442d4e7223 */ /* 0x000fe2000001084e */
[----:B------:R-:W-:Y:S01]  /*d000*/  F2FP.SATFINITE.E4M3.F32.PACK_AB_MERGE_C R45, R48, R43, RZ ;  /* 0x0000002b302d723e */ /* 0x000fe200048070ff */
[-C--:B------:R-:W-:Y:S01]  /*d010*/  FFMA.FTZ R69, R46, R58.reuse, -R69 ;  /* 0x0000003a2e457223 */ /* 0x080fe20000010845 */
[----:B------:R-:W-:Y:S01]  /*d020*/  F2FP.SATFINITE.E4M3.F32.PACK_AB_MERGE_C R43, R56, R53, RZ ;  /* 0x00000035382b723e */ /* 0x000fe200048070ff */
[----:B------:R-:W-:Y:S01]  /*d030*/  FFMA.FTZ R76, R57, R58, R76 ;  /* 0x0000003a394c7223 */ /* 0x000fe2000001004c */
[----:B------:R-:W-:Y:S01]  /*d040*/  F2FP.F16.E4M3.UNPACK_B R53, R37 ;  /* 0x00000025ff35723e */ /* 0x000fe200020006ff */
[----:B------:R-:W-:Y:S01]  /*d050*/  FFMA.FTZ R55, R55, R68, R70 ;  /* 0x0000004437377223 */ /* 0x000fe20000010046 */
[----:B------:R-:W-:-:S02]  /*d060*/  F2FP.F16.E4M3.UNPACK_B R48, R13 ;  /* 0x0000000dff30723e */ /* 0x000fc400020006ff */
[----:B------:R-:W-:Y:S01]  /*d070*/  F2FP.SATFINITE.E4M3.F32.PACK_AB_MERGE_C R46, R52, R49, R42 ;  /* 0x00000031342e723e */ /* 0x000fe2000480702a */
[--C-:B------:R-:W-:Y:S01]  /*d080*/  HADD2.F32 R49, -RZ, R53.reuse.H0_H0 ;  /* 0x20000035ff317230 */ /* 0x100fe20000004100 */
[----:B------:R-:W-:Y:S01]  /*d090*/  F2FP.SATFINITE.E4M3.F32.PACK_AB_MERGE_C R45, R51, R50, R45 ;  /* 0x00000032332d723e */ /* 0x000fe2000480702d */
[----:B------:R-:W-:Y:S01]  /*d0a0*/  HADD2.F32 R50, -RZ, R54.H0_H0 ;  /* 0x20000036ff327230 */ /* 0x000fe20000004100 */
[----:B------:R-:W-:Y:S01]  /*d0b0*/  F2FP.F16.E4M3.UNPACK_B R51, R36 ;  /* 0x00000024ff33723e */ /* 0x000fe200020006ff */
[----:B------:R-:W-:Y:S01]  /*d0c0*/  HADD2.F32 R47, -RZ, R48.H0_H0 ;  /* 0x20000030ff2f7230 */ /* 0x000fe20000004100 */
[----:B------:R-:W-:Y:S01]  /*d0d0*/  F2FP.SATFINITE.E4M3.F32.PACK_AB_MERGE_C R42, R55, R76, R71 ;  /* 0x0000004c372a723e */ /* 0x000fe20004807047 */
[----:B------:R-:W-:Y:S02]  /*d0e0*/  HADD2.F32 R53, -RZ, R53.H1_H1 ;  /* 0x30000035ff357230 */ /* 0x000fe40000004100 */
[----:B------:R-:W-:Y:S01]  /*d0f0*/  FMUL.FTZ R56, R49, R50 ;  /* 0x0000003231387220 */ /* 0x000fe20000410000 */
[----:B------:R-:W-:-:S02]  /*d100*/  HADD2.F32 R52, -RZ, R51.H0_H0 ;  /* 0x20000033ff347230 */ /* 0x000fc40000004100 */
[C---:B------:R-:W-:Y:S01]  /*d110*/  FMUL.FTZ R58, R47.reuse, R50 ;  /* 0x000000322f3a7220 */ /* 0x040fe20000410000 */
[----:B------:R-:W-:Y:S01]  /*d120*/  HADD2.F32 R54, -RZ, R54.H1_H1 ;  /* 0x30000036ff367230 */ /* 0x000fe20000004100 */
[----:B------:R-:W-:Y:S01]  /*d130*/  F2FP.F16.E4M3.UNPACK_B R36, R36.H1 ;  /* 0x00000024ff24723e */ /* 0x000fe200030006ff */
[----:B------:R-:W-:Y:S02]  /*d140*/  HADD2.F32 R50, -RZ, R48.H1_H1 ;  /* 0x30000030ff327230 */ /* 0x000fe40000004100 */
[-C--:B------:R-:W-:Y:S01]  /*d150*/  FFMA.FTZ R47, R47, R52.reuse, -R56 ;  /* 0x000000342f2f7223 */ /* 0x080fe20000010838 */
[----:B------:R-:W-:Y:S01]  /*d160*/  FFMA.FTZ R48, R49, R52, R58 ;  /* 0x0000003431307223 */ /* 0x000fe2000001003a */
[----:B------:R-:W-:Y:S02]  /*d170*/  HADD2.F32 R52, -RZ, R51.H1_H1 ;  /* 0x30000033ff347230 */ /* 0x000fe40000004100 */
[-C--:B------:R-:W-:Y:S01]  /*d180*/  FMUL.FTZ R55, R53, R54.reuse ;  /* 0x0000003635377220 */ /* 0x080fe20000410000 */
[----:B------:R-:W-:Y:S01]  /*d190*/  FMUL.FTZ R56, R50, R54 ;  /* 0x0000003632387220 */ /* 0x000fe20000410000 */
[----:B------:R-:W-:-:S02]  /*d1a0*/  F2FP.F16.E4M3.UNPACK_B R51, R37.H1 ;  /* 0x00000025ff33723e */ /* 0x000fc400030006ff */
[----:B------:R-:W-:Y:S01]  /*d1b0*/  F2FP.F16.E4M3.UNPACK_B R54, R38.H1 ;  /* 0x00000026ff36723e */ /* 0x000fe200030006ff */
[-C--:B------:R-:W-:Y:S01]  /*d1c0*/  FFMA.FTZ R50, R50, R52.reuse, -R55 ;  /* 0x0000003432327223 */ /* 0x080fe20000010837 */
[----:B------:R-:W-:Y:S01]  /*d1d0*/  F2FP.F16.E4M3.UNPACK_B R49, R13.H1 ;  /* 0x0000000dff31723e */ /* 0x000fe200030006ff */
[----:B------:R-:W-:Y:S01]  /*d1e0*/  FFMA.FTZ R13, R53, R52, R56 ;  /* 0x00000034350d7223 */ /* 0x000fe20000010038 */
[----:B------:R-:W-:Y:S01]  /*d1f0*/  HADD2.F32 R38, -RZ, R51.H0_H0 ;  /* 0x20000033ff267230 */ /* 0x000fe20000004100 */
[-C--:B------:R-:W-:Y:S01]  /*d200*/  F2FP.F16.E4M3.UNPACK_B R68, R14.reuse ;  /* 0x0000000eff44723e */ /* 0x080fe200020006ff */
[----:B------:R-:W-:Y:S01]  /*d210*/  HADD2.F32 R53, -RZ, R54.H0_H0 ;  /* 0x20000036ff357230 */ /* 0x000fe20000004100 */
[----:B------:R-:W-:Y:S01]  /*d220*/  F2FP.SATFINITE.E4M3.F32.PACK_AB_MERGE_C R43, R78, R69, R43 ;  /* 0x000000454e2b723e */ /* 0x000fe2000480702b */
[----:B------:R-:W-:Y:S01]  /*d230*/  HADD2.F32 R37, -RZ, R49.H0_H0 ;  /* 0x20000031ff257230 */ /* 0x000fe20000004100 */
[----:B------:R-:W-:Y:S01]  /*d240*/  F2FP.F16.E4M3.UNPACK_B R69, R14.H1 ;  /* 0x0000000eff45723e */ /* 0x000fe200030006ff */
[----:B------:R-:W-:-:S02]  /*d250*/  HADD2.F32 R52, -RZ, R51.H1_H1 ;  /* 0x30000033ff347230 */ /* 0x000fc40000004100 */
[-C--:B------:R-:W-:Y:S01]  /*d260*/  FMUL.FTZ R56, R38, R53.reuse ;  /* 0x0000003526387220 */ /* 0x080fe20000410000 */
[----:B------:R-:W-:Y:S02]  /*d270*/  HADD2.F32 R55, -RZ, R54.H1_H1 ;  /* 0x30000036ff377230 */ /* 0x000fe40000004100 */
[----:B------:R-:W-:Y:S01]  /*d280*/  FMUL.FTZ R53, R37, R53 ;  /* 0x0000003525357220 */ /* 0x000fe20000410000 */
[----:B------:R-:W-:Y:S01]  /*d290*/  HADD2.F32 R49, -RZ, R49.H1_H1 ;  /* 0x30000031ff317230 */ /* 0x000fe20000004100 */
[----:B------:R-:W-:Y:S01]  /*d2a0*/  F2FP.F16.E4M3.UNPACK_B R57, R12 ;  /* 0x0000000cff39723e */ /* 0x000fe200020006ff */
[--C-:B------:R-:W-:Y:S02]  /*d2b0*/  HADD2.F32 R51, -RZ, R36.reuse.H0_H0 ;  /* 0x20000024ff337230 */ /* 0x100fe40000004100 */
[-C--:B------:R-:W-:Y:S01]  /*d2c0*/  FMUL.FTZ R58, R52, R55.reuse ;  /* 0x00000037343a7220 */ /* 0x080fe20000410000 */
[----:B------:R-:W-:Y:S02]  /*d2d0*/  HADD2.F32 R54, -RZ, R36.H1_H1 ;  /* 0x30000024ff367230 */ /* 0x000fe40000004100 */
[----:B------:R-:W-:Y:S01]  /*d2e0*/  FMUL.FTZ R55, R49, R55 ;  /* 0x0000003731377220 */ /* 0x000fe20000410000 */
[----:B------:R-:W-:-:S02]  /*d2f0*/  HADD2.F32 R71, -RZ, R69.H0_H0 ;  /* 0x20000045ff477230 */ /* 0x000fc40000004100 */
[-C--:B------:R-:W-:Y:S01]  /*d300*/  FFMA.FTZ R36, R37, R51.reuse, -R56 ;  /* 0x0000003325247223 */ /* 0x080fe20000010838 */
[----:B------:R-:W-:Y:S01]  /*d310*/  FFMA.FTZ R37, R38, R51, R53 ;  /* 0x0000003326257223 */ /* 0x000fe20000010035 */
[----:B------:R-:W-:Y:S01]  /*d320*/  F2FP.F16.E4M3.UNPACK_B R53, R39 ;  /* 0x00000027ff35723e */ /* 0x000fe200020006ff */
[-C--:B------:R-:W-:Y:S01]  /*d330*/  FFMA.FTZ R49, R49, R54.reuse, -R58 ;  /* 0x0000003631317223 */ /* 0x080fe2000001083a */
[----:B------:R-:W-:Y:S01]  /*d340*/  FFMA.FTZ R38, R52, R54, R55 ;  /* 0x0000003634267223 */ /* 0x000fe20000010037 */
[----:B------:R-:W-:Y:S01]  /*d350*/  F2FP.F16.E4M3.UNPACK_B R51, R15 ;  /* 0x0000000fff33723e */ /* 0x000fe200020006ff */
[----:B------:R-:W-:Y:S01]  /*d360*/  HADD2.F32 R14, -RZ, R57.H0_H0 ;  /* 0x20000039ff0e7230 */ /* 0x000fe20000004100 */
[----:B------:R-:W-:Y:S01]  /*d370*/  F2FP.F16.E4M3.UNPACK_B R54, R39.H1 ;  /* 0x00000027ff36723e */ /* 0x000fe200030006ff */
[----:B------:R-:W-:Y:S01]  /*d380*/  HADD2.F32 R55, -RZ, R53.H0_H0 ;  /* 0x20000035ff377230 */ /* 0x000fe20000004100 */
[----:B------:R-:W-:Y:S01]  /*d390*/  F2FP.F16.E4M3.UNPACK_B R15, R15.H1 ;  /* 0x0000000fff0f723e */ /* 0x000fe200030006ff */
[----:B------:R-:W-:Y:S01]  /*d3a0*/  HADD2.F32 R39, -RZ, R51.H0_H0 ;  /* 0x20000033ff277230 */ /* 0x000fe20000004100 */
[----:B------:R-:W-:Y:S01]  /*d3b0*/  F2FP.F16.E4M3.UNPACK_B R58, R12.H1 ;  /* 0x0000000cff3a723e */ /* 0x000fe200030006ff */
        /* <DEDUP_REMOVED lines=8> */
[----:B------:R-:W-:Y:S02]  /*d440*/  HADD2.F32 R69, -RZ, R69.H1_H1 ;  /* 0x30000045ff457230 */ /* 0x000fe40000004100 */
[-C--:B------:R-:W-:Y:S01]  /*d450*/  FMUL.FTZ R77, R56, R71.reuse ;  /* 0x00000047384d7220 */ /* 0x080fe20000410000 */
[----:B------:R-:W-:Y:S02]  /*d460*/  HADD2.F32 R15, -RZ, R15.H1_H1 ;  /* 0x3000000fff0f7230 */ /* 0x000fe40000004100 */
[----:B------:R-:W-:Y:S01]  /*d470*/  FMUL.FTZ R71, R52, R71 ;  /* 0x0000004734477220 */ /* 0x000fe20000410000 */
[----:B------:R-:W-:-:S02]  /*d480*/  HADD2.F32 R59, -RZ, R58.H0_H0 ;  /* 0x2000003aff3b7230 */ /* 0x000fc40000004100 */
[----:B------:R-:W-:Y:S01]  /*d490*/  FFMA.FTZ R12, R39, R14, -R70 ;  /* 0x0000000e270c7223 */ /* 0x000fe20000010846 */
[----:B------:R-:W-:Y:S02]  /*d4a0*/  HADD2.F32 R53, -RZ, R53.H1_H1 ;  /* 0x30000035ff357230 */ /* 0x000fe40000004100 */
[-C--:B------:R-:W-:Y:S01]  /*d4b0*/  FMUL.FTZ R70, R54, R69.reuse ;  /* 0x0000004536467220 */ /* 0x080fe20000410000 */
[----:B------:R-:W-:Y:S02]  /*d4c0*/  HADD2.F32 R68, -RZ, R68.H1_H1 ;  /* 0x30000044ff447230 */ /* 0x000fe40000004100 */
[----:B------:R-:W-:Y:S01]  /*d4d0*/  FMUL.FTZ R69, R15, R69 ;  /* 0x000000450f457220 */ /* 0x000fe20000410000 */
[----:B------:R-:W-:Y:S02]  /*d4e0*/  HADD2.F32 R51, -RZ, R51.H1_H1 ;  /* 0x30000033ff337230 */ /* 0x000fe40000004100 */
[----:B------:R-:W-:Y:S01]  /*d4f0*/  FFMA.FTZ R77, R52, R59, -R77 ;  /* 0x0000003b344d7223 */ /* 0x000fe2000001084d */
[----:B------:R-:W-:-:S02]  /*d500*/  HADD2.F32 R58, -RZ, R58.H1_H1 ;  /* 0x3000003aff3a7230 */ /* 0x000fc40000004100 */
[----:B------:R-:W-:Y:S01]  /*d510*/  FFMA.FTZ R71, R56, R59, R71 ;  /* 0x0000003b38477223 */ /* 0x000fe20000010047 */
[----:B------:R-:W-:Y:S02]  /*d520*/  HADD2.F32 R52, -RZ, R57.H1_H1 ;  /* 0x30000039ff347230 */ /* 0x000fe40000004100 */
[-C--:B------:R-:W-:Y:S01]  /*d530*/  FMUL.FTZ R56, R53, R68.reuse ;  /* 0x0000004435387220 */ /* 0x080fe20000410000 */
[----:B------:R-:W-:Y:S01]  /*d540*/  FMUL.FTZ R68, R51, R68 ;  /* 0x0000004433447220 */ /* 0x000fe20000410000 */
[-C--:B------:R-:W-:Y:S01]  /*d550*/  FFMA.FTZ R70, R15, R58.reuse, -R70 ;  /* 0x0000003a0f467223 */ /* 0x080fe20000010846 */
[----:B------:R-:W-:Y:S01]  /*d560*/  FFMA.FTZ R54, R54, R58, R69 ;  /* 0x0000003a36367223 */ /* 0x000fe20000010045 */
[----:B------:R-:W-:Y:S01]  /*d570*/  FFMA.FTZ R14, R55, R14, R76 ;  /* 0x0000000e370e7223 */ /* 0x000fe2000001004c */
[-C--:B------:R-:W-:Y:S01]  /*d580*/  FFMA.FTZ R51, R51, R52.reuse, -R56 ;  /* 0x0000003433337223 */ /* 0x080fe20000010838 */
[----:B------:R-:W-:Y:S01]  /*d590*/  FFMA.FTZ R53, R53, R52, R68 ;  /* 0x0000003435357223 */ /* 0x000fe20000010044 */
[----:B------:R-:W-:-:S02]  /*d5a0*/  F2FP.SATFINITE.E4M3.F32.PACK_AB_MERGE_C R70, R70, R77, RZ ;  /* 0x0000004d4646723e */ /* 0x000fc400048070ff */
[----:B------:R-:W-:Y:S02]  /*d5b0*/  F2FP.SATFINITE.E4M3.F32.PACK_AB_MERGE_C R54, R54, R71, RZ ;  /* 0x000000473636723e */ /* 0x000fe400048070ff */
[----:B------:R-:W-:Y:S01]  /*d5c0*/  F2FP.SATFINITE.E4M3.F32.PACK_AB_MERGE_C R47, R50, R47, R36 ;  /* 0x0000002f322f723e */ /* 0x000fe20004807024 */
[----:B------:R-:W-:Y:S01]  /*d5d0*/  IMAD.MOV.U32 R36, RZ, RZ, R45 ;  /* 0x000000ffff247224 */ /* 0x000fe200078e002d */
[----:B------:R-:W-:Y:S02]  /*d5e0*/  F2FP.SATFINITE.E4M3.F32.PACK_AB_MERGE_C R15, R51, R12, R70 ;  /* 0x0000000c330f723e */ /* 0x000fe40004807046 */
[----:B------:R-:W-:Y:S01]  /*d5f0*/  F2FP.SATFINITE.E4M3.F32.PACK_AB_MERGE_C R37, R13, R48, R37 ;  /* 0x000000300d25723e */ /* 0x000fe20004807025 */
[----:B------:R-:W-:Y:S01]  /*d600*/  IMAD.MOV.U32 R13, RZ, RZ, R47 ;  /* 0x000000ffff0d7224 */ /* 0x000fe200078e002f */
[----:B------:R-:W-:Y:S01]  /*d610*/  F2FP.SATFINITE.E4M3.F32.PACK_AB_MERGE_C R39, R53, R14, R54 ;  /* 0x0000000e3527723e */ /* 0x000fe20004807036 */
[----:B------:R-:W-:Y:S01]  /*d620*/  IMAD.MOV.U32 R14, RZ, RZ, R43 ;  /* 0x000000ffff0e7224 */ /* 0x000fe200078e002b */
[----:B------:R-:W-:-:S02]  /*d630*/  MOV R12, R46 ;  /* 0x0000002e000c7202 */ /* 0x000fc40000000f00 */
[----:B------:R-:W-:-:S07]  /*d640*/  MOV R38, R42 ;  /* 0x0000002a00267202 */ /* 0x000fce0000000f00 */
.L_x_517:
[----:B------:R-:W-:Y:S05]  /*d650*/  BSYNC B2 ;  /* 0x0000000000027941 */ /* 0x000fea0003800000 */
.L_x_516:
[----:B------:R-:W-:Y:S01]  /*d660*/  ISETP.GE.AND P2, PT, R11, R128, PT ;  /* 0x000000800b00720c */ /* 0x000fe20003f46270 */
[----:B0-----:R0:W-:-:S12]  /*d670*/  ST.E.128 desc[UR50][R40.64], R12 ;  /* 0x0000000c28007985 */ /* 0x0011d8000c101d32 */
[----:B------:R-:W-:-:S04]  /*d680*/  @!P2 IADD3 R42, P4, R11, R44, RZ ;  /* 0x0000002c0b2aa210 */ /* 0x000fc80007f9e0ff */
[----:B------:R-:W-:-:S05]  /*d690*/  @!P2 LEA.HI.X.SX32 R43, R11, R120, 0x1, P4 ;  /* 0x000000780b2ba211 */ /* 0x000fca00020f0eff */
[----:B-1----:R0:W-:Y:S04]  /*d6a0*/  @!P2 ST.E.128 desc[UR50][R42.64], R36 ;  /* 0x000000242a00a985 */ /* 0x0021e8000c101d32 */
.L_x_515:
[----:B------:R-:W-:Y:S05]  /*d6b0*/  BSYNC B1 ;  /* 0x0000000000017941 */ /* 0x000fea0003800000 */
.L_x_514:
        /* <DEDUP_REMOVED lines=24> */
[----:B------:R-:W1:Y:S01]  /*d840*/  LDS.128 R36, [R36+0x1a400] ;  /* 0x01a4000024247984 */ /* 0x000e620000000c00 */
[----:B------:R-:W-:Y:S05]  /*d850*/  @P2 BRA `(.L_x_521) ;  /* 0x0000000c004c2947 */ /* 0x000fea0003800000 */
[----:B------:R-:W-:Y:S01]  /*d860*/  SHF.R.U32.HI R43, RZ, 0x8, R73 ;  /* 0x00000008ff2b7819 */ /* 0x000fe20000011649 */
[----:B0-----:R-:W-:Y:S01]  /*d870*/  IMAD.MOV.U32 R47, RZ, RZ, R12 ;  /* 0x000000ffff2f7224 */ /* 0x001fe200078e000c */
[----:B------:R-:W-:Y:S01]  /*d880*/  LOP3.LUT R45, R73, 0xff0000ff, RZ, 0xc0, !PT ;  /* 0xff0000ff492d7812 */ /* 0x000fe200078ec0ff */
[----:B------:R-:W-:Y:S01]  /*d890*/  IMAD.MOV.U32 R42, RZ, RZ, R13 ;  /* 0x000000ffff2a7224 */ /* 0x000fe200078e000d */
[----:B------:R-:W-:Y:S01]  /*d8a0*/  SHF.R.U32.HI R55, RZ, 0x8, R75 ;  /* 0x00000008ff377819 */ /* 0x000fe2000001164b */
[----:B------:R-:W-:Y:S01]  /*d8b0*/  IMAD.SHL.U32 R12, R43, 0x100, RZ ;  /* 0x000001002b0c7824 */ /* 0x000fe200078e00ff */
[----:B------:R-:W-:Y:S01]  /*d8c0*/  SHF.R.U32.HI R46, RZ, 0x8, R63 ;  /* 0x00000008ff2e7819 */ /* 0x000fe2000001163f */
[----:B------:R-:W-:Y:S01]  /*d8d0*/  IMAD.MOV.U32 R43, RZ, RZ, R14 ;  /* 0x000000ffff2b7224 */ /* 0x000fe200078e000e */
[----:B------:R-:W-:Y:S02]  /*d8e0*/  SHF.R.U32.HI R50, RZ, 0x8, R61 ;  /* 0x00000008ff327819 */ /* 0x000fe4000001163d */
[----:B------:R-:W-:Y:S01]  /*d8f0*/  LOP3.LUT R45, R45, 0xff00, R12, 0xf8, !PT ;  /* 0x0000ff002d2d7812 */ /* 0x000fe200078ef80c */
[----:B------:R-:W-:Y:S01]  /*d900*/  IMAD.SHL.U32 R12, R55, 0x100, RZ ;  /* 0x00000100370c7824 */ /* 0x000fe200078e00ff */
[----:B------:R-:W-:Y:S01]  /*d910*/  SHF.R.U32.HI R57, RZ, 0x10, R73 ;  /* 0x00000010ff397819 */ /* 0x000fe20000011649 */
[----:B------:R-:W-:Y:S01]  /*d920*/  IMAD.SHL.U32 R46, R46, 0x100, RZ ;  /* 0x000001002e2e7824 */ /* 0x000fe200078e00ff */
[----:B------:R-:W-:-:S02]  /*d930*/  SHF.R.U32.HI R56, RZ, 0x10, R75 ;  /* 0x00000010ff387819 */ /* 0x000fc4000001164b */
[----:B------:R-:W-:Y:S01]  /*d940*/  LOP3.LUT R49, R75, 0xff0000ff, RZ, 0xc0, !PT ;  /* 0xff0000ff4b317812 */ /* 0x000fe200078ec0ff */
[----:B------:R-:W-:Y:S01]  /*d950*/  IMAD.U32 R14, R57, 0x10000, RZ ;  /* 0x00010000390e7824 */ /* 0x000fe200078e00ff */
[----:B-1----:R-:W-:Y:S02]  /*d960*/  MOV R48, R36 ;  /* 0x0000002400307202 */ /* 0x002fe40000000f00 */
[----:B------:R-:W-:Y:S02]  /*d970*/  LOP3.LUT R51, R61, 0xff0000ff, RZ, 0xc0, !PT ;  /* 0xff0000ff3d337812 */ /* 0x000fe400078ec0ff */
[----:B------:R-:W-:Y:S02]  /*d980*/  LOP3.LUT R53, R63, 0xff0000ff, RZ, 0xc0, !PT ;  /* 0xff0000ff3f357812 */ /* 0x000fe400078ec0ff */
[----:B------:R-:W-:Y:S02]  /*d990*/  SHF.L.U32 R36, R50, 0x8, RZ ;  /* 0x0000000832247819 */ /* 0x000fe400000006ff */
[----:B------:R-:W-:Y:S01]  /*d9a0*/  LOP3.LUT R13, R49, 0xff00, R12, 0xf8, !PT ;  /* 0x0000ff00310d7812 */ /* 0x000fe200078ef80c */
[----:B------:R-:W-:Y:S01]  /*d9b0*/  IMAD.U32 R12, R56, 0x10000, RZ ;  /* 0x00010000380c7824 */ /* 0x000fe200078e00ff */
[----:B------:R-:W-:-:S02]  /*d9c0*/  LOP3.LUT R55, R51, 0xff00, R36, 0xf8, !PT ;  /* 0x0000ff0033377812 */ /* 0x000fc400078ef824 */
[----:B------:R-:W-:Y:S02]  /*d9d0*/  LOP3.LUT R57, R53, 0xff00, R46, 0xf8, !PT ;  /* 0x0000ff0035397812 */ /* 0x000fe400078ef82e */
[----:B------:R-:W-:Y:S02]  /*d9e0*/  F2FP.F16.E4M3.UNPACK_B R53, R143.H1 ;  /* 0x0000008fff35723e */ /* 0x000fe400030006ff */
[----:B------:R-:W-:Y:S02]  /*d9f0*/  F2FP.F16.E4M3.UNPACK_B R51, R48.H1 ;  /* 0x00000030ff33723e */ /* 0x000fe400030006ff */
[----:B------:R-:W-:Y:S02]  /*da00*/  F2FP.F16.E4M3.UNPACK_B R49, R47.H1 ;  /* 0x0000002fff31723e */ /* 0x000fe400030006ff */
[----:B------:R-:W-:Y:S01]  /*da10*/  SHF.R.U32.HI R54, RZ, 0x10, R63 ;  /* 0x00000010ff367819 */ /* 0x000fe2000001163f */
[----:B------:R-:W-:Y:S01]  /*da20*/  HADD2.F32 R46, -RZ, R51.H0_H0 ;  /* 0x20000033ff2e7230 */ /* 0x000fe20000004100 */
[----:B------:R-:W-:-:S02]  /*da30*/  SHF.R.U32.HI R52, RZ, 0x10, R61 ;  /* 0x00000010ff347819 */ /* 0x000fc4000001163d */
[----:B------:R-:W-:Y:S01]  /*da40*/  LOP3.LUT R14, R45, 0xff0000, R14, 0xf8, !PT ;  /* 0x00ff00002d0e7812 */ /* 0x000fe200078ef80e */
[----:B------:R-:W-:Y:S01]  /*da50*/  HADD2.F32 R45, -RZ, R49.H0_H0 ;  /* 0x20000031ff2d7230 */ /* 0x000fe20000004100 */
[----:B------:R-:W-:Y:S01]  /*da60*/  LOP3.LUT R12, R13, 0xff0000, R12, 0xf8, !PT ;  /* 0x00ff00000d0c7812 */ /* 0x000fe200078ef80c */
[--C-:B------:R-:W-:Y:S01]  /*da70*/  HADD2.F32 R13, -RZ, R53.reuse.H0_H0 ;  /* 0x20000035ff0d7230 */ /* 0x100fe20000004100 */
[----:B------:R-:W-:Y:S01]  /*da80*/  F2FP.F16.E4M3.UNPACK_B R50, R145.H1 ;  /* 0x00000091ff32723e */ /* 0x000fe200030006ff */
[----:B------:R-:W-:Y:S01]  /*da90*/  IMAD.U32 R54, R54, 0x10000, RZ ;  /* 0x0001000036367824 */ /* 0x000fe200078e00ff */
[----:B------:R-:W-:Y:S01]  /*daa0*/  SHF.L.U32 R36, R52, 0x10, RZ ;  /* 0x0000001034247819 */ /* 0x000fe200000006ff */
[----:B------:R-:W-:Y:S02]  /*dab0*/  HADD2.F32 R53, -RZ, R53.H1_H1 ;  /* 0x30000035ff357230 */ /* 0x000fe40000004100 */
[----:B------:R-:W-:Y:S01]  /*dac0*/  FMUL.FTZ R56, R46, R13 ;  /* 0x0000000d2e387220 */ /* 0x000fe20000410000 */
[----:B------:R-:W-:-:S02]  /*dad0*/  HADD2.F32 R52, -RZ, R50.H0_H0 ;  /* 0x20000032ff347230 */ /* 0x000fc40000004100 */
[----:B------:R-:W-:Y:S01]  /*dae0*/  FMUL.FTZ R59, R45, R13 ;  /* 0x0000000d2d3b7220 */ /* 0x000fe20000410000 */
[----:B------:R-:W-:Y:S01]  /*daf0*/  LOP3.LUT R36, R55, 0xff0000, R36, 0xf8, !PT ;  /* 0x00ff000037247812 */ /* 0x000fe200078ef824 */
[----:B------:R-:W-:Y:S01]  /*db00*/  HADD2.F32 R55, -RZ, R50.H1_H1 ;  /* 0x30000032ff377230 */ /* 0x000fe20000004100 */
[----:B------:R-:W-:Y:S01]  /*db10*/  LOP3.LUT R13, R57, 0xff0000, R54, 0xf8, !PT ;  /* 0x00ff0000390d7812 */ /* 0x000fe200078ef836 */
[-C--:B------:R-:W-:Y:S01]  /*db20*/  FFMA.FTZ R45, R45, R52.reuse, -R56 ;  /* 0x000000342d2d7223 */ /* 0x080fe20000010838 */
[----:B------:R-:W-:Y:S01]  /*db30*/  FFMA.FTZ R46, R46, R52, R59 ;  /* 0x000000342e2e7223 */ /* 0x000fe2000001003b */
[----:B------:R-:W-:Y:S01]  /*db40*/  HADD2.F32 R50, -RZ, R49.H1_H1 ;  /* 0x30000031ff327230 */ /* 0x000fe20000004100 */
[----:B------:R-:W-:Y:S01]  /*db50*/  F2FP.F16.E4M3.UNPACK_B R143, R143 ;  /* 0x0000008fff8f723e */ /* 0x000fe200020006ff */
[----:B------:R-:W-:Y:S01]  /*db60*/  HADD2.F32 R54, -RZ, R51.H1_H1 ;  /* 0x30000033ff367230 */ /* 0x000fe20000004100 */
[----:B------:R-:W-:Y:S02]  /*db70*/  F2FP.F16.E4M3.UNPACK_B R52, R48 ;  /* 0x00000030ff34723e */ /* 0x000fe400020006ff */
[----:B------:R-:W-:Y:S01]  /*db80*/  F2FP.F16.E4M3.UNPACK_B R51, R47 ;  /* 0x0000002fff33723e */ /* 0x000fe200020006ff */
[----:B------:R-:W-:Y:S01]  /*db90*/  FMUL.FTZ R57, R50, R53 ;  /* 0x0000003532397220 */ /* 0x000fe20000410000 */
[----:B------:R-:W-:Y:S01]  /*dba0*/  F2FP.F16.E4M3.UNPACK_B R145, R145 ;  /* 0x00000091ff91723e */ /* 0x000fe200020006ff */
[----:B------:R-:W-:Y:S01]  /*dbb0*/  FMUL.FTZ R47, R54, R53 ;  /* 0x00000035362f7220 */ /* 0x000fe20000410000 */
[----:B------:R-:W-:-:S02]  /*dbc0*/  HADD2.F32 R56, -RZ, R143.H0_H0 ;  /* 0x2000008fff387230 */ /* 0x000fc40000004100 */
[--C-:B------:R-:W-:Y:S02]  /*dbd0*/  HADD2.F32 R53, -RZ, R52.reuse.H0_H0 ;  /* 0x20000034ff357230 */ /* 0x100fe40000004100 */
[-C--:B------:R-:W-:Y:S01]  /*dbe0*/  FFMA.FTZ R48, R50, R55.reuse, -R47 ;  /* 0x0000003732307223 */ /* 0x080fe2000001082f */
[----:B------:R-:W-:Y:S02]  /*dbf0*/  HADD2.F32 R49, -RZ, R51.H0_H0 ;  /* 0x20000033ff317230 */ /* 0x000fe40000004100 */
[----:B------:R-:W-:Y:S01]  /*dc00*/  FFMA.FTZ R47, R54, R55, R57 ;  /* 0x00000037362f7223 */ /* 0x000fe20000010039 */
[----:B------:R-:W-:Y:S02]  /*dc10*/  HADD2.F32 R50, -RZ, R145.H0_H0 ;  /* 0x20000091ff327230 */ /* 0x000fe40000004100 */
[-C--:B------:R-:W-:Y:S01]  /*dc20*/  FMUL.FTZ R58, R53, R56.reuse ;  /* 0x00000038353a7220 */ /* 0x080fe20000410000 */
[----:B------:R-:W-:Y:S02]  /*dc30*/  HADD2.F32 R143, -RZ, R143.H1_H1 ;  /* 0x3000008fff8f7230 */ /* 0x000fe40000004100 */
[----:B------:R-:W-:Y:S01]  /*dc40*/  FMUL.FTZ R56, R49, R56 ;  /* 0x0000003831387220 */ /* 0x000fe20000410000 */
[----:B------:R-:W-:-:S02]  /*dc50*/  HADD2.F32 R54, -RZ, R52.H1_H1 ;  /* 0x30000034ff367230 */ /* 0x000fc40000004100 */
[----:B------:R-:W-:Y:S01]  /*dc60*/  FFMA.FTZ R49, R49, R50, -R58 ;  /* 0x0000003231317223 */ /* 0x000fe2000001083a */
[----:B------:R-:W-:Y:S01]  /*dc70*/  HADD2.F32 R51, -RZ, R51.H1_H1 ;  /* 0x30000033ff337230 */ /* 0x000fe20000004100 */
[----:B------:R-:W-:Y:S01]  /*dc80*/  F2FP.F16.E4M3.UNPACK_B R58, R144.H1 ;  /* 0x00000090ff3a723e */ /* 0x000fe200030006ff */
[----:B------:R-:W-:Y:S01]  /*dc90*/  HADD2.F32 R145, -RZ, R145.H1_H1 ;  /* 0x30000091ff917230 */ /* 0x000fe20000004100 */
[----:B------:R-:W-:Y:S01]  /*dca0*/  F2FP.F16.E4M3.UNPACK_B R55, R38.H1 ;  /* 0x00000026ff37723e */ /* 0x000fe200030006ff */
[----:B------:R-:W-:Y:S01]  /*dcb0*/  FFMA.FTZ R50, R53, R50, R56 ;  /* 0x0000003235327223 */ /* 0x000fe20000010038 */
[-C--:B------:R-:W-:Y:S01]  /*dcc0*/  FMUL.FTZ R52, R54, R143.reuse ;  /* 0x0000008f36347220 */ /* 0x080fe20000410000 */
[----:B------:R-:W-:Y:S01]  /*dcd0*/  FMUL.FTZ R143, R51, R143 ;  /* 0x0000008f338f7220 */ /* 0x000fe20000410000 */
[----:B------:R-:W-:Y:S01]  /*dce0*/  F2FP.F16.E4M3.UNPACK_B R57, R146.H1 ;  /* 0x00000092ff39723e */ /* 0x000fe200030006ff */
[----:B------:R-:W-:Y:S01]  /*dcf0*/  HADD2.F32 R61, -RZ, R58.H0_H0 ;  /* 0x2000003aff3d7230 */ /* 0x000fe20000004100 */
[----:B------:R-:W-:Y:S01]  /*dd00*/  F2FP.F16.E4M3.UNPACK_B R53, R43.H1 ;  /* 0x0000002bff35723e */ /* 0x000fe200030006ff */
[----:B------:R-:W-:-:S02]  /*dd10*/  HADD2.F32 R56, -RZ, R55.H0_H0 ;  /* 0x20000037ff387230 */ /* 0x000fc40000004100 */
[-C--:B------:R-:W-:Y:S01]  /*dd20*/  FFMA.FTZ R52, R51, R145.reuse, -R52 ;  /* 0x0000009133347223 */ /* 0x080fe20000010834 */
[----:B------:R-:W-:Y:S01]  /*dd30*/  FFMA.FTZ R51, R54, R145, R143 ;  /* 0x0000009136337223 */ /* 0x000fe2000001008f */
[----:B------:R-:W-:Y:S01]  /*dd40*/  HADD2.F32 R59, -RZ, R57.H0_H0 ;  /* 0x20000039ff3b7230 */ /* 0x000fe20000004100 */
[----:B------:R-:W-:Y:S01]  /*dd50*/  F2FP.F16.E4M3.UNPACK_B R144, R144 ;  /* 0x00000090ff90723e */ /* 0x000fe200020006ff */
[----:B------:R-:W-:Y:S02]  /*dd60*/  HADD2.F32 R54, -RZ, R53.H0_H0 ;  /* 0x20000035ff367230 */ /* 0x000fe40000004100 */
[----:B------:R-:W-:Y:S01]  /*dd70*/  FMUL.FTZ R63, R56, R61 ;  /* 0x0000003d383f7220 */ /* 0x000fe20000410000 */
[----:B------:R-:W-:Y:S01]  /*dd80*/  HADD2.F32 R58, -RZ, R58.H1_H1 ;  /* 0x3000003aff3a7230 */ /* 0x000fe20000004100 */
[----:B------:R-:W-:Y:S01]  /*dd90*/  F2FP.F16.E4M3.UNPACK_B R43, R43 ;  /* 0x0000002bff2b723e */ /* 0x000fe200020006ff */
[----:B------:R-:W-:Y:S02]  /*dda0*/  HADD2.F32 R55, -RZ, R55.H1_H1 ;  /* 0x30000037ff377230 */ /* 0x000fe40000004100 */
[C---:B------:R-:W-:Y:S01]  /*ddb0*/  FMUL.FTZ R61, R54.reuse, R61 ;  /* 0x0000003d363d7220 */ /* 0x040fe20000410000 */
[----:B------:R-:W-:Y:S01]  /*ddc0*/  FFMA.FTZ R63, R54, R59, -R63 ;  /* 0x0000003b363f7223 */ /* 0x000fe2000001083f */
[----:B------:R-:W-:Y:S01]  /*ddd0*/  HADD2.F32 R53, -RZ, R53.H1_H1 ;  /* 0x30000035ff357230 */ /* 0x000fe20000004100 */
[----:B------:R-:W-:Y:S01]  /*dde0*/  F2FP.F16.E4M3.UNPACK_B R146, R146 ;  /* 0x00000092ff92723e */ /* 0x000fe200020006ff */
[----:B------:R-:W-:-:S02]  /*ddf0*/  HADD2.F32 R54, -RZ, R57.H1_H1 ;  /* 0x30000039ff367230 */ /* 0x000fc40000004100 */
[-C--:B------:R-:W-:Y:S01]  /*de00*/  FMUL.FTZ R60, R55, R58.reuse ;  /* 0x0000003a373c7220 */ /* 0x080fe20000410000 */
[--C-:B------:R-:W-:Y:S02]  /*de10*/  HADD2.F32 R57, -RZ, R144.reuse.H0_H0 ;  /* 0x20000090ff397230 */ /* 0x100fe40000004100 */
[C---:B------:R-:W-:Y:S01]  /*de20*/  FMUL.FTZ R58, R53.reuse, R58 ;  /* 0x0000003a353a7220 */ /* 0x040fe20000410000 */
[----:B------:R-:W-:Y:S02]  /*de30*/  HADD2.F32 R144, -RZ, R144.H1_H1 ;  /* 0x30000090ff907230 */ /* 0x000fe40000004100 */
[----:B------:R-:W-:Y:S01]  /*de40*/  FFMA.FTZ R60, R53, R54, -R60 ;  /* 0x00000036353c7223 */ /* 0x000fe2000001083c */
[----:B------:R-:W-:Y:S01]  /*de50*/  F2FP.F16.E4M3.UNPACK_B R53, R38 ;  /* 0x00000026ff35723e */ /* 0x000fe200020006ff */
[----:B------:R-:W-:Y:S01]  /*de60*/  FFMA.FTZ R58, R55, R54, R58 ;  /* 0x00000036373a7223 */ /* 0x000fe2000001003a */
[--C-:B------:R-:W-:Y:S02]  /*de70*/  HADD2.F32 R38, -RZ, R43.reuse.H0_H0 ;  /* 0x2000002bff267230 */ /* 0x100fe40000004100 */
[----:B------:R-:W-:Y:S01]  /*de80*/  FFMA.FTZ R61, R56, R59, R61 ;  /* 0x0000003b383d7223 */ /* 0x000fe2000001003d */
[----:B------:R-:W-:Y:S01]  /*de90*/  HADD2.F32 R43, -RZ, R43.H1_H1 ;  /* 0x3000002bff2b7230 */ /* 0x000fe20000004100 */
[----:B------:R-:W-:Y:S01]  /*dea0*/  F2FP.SATFINITE.E4M3.F32.PACK_AB_MERGE_C R45, R48, R45, RZ ;  /* 0x0000002d302d723e */ /* 0x000fe200048070ff */
[--C-:B------:R-:W-:Y:S01]  /*deb0*/  HADD2.F32 R54, -RZ, R53.reuse.H0_H0 ;  /* 0x20000035ff367230 */ /* 0x100fe20000004100 */
[----:B------:R-:W-:Y:S01]  /*dec0*/  F2FP.SATFINITE.E4M3.F32.PACK_AB_MERGE_C R47, R47, R46, RZ ;  /* 0x0000002e2f2f723e */ /* 0x000fe200048070ff */
[----:B------:R-:W-:Y:S01]  /*ded0*/  HADD2.F32 R53, -RZ, R53.H1_H1 ;  /* 0x30000035ff357230 */ /* 0x000fe20000004100 */
[----:B------:R-:W-:Y:S01]  /*dee0*/  F2FP.F16.E4M3.UNPACK_B R48, R42 ;  /* 0x0000002aff30723e */ /* 0x000fe200020006ff */
[----:B------:R-:W-:-:S02]  /*def0*/  HADD2.F32 R55, -RZ, R146.H0_H0 ;  /* 0x20000092ff377230 */ /* 0x000fc40000004100 */
[-C--:B------:R-:W-:Y:S01]  /*df00*/  FMUL.FTZ R59, R54, R57.reuse ;  /* 0x00000039363b7220 */ /* 0x080fe20000410000 */
[----:B------:R-:W-:Y:S02]  /*df10*/  HADD2.F32 R146, -RZ, R146.H1_H1 ;  /* 0x30000092ff927230 */ /* 0x000fe40000004100 */
[C---:B------:R-:W-:Y:S01]  /*df20*/  FMUL.FTZ R57, R38.reuse, R57 ;  /* 0x0000003926397220 */ /* 0x040fe20000410000 */
[-C--:B------:R-:W-:Y:S01]  /*df30*/  FMUL.FTZ R56, R53, R144.reuse ;  /* 0x0000009035387220 */ /* 0x080fe20000410000 */
[----:B------:R-:W-:Y:S01]  /*df40*/  FMUL.FTZ R144, R43, R144 ;  /* 0x000000902b907220 */ /* 0x000fe20000410000 */
[-C--:B------:R-:W-:Y:S01]  /*df50*/  FFMA.FTZ R59, R38, R55.reuse, -R59 ;  /* 0x00000037263b7223 */ /* 0x080fe2000001083b */
[----:B------:R-:W-:Y:S01]  /*df60*/  FFMA.FTZ R38, R54, R55, R57 ;  /* 0x0000003736267223 */ /* 0x000fe20000010039 */
[----:B------:R-:W-:Y:S01]  /*df70*/  F2FP.F16.E4M3.UNPACK_B R54, R36 ;  /* 0x00000024ff36723e */ /* 0x000fe200020006ff */
[-C--:B------:R-:W-:Y:S01]  /*df80*/  FFMA.FTZ R55, R53, R146.reuse, R144 ;  /* 0x0000009235377223 */ /* 0x080fe20000010090 */
[----:B------:R-:W-:Y:S01]  /*df90*/  F2FP.F16.E4M3.UNPACK_B R53, R37 ;  /* 0x00000025ff35723e */ /* 0x000fe200020006ff */
[----:B------:R-:W-:Y:S01]  /*dfa0*/  FFMA.FTZ R56, R43, R146, -R56 ;  /* 0x000000922b387223 */ /* 0x000fe20000010838 */
[----:B------:R-:W-:-:S02]  /*dfb0*/  F2FP.SATFINITE.E4M3.F32.PACK_AB_MERGE_C R46, R52, R49, R45 ;  /* 0x00000031342e723e */ /* 0x000fc4000480702d */
[----:B------:R-:W-:Y:S01]  /*dfc0*/  F2FP.SATFINITE.E4M3.F32.PACK_AB_MERGE_C R45, R51, R50, R47 ;  /* 0x00000032332d723e */ /* 0x000fe2000480702f */
[--C-:B------:R-:W-:Y:S01]  /*dfd0*/  HADD2.F32 R49, -RZ, R53.reuse.H0_H0 ;  /* 0x20000035ff317230 */ /* 0x100fe20000004100 */
[----:B------:R-:W-:Y:S01]  /*dfe0*/  F2FP.SATFINITE.E4M3.F32.PACK_AB_MERGE_C R43, R60, R63, RZ ;  /* 0x0000003f3c2b723e */ /* 0x000fe200048070ff */
[----:B------:R-:W-:Y:S01]  /*dff0*/  HADD2.F32 R50, -RZ, R54.H0_H0 ;  /* 0x20000036ff327230 */ /* 0x000fe20000004100 */
[----:B------:R-:W-:Y:S01]  /*e000*/  F2FP.SATFINITE.E4M3.F32.PACK_AB_MERGE_C R58, R58, R61, RZ ;  /* 0x0000003d3a3a723e */ /* 0x000fe200048070ff */
[----:B------:R-:W-:Y:S01]  /*e010*/  HADD2.F32 R47, -RZ, R48.H0_H0 ;  /* 0x20000030ff2f7230 */ /* 0x000fe20000004100 */
[----:B------:R-:W-:Y:S01]  /*e020*/  F2FP.F16.E4M3.UNPACK_B R51, R14 ;  /* 0x0000000eff33723e */ /* 0x000fe200020006ff */
[----:B------:R-:W-:Y:S01]  /*e030*/  HADD2.F32 R53, -RZ, R53.H1_H1 ;  /* 0x30000035ff357230 */ /* 0x000fe20000004100 */
[----:B------:R-:W-:Y:S01]  /*e040*/  F2FP.SATFINITE.E4M3.F32.PACK_AB_MERGE_C R43, R56, R59, R43 ;  /* 0x0000003b382b723e */ /* 0x000fe2000480702b */
[----:B------:R-:W-:Y:S01]  /*e050*/  FMUL.FTZ R56, R49, R50 ;  /* 0x0000003231387220 */ /* 0x000fe20000410000 */
[----:B------:R-:W-:Y:S01]  /*e060*/  F2FP.SATFINITE.E4M3.F32.PACK_AB_MERGE_C R38, R55, R38, R58 ;  /* 0x000000263726723e */ /* 0x000fe2000480703a */
        /* <DEDUP_REMOVED lines=12> */
[----:B------:R-:W-:Y:S01]  /*e130*/  FFMA.FTZ R37, R53, R52, R56 ;  /* 0x0000003435257223 */ /* 0x000fe20000010038 */
[----:B------:R-:W-:Y:S01]  /*e140*/  F2FP.F16.E4M3.UNPACK_B R49, R42.H1 ;  /* 0x0000002aff31723e */ /* 0x000fe200030006ff */
[----:B------:R-:W-:Y:S01]  /*e150*/  FFMA.FTZ R42, R50, R52, -R55 ;  /* 0x00000034322a7223 */ /* 0x000fe20000010837 */
[----:B------:R-:W-:Y:S01]  /*e160*/  HADD2.F32 R50, -RZ, R51.H0_H0 ;  /* 0x20000033ff327230 */ /* 0x000fe20000004100 */
[----:B------:R-:W-:Y:S01]  /*e170*/  F2FP.F16.E4M3.UNPACK_B R58, R13.H1 ;  /* 0x0000000dff3a723e */ /* 0x000fe200030006ff */
[----:B------:R-:W-:Y:S02]  /*e180*/  HADD2.F32 R55, -RZ, R54.H0_H0 ;  /* 0x20000036ff377230 */ /* 0x000fe40000004100 */
[----:B------:R-:W-:Y:S02]  /*e190*/  HADD2.F32 R36, -RZ, R49.H0_H0 ;  /* 0x20000031ff247230 */ /* 0x000fe40000004100 */
[----:B------:R-:W-:-:S02]  /*e1a0*/  HADD2.F32 R53, -RZ, R14.H0_H0 ;  /* 0x2000000eff357230 */ /* 0x000fc40000004100 */
[-C--:B------:R-:W-:Y:S01]  /*e1b0*/  FMUL.FTZ R57, R50, R55.reuse ;  /* 0x0000003732397220 */ /* 0x080fe20000410000 */
[----:B------:R-:W-:Y:S02]  /*e1c0*/  HADD2.F32 R49, -RZ, R49.H1_H1 ;  /* 0x30000031ff317230 */ /* 0x000fe40000004100 */
[C---:B------:R-:W-:Y:S01]  /*e1d0*/  FMUL.FTZ R55, R36.reuse, R55 ;  /* 0x0000003724377220 */ /* 0x040fe20000410000 */
[----:B------:R-:W-:Y:S02]  /*e1e0*/  HADD2.F32 R52, -RZ, R54.H1_H1 ;  /* 0x30000036ff347230 */ /* 0x000fe40000004100 */
[----:B------:R-:W-:Y:S02]  /*e1f0*/  HADD2.F32 R54, -RZ, R14.H1_H1 ;  /* 0x3000000eff367230 */ /* 0x000fe40000004100 */
[-C--:B------:R-:W-:Y:S01]  /*e200*/  FFMA.FTZ R14, R36, R53.reuse, -R57 ;  /* 0x00000035240e7223 */ /* 0x080fe20000010839 */
[----:B------:R-:W-:Y:S02]  /*e210*/  HADD2.F32 R51, -RZ, R51.H1_H1 ;  /* 0x30000033ff337230 */ /* 0x000fe40000004100 */
[----:B------:R-:W-:Y:S01]  /*e220*/  FFMA.FTZ R36, R50, R53, R55 ;  /* 0x0000003532247223 */ /* 0x000fe20000010037 */
[----:B------:R-:W-:Y:S01]  /*e230*/  FMUL.FTZ R50, R49, R52 ;  /* 0x0000003431327220 */ /* 0x000fe20000410000 */
[----:B------:R-:W-:Y:S01]  /*e240*/  F2FP.F16.E4M3.UNPACK_B R57, R13 ;  /* 0x0000000dff39723e */ /* 0x000fe200020006ff */
[----:B------:R-:W-:-:S02]  /*e250*/  HADD2.F32 R59, -RZ, R58.H0_H0 ;  /* 0x2000003aff3b7230 */ /* 0x000fc40000004100 */
[C---:B------:R-:W-:Y:S01]  /*e260*/  FMUL.FTZ R56, R51.reuse, R52 ;  /* 0x0000003433387220 */ /* 0x040fe20000410000 */
[-C--:B------:R-:W-:Y:S01]  /*e270*/  FFMA.FTZ R63, R51, R54.reuse, R50 ;  /* 0x00000036333f7223 */ /* 0x080fe20000010032 */
[----:B------:R-:W-:Y:S01]  /*e280*/  F2FP.F16.E4M3.UNPACK_B R51, R39.H1 ;  /* 0x00000027ff33723e */ /* 0x000fe200030006ff */
[----:B------:R-:W-:Y:S02]  /*e290*/  HADD2.F32 R58, -RZ, R58.H1_H1 ;  /* 0x3000003aff3a7230 */ /* 0x000fe40000004100 */
[----:B------:R-:W-:Y:S01]  /*e2a0*/  FFMA.FTZ R61, R49, R54, -R56 ;  /* 0x00000036313d7223 */ /* 0x000fe20000010838 */
[-C--:B------:R-:W-:Y:S01]  /*e2b0*/  F2FP.F16.E4M3.UNPACK_B R49, R15.reuse ;  /* 0x0000000fff31723e */ /* 0x080fe200020006ff */
[--C-:B------:R-:W-:Y:S01]  /*e2c0*/  HADD2.F32 R60, -RZ, R57.reuse.H0_H0 ;  /* 0x20000039ff3c7230 */ /* 0x100fe20000004100 */
[----:B------:R-:W-:Y:S01]  /*e2d0*/  F2FP.F16.E4M3.UNPACK_B R15, R15.H1 ;  /* 0x0000000fff0f723e */ /* 0x000fe200030006ff */
[----:B------:R-:W-:Y:S01]  /*e2e0*/  HADD2.F32 R57, -RZ, R57.H1_H1 ;  /* 0x30000039ff397230 */ /* 0x000fe20000004100 */
[----:B------:R-:W-:-:S02]  /*e2f0*/  F2FP.F16.E4M3.UNPACK_B R13, R12 ;  /* 0x0000000cff0d723e */ /* 0x000fc400020006ff */
[----:B------:R-:W-:Y:S01]  /*e300*/  F2FP.F16.E4M3.UNPACK_B R54, R12.H1 ;  /* 0x0000000cff36723e */ /* 0x000fe200030006ff */
[----:B------:R-:W-:Y:S01]  /*e310*/  HADD2.F32 R12, -RZ, R51.H0_H0 ;  /* 0x20000033ff0c7230 */ /* 0x000fe20000004100 */
[----:B------:R-:W-:Y:S01]  /*e320*/  F2FP.F16.E4M3.UNPACK_B R52, R39 ;  /* 0x00000027ff34723e */ /* 0x000fe200020006ff */
        /* <DEDUP_REMOVED lines=8> */
[--C-:B------:R-:W-:Y:S02]  /*e3b0*/  HADD2.F32 R53, -RZ, R52.reuse.H0_H0 ;  /* 0x20000034ff357230 */ /* 0x100fe40000004100 */
[-C--:B------:R-:W-:Y:S01]  /*e3c0*/  FMUL.FTZ R50, R51, R58.reuse ;  /* 0x0000003a33327220 */ /* 0x080fe20000410000 */
[--C-:B------:R-:W-:Y:S02]  /*e3d0*/  HADD2.F32 R39, -RZ, R49.reuse.H0_H0 ;  /* 0x20000031ff277230 */ /* 0x100fe40000004100 */
[----:B------:R-:W-:Y:S01]  /*e3e0*/  FMUL.FTZ R58, R15, R58 ;  /* 0x0000003a0f3a7220 */ /* 0x000fe20000410000 */
[----:B------:R-:W-:Y:S02]  /*e3f0*/  HADD2.F32 R52, -RZ, R52.H1_H1 ;  /* 0x30000034ff347230 */ /* 0x000fe40000004100 */
[----:B------:R-:W-:Y:S01]  /*e400*/  FFMA.FTZ R59, R12, R55, R59 ;  /* 0x000000370c3b7223 */ /* 0x000fe2000001003b */
[----:B------:R-:W-:-:S02]  /*e410*/  HADD2.F32 R49, -RZ, R49.H1_H1 ;  /* 0x30000031ff317230 */ /* 0x000fc40000004100 */
[-C--:B------:R-:W-:Y:S01]  /*e420*/  FMUL.FTZ R62, R53, R60.reuse ;  /* 0x0000003c353e7220 */ /* 0x080fe20000410000 */
[----:B------:R-:W-:Y:S02]  /*e430*/  HADD2.F32 R54, -RZ, R54.H1_H1 ;  /* 0x30000036ff367230 */ /* 0x000fe40000004100 */
[CC--:B------:R-:W-:Y:S01]  /*e440*/  FMUL.FTZ R12, R52.reuse, R57.reuse ;  /* 0x00000039340c7220 */ /* 0x0c0fe20000410000 */
[--C-:B------:R-:W-:Y:S02]  /*e450*/  HADD2.F32 R56, -RZ, R13.reuse.H0_H0 ;  /* 0x2000000dff387230 */ /* 0x100fe40000004100 */
[----:B------:R-:W-:Y:S01]  /*e460*/  FMUL.FTZ R60, R39, R60 ;  /* 0x0000003c273c7220 */ /* 0x000fe20000410000 */
[----:B------:R-:W-:Y:S02]  /*e470*/  HADD2.F32 R13, -RZ, R13.H1_H1 ;  /* 0x3000000dff0d7230 */ /* 0x000fe40000004100 */
[----:B------:R-:W-:Y:S01]  /*e480*/  FMUL.FTZ R57, R49, R57 ;  /* 0x0000003931397220 */ /* 0x000fe20000410000 */
[-C--:B------:R-:W-:Y:S01]  /*e490*/  FFMA.FTZ R50, R15, R54.reuse, -R50 ;  /* 0x000000360f327223 */ /* 0x080fe20000010832 */
[----:B------:R-:W-:Y:S01]  /*e4a0*/  FFMA.FTZ R58, R51, R54, R58 ;  /* 0x00000036333a7223 */ /* 0x000fe2000001003a */
[-C--:B------:R-:W-:Y:S01]  /*e4b0*/  FFMA.FTZ R62, R39, R56.reuse, -R62 ;  /* 0x00000038273e7223 */ /* 0x080fe2000001083e */
[----:B------:R-:W-:Y:S01]  /*e4c0*/  FFMA.FTZ R60, R53, R56, R60 ;  /* 0x00000038353c7223 */ /* 0x000fe2000001003c */
[-C--:B------:R-:W-:Y:S01]  /*e4d0*/  FFMA.FTZ R49, R49, R13.reuse, -R12 ;  /* 0x0000000d31317223 */ /* 0x080fe2000001080c */
[----:B------:R-:W-:Y:S01]  /*e4e0*/  FFMA.FTZ R57, R52, R13, R57 ;  /* 0x0000000d34397223 */ /* 0x000fe20000010039 */
[----:B------:R-:W-:Y:S01]  /*e4f0*/  F2FP.SATFINITE.E4M3.F32.PACK_AB_MERGE_C R36, R63, R36, RZ ;  /* 0x000000243f24723e */ /* 0x000fe200048070ff */
[----:B------:R-:W-:Y:S01]  /*e500*/  IMAD.MOV.U32 R12, RZ, RZ, R46 ;  /* 0x000000ffff0c7224 */ /* 0x000fe200078e002e */
[----:B------:R-:W-:-:S02]  /*e510*/  F2FP.SATFINITE.E4M3.F32.PACK_AB_MERGE_C R50, R50, R69, RZ ;  /* 0x000000453232723e */ /* 0x000fc400048070ff */
[----:B------:R-:W-:Y:S02]  /*e520*/  F2FP.SATFINITE.E4M3.F32.PACK_AB_MERGE_C R58, R58, R59, RZ ;  /* 0x0000003b3a3a723e */ /* 0x000fe400048070ff */
[----:B------:R-:W-:Y:S02]  /*e530*/  F2FP.SATFINITE.E4M3.F32.PACK_AB_MERGE_C R13, R42, R47, R14 ;  /* 0x0000002f2a0d723e */ /* 0x000fe4000480700e */
[----:B------:R-:W-:Y:S01]  /*e540*/  F2FP.SATFINITE.E4M3.F32.PACK_AB_MERGE_C R37, R37, R48, R36 ;  /* 0x000000302525723e */ /* 0x000fe20004807024 */
[----:B------:R-:W-:Y:S01]  /*e550*/  IMAD.MOV.U32 R36, RZ, RZ, R45 ;  /* 0x000000ffff247224 */ /* 0x000fe200078e002d */
[----:B------:R-:W-:Y:S02]  /*e560*/  F2FP.SATFINITE.E4M3.F32.PACK_AB_MERGE_C R15, R49, R62, R50 ;  /* 0x0000003e310f723e */ /* 0x000fe40004807032 */
[----:B------:R-:W-:Y:S02]  /*e570*/  F2FP.SATFINITE.E4M3.F32.PACK_AB_MERGE_C R39, R57, R60, R58 ;  /* 0x0000003c3927723e */ /* 0x000fe4000480703a */
[----:B------:R-:W-:-:S07]  /*e580*/  MOV R14, R43 ;  /* 0x0000002b000e7202 */ /* 0x000fce0000000f00 */
.L_x_521:
[----:B------:R-:W-:Y:S05]  /*e590*/  BSYNC B2 ;  /* 0x0000000000027941 */ /* 0x000fea0003800000 */
.L_x_520:
[----:B------:R-:W-:Y:S01]  /*e5a0*/  ISETP.GE.AND P2, PT, R11, R128, PT ;  /* 0x000000800b00720c */ /* 0x000fe20003f46270 */
[----:B0-----:R0:W-:-:S12]  /*e5b0*/  ST.E.128 desc[UR50][R40.64], R12 ;  /* 0x0000000c28007985 */ /* 0x0011d8000c101d32 */
[----:B------:R-:W-:-:S04]  /*e5c0*/  @!P2 IADD3 R42, P4, R11, R44, RZ ;  /* 0x0000002c0b2aa210 */ /* 0x000fc80007f9e0ff */
[----:B------:R-:W-:-:S05]  /*e5d0*/  @!P2 LEA.HI.X.SX32 R43, R11, R120, 0x1, P4 ;  /* 0x000000780b2ba211 */ /* 0x000fca00020f0eff */
[----:B-1----:R0:W-:Y:S04]  /*e5e0*/  @!P2 ST.E.128 desc[UR50][R42.64], R36 ;  /* 0x000000242a00a985 */ /* 0x0021e8000c101d32 */
.L_x_519:
[----:B------:R-:W-:Y:S05]  /*e5f0*/  BSYNC B1 ;  /* 0x0000000000017941 */ /* 0x000fea0003800000 */
.L_x_518:
[----:B------:R-:W-:-:S13]  /*e600*/  ISETP.NE.AND P2, PT, R30, RZ, PT ;  /* 0x000000ff1e00720c */ /* 0x000fda0003f45270 */
[----:B------:R-:W-:Y:S05]  /*e610*/  @!P2 BRA `(.L_x_470) ;  /* 0x000000140090a947 */ /* 0x000fea0003800000 */
[----:B----4-:R-:W4:Y:S01]  /*e620*/  LDL R11, [R1] ;  /* 0x00000000010b7983 */ /* 0x010f220000100800 */
[----:B0-----:R-:W-:Y:S01]  /*e630*/  IADD3 R40, P2, R27, R44, RZ ;  /* 0x0000002c1b287210 */ /* 0x001fe20007f5e0ff */
[----:B------:R-:W-:Y:S04]  /*e640*/  BSSY B1, `(.L_x_522) ;  /* 0x00000eb000017945 */ /* 0x000fe80003800000 */
[----:B-1----:R-:W-:Y:S01]  /*e650*/  IMAD.X R41, R120, 0x1, R110, P2 ;  /* 0x0000000178297824 */ /* 0x002fe200010e066e */
[----:B------:R-:W-:Y:S02]  /*e660*/  ISETP.GE.AND P2, PT, R4, R117, PT ;  /* 0x000000750400720c */ /* 0x000fe40003f46270 */
[----:B----4-:R-:W-:-:S04]  /*e670*/  LOP3.LUT P4, RZ, R11, 0x1, RZ, 0xc0, !PT ;  /* 0x000000010bff7812 */ /* 0x010fc8000788c0ff */
[----:B------:R-:W-:-:S04]  /*e680*/  SEL R142, R118, R142, !P4 ;  /* 0x0000008e768e7207 */ /* 0x000fc80006000000 */
        /* <DEDUP_REMOVED lines=18> */
[--C-:B------:R-:W-:Y:S01]  /*e7b0*/  SHF.R.U32.HI R43, RZ, 0x8, R81.reuse ;  /* 0x00000008ff2b7819 */ /* 0x100fe20000011651 */
[----:B0-----:R-:W-:Y:S01]  /*e7c0*/  IMAD.MOV.U32 R47, RZ, RZ, R12 ;  /* 0x000000ffff2f7224 */ /* 0x001fe200078e000c */
[----:B------:R-:W-:Y:S01]  /*e7d0*/  SHF.R.U32.HI R56, RZ, 0x10, R81 ;  /* 0x00000010ff387819 */ /* 0x000fe20000011651 */
[----:B------:R-:W-:Y:S01]  /*e7e0*/  IMAD.MOV.U32 R42, RZ, RZ, R13 ;  /* 0x000000ffff2a7224 */ /* 0x000fe200078e000d */
[----:B------:R-:W-:Y:S01]  /*e7f0*/  SHF.R.U32.HI R53, RZ, 0x8, R67 ;  /* 0x00000008ff357819 */ /* 0x000fe20000011643 */
[----:B------:R-:W-:Y:S01]  /*e800*/  IMAD.SHL.U32 R12, R43, 0x100, RZ ;  /* 0x000001002b0c7824 */ /* 0x000fe200078e00ff */
[----:B------:R-:W-:Y:S01]  /*e810*/  LOP3.LUT R45, R81, 0xff0000ff, RZ, 0xc0, !PT ;  /* 0xff0000ff512d7812 */ /* 0x000fe200078ec0ff */
[----:B------:R-:W-:Y:S01]  /*e820*/  IMAD.U32 R13, R56, 0x10000, RZ ;  /* 0x00010000380d7824 */ /* 0x000fe200078e00ff */
[----:B------:R-:W-:Y:S01]  /*e830*/  SHF.R.U32.HI R54, RZ, 0x8, R83 ;  /* 0x00000008ff367819 */ /* 0x000fe20000011653 */
[----:B------:R-:W-:Y:S01]  /*e840*/  IMAD.SHL.U32 R53, R53, 0x100, RZ ;  /* 0x0000010035357824 */ /* 0x000fe200078e00ff */
[----:B------:R-:W-:Y:S01]  /*e850*/  SHF.R.U32.HI R51, RZ, 0x8, R65 ;  /* 0x00000008ff337819 */ /* 0x000fe20000011641 */
[----:B------:R-:W-:Y:S01]  /*e860*/  IMAD.MOV.U32 R43, RZ, RZ, R14 ;  /* 0x000000ffff2b7224 */ /* 0x000fe200078e000e */
[----:B------:R-:W-:-:S02]  /*e870*/  SHF.R.U32.HI R52, RZ, 0x10, R83 ;  /* 0x00000010ff347819 */ /* 0x000fc40000011653 */
[----:B------:R-:W-:Y:S01]  /*e880*/  LOP3.LUT R12, R45, 0xff00, R12, 0xf8, !PT ;  /* 0x0000ff002d0c7812 */ /* 0x000fe200078ef80c */
[----:B------:R-:W-:Y:S01]  /*e890*/  IMAD.SHL.U32 R45, R54, 0x100, RZ ;  /* 0x00000100362d7824 */ /* 0x000fe200078e00ff */
[----:B------:R-:W-:Y:S02]  /*e8a0*/  LOP3.LUT R48, R65, 0xff0000ff, RZ, 0xc0, !PT ;  /* 0xff0000ff41307812 */ /* 0x000fe400078ec0ff */
[----:B------:R-:W-:Y:S02]  /*e8b0*/  LOP3.LUT R50, R67, 0xff0000ff, RZ, 0xc0, !PT ;  /* 0xff0000ff43327812 */ /* 0x000fe400078ec0ff */
[----:B------:R-:W-:Y:S02]  /*e8c0*/  SHF.L.U32 R51, R51, 0x8, RZ ;  /* 0x0000000833337819 */ /* 0x000fe400000006ff */
[----:B------:R-:W-:Y:S02]  /*e8d0*/  LOP3.LUT R46, R83, 0xff0000ff, RZ, 0xc0, !PT ;  /* 0xff0000ff532e7812 */ /* 0x000fe400078ec0ff */
[----:B-1----:R-:W-:-:S02]  /*e8e0*/  MOV R49, R36 ;  /* 0x0000002400317202 */ /* 0x002fc40000000f00 */
[----:B------:R-:W-:Y:S01]  /*e8f0*/  LOP3.LUT R14, R12, 0xff0000, R13, 0xf8, !PT ;  /* 0x00ff00000c0e7812 */ /* 0x000fe200078ef80d */
[----:B------:R-:W-:Y:S01]  /*e900*/  IMAD.U32 R12, R52, 0x10000, RZ ;  /* 0x00010000340c7824 */ /* 0x000fe200078e00ff */
[----:B------:R-:W-:Y:S02]  /*e910*/  LOP3.LUT R36, R48, 0xff00, R51, 0xf8, !PT ;  /* 0x0000ff0030247812 */ /* 0x000fe400078ef833 */
[----:B------:R-:W-:Y:S02]  /*e920*/  LOP3.LUT R54, R50, 0xff00, R53, 0xf8, !PT ;  /* 0x0000ff0032367812 */ /* 0x000fe400078ef835 */
[----:B------:R-:W-:Y:S02]  /*e930*/  LOP3.LUT R45, R46, 0xff00, R45, 0xf8, !PT ;  /* 0x0000ff002e2d7812 */ /* 0x000fe400078ef82d */
[----:B------:R-:W-:Y:S02]  /*e940*/  F2FP.F16.E4M3.UNPACK_B R53, R141.H1 ;  /* 0x0000008dff35723e */ /* 0x000fe400030006ff */
[----:B------:R-:W-:-:S02]  /*e950*/  F2FP.F16.E4M3.UNPACK_B R50, R49.H1 ;  /* 0x00000031ff32723e */ /* 0x000fc400030006ff */
[----:B------:R-:W-:Y:S01]  /*e960*/  F2FP.F16.E4M3.UNPACK_B R48, R47.H1 ;  /* 0x0000002fff30723e */ /* 0x000fe200030006ff */
[----:B------:R-:W-:Y:S01]  /*e970*/  HADD2.F32 R13, -RZ, R53.H0_H0 ;  /* 0x20000035ff0d7230 */ /* 0x000fe20000004100 */
[----:B------:R-:W-:Y:S01]  /*e980*/  LOP3.LUT R12, R45, 0xff0000, R12, 0xf8, !PT ;  /* 0x00ff00002d0c7812 */ /* 0x000fe200078ef80c */
[----:B------:R-:W-:Y:S01]  /*e990*/  HADD2.F32 R46, -RZ, R50.H0_H0 ;  /* 0x20000032ff2e7230 */ /* 0x000fe20000004100 */
[----:B------:R-:W-:Y:S01]  /*e9a0*/  F2FP.F16.E4M3.UNPACK_B R51, R139.H1 ;  /* 0x0000008bff33723e */ /* 0x000fe200030006ff */
[--C-:B------:R-:W-:Y:S01]  /*e9b0*/  HADD2.F32 R45, -RZ, R48.reuse.H0_H0 ;  /* 0x20000030ff2d7230 */ /* 0x100fe20000004100 */
[----:B------:R-:W-:Y:S01]  /*e9c0*/  SHF.R.U32.HI R57, RZ, 0x10, R67 ;  /* 0x00000010ff397819 */ /* 0x000fe20000011643 */
[----:B------:R-:W-:Y:S02]  /*e9d0*/  HADD2.F32 R48, -RZ, R48.H1_H1 ;  /* 0x30000030ff307230 */ /* 0x000fe40000004100 */
[----:B------:R-:W-:Y:S01]  /*e9e0*/  FMUL.FTZ R56, R46, R13 ;  /* 0x0000000d2e387220 */ /* 0x000fe20000410000 */
[----:B------:R-:W-:-:S02]  /*e9f0*/  HADD2.F32 R52, -RZ, R51.H0_H0 ;  /* 0x20000033ff347230 */ /* 0x000fc40000004100 */
[----:B------:R-:W-:Y:S01]  /*ea00*/  FMUL.FTZ R59, R45, R13 ;  /* 0x0000000d2d3b7220 */ /* 0x000fe20000410000 */
[----:B------:R-:W-:Y:S01]  /*ea10*/  IMAD.U32 R57, R57, 0x10000, RZ ;  /* 0x0001000039397824 */ /* 0x000fe200078e00ff */
[----:B------:R-:W-:Y:S01]  /*ea20*/  SHF.R.U32.HI R55, RZ, 0x10, R65 ;  /* 0x00000010ff377819 */ /* 0x000fe20000011641 */
[-C--:B------:R-:W-:Y:S01]  /*ea30*/  FFMA.FTZ R45, R45, R52.reuse, -R56 ;  /* 0x000000342d2d7223 */ /* 0x080fe20000010838 */
[----:B------:R-:W-:Y:S01]  /*ea40*/  FFMA.FTZ R46, R46, R52, R59 ;  /* 0x000000342e2e7223 */ /* 0x000fe2000001003b */
[----:B------:R-:W-:Y:S01]  /*ea50*/  HADD2.F32 R52, -RZ, R53.H1_H1 ;  /* 0x30000035ff347230 */ /* 0x000fe20000004100 */
[----:B------:R-:W-:Y:S01]  /*ea60*/  LOP3.LUT R13, R54, 0xff0000, R57, 0xf8, !PT ;  /* 0x00ff0000360d7812 */ /* 0x000fe200078ef839 */
[----:B------:R-:W-:Y:S01]  /*ea70*/  HADD2.F32 R53, -RZ, R50.H1_H1 ;  /* 0x30000032ff357230 */ /* 0x000fe20000004100 */
[----:B------:R-:W-:Y:S01]  /*ea80*/  SHF.L.U32 R55, R55, 0x10, RZ ;  /* 0x0000001037377819 */ /* 0x000fe200000006ff */
[----:B------:R-:W-:Y:S01]  /*ea90*/  HADD2.F32 R54, -RZ, R51.H1_H1 ;  /* 0x30000033ff367230 */ /* 0x000fe20000004100 */
[----:B------:R-:W-:Y:S01]  /*eaa0*/  F2FP.F16.E4M3.UNPACK_B R141, R141 ;  /* 0x0000008dff8d723e */ /* 0x000fe200020006ff */
[----:B------:R-:W-:Y:S01]  /*eab0*/  FMUL.FTZ R56, R48, R52 ;  /* 0x0000003430387220 */ /* 0x000fe20000410000 */
[----:B------:R-:W-:-:S02]  /*eac0*/  F2FP.F16.E4M3.UNPACK_B R50, R49 ;  /* 0x00000031ff32723e */ /* 0x000fc400020006ff */
[----:B------:R-:W-:Y:S01]  /*ead0*/  F2FP.F16.E4M3.UNPACK_B R51, R47 ;  /* 0x0000002fff33723e */ /* 0x000fe200020006ff */
[C---:B------:R-:W-:Y:S01]  /*eae0*/  FMUL.FTZ R47, R53.reuse, R52 ;  /* 0x00000034352f7220 */ /* 0x040fe20000410000 */
[----:B------:R-:W-:Y:S01]  /*eaf0*/  LOP3.LUT R36, R36, 0xff0000, R55, 0xf8, !PT ;  /* 0x00ff000024247812 */ /* 0x000fe200078ef837 */
[----:B------:R-:W-:Y:S01]  /*eb00*/  HADD2.F32 R55, -RZ, R141.H0_H0 ;  /* 0x2000008dff377230 */ /* 0x000fe20000004100 */
[----:B------:R-:W-:Y:S01]  /*eb10*/  F2FP.F16.E4M3.UNPACK_B R139, R139 ;  /* 0x0000008bff8b723e */ /* 0x000fe200020006ff */
[----:B------:R-:W-:Y:S02]  /*eb20*/  HADD2.F32 R52, -RZ, R50.H0_H0 ;  /* 0x20000032ff347230 */ /* 0x000fe40000004100 */
[-C--:B------:R-:W-:Y:S01]  /*eb30*/  FFMA.FTZ R48, R48, R54.reuse, -R47 ;  /* 0x0000003630307223 */ /* 0x080fe2000001082f */
[----:B------:R-:W-:Y:S02]  /*eb40*/  HADD2.F32 R49, -RZ, R51.H0_H0 ;  /* 0x20000033ff317230 */ /* 0x000fe40000004100 */
[----:B------:R-:W-:Y:S01]  /*eb50*/  FFMA.FTZ R47, R53, R54, R56 ;  /* 0x00000036352f7223 */ /* 0x000fe20000010038 */
        /* <DEDUP_REMOVED lines=10> */
[----:B------:R-:W-:Y:S01]  /*ec00*/  F2FP.F16.E4M3.UNPACK_B R57, R140.H1 ;  /* 0x0000008cff39723e */ /* 0x000fe200030006ff */
[C---:B------:R-:W-:Y:S01]  /*ec10*/  FMUL.FTZ R62, R51.reuse, R56 ;  /* 0x00000038333e7220 */ /* 0x040fe20000410000 */
[----:B------:R-:W-:Y:S01]  /*ec20*/  F2FP.F16.E4M3.UNPACK_B R54, R38.H1 ;  /* 0x00000026ff36723e */ /* 0x000fe200030006ff */
[-C--:B------:R-:W-:Y:S01]  /*ec30*/  FFMA.FTZ R60, R51, R52.reuse, -R58 ;  /* 0x00000034333c7223 */ /* 0x080fe2000001083a */
[----:B------:R-:W-:Y:S01]  /*ec40*/  F2FP.F16.E4M3.UNPACK_B R51, R43.H1 ;  /* 0x0000002bff33723e */ /* 0x000fe200030006ff */
[----:B------:R-:W-:Y:S01]  /*ec50*/  HADD2.F32 R58, -RZ, R57.H0_H0 ;  /* 0x20000039ff3a7230 */ /* 0x000fe20000004100 */
[----:B------:R-:W-:Y:S01]  /*ec60*/  F2FP.F16.E4M3.UNPACK_B R56, R129.H1 ;  /* 0x00000081ff38723e */ /* 0x000fe200030006ff */
[----:B------:R-:W-:Y:S02]  /*ec70*/  HADD2.F32 R55, -RZ, R54.H0_H0 ;  /* 0x20000036ff377230 */ /* 0x000fe40000004100 */
[----:B------:R-:W-:Y:S01]  /*ec80*/  FFMA.FTZ R59, R53, R52, R62 ;  /* 0x00000034353b7223 */ /* 0x000fe2000001003e */
[----:B------:R-:W-:Y:S01]  /*ec90*/  HADD2.F32 R52, -RZ, R51.H0_H0 ;  /* 0x20000033ff347230 */ /* 0x000fe20000004100 */
[----:B------:R-:W-:Y:S01]  /*eca0*/  F2FP.F16.E4M3.UNPACK_B R140, R140 ;  /* 0x0000008cff8c723e */ /* 0x000fe200020006ff */
[----:B------:R-:W-:-:S02]  /*ecb0*/  HADD2.F32 R53, -RZ, R56.H0_H0 ;  /* 0x20000038ff357230 */ /* 0x000fc40000004100 */
[CC--:B------:R-:W-:Y:S01]  /*ecc0*/  FMUL.FTZ R61, R55.reuse, R58.reuse ;  /* 0x0000003a373d7220 */ /* 0x0c0fe20000410000 */
[----:B------:R-:W-:Y:S02]  /*ecd0*/  HADD2.F32 R57, -RZ, R57.H1_H1 ;  /* 0x30000039ff397230 */ /* 0x000fe40000004100 */
[C---:B------:R-:W-:Y:S01]  /*ece0*/  FMUL.FTZ R62, R52.reuse, R58 ;  /* 0x0000003a343e7220 */ /* 0x040fe20000410000 */
[----:B------:R-:W-:Y:S02]  /*ecf0*/  HADD2.F32 R54, -RZ, R54.H1_H1 ;  /* 0x30000036ff367230 */ /* 0x000fe40000004100 */
[----:B------:R-:W-:Y:S01]  /*ed00*/  FFMA.FTZ R58, R52, R53, -R61 ;  /* 0x00000035343a7223 */ /* 0x000fe2000001083d */
[----:B------:R-:W-:Y:S01]  /*ed10*/  HADD2.F32 R51, -RZ, R51.H1_H1 ;  /* 0x30000033ff337230 */ /* 0x000fe20000004100 */
[----:B------:R-:W-:Y:S01]  /*ed20*/  F2FP.F16.E4M3.UNPACK_B R43, R43 ;  /* 0x0000002bff2b723e */ /* 0x000fe200020006ff */
[----:B------:R-:W-:Y:S02]  /*ed30*/  HADD2.F32 R56, -RZ, R56.H1_H1 ;  /* 0x30000038ff387230 */ /* 0x000fe40000004100 */
[----:B------:R-:W-:Y:S01]  /*ed40*/  FMUL.FTZ R52, R54, R57 ;  /* 0x0000003936347220 */ /* 0x000fe20000410000 */
[----:B------:R-:W-:Y:S01]  /*ed50*/  FFMA.FTZ R62, R55, R53, R62 ;  /* 0x00000035373e7223 */ /* 0x000fe2000001003e */
[----:B------:R-:W-:Y:S01]  /*ed60*/  FMUL.FTZ R57, R51, R57 ;  /* 0x0000003933397220 */ /* 0x000fe20000410000 */
[----:B------:R-:W-:-:S02]  /*ed70*/  HADD2.F32 R55, -RZ, R140.H0_H0 ;  /* 0x2000008cff377230 */ /* 0x000fc40000004100 */
[----:B------:R-:W-:Y:S01]  /*ed80*/  FFMA.FTZ R63, R51, R56, -R52 ;  /* 0x00000038333f7223 */ /* 0x000fe20000010834 */
[----:B------:R-:W-:Y:S01]  /*ed90*/  F2FP.F16.E4M3.UNPACK_B R51, R38 ;  /* 0x00000026ff33723e */ /* 0x000fe200020006ff */
[----:B------:R-:W-:Y:S01]  /*eda0*/  HADD2.F32 R140, -RZ, R140.H1_H1 ;  /* 0x3000008cff8c7230 */ /* 0x000fe20000004100 */
[----:B------:R-:W-:Y:S01]  /*edb0*/  F2FP.F16.E4M3.UNPACK_B R129, R129 ;  /* 0x00000081ff81723e */ /* 0x000fe200020006ff */
[----:B------:R-:W-:Y:S02]  /*edc0*/  HADD2.F32 R38, -RZ, R43.H0_H0 ;  /* 0x2000002bff267230 */ /* 0x000fe40000004100 */
[----:B------:R-:W-:Y:S01]  /*edd0*/  FFMA.FTZ R65, R54, R56, R57 ;  /* 0x0000003836417223 */ /* 0x000fe20000010039 */
[--C-:B------:R-:W-:Y:S01]  /*ede0*/  HADD2.F32 R52, -RZ, R51.reuse.H0_H0 ;  /* 0x20000033ff347230 */ /* 0x100fe20000004100 */
[----:B------:R-:W-:Y:S01]  /*edf0*/  F2FP.SATFINITE.E4M3.F32.PACK_AB_MERGE_C R45, R48, R45, RZ ;  /* 0x0000002d302d723e */ /* 0x000fe200048070ff */
[----:B------:R-:W-:Y:S01]  /*ee00*/  HADD2.F32 R51, -RZ, R51.H1_H1 ;  /* 0x30000033ff337230 */ /* 0x000fe20000004100 */
[----:B------:R-:W-:Y:S01]  /*ee10*/  F2FP.SATFINITE.E4M3.F32.PACK_AB_MERGE_C R47, R47, R46, RZ ;  /* 0x0000002e2f2f723e */ /* 0x000fe200048070ff */
[----:B------:R-:W-:-:S02]  /*ee20*/  HADD2.F32 R43, -RZ, R43.H1_H1 ;  /* 0x3000002bff2b7230 */ /* 0x000fc40000004100 */
[-C--:B------:R-:W-:Y:S01]  /*ee30*/  FMUL.FTZ R57, R52, R55.reuse ;  /* 0x0000003734397220 */ /* 0x080fe20000410000 */
[--C-:B------:R-:W-:Y:S02]  /*ee40*/  HADD2.F32 R53, -RZ, R129.reuse.H0_H0 ;  /* 0x20000081ff357230 */ /* 0x100fe40000004100 */
[-C--:B------:R-:W-:Y:S01]  /*ee50*/  FMUL.FTZ R56, R51, R140.reuse ;  /* 0x0000008c33387220 */ /* 0x080fe20000410000 */
[----:B------:R-:W-:Y:S02]  /*ee60*/  HADD2.F32 R54, -RZ, R129.H1_H1 ;  /* 0x30000081ff367230 */ /* 0x000fe40000004100 */
[C---:B------:R-:W-:Y:S01]  /*ee70*/  FMUL.FTZ R55, R38.reuse, R55 ;  /* 0x0000003726377220 */ /* 0x040fe20000410000 */
[----:B------:R-:W-:Y:S01]  /*ee80*/  FMUL.FTZ R140, R43, R140 ;  /* 0x0000008c2b8c7220 */ /* 0x000fe20000410000 */
[-C--:B------:R-:W-:Y:S01]  /*ee90*/  FFMA.FTZ R57, R38, R53.reuse, -R57 ;  /* 0x0000003526397223 */ /* 0x080fe20000010839 */
[----:B------:R-:W-:Y:S01]  /*eea0*/  F2FP.F16.E4M3.UNPACK_B R48, R42 ;  /* 0x0000002aff30723e */ /* 0x000fe200020006ff */
[----:B------:R-:W-:Y:S01]  /*eeb0*/  FFMA.FTZ R38, R52, R53, R55 ;  /* 0x0000003534267223 */ /* 0x000fe20000010037 */
[-C--:B------:R-:W-:Y:S01]  /*eec0*/  FFMA.FTZ R61, R51, R54.reuse, R140 ;  /* 0x00000036333d7223 */ /* 0x080fe2000001008c */
[----:B------:R-:W-:Y:S01]  /*eed0*/  F2FP.F16.E4M3.UNPACK_B R51, R37 ;  /* 0x00000025ff33723e */ /* 0x000fe200020006ff */
[----:B------:R-:W-:Y:S01]  /*eee0*/  FFMA.FTZ R56, R43, R54, -R56 ;  /* 0x000000362b387223 */ /* 0x000fe20000010838 */
[----:B------:R-:W-:-:S02]  /*eef0*/  F2FP.F16.E4M3.UNPACK_B R55, R36 ;  /* 0x00000024ff37723e */ /* 0x000fc400020006ff */
[----:B------:R-:W-:Y:S01]  /*ef00*/  F2FP.SATFINITE.E4M3.F32.PACK_AB_MERGE_C R46, R60, R49, R45 ;  /* 0x000000313c2e723e */ /* 0x000fe2000480702d */
[----:B------:R-:W-:Y:S01]  /*ef10*/  HADD2.F32 R49, -RZ, R51.H0_H0 ;  /* 0x20000033ff317230 */ /* 0x000fe20000004100 */
[----:B------:R-:W-:Y:S01]  /*ef20*/  F2FP.SATFINITE.E4M3.F32.PACK_AB_MERGE_C R45, R59, R50, R47 ;  /* 0x000000323b2d723e */ /* 0x000fe2000480702f */
[----:B------:R-:W-:Y:S01]  /*ef30*/  HADD2.F32 R50, -RZ, R55.H0_H0 ;  /* 0x20000037ff327230 */ /* 0x000fe20000004100 */
[----:B------:R-:W-:Y:S01]  /*ef40*/  F2FP.SATFINITE.E4M3.F32.PACK_AB_MERGE_C R43, R63, R58, RZ ;  /* 0x0000003a3f2b723e */ /* 0x000fe200048070ff */
[--C-:B------:R-:W-:Y:S01]  /*ef50*/  HADD2.F32 R47, -RZ, R48.reuse.H0_H0 ;  /* 0x20000030ff2f7230 */ /* 0x100fe20000004100 */
[----:B------:R-:W-:Y:S01]  /*ef60*/  F2FP.F16.E4M3.UNPACK_B R53, R14 ;  /* 0x0000000eff35723e */ /* 0x000fe200020006ff */
[----:B------:R-:W-:Y:S01]  /*ef70*/  HADD2.F32 R52, -RZ, R51.H1_H1 ;  /* 0x30000033ff347230 */ /* 0x000fe20000004100 */
[----:B------:R-:W-:Y:S01]  /*ef80*/  F2FP.SATFINITE.E4M3.F32.PACK_AB_MERGE_C R43, R56, R57, R43 ;  /* 0x00000039382b723e */ /* 0x000fe2000480702b */
[-C--:B------:R-:W-:Y:S01]  /*ef90*/  FMUL.FTZ R56, R49, R50.reuse ;  /* 0x0000003231387220 */ /* 0x080fe20000410000 */
[----:B------:R-:W-:Y:S01]  /*efa0*/  FMUL.FTZ R58, R47, R50 ;  /* 0x000000322f3a7220 */ /* 0x000fe20000410000 */
[----:B------:R-:W-:Y:S01]  /*efb0*/  HADD2.F32 R54, -RZ, R53.H0_H0 ;  /* 0x20000035ff367230 */ /* 0x000fe20000004100 */
[----:B------:R-:W-:Y:S01]  /*efc0*/  F2FP.F16.E4M3.UNPACK_B R51, R37.H1 ;  /* 0x00000025ff33723e */ /* 0x000fe200030006ff */
[----:B------:R-:W-:Y:S01]  /*efd0*/  HADD2.F32 R55, -RZ, R55.H1_H1 ;  /* 0x30000037ff377230 */ /* 0x000fe20000004100 */
[----:B------:R-:W-:Y:S01]  /*efe0*/  F2FP.F16.E4M3.UNPACK_B R14, R14.H1 ;  /* 0x0000000eff0e723e */ /* 0x000fe200030006ff */
[----:B------:R-:W-:-:S02]  /*eff0*/  HADD2.F32 R50, -RZ, R48.H1_H1 ;  /* 0x30000030ff327230 */ /* 0x000fc40000004100 */
[-C--:B------:R-:W-:Y:S01]  /*f000*/  FFMA.FTZ R47, R47, R54.reuse, -R56 ;  /* 0x000000362f2f7223 */ /* 0x080fe20000010838 */
[----:B------:R-:W-:Y:S01]  /*f010*/  FFMA.FTZ R48, R49, R54, R58 ;  /* 0x0000003631307223 */ /* 0x000fe2000001003a */
[----:B------:R-:W-:Y:S02]  /*f020*/  HADD2.F32 R53, -RZ, R53.H1_H1 ;  /* 0x30000035ff357230 */ /* 0x000fe40000004100 */
[-C--:B------:R-:W-:Y:S01]  /*f030*/  FMUL.FTZ R57, R52, R55.reuse ;  /* 0x0000003734397220 */ /* 0x080fe20000410000 */
[C---:B------:R-:W-:Y:S01]  /*f040*/  FMUL.FTZ R55, R50.reuse, R55 ;  /* 0x0000003732377220 */ /* 0x040fe20000410000 */
[----:B------:R-:W-:Y:S02]  /*f050*/  F2FP.F16.E4M3.UNPACK_B R54, R36.H1 ;  /* 0x00000024ff36723e */ /* 0x000fe400030006ff */
[----:B------:R-:W-:Y:S01]  /*f060*/  F2FP.F16.E4M3.UNPACK_B R49, R42.H1 ;  /* 0x0000002aff31723e */ /* 0x000fe200030006ff */
[-C--:B------:R-:W-:Y:S01]  /*f070*/  FFMA.FTZ R42, R50, R53.reuse, -R57 ;  /* 0x00000035322a7223 */ /* 0x080fe20000010839 */
[----:B------:R-:W-:Y:S01]  /*f080*/  FFMA.FTZ R37, R52, R53, R55 ;  /* 0x0000003534257223 */ /* 0x000fe20000010037 */
[----:B------:R-:W-:Y:S01]  /*f090*/  HADD2.F32 R50, -RZ, R51.H0_H0 ;  /* 0x20000033ff327230 */ /* 0x000fe20000004100 */
[----:B------:R-:W-:Y:S01]  /*f0a0*/  F2FP.SATFINITE.E4M3.F32.PACK_AB_MERGE_C R62, R65, R62, RZ ;  /* 0x0000003e413e723e */ /* 0x000fe200048070ff */
[----:B------:R-:W-:Y:S01]  /*f0b0*/  HADD2.F32 R55, -RZ, R54.H0_H0 ;  /* 0x20000036ff377230 */ /* 0x000fe20000004100 */
[----:B------:R-:W-:Y:S01]  /*f0c0*/  F2FP.F16.E4M3.UNPACK_B R56, R13.H1 ;  /* 0x0000000dff38723e */ /* 0x000fe200030006ff */
[----:B------:R-:W-:Y:S01]  /*f0d0*/  HADD2.F32 R36, -RZ, R49.H0_H0 ;  /* 0x20000031ff247230 */ /* 0x000fe20000004100 */
[----:B------:R-:W-:Y:S01]  /*f0e0*/  F2FP.SATFINITE.E4M3.F32.PACK_AB_MERGE_C R38, R61, R38, R62 ;  /* 0x000000263d26723e */ /* 0x000fe2000480703e */
[----:B------:R-:W-:-:S02]  /*f0f0*/  HADD2.F32 R51, -RZ, R51.H1_H1 ;  /* 0x30000033ff337230 */ /* 0x000fc40000004100 */
[-C--:B------:R-:W-:Y:S01]  /*f100*/  FMUL.FTZ R57, R50, R55.reuse ;  /* 0x0000003732397220 */ /* 0x080fe20000410000 */
[----:B------:R-:W-:Y:S02]  /*f110*/  HADD2.F32 R54, -RZ, R54.H1_H1 ;  /* 0x30000036ff367230 */ /* 0x000fe40000004100 */
[----:B------:R-:W-:Y:S01]  /*f120*/  FMUL.FTZ R55, R36, R55 ;  /* 0x0000003724377220 */ /* 0x000fe20000410000 */
[----:B------:R-:W-:Y:S02]  /*f130*/  HADD2.F32 R49, -RZ, R49.H1_H1 ;  /* 0x30000031ff317230 */ /* 0x000fe40000004100 */
[--C-:B------:R-:W-:Y:S02]  /*f140*/  HADD2.F32 R53, -RZ, R14.reuse.H0_H0 ;  /* 0x2000000eff357230 */ /* 0x100fe40000004100 */
[----:B------:R-:W-:Y:S02]  /*f150*/  HADD2.F32 R52, -RZ, R14.H1_H1 ;  /* 0x3000000eff347230 */ /* 0x000fe40000004100 */
[-C--:B------:R-:W-:Y:S01]  /*f160*/  FMUL.FTZ R14, R51, R54.reuse ;  /* 0x00000036330e7220 */ /* 0x080fe20000410000 */
[C---:B------:R-:W-:Y:S01]  /*f170*/  FMUL.FTZ R54, R49.reuse, R54 ;  /* 0x0000003631367220 */ /* 0x040fe20000410000 */
[----:B------:R-:W-:Y:S01]  /*f180*/  FFMA.FTZ R60, R50, R53, R55 ;  /* 0x00000035323c7223 */ /* 0x000fe20000010037 */
[----:B------:R-:W-:Y:S01]  /*f190*/  F2FP.F16.E4M3.UNPACK_B R55, R13 ;  /* 0x0000000dff37723e */ /* 0x000fe200020006ff */
[-C--:B------:R-:W-:Y:S01]  /*f1a0*/  FFMA.FTZ R62, R49, R52.reuse, -R14 ;  /* 0x00000034313e7223 */ /* 0x080fe2000001080e */
[----:B------:R-:W-:Y:S01]  /*f1b0*/  F2FP.F16.E4M3.UNPACK_B R14, R15 ;  /* 0x0000000fff0e723e */ /* 0x000fe200020006ff */
[----:B------:R-:W-:Y:S01]  /*f1c0*/  FFMA.FTZ R59, R36, R53, -R57 ;  /* 0x00000035243b7223 */ /* 0x000fe20000010839 */
[-C--:B------:R-:W-:Y:S01]  /*f1d0*/  F2FP.F16.E4M3.UNPACK_B R49, R39.reuse ;  /* 0x00000027ff31723e */ /* 0x080fe200020006ff */
[----:B------:R-:W-:Y:S01]  /*f1e0*/  FFMA.FTZ R61, R51, R52, R54 ;  /* 0x00000034333d7223 */ /* 0x000fe20000010036 */
[----:B------:R-:W-:Y:S01]  /*f1f0*/  F2FP.F16.E4M3.UNPACK_B R50, R39.H1 ;  /* 0x00000027ff32723e */ /* 0x000fe200030006ff */
[----:B------:R-:W-:Y:S01]  /*f200*/  HADD2.F32 R36, -RZ, R14.H0_H0 ;  /* 0x2000000eff247230 */ /* 0x000fe20000004100 */
[----:B------:R-:W-:Y:S01]  /*f210*/  F2FP.F16.E4M3.UNPACK_B R15, R15.H1 ;  /* 0x0000000fff0f723e */ /* 0x000fe200030006ff */
[----:B------:R-:W-:Y:S01]  /*f220*/  HADD2.F32 R51, -RZ, R49.H0_H0 ;  /* 0x20000031ff337230 */ /* 0x000fe20000004100 */
[-C--:B------:R-:W-:Y:S01]  /*f230*/  F2FP.F16.E4M3.UNPACK_B R13, R12.reuse ;  /* 0x0000000cff0d723e */ /* 0x080fe200020006ff */
[----:B------:R-:W-:Y:S01]  /*f240*/  HADD2.F32 R57, -RZ, R55.H0_H0 ;  /* 0x20000037ff397230 */ /* 0x000fe20000004100 */
[----:B------:R-:W-:Y:S01]  /*f250*/  F2FP.F16.E4M3.UNPACK_B R52, R12.H1 ;  /* 0x0000000cff34723e */ /* 0x000fe200030006ff */
[----:B------:R-:W-:Y:S01]  /*f260*/  HADD2.F32 R12, -RZ, R50.H0_H0 ;  /* 0x20000032ff0c7230 */ /* 0x000fe20000004100 */
[----:B------:R-:W-:Y:S01]  /*f270*/  F2FP.SATFINITE.E4M3.F32.PACK_AB_MERGE_C R59, R62, R59, RZ ;  /* 0x0000003b3e3b723e */ /* 0x000fe200048070ff */
[----:B------:R-:W-:-:S02]  /*f280*/  HADD2.F32 R58, -RZ, R56.H0_H0 ;  /* 0x20000038ff3a7230 */ /* 0x000fc40000004100 */
[-C--:B------:R-:W-:Y:S01]  /*f290*/  FMUL.FTZ R63, R51, R57.reuse ;  /* 0x00000039333f7220 */ /* 0x080fe20000410000 */
[----:B------:R-:W-:Y:S02]  /*f2a0*/  HADD2.F32 R39, -RZ, R15.H0_H0 ;  /* 0x2000000fff277230 */ /* 0x000fe40000004100 */
[----:B------:R-:W-:Y:S01]  /*f2b0*/  FMUL.FTZ R64, R36, R57 ;  /* 0x0000003924407220 */ /* 0x000fe20000410000 */
        /* <DEDUP_REMOVED lines=18> */
[----:B------:R-:W-:Y:S02]  /*f3e0*/  HADD2.F32 R13, -RZ, R13.H1_H1 ;  /* 0x3000000dff0d7230 */ /* 0x000fe40000004100 */
[----:B------:R-:W-:Y:S01]  /*f3f0*/  FMUL.FTZ R12, R14, R55 ;  /* 0x000000370e0c7220 */ /* 0x000fe20000410000 */
[----:B------:R-:W-:Y:S01]  /*f400*/  F2FP.SATFINITE.E4M3.F32.PACK_AB_MERGE_C R47, R42, R47, R59 ;  /* 0x0000002f2a2f723e */ /* 0x000fe2000480703b */
        /* <DEDUP_REMOVED lines=8> */
[----:B------:R-:W-:Y:S01]  /*f490*/  F2FP.SATFINITE.E4M3.F32.PACK_AB_MERGE_C R15, R14, R63, R15 ;  /* 0x0000003f0e0f723e */ /* 0x000fe2000480700f */
[----:B------:R-:W-:Y:S01]  /*f4a0*/  IMAD.MOV.U32 R14, RZ, RZ, R43 ;  /* 0x000000ffff0e7224 */ /* 0x000fe200078e002b */
[----:B------:R-:W-:Y:S01]  /*f4b0*/  F2FP.SATFINITE.E4M3.F32.PACK_AB_MERGE_C R39, R13, R64, R50 ;  /* 0x000000400d27723e */ /* 0x000fe20004807032 */
[----:B------:R-:W-:Y:S01]  /*f4c0*/  IMAD.MOV.U32 R13, RZ, RZ, R47 ;  /* 0x000000ffff0d7224 */ /* 0x000fe200078e002f */
[----:B------:R-:W-:Y:S02]  /*f4d0*/  F2FP.SATFINITE.E4M3.F32.PACK_AB_MERGE_C R37, R37, R48, R60 ;  /* 0x000000302525723e */ /* 0x000fe4000480703c */
[----:B------:R-:W-:-:S07]  /*f4e0*/  MOV R36, R45 ;  /* 0x0000002d00247202 */ /* 0x000fce0000000f00 */
.L_x_523:
[----:B------:R-:W-:Y:S05]  /*f4f0*/  BSYNC B1 ;  /* 0x0000000000017941 */ /* 0x000fea0003800000 */
.L_x_522:
[----:B0-----:R0:W-:Y:S01]  /*f500*/  ST.E.128 desc[UR50][R40.64], R12 ;  /* 0x0000000c28007985 */ /* 0x0011e2000c101d32 */
[----:B------:R-:W-:-:S13]  /*f510*/  ISETP.GE.AND P2, PT, R11, R128, PT ;  /* 0x000000800b00720c */ /* 0x000fda0003f46270 */
[----:B------:R-:W-:Y:S05]  /*f520*/  @P2 BRA `(.L_x_470) ;  /* 0x0000000400cc2947 */ /* 0x000fea0003800000 */
[----:B0-----:R-:W-:-:S04]  /*f530*/  IADD3 R12, P2, R11, R44, RZ ;  /* 0x0000002c0b0c7210 */ /* 0x001fc80007f5e0ff */
[----:B------:R-:W-:-:S05]  /*f540*/  LEA.HI.X.SX32 R13, R11, R120, 0x1, P2 ;  /* 0x000000780b0d7211 */ /* 0x000fca00010f0eff */
[----:B-1----:R0:W-:Y:S01]  /*f550*/  ST.E.128 desc[UR50][R12.64], R36 ;  /* 0x000000240c007985 */ /* 0x0021e2000c101d32 */
[----:B------:R-:W-:Y:S05]  /*f560*/  BRA `(.L_x_470) ;  /* 0x0000000400bc7947 */ /* 0x000fea0003800000 */
.L_x_435:
[----:B------:R-:W-:-:S06]  /*f570*/  UISETP.NE.AND UP0, UPT, UR48, 0x3, UPT ;  /* 0x000000033000788c */ /* 0x000fcc000bf05270 */
[----:B------:R-:W-:-:S13]  /*f580*/  PLOP3.LUT P1, PT, PT, PT, UP0, 0x80, 0x0 ;  /* 0x000000000000781c */ /* 0x000fda0003f2f008 */
[----:B------:R-:W-:Y:S05]  /*f590*/  @!P1 BRA `(.L_x_524) ;  /* 0x0000000000049947 */ /* 0x000fea0003800000 */
[----:B------:R-:W-:Y:S01]  /*f5a0*/  BPT.TRAP 0x1 ;  /* 0x000000040000795c */ /* 0x000fe20000300000 */
.L_x_524:
[----:B------:R-:W-:Y:S01]  /*f5b0*/  IMAD R91, R19, 0x8, R18 ;  /* 0x00000008135b7824 */ /* 0x000fe200078e0212 */
[----:B------:R-:W-:Y:S01]  /*f5c0*/  SHF.L.U32 R92, R196, 0x1f, RZ ;  /* 0x0000001fc45c7819 */ /* 0x000fe200000006ff */
[----:B------:R-:W-:Y:S01]  /*f5d0*/  BSSY B1, `(.L_x_525) ;  /* 0x0000004000017945 */ /* 0x000fe20003800000 */
[----:B------:R-:W-:Y:S02]  /*f5e0*/  SHF.R.S32.HI R88, RZ, 0x1f, R35 ;  /* 0x0000001fff587819 */ /* 0x000fe40000011423 */
[----:B------:R-:W1:Y:S02]  /*f5f0*/  SYNCS.PHASECHK.TRANS64.TRYWAIT P2, [R91+URZ+0x29890], R92 ;  /* 0x0298905c5b0075a7 */ /* 0x000e64000804017f */
[----:B-1----:R-:W-:Y:S05]  /*f600*/  @!P2 BRA `(.L_x_526) ;  /* 0x000001d80044a947 */ /* 0x002fea0003800000 */
.L_x_794:
[----:B------:R-:W-:Y:S05]  /*f610*/  BSYNC B1 ;  /* 0x0000000000017941 */ /* 0x000fea0003800000 */
.L_x_525:
[----:B------:R-:W-:Y:S01]  /*f620*/  ULDC.64 UR4, c[0x0][0x300] ;  /* 0x0000c00000047ab9 */ /* 0x000fe20000000a00 */
[----:B-----5:R-:W-:Y:S01]  /*f630*/  SHF.R.S32.HI R89, RZ, 0x1f, R34 ;  /* 0x0000001fff597819 */ /* 0x020fe20000011422 */
[----:B------:R-:W-:Y:S01]  /*f640*/  IMAD R14, R88, UR4, RZ ;  /* 0x00000004580e7c24 */ /* 0x000fe2000f8e02ff */
[----:B------:R-:W-:Y:S01]  /*f650*/  ULDC.64 UR6, c[0x0][0x2e8] ;  /* 0x0000ba0000067ab9 */ /* 0x000fe20000000a00 */
[----:B0-----:R-:W-:-:S04]  /*f660*/  IMAD.WIDE.U32 R12, R35, UR4, RZ ;  /* 0x00000004230c7c25 */ /* 0x001fc8000f8e00ff */
[----:B------:R-:W-:Y:S01]  /*f670*/  IMAD R11, R35, UR5, R14 ;  /* 0x00000005230b7c24 */ /* 0x000fe2000f8e020e */
[----:B------:R-:W-:Y:S01]  /*f680*/  ULDC.64 UR4, c[0x0][0x310] ;  /* 0x0000c40000047ab9 */ /* 0x000fe20000000a00 */
[----:B------:R-:W-:Y:S02]  /*f690*/  IMAD R90, R24, -0xa0, R2 ;  /* 0xffffff60185a7824 */ /* 0x000fe400078e0202 */
[----:B------:R-:W-:Y:S02]  /*f6a0*/  IMAD R15, R89, UR4, RZ ;  /* 0x00000004590f7c24 */ /* 0x000fe4000f8e02ff */
[----:B------:R-:W-:Y:S01]  /*f6b0*/  IMAD.IADD R13, R13, 0x1, R11 ;  /* 0x000000010d0d7824 */ /* 0x000fe200078e020b */
[----:B------:R-:W-:Y:S01]  /*f6c0*/  VIMNMX R90, R90, 0xa0, PT ;  /* 0x000000a05a5a7848 */ /* 0x000fe20003fe0100 */
[C---:B------:R-:W-:Y:S02]  /*f6d0*/  IMAD R15, R34.reuse, UR5, R15 ;  /* 0x00000005220f7c24 */ /* 0x040fe4000f8e020f */
[----:B------:R-:W-:Y:S01]  /*f6e0*/  IMAD.WIDE.U32 R12, R34, UR4, R12 ;  /* 0x00000004220c7c25 */ /* 0x000fe2000f8e000c */
[----:B------:R-:W-:-:S03]  /*f6f0*/  ULDC.64 UR4, c[0x0][0x308] ;  /* 0x0000c20000047ab9 */ /* 0x000fc60000000a00 */
[----:B------:R-:W-:Y:S01]  /*f700*/  IMAD.IADD R49, R90, 0x1, -R195 ;  /* 0x000000015a317824 */ /* 0x000fe200078e0ac3 */
[----:B------:R-:W-:-:S03]  /*f710*/  IADD3 R13, R13, R15, RZ ;  /* 0x0000000f0d0d7210 */ /* 0x000fc60007ffe0ff */
[----:B------:R-:W-:Y:S01]  /*f720*/  IMAD.WIDE.U32 R12, R169, UR4, R12 ;  /* 0x00000004a90c7c25 */ /* 0x000fe2000f8e000c */
[----:B------:R-:W-:-:S03]  /*f730*/  UMOV UR4, 0xffffffff ;  /* 0xffffffff00047882 */ /* 0x000fc60000000000 */
[----:B------:R-:W-:Y:S01]  /*f740*/  IMAD R46, R169, UR5, R13 ;  /* 0x00000005a92e7c24 */ /* 0x000fe2000f8e020d */
[----:B------:R-:W-:-:S04]  /*f750*/  IADD3 R44, P2, R12, UR6, RZ ;  /* 0x000000060c2c7c10 */ /* 0x000fc8000ff5e0ff */
[----:B------:R-:W-:Y:S02]  /*f760*/  IADD3.X R46, R46, UR7, RZ, P2, !PT ;  /* 0x000000072e2e7c10 */ /* 0x000fe400097fe4ff */
[----:B------:R-:W-:Y:S01]  /*f770*/  ISETP.GE.AND P2, PT, R49, 0x1, PT ;  /* 0x000000013100780c */ /* 0x000fe20003f46270 */
[----:B------:R-:W-:-:S12]  /*f780*/  BRA.DIV UR4, `(.L_x_527) ;  /* 0x000001d604f87947 */ /* 0x000fd8000b800000 */
[----:B------:R0:W2:Y:S04]  /*f790*/  SHFL.IDX PT, R45, R46, RZ, 0x1e1f ;  /* 0x001e1fff2e2d7589 */ /* 0x0000a800000e0000 */
[----:B------:R0:W3:Y:S02]  /*f7a0*/  SHFL.IDX PT, R47, R44, RZ, 0x1e1f ;  /* 0x001e1fff2c2f7589 */ /* 0x0000e400000e0000 */
.L_x_798:
[----:B------:R-:W-:Y:S04]  /*f7b0*/  BSSY B1, `(.L_x_528) ;  /* 0x0000023000017945 */ /* 0x000fe80003800000 */
[----:B------:R-:W-:Y:S05]  /*f7c0*/  @!P2 BRA `(.L_x_529) ;  /* 0x000000000084a947 */ /* 0x000fea0003800000 */
[----:B------:R-:W-:Y:S02]  /*f7d0*/  ULDC UR4, c[0x0][0x2f4] ;  /* 0x0000bd0000047ab9 */ /* 0x000fe40000000800 */
[----:B------:R-:W-:-:S13]  /*f7e0*/  ISETP.GE.AND P5, PT, R16, UR4, PT ;  /* 0x0000000410007c0c */ /* 0x000fda000bfa6270 */
[----:B------:R-:W4:Y:S01]  /*f7f0*/  @!P5 LDS.128 R12, [R37+0x1a400] ;  /* 0x01a40000250cd984 */ /* 0x000f220000000c00 */
[----:B---3--:R-:W-:-:S05]  /*f800*/  @!P5 IADD3 R42, P2, R16, R47, RZ ;  /* 0x0000002f102ad210 */ /* 0x008fca0007f5e0ff */
[----:B--2---:R-:W-:Y:S01]  /*f810*/  @!P5 IMAD.X R43, R45, 0x1, R17, P2 ;  /* 0x000000012d2bd824 */ /* 0x004fe200010e0611 */
[----:B------:R-:W-:-:S13]  /*f820*/  ISETP.GE.AND P2, PT, R168, UR4, PT ;  /* 0x00000004a8007c0c */ /* 0x000fda000bf46270 */
[----:B------:R-:W-:-:S05]  /*f830*/  @!P2 IADD3 R40, P4, R168, R47, RZ ;  /* 0x0000002fa828a210 */ /* 0x000fca0007f9e0ff */
[----:B------:R-:W-:Y:S01]  /*f840*/  @!P2 IMAD.X R41, R45, 0x1, R194, P4 ;  /* 0x000000012d29a824 */ /* 0x000fe200020e06c2 */
[----:B------:R-:W-:-:S13]  /*f850*/  ISETP.GE.AND P4, PT, R192, UR4, PT ;  /* 0x00000004c0007c0c */ /* 0x000fda000bf86270 */
[----:B------:R-:W-:Y:S01]  /*f860*/  @!P4 IADD3 R38, P6, R192, R47, RZ ;  /* 0x0000002fc026c210 */ /* 0x000fe20007fde0ff */
[----:B----4-:R2:W-:Y:S01]  /*f870*/  @!P5 ST.E.128 desc[UR50][R42.64], R12 ;  /* 0x0000000c2a00d985 */ /* 0x0105e2000c101d32 */
[----:B------:R-:W-:Y:S02]  /*f880*/  ISETP.GE.AND P5, PT, R3, UR4, PT ;  /* 0x0000000403007c0c */ /* 0x000fe4000bfa6270 */
[----:B------:R-:W-:-:S11]  /*f890*/  @!P4 IADD3.X R39, R45, R204, RZ, P6, !PT ;  /* 0x000000cc2d27c210 */ /* 0x000fd600037fe4ff */
[----:B------:R-:W3:Y:S01]  /*f8a0*/  @!P5 LDS.128 R12, [R36+0x1a400] ;  /* 0x01a40000240cd984 */ /* 0x000ee20000000c00 */
[----:B------:R-:W-:-:S05]  /*f8b0*/  @!P5 IMAD.SHL.U32 R48, R170, 0x10, RZ ;  /* 0x00000010aa30d824 */ /* 0x000fca00078e00ff */
[----:B--2---:R-:W-:-:S04]  /*f8c0*/  @!P5 IADD3 R42, P6, R48, R47, RZ ;  /* 0x0000002f302ad210 */ /* 0x004fc80007fde0ff */
[----:B------:R-:W-:-:S05]  /*f8d0*/  @!P5 LEA.HI.X.SX32 R43, R48, R45, 0x1, P6 ;  /* 0x0000002d302bd211 */ /* 0x000fca00030f0eff */
[----:B---3--:R2:W-:Y:S01]  /*f8e0*/  @!P5 ST.E.128 desc[UR50][R42.64], R12 ;  /* 0x0000000c2a00d985 */ /* 0x0085e2000c101d32 */
[----:B------:R-:W-:-:S13]  /*f8f0*/  ISETP.GE.AND P5, PT, R4, UR4, PT ;  /* 0x0000000404007c0c */ /* 0x000fda000bfa6270 */
[----:B------:R-:W3:Y:S01]  /*f900*/  @!P5 LDS.128 R12, [R37+0x1cc00] ;  /* 0x01cc0000250cd984 */ /* 0x000ee20000000c00 */
[----:B------:R-:W-:-:S05]  /*f910*/  @!P5 IMAD.SHL.U32 R48, R171, 0x10, RZ ;  /* 0x00000010ab30d824 */ /* 0x000fca00078e00ff */
[----:B--2---:R-:W-:-:S04]  /*f920*/  @!P5 IADD3 R42, P6, R48, R47, RZ ;  /* 0x0000002f302ad210 */ /* 0x004fc80007fde0ff */
[----:B------:R-:W-:-:S05]  /*f930*/  @!P5 LEA.HI.X.SX32 R43, R48, R45, 0x1, P6 ;  /* 0x0000002d302bd211 */ /* 0x000fca00030f0eff */
[----:B---3--:R2:W-:Y:S01]  /*f940*/  @!P5 ST.E.128 desc[UR50][R42.64], R12 ;  /* 0x0000000c2a00d985 */ /* 0x0085e2000c101d32 */
[----:B------:R-:W-:-:S03]  /*f950*/  ISETP.GE.AND P5, PT, R193, UR4, PT ;  /* 0x00000004c1007c0c */ /* 0x000fc6000bfa6270 */
[----:B------:R-:W3:Y:S10]  /*f960*/  @!P2 LDS.128 R12, [R36+0x1cc00] ;  /* 0x01cc0000240ca984 */ /* 0x000ef40000000c00 */
[----:B--2---:R-:W-:-:S05]  /*f970*/  @!P5 IADD3 R42, P6, R193, R47, RZ ;  /* 0x0000002fc12ad210 */ /* 0x004fca0007fde0ff */
[----:B------:R-:W-:Y:S01]  /*f980*/  @!P5 IMAD.X R43, R45, 0x1, R203, P6 ;  /* 0x000000012d2bd824 */ /* 0x000fe200030e06cb */
[----:B---3--:R-:W-:Y:S04]  /*f990*/  @!P2 ST.E.128 desc[UR50][R40.64], R12 ;  /* 0x0000000c2800a985 */ /* 0x008fe8000c101d32 */
[----:B------:R-:W2:Y:S04]  /*f9a0*/  @!P4 LDS.128 R12, [R37+0x1f400] ;  /* 0x01f40000250cc984 */ /* 0x000ea80000000c00 */
[----:B--2---:R-:W-:Y:S04]  /*f9b0*/  @!P4 ST.E.128 desc[UR50][R38.64], R12 ;  /* 0x0000000c2600c985 */ /* 0x004fe8000c101d32 */
[----:B------:R-:W2:Y:S04]  /*f9c0*/  @!P5 LDS.128 R12, [R36+0x1f400] ;  /* 0x01f40000240cd984 */ /* 0x000ea80000000c00 */
[----:B--2---:R4:W-:Y:S02]  /*f9d0*/  @!P5 ST.E.128 desc[UR50][R42.64], R12 ;  /* 0x0000000c2a00d985 */ /* 0x0049e4000c101d32 */
.L_x_529:
[----:B------:R-:W-:Y:S05]  /*f9e0*/  BSYNC B1 ;  /* 0x0000000000017941 */ /* 0x000fea0003800000 */
.L_x_528:
[----:B------:R-:W-:-:S03]  /*f9f0*/  UMOV UR4, 0xffffffff ;  /* 0xffffffff00047882 */ /* 0x000fc60000000000 */
[----:B------:R-:W-:Y:S05]  /*fa00*/  BRA.DIV UR4, `(.L_x_530) ;  /* 0x000001d604a47947 */ /* 0x000fea000b800000 */
[----:B--2---:R2:W0:Y:S04]  /*fa10*/  SHFL.IDX PT, R45, R46, 0x1, 0x1e1f ;  /* 0x003e1f002e2d7f89 */ /* 0x00442800000e0000 */
[----:B---3--:R2:W3:Y:S02]  /*fa20*/  SHFL.IDX PT, R47, R44, 0x1, 0x1e1f ;  /* 0x003e1f002c2f7f89 */ /* 0x0084e400000e0000 */
.L_x_802:
[----:B------:R-:W-:-:S13]  /*fa30*/  ISETP.GE.AND P2, PT, R49, 0x81, PT ;  /* 0x000000813100780c */ /* 0x000fda0003f46270 */
[----:B------:R-:W-:Y:S05]  /*fa40*/  @!P2 BRA `(.L_x_470) ;  /* 0x000000000084a947 */ /* 0x000fea0003800000 */
[----:B------:R-:W-:Y:S02]  /*fa50*/  ULDC UR4, c[0x0][0x2f4] ;  /* 0x0000bd0000047ab9 */ /* 0x000fe40000000800 */
[----:B------:R-:W-:-:S13]  /*fa60*/  ISETP.GE.AND P5, PT, R16, UR4, PT ;  /* 0x0000000410007c0c */ /* 0x000fda000bfa6270 */
[----:B----4-:R-:W4:Y:S01]  /*fa70*/  @!P5 LDS.128 R12, [R37+0x1c400] ;  /* 0x01c40000250cd984 */ /* 0x010f220000000c00 */
[----:B---3--:R-:W-:-:S04]  /*fa80*/  @!P5 IADD3 R42, P2, R16, R47, RZ ;  /* 0x0000002f102ad210 */ /* 0x008fc80007f5e0ff */
[----:B0-----:R-:W-:Y:S02]  /*fa90*/  @!P5 IADD3.X R43, R45, R17, RZ, P2, !PT ;  /* 0x000000112d2bd210 */ /* 0x001fe400017fe4ff */
[----:B------:R-:W-:-:S13]  /*faa0*/  ISETP.GE.AND P2, PT, R168, UR4, PT ;  /* 0x00000004a8007c0c */ /* 0x000fda000bf46270 */
[----:B------:R-:W-:-:S05]  /*fab0*/  @!P2 IADD3 R40, P4, R168, R47, RZ ;  /* 0x0000002fa828a210 */ /* 0x000fca0007f9e0ff */
[----:B------:R-:W-:Y:S01]  /*fac0*/  @!P2 IMAD.X R41, R45, 0x1, R194, P4 ;  /* 0x000000012d29a824 */ /* 0x000fe200020e06c2 */
[----:B------:R-:W-:-:S13]  /*fad0*/  ISETP.GE.AND P4, PT, R192, UR4, PT ;  /* 0x00000004c0007c0c */ /* 0x000fda000bf86270 */
[----:B------:R-:W-:Y:S01]  /*fae0*/  @!P4 IADD3 R38, P6, R192, R47, RZ ;  /* 0x0000002fc026c210 */ /* 0x000fe20007fde0ff */
[----:B----4-:R0:W-:Y:S01]  /*faf0*/  @!P5 ST.E.128 desc[UR50][R42.64], R12 ;  /* 0x0000000c2a00d985 */ /* 0x0101e2000c101d32 */
[----:B------:R-:W-:-:S03]  /*fb00*/  ISETP.GE.AND P5, PT, R3, UR4, PT ;  /* 0x0000000403007c0c */ /* 0x000fc6000bfa6270 */
[----:B------:R-:W-:-:S10]  /*fb10*/  @!P4 IMAD.X R39, R45, 0x1, R204, P6 ;  /* 0x000000012d27c824 */ /* 0x000fd400030e06cc */
[----:B------:R-:W3:Y:S01]  /*fb20*/  @!P5 LDS.128 R12, [R36+0x1c400] ;  /* 0x01c40000240cd984 */ /* 0x000ee20000000c00 */
[----:B--2---:R-:W-:-:S05]  /*fb30*/  @!P5 IMAD.SHL.U32 R44, R170, 0x10, RZ ;  /* 0x00000010aa2cd824 */ /* 0x004fca00078e00ff */
[----:B0-----:R-:W-:-:S04]  /*fb40*/  @!P5 IADD3 R42, P6, R44, R47, RZ ;  /* 0x0000002f2c2ad210 */ /* 0x001fc80007fde0ff */
[----:B------:R-:W-:-:S05]  /*fb50*/  @!P5 LEA.HI.X.SX32 R43, R44, R45, 0x1, P6 ;  /* 0x0000002d2c2bd211 */ /* 0x000fca00030f0eff */
[----:B---3--:R0:W-:Y:S01]  /*fb60*/  @!P5 ST.E.128 desc[UR50][R42.64], R12 ;  /* 0x0000000c2a00d985 */ /* 0x0081e2000c101d32 */
[----:B------:R-:W-:-:S13]  /*fb70*/  ISETP.GE.AND P5, PT, R4, UR4, PT ;  /* 0x0000000404007c0c */ /* 0x000fda000bfa6270 */
[----:B------:R-:W2:Y:S01]  /*fb80*/  @!P5 LDS.128 R12, [R37+0x1ec00] ;  /* 0x01ec0000250cd984 */ /* 0x000ea20000000c00 */
[----:B------:R-:W-:-:S04]  /*fb90*/  @!P5 SHF.L.U32 R44, R171, 0x4, RZ ;  /* 0x00000004ab2cd819 */ /* 0x000fc800000006ff */
[----:B0-----:R-:W-:-:S04]  /*fba0*/  @!P5 IADD3 R42, P6, R44, R47, RZ ;  /* 0x0000002f2c2ad210 */ /* 0x001fc80007fde0ff */
[----:B------:R-:W-:-:S05]  /*fbb0*/  @!P5 LEA.HI.X.SX32 R43, R44, R45, 0x1, P6 ;  /* 0x0000002d2c2bd211 */ /* 0x000fca00030f0eff */
[----:B--2---:R0:W-:Y:S01]  /*fbc0*/  @!P5 ST.E.128 desc[UR50][R42.64], R12 ;  /* 0x0000000c2a00d985 */ /* 0x0041e2000c101d32 */
[----:B------:R-:W-:-:S03]  /*fbd0*/  ISETP.GE.AND P5, PT, R193, UR4, PT ;  /* 0x00000004c1007c0c */ /* 0x000fc6000bfa6270 */
[----:B------:R-:W2:Y:S10]  /*fbe0*/  @!P2 LDS.128 R12, [R36+0x1ec00] ;  /* 0x01ec0000240ca984 */ /* 0x000eb40000000c00 */
[----:B0-----:R-:W-:-:S05]  /*fbf0*/  @!P5 IADD3 R42, P6, R193, R47, RZ ;  /* 0x0000002fc12ad210 */ /* 0x001fca0007fde0ff */
[----:B------:R-:W-:Y:S01]  /*fc00*/  @!P5 IMAD.X R43, R45, 0x1, R203, P6 ;  /* 0x000000012d2bd824 */ /* 0x000fe200030e06cb */
[----:B--2---:R-:W-:Y:S04]  /*fc10*/  @!P2 ST.E.128 desc[UR50][R40.64], R12 ;  /* 0x0000000c2800a985 */ /* 0x004fe8000c101d32 */
[----:B------:R-:W0:Y:S04]  /*fc20*/  @!P4 LDS.128 R12, [R37+0x21400] ;  /* 0x02140000250cc984 */ /* 0x000e280000000c00 */
[----:B0-----:R-:W-:Y:S04]  /*fc30*/  @!P4 ST.E.128 desc[UR50][R38.64], R12 ;  /* 0x0000000c2600c985 */ /* 0x001fe8000c101d32 */
[----:B------:R-:W0:Y:S04]  /*fc40*/  @!P5 LDS.128 R12, [R36+0x21400] ;  /* 0x02140000240cd984 */ /* 0x000e280000000c00 */
[----:B0-----:R0:W-:Y:S02]  /*fc50*/  @!P5 ST.E.128 desc[UR50][R42.64], R12 ;  /* 0x0000000c2a00d985 */ /* 0x0011e4000c101d32 */
.L_x_470:
[----:B------:R-:W-:Y:S05]  /*fc60*/  BSYNC B0 ;  /* 0x0000000000007941 */ /* 0x000fea0003800000 */
.L_x_434:
[----:B----4-:R-:W4:Y:S01]  /*fc70*/  S2R R11, SR_TID.X ;  /* 0x00000000000b7919 */ /* 0x010f220000002100 */
[----:B------:R-:W-:Y:S01]  /*fc80*/  @!PT LDS RZ, [RZ] ;  /* 0x00000000fffff984 */ /* 0x000fe20000000800 */
[----:B------:R-:W-:Y:S01]  /*fc90*/  @!PT LDS RZ, [RZ] ;  /* 0x00000000fffff984 */ /* 0x000fe20000000800 */
[----:B------:R-:W-:Y:S01]  /*fca0*/  @!PT LDS RZ, [RZ] ;  /* 0x00000000fffff984 */ /* 0x000fe20000000800 */
[----:B------:R-:W-:Y:S01]  /*fcb0*/  @!PT LDS RZ, [RZ] ;  /* 0x00000000fffff984 */ /* 0x000fe20000000800 */
[----:B------:R5:W-:Y:S06]  /*fcc0*/  MEMBAR.ALL.CTA ;  /* 0x0000000000007992 */ /* 0x000bec0000008000 */
[----:B-----5:R-:W5:Y:S01]  /*fcd0*/  FENCE.VIEW.ASYNC.S ;  /* 0x00000000000073c6 */ /* 0x020f620000000000 */
[----:B------:R-:W-:Y:S05]  /*fce0*/  WARPSYNC.ALL ;  /* 0x0000000000007948 */ /* 0x000fea0003800000 */
[----:B------:R-:W-:Y:S01]  /*fcf0*/  BSSY B0, `(.L_x_531) ;  /* 0x0000008000007945 */ /* 0x000fe20003800000 */
[----:B-----5:R0:W-:Y:S01]  /*fd00*/  BAR.SYNC.DEFER_BLOCKING R158, 0x80 ;  /* 0x0002009e0000751d */ /* 0x0201e20000010000 */
[----:B----4-:R-:W-:-:S13]  /*fd10*/  LOP3.LUT P2, RZ, R11, 0x7f, RZ, 0xc0, !PT ;  /* 0x0000007f0bff7812 */ /* 0x010fda000784c0ff */
[----:B------:R-:W-:-:S05]  /*fd20*/  @!P2 VIADD R11, R91, 0x298a0 ;  /* 0x000298a05b0ba836 */ /* 0x000fca0000000000 */
[----:B------:R-:W-:-:S04]  /*fd30*/  @!P2 PRMT R11, RZ, 0x654, R11 ;  /* 0x00000654ff0ba816 */ /* 0x000fc8000000000b */
[----:B------:R4:W-:Y:S01]  /*fd40*/  @!P2 SYNCS.ARRIVE.TRANS64.RED.A1T0 RZ, [R11+URZ], RZ ;  /* 0x000000ff0bffa9a7 */ /* 0x0009e2000810043f */
[----:B0-----:R-:W-:Y:S05]  /*fd50*/  @!P1 BRA `(.L_x_532) ;  /* 0x0000000000049947 */ /* 0x001fea0003800000 */
[----:B------:R-:W-:Y:S01]  /*fd60*/  BPT.TRAP 0x1 ;  /* 0x000000040000795c */ /* 0x000fe20000300000 */
.L_x_532:
[----:B------:R-:W-:Y:S05]  /*fd70*/  BSYNC B0 ;  /* 0x0000000000007941 */ /* 0x000fea0003800000 */
.L_x_531:
[----:B------:R-:W0:Y:S01]  /*fd80*/  SYNCS.PHASECHK.TRANS64.TRYWAIT P1, [R91+URZ+0x298b0], R92 ;  /* 0x0298b05c5b0075a7 */ /* 0x000e22000802017f */
[----:B------:R-:W-:Y:S04]  /*fd90*/  BSSY B0, `(.L_x_533) ;  /* 0x0000002000007945 */ /* 0x000fe80003800000 */
[----:B0-----:R-:W-:Y:S05]  /*fda0*/  @!P1 BRA `(.L_x_534) ;  /* 0x000001d400089947 */ /* 0x001fea0003800000 */
.L_x_803:
[----:B------:R-:W-:Y:S05]  /*fdb0*/  BSYNC B0 ;  /* 0x0000000000007941 */ /* 0x000fea0003800000 */
.L_x_533:
[----:B------:R-:W-:Y:S01]  /*fdc0*/  ULDC.64 UR4, c[0x0][0x328] ;  /* 0x0000ca0000047ab9 */ /* 0x000fe20000000a00 */
[----:B------:R-:W-:Y:S01]  /*fdd0*/  ULDC.64 UR6, c[0x0][0x318] ;  /* 0x0000c60000067ab9 */ /* 0x000fe20000000a00 */
[----:B------:R-:W-:Y:S01]  /*fde0*/  IMAD R88, R88, UR4, RZ ;  /* 0x0000000458587c24 */ /* 0x000fe2000f8e02ff */
[----:B------:R-:W-:Y:S01]  /*fdf0*/  BSSY B0, `(.L_x_535) ;  /* 0x000002e000007945 */ /* 0x000fe20003800000 */
[----:B------:R-:W-:-:S04]  /*fe00*/  IMAD.WIDE.U32 R12, R35, UR4, RZ ;  /* 0x00000004230c7c25 */ /* 0x000fc8000f8e00ff */
[----:B------:R-:W-:Y:S01]  /*fe10*/  IMAD R35, R35, UR5, R88 ;  /* 0x0000000523237c24 */ /* 0x000fe2000f8e0258 */
[----:B------:R-:W-:Y:S01]  /*fe20*/  ULDC.64 UR4, c[0x0][0x338] ;  /* 0x0000ce0000047ab9 */ /* 0x000fe20000000a00 */
[----:B------:R-:W-:Y:S02]  /*fe30*/  IMAD.IADD R90, R90, 0x1, -R195 ;  /* 0x000000015a5a7824 */ /* 0x000fe400078e0ac3 */
[----:B------:R-:W-:Y:S02]  /*fe40*/  IMAD R89, R89, UR4, RZ ;  /* 0x0000000459597c24 */ /* 0x000fe4000f8e02ff */
[----:B------:R-:W-:Y:S02]  /*fe50*/  IMAD.IADD R13, R13, 0x1, R35 ;  /* 0x000000010d0d7824 */ /* 0x000fe400078e0223 */
[C---:B------:R-:W-:Y:S02]  /*fe60*/  IMAD R89, R34.reuse, UR5, R89 ;  /* 0x0000000522597c24 */ /* 0x040fe4000f8e0259 */
[----:B------:R-:W-:Y:S01]  /*fe70*/  IMAD.WIDE.U32 R12, R34, UR4, R12 ;  /* 0x00000004220c7c25 */ /* 0x000fe2000f8e000c */
[----:B------:R-:W-:-:S04]  /*fe80*/  ULDC.64 UR4, c[0x0][0x330] ;  /* 0x0000cc0000047ab9 */ /* 0x000fc80000000a00 */
[----:B------:R-:W-:-:S03]  /*fe90*/  IADD3 R13, R13, R89, RZ ;  /* 0x000000590d0d7210 */ /* 0x000fc60007ffe0ff */
[----:B------:R-:W-:-:S04]  /*fea0*/  IMAD.WIDE.U32 R12, R169, UR4, R12 ;  /* 0x00000004a90c7c25 */ /* 0x000fc8000f8e000c */
[----:B----4-:R-:W-:Y:S01]  /*feb0*/  IMAD R11, R169, UR5, R13 ;  /* 0x00000005a90b7c24 */ /* 0x010fe2000f8e020d */
[----:B------:R-:W-:-:S04]  /*fec0*/  IADD3 R40, P1, R12, UR6, RZ ;  /* 0x000000060c287c10 */ /* 0x000fc8000ff3e0ff */
[----:B------:R-:W-:Y:S01]  /*fed0*/  IADD3.X R41, R11, UR7, RZ, P1, !PT ;  /* 0x000000070b297c10 */ /* 0x000fe20008ffe4ff */
[----:B------:R-:W-:Y:S01]  /*fee0*/  IMAD R11, R19, 0x5000, R216 ;  /* 0x00005000130b7824 */ /* 0x000fe200078e02d8 */
[----:B------:R-:W-:Y:S01]  /*fef0*/  ISETP.GE.AND P1, PT, R90, 0x1, PT ;  /* 0x000000015a00780c */ /* 0x000fe20003f26270 */
[----:B------:R0:W4:Y:S02]  /*ff00*/  SHFL.IDX PT, R43, R40, RZ, 0x1e1f ;  /* 0x001e1fff282b7589 */ /* 0x00012400000e0000 */
[C---:B------:R-:W-:Y:S01]  /*ff10*/  IMAD.IADD R42, R18.reuse, 0x1, R11 ;  /* 0x00000001122a7824 */ /* 0x040fe200078e020b */
[CC--:B--2---:R-:W-:Y:S02]  /*ff20*/  IADD3 R44, R18.reuse, R11.reuse, R123 ;  /* 0x0000000b122c7210 */ /* 0x0c4fe40007ffe07b */
[CC--:B------:R-:W-:Y:S02]  /*ff30*/  IADD3 R45, R18.reuse, R11.reuse, R122 ;  /* 0x0000000b122d7210 */ /* 0x0c0fe40007ffe07a */
[----:B------:R-:W-:-:S02]  /*ff40*/  IADD3 R46, R18, R11, R130 ;  /* 0x0000000b122e7210 */ /* 0x000fc40007ffe082 */
[----:B------:R0:W2:Y:S03]  /*ff50*/  SHFL.IDX PT, R11, R41, RZ, 0x1e1f ;  /* 0x001e1fff290b7589 */ /* 0x0000a600000e0000 */
[----:B------:R-:W-:Y:S05]  /*ff60*/  @!P1 BRA `(.L_x_536) ;  /* 0x0000000000589947 */ /* 0x000fea0003800000 */
[----:B------:R-:W-:Y:S02]  /*ff70*/  ISETP.NE.AND P5, PT, R6, RZ, PT ;  /* 0x000000ff0600720c */ /* 0x000fe40003fa5270 */
[----:B------:R-:W-:-:S11]  /*ff80*/  ISETP.NE.AND P4, PT, R7, RZ, PT ;  /* 0x000000ff0700720c */ /* 0x000fd60003f85270 */
[----:B-1--4-:R-:W-:Y:S02]  /*ff90*/  @P5 IADD3 R36, P1, R16, R43, RZ ;  /* 0x0000002b10245210 */ /* 0x012fe40007f3e0ff */
[----:B------:R-:W-:-:S03]  /*ffa0*/  @P4 SHF.L.U32 R12, R170, 0x4, RZ ;  /* 0x00000004aa0c4819 */ /* 0x000fc600000006ff */
[----:B--2---:R-:W-:Y:S01]  /*ffb0*/  @P5 IMAD.X R37, R11, 0x1, R17, P1 ;  /* 0x000000010b255824 */ /* 0x004fe200008e0611 */
[----:B------:R-:W-:-:S04]  /*ffc0*/  @P4 IADD3 R38, P1, R12, R43, RZ ;  /* 0x0000002b0c264210 */ /* 0x000fc80007f3e0ff */
[----:B------:R-:W-:Y:S02]  /*ffd0*/  @P4 LEA.HI.X.SX32 R39, R12, R11, 0x1, P1 ;  /* 0x0000000b0c274211 */ /* 0x000fe400008f0eff */
[----:B------:R-:W-:-:S13]  /*ffe0*/  ISETP.NE.AND P1, PT, R8, RZ, PT ;  /* 0x000000ff0800720c */ /* 0x000fda0003f25270 */
[----:B------:R-:W-:-:S05]  /*fff0*/  @P1 IMAD.SHL.U32 R12, R171, 0x10, RZ ;  /* 0x00000010ab0c1824 */ /* 0x000fca00078e00ff */
[----:B------:R-:W-:-:S04]  /*10000*/  @P1 IADD3 R34, P6, R12, R43, RZ ;  /* 0x0000002b0c221210 */ /* 0x000fc80007fde0ff */
[----:B------:R-:W-:Y:S02]  /*10010*/  @P1 LEA.HI.X.SX32 R35, R12, R11, 0x1, P6 ;  /* 0x0000000b0c231211 */ /* 0x000fe400030f0eff */
[----:B------:R-:W1:Y:S04]  /*10020*/  @P5 LDS.128 R12, [R42+0xa400] ;  /* 0x00a400002a0c5984 */ /* 0x000e680000000c00 */
[----:B-1----:R1:W-:Y:S01]  /*10030*/  @P5 ST.E.128 desc[UR50][R36.64], R12 ;  /* 0x0000000c24005985 */ /* 0x0023e2000c101d32 */
[----:B------:R-:W-:-:S03]  /*10040*/  ISETP.NE.AND P5, PT, R9, RZ, PT ;  /* 0x000000ff0900720c */ /* 0x000fc60003fa5270 */
[----:B------:R-:W2:Y:S10]  /*10050*/  @P4 LDS.128 R12, [R44+0xa400] ;  /* 0x00a400002c0c4984 */ /* 0x000eb40000000c00 */
[----:B-1----:R-:W-:-:S05]  /*10060*/  @P5 IADD3 R36, P6, R168, R43, RZ ;  /* 0x0000002ba8245210 */ /* 0x002fca0007fde0ff */
[----:B------:R-:W-:Y:S01]  /*10070*/  @P5 IMAD.X R37, R11, 0x1, R194, P6 ;  /* 0x000000010b255824 */ /* 0x000fe200030e06c2 */
[----:B--2---:R-:W-:Y:S04]  /*10080*/  @P4 ST.E.128 desc[UR50][R38.64], R12 ;  /* 0x0000000c26004985 */ /* 0x004fe8000c101d32 */
[----:B------:R-:W1:Y:S04]  /*10090*/  @P1 LDS.128 R12, [R45+0xa400] ;  /* 0x00a400002d0c1984 */ /* 0x000e680000000c00 */
[----:B-1----:R-:W-:Y:S04]  /*100a0*/  @P1 ST.E.128 desc[UR50][R34.64], R12 ;  /* 0x0000000c22001985 */ /* 0x002fe8000c101d32 */
[----:B------:R-:W1:Y:S04]  /*100b0*/  @P5 LDS.128 R12, [R46+0xa400] ;  /* 0x00a400002e0c5984 */ /* 0x000e680000000c00 */
[----:B-1----:R1:W-:Y:S02]  /*100c0*/  @P5 ST.E.128 desc[UR50][R36.64], R12 ;  /* 0x0000000c24005985 */ /* 0x0023e4000c101d32 */
.L_x_536:
[----:B------:R-:W-:Y:S05]  /*100d0*/  BSYNC B0 ;  /* 0x0000000000007941 */ /* 0x000fea0003800000 */
.L_x_535:
[----:B------:R-:W-:Y:S01]  /*100e0*/  ISETP.GE.AND P1, PT, R90, 0x81, PT ;  /* 0x000000815a00780c */ /* 0x000fe20003f26270 */
[----:B0-----:R-:W0:Y:S01]  /*100f0*/  SHFL.IDX PT, R41, R41, 0x1, 0x1e1f ;  /* 0x003e1f0029297f89 */ /* 0x001e2200000e0000 */
[----:B------:R-:W-:Y:S03]  /*10100*/  BSSY B0, `(.L_x_537) ;  /* 0x0000019000007945 */ /* 0x000fe60003800000 */
[----:B--2---:R2:W0:Y:S08]  /*10110*/  SHFL.IDX PT, R11, R40, 0x1, 0x1e1f ;  /* 0x003e1f00280b7f89 */ /* 0x00443000000e0000 */
[----:B--2---:R-:W-:Y:S05]  /*10120*/  @!P1 BRA `(.L_x_538) ;  /* 0x0000000000589947 */ /* 0x004fea0003800000 */
[----:B------:R-:W-:Y:S02]  /*10130*/  ISETP.NE.AND P5, PT, R6, RZ, PT ;  /* 0x000000ff0600720c */ /* 0x000fe40003fa5270 */
[----:B------:R-:W-:-:S11]  /*10140*/  ISETP.NE.AND P4, PT, R7, RZ, PT ;  /* 0x000000ff0700720c */ /* 0x000fd60003f85270 */
[----:B01----:R-:W-:Y:S02]  /*10150*/  @P5 IADD3 R36, P1, R16, R11, RZ ;  /* 0x0000000b10245210 */ /* 0x003fe40007f3e0ff */
[----:B------:R-:W-:-:S03]  /*10160*/  @P4 SHF.L.U32 R12, R170, 0x4, RZ ;  /* 0x00000004aa0c4819 */ /* 0x000fc600000006ff */
[----:B------:R-:W-:Y:S01]  /*10170*/  @P5 IMAD.X R37, R41, 0x1, R17, P1 ;  /* 0x0000000129255824 */ /* 0x000fe200008e0611 */
[----:B------:R-:W-:-:S04]  /*10180*/  @P4 IADD3 R38, P1, R12, R11, RZ ;  /* 0x0000000b0c264210 */ /* 0x000fc80007f3e0ff */
[----:B------:R-:W-:Y:S02]  /*10190*/  @P4 LEA.HI.X.SX32 R39, R12, R41, 0x1, P1 ;  /* 0x000000290c274211 */ /* 0x000fe400008f0eff */
[----:B------:R-:W-:-:S13]  /*101a0*/  ISETP.NE.AND P1, PT, R8, RZ, PT ;  /* 0x000000ff0800720c */ /* 0x000fda0003f25270 */
[----:B------:R-:W-:-:S05]  /*101b0*/  @P1 IMAD.SHL.U32 R12, R171, 0x10, RZ ;  /* 0x00000010ab0c1824 */ /* 0x000fca00078e00ff */
[----:B------:R-:W-:-:S04]  /*101c0*/  @P1 IADD3 R34, P6, R12, R11, RZ ;  /* 0x0000000b0c221210 */ /* 0x000fc80007fde0ff */
[----:B------:R-:W-:Y:S02]  /*101d0*/  @P1 LEA.HI.X.SX32 R35, R12, R41, 0x1, P6 ;  /* 0x000000290c231211 */ /* 0x000fe400030f0eff */
[----:B------:R-:W0:Y:S04]  /*101e0*/  @P5 LDS.128 R12, [R42+0xe400] ;  /* 0x00e400002a0c5984 */ /* 0x000e280000000c00 */
[----:B0-----:R0:W-:Y:S01]  /*101f0*/  @P5 ST.E.128 desc[UR50][R36.64], R12 ;  /* 0x0000000c24005985 */ /* 0x0011e2000c101d32 */
[----:B------:R-:W-:-:S03]  /*10200*/  ISETP.NE.AND P5, PT, R9, RZ, PT ;  /* 0x000000ff0900720c */ /* 0x000fc60003fa5270 */
[----:B------:R-:W1:Y:S10]  /*10210*/  @P4 LDS.128 R12, [R44+0xe400] ;  /* 0x00e400002c0c4984 */ /* 0x000e740000000c00 */
[----:B0-----:R-:W-:-:S05]  /*10220*/  @P5 IADD3 R36, P6, R168, R11, RZ ;  /* 0x0000000ba8245210 */ /* 0x001fca0007fde0ff */
[----:B------:R-:W-:Y:S01]  /*10230*/  @P5 IMAD.X R37, R41, 0x1, R194, P6 ;  /* 0x0000000129255824 */ /* 0x000fe200030e06c2 */
[----:B-1----:R-:W-:Y:S04]  /*10240*/  @P4 ST.E.128 desc[UR50][R38.64], R12 ;  /* 0x0000000c26004985 */ /* 0x002fe8000c101d32 */
[----:B------:R-:W0:Y:S04]  /*10250*/  @P1 LDS.128 R12, [R45+0xe400] ;  /* 0x00e400002d0c1984 */ /* 0x000e280000000c00 */
[----:B0-----:R-:W-:Y:S04]  /*10260*/  @P1 ST.E.128 desc[UR50][R34.64], R12 ;  /* 0x0000000c22001985 */ /* 0x001fe8000c101d32 */
[----:B------:R-:W0:Y:S04]  /*10270*/  @P5 LDS.128 R12, [R46+0xe400] ;  /* 0x00e400002e0c5984 */ /* 0x000e280000000c00 */
[----:B0-----:R2:W-:Y:S02]  /*10280*/  @P5 ST.E.128 desc[UR50][R36.64], R12 ;  /* 0x0000000c24005985 */ /* 0x0015e4000c101d32 */
.L_x_538:
[----:B------:R-:W-:Y:S05]  /*10290*/  BSYNC B0 ;  /* 0x0000000000007941 */ /* 0x000fea0003800000 */
.L_x_537:
[----:B0-----:R-:W5:Y:S01]  /*102a0*/  LDL R11, [R1] ;  /* 0x00000000010b7983 */ /* 0x001f620000100800 */
[----:B-1----:R-:W-:Y:S01]  /*102b0*/  @!P2 VIADD R91, R91, 0x298c0 ;  /* 0x000298c05b5ba836 */ /* 0x002fe20000000000 */
[----:B------:R-:W-:Y:S01]  /*102c0*/  IADD3 R19, R19, 0x1, RZ ;  /* 0x0000000113137810 */ /* 0x000fe20007ffe0ff */
[----:B------:R-:W-:Y:S01]  /*102d0*/  @!PT LDS RZ, [RZ] ;  /* 0x00000000fffff984 */ /* 0x000fe20000000800 */
[----:B------:R-:W-:Y:S01]  /*102e0*/  @!PT LDS RZ, [RZ] ;  /* 0x00000000fffff984 */ /* 0x000fe20000000800 */
[----:B------:R-:W-:Y:S01]  /*102f0*/  @!PT LDS RZ, [RZ] ;  /* 0x00000000fffff984 */ /* 0x000fe20000000800 */
[----:B------:R-:W-:Y:S01]  /*10300*/  @!PT LDS RZ, [RZ] ;  /* 0x00000000fffff984 */ /* 0x000fe20000000800 */
[----:B------:R0:W-:Y:S06]  /*10310*/  MEMBAR.ALL.CTA ;  /* 0x0000000000007992 */ /* 0x0001ec0000008000 */
[----:B0-----:R-:W0:Y:S02]  /*10320*/  FENCE.VIEW.ASYNC.S ;  /* 0x00000000000073c6 */ /* 0x001e240000000000 */
[----:B0-----:R0:W-:Y:S01]  /*10330*/  BAR.SYNC.DEFER_BLOCKING R158, 0x80 ;  /* 0x0002009e0000751d */ /* 0x0011e20000010000 */
[----:B------:R-:W-:-:S02]  /*10340*/  ISETP.NE.AND P1, PT, R19, 0x2, PT ;  /* 0x000000021300780c */ /* 0x000fc40003f25270 */
[----:B------:R-:W-:Y:S02]  /*10350*/  @!P2 PRMT R91, RZ, 0x654, R91 ;  /* 0x00000654ff5ba816 */ /* 0x000fe4000000005b */
[----:B------:R-:W-:Y:S02]  /*10360*/  SEL R19, R19, RZ, P1 ;  /* 0x000000ff13137207 */ /* 0x000fe40000800000 */
[----:B------:R0:W-:Y:S01]  /*10370*/  @!P2 SYNCS.ARRIVE.TRANS64.RED.A1T0 RZ, [R91+URZ], RZ ;  /* 0x000000ff5bffa9a7 */ /* 0x0001e2000810043f */
[----:B-----5:R-:W-:Y:S02]  /*10380*/  LOP3.LUT P4, RZ, R11, 0x2, RZ, 0xc0, !PT ;  /* 0x000000020bff7812 */ /* 0x020fe4000788c0ff */
[----:B------:R-:W-:-:S04]  /*10390*/  SEL R11, RZ, 0x1, P1 ;  /* 0x00000001ff0b7807 */ /* 0x000fc80000800000 */
[----:B------:R-:W-:-:S07]  /*103a0*/  LOP3.LUT R196, R196, R11, RZ, 0x3c, !PT ;  /* 0x0000000bc4c47212 */ /* 0x000fce00078e3cff */
[----:B0-----:R-:W-:Y:S05]  /*103b0*/  @P4 BRA `(.L_x_539) ;  /* 0xffffff2400fc4947 */ /* 0x001fea000383ffff */
[----:B--2---:R-:W0:Y:S01]  /*103c0*/  S2R R12, SR_TID.X ;  /* 0x00000000000c7919 */ /* 0x004e220000002100 */
[----:B------:R-:W-:Y:S02]  /*103d0*/  PLOP3.LUT P0, PT, PT, PT, PT, 0x8, 0x0 ;  /* 0x000000000000781c */ /* 0x000fe40003f0e170 */
[----:B0-----:R-:W-:-:S04]  /*103e0*/  SHF.R.U32.HI R12, RZ, 0x7, R12 ;  /* 0x00000007ff0c7819 */ /* 0x001fc8000001160c */
[----:B------:R-:W-:-:S13]  /*103f0*/  ISETP.NE.AND P4, PT, R12, 0x1, PT ;  /* 0x000000010c00780c */ /* 0x000fda0003f85270 */
[----:B------:R-:W-:Y:S06]  /*10400*/  @!P4 BAR.ARV 0x9, 0x100 ;  /* 0x024400000000cb1d */ /* 0x000fec0000002000 */
.L_x_429:
[----:B------:R-:W-:Y:S01]  /*10410*/  IMAD.MOV.U32 R0, RZ, RZ, RZ ;  /* 0x000000ffff007224 */ /* 0x000fe200078e00ff */
[----:B------:R-:W-:Y:S06]  /*10420*/  @P0 BRA `(.L_x_540) ;  /* 0x00000000000c0947 */ /* 0x000fec0003800000 */
[----:B------:R-:W1:Y:S01]  /*10430*/  FENCE.VIEW.ASYNC.G ;  /* 0x00000000000073c6 */ /* 0x000e620000000100 */
[----:B------:R-:W-:Y:S05]  /*10440*/  WARPSYNC.ALL ;  /* 0x0000000000007948 */ /* 0x000fea0003800000 */
[----:B-1----:R-:W-:Y:S06]  /*10450*/  BAR.ARV 0xc, 0x180 ;  /* 0x0306000000007b1d */ /* 0x002fec0000002000 */
.L_x_540:
[----:B------:R-:W2:Y:S01]  /*10460*/  LDL R2, [R1] ;  /* 0x0000000001027983 */ /* 0x000ea20000100800 */
[----:B------:R-:W-:Y:S01]  /*10470*/  BSSY B0, `(.L_x_541) ;  /* 0x0000021000007945 */ /* 0x000fe20003800000 */
[----:B--2---:R-:W-:-:S13]  /*10480*/  LOP3.LUT P0, RZ, R2, 0x8, RZ, 0xc0, !PT ;  /* 0x0000000802ff7812 */ /* 0x004fda000780c0ff */
[----:B------:R-:W-:Y:S05]  /*10490*/  @!P0 BRA `(.L_x_542) ;  /* 0x0000000000788947 */ /* 0x000fea0003800000 */
[----:B------:R-:W-:Y:S01]  /*104a0*/  ISETP.NE.AND P0, PT, R219, RZ, PT ;  /* 0x000000ffdb00720c */ /* 0x000fe20003f05270 */
[----:B------:R-:W-:-:S03]  /*104b0*/  ULDC UR4, c[0x0][0x9f0] ;  /* 0x00027c0000047ab9 */ /* 0x000fc60000000800 */
[----:B0-----:R-:W-:-:S04]  /*104c0*/  SEL R6, R219, UR4, P0 ;  /* 0x00000004db067c07 */ /* 0x001fc80008000000 */
[-C--:B------:R-:W-:Y:S02]  /*104d0*/  IABS R5, R6.reuse ;  /* 0x0000000600057213 */ /* 0x080fe40000000000 */
[----:B------:R-:W-:Y:S02]  /*104e0*/  IADD3 R0, R147, -0x1, R6 ;  /* 0xffffffff93007810 */ /* 0x000fe40007ffe006 */
[----:B------:R-:W0:Y:S01]  /*104f0*/  I2F.RP R4, R5 ;  /* 0x0000000500047306 */ /* 0x000e220000209400 */
[----:B------:R-:W-:-:S04]  /*10500*/  IABS R9, R6 ;  /* 0x0000000600097213 */ /* 0x000fc80000000000 */
[----:B------:R-:W-:-:S03]  /*10510*/  IADD3 R9, RZ, -R9, RZ ;  /* 0x80000009ff097210 */ /* 0x000fc60007ffe0ff */
[----:B0-----:R-:W0:Y:S02]  /*10520*/  MUFU.RCP R4, R4 ;  /* 0x0000000400047308 */ /* 0x001e240000001000 */
[----:B0-----:R-:W-:Y:S01]  /*10530*/  VIADD R2, R4, 0xffffffe ;  /* 0x0ffffffe04027836 */ /* 0x001fe20000000000 */
[----:B------:R-:W-:Y:S02]  /*10540*/  IABS R4, R0 ;  /* 0x0000000000047213 */ /* 0x000fe40000000000 */
[----:B------:R-:W-:-:S03]  /*10550*/  LOP3.LUT R0, R0, R6, RZ, 0x3c, !PT ;  /* 0x0000000600007212 */ /* 0x000fc600078e3cff */
[----:B------:R0:W1:Y:S01]  /*10560*/  F2I.FTZ.U32.TRUNC.NTZ R3, R2 ;  /* 0x0000000200037305 */ /* 0x000062000021f000 */
[----:B------:R-:W-:Y:S01]  /*10570*/  ISETP.GE.AND P2, PT, R0, RZ, PT ;  /* 0x000000ff0000720c */ /* 0x000fe20003f46270 */
[----:B0-----:R-:W-:Y:S02]  /*10580*/  IMAD.MOV.U32 R2, RZ, RZ, RZ ;  /* 0x000000ffff027224 */ /* 0x001fe400078e00ff */
[----:B-1----:R-:W-:-:S04]  /*10590*/  IMAD.MOV R8, RZ, RZ, -R3 ;  /* 0x000000ffff087224 */ /* 0x002fc800078e0a03 */
[----:B------:R-:W-:-:S04]  /*105a0*/  IMAD R7, R8, R5, RZ ;  /* 0x0000000508077224 */ /* 0x000fc800078e02ff */
[----:B------:R-:W-:-:S04]  /*105b0*/  IMAD.HI.U32 R3, R3, R7, R2 ;  /* 0x0000000703037227 */ /* 0x000fc800078e0002 */
[----:B------:R-:W-:Y:S02]  /*105c0*/  IMAD.MOV.U32 R2, RZ, RZ, R9 ;  /* 0x000000ffff027224 */ /* 0x000fe400078e0009 */
        /* <DEDUP_REMOVED lines=11> */
.L_x_542:
[----:B------:R-:W-:Y:S05]  /*10680*/  BSYNC B0 ;  /* 0x0000000000007941 */ /* 0x000fea0003800000 */
.L_x_541:
[-C--:B------:R-:W-:Y:S01]  /*10690*/  IMAD R211, R226, R0.reuse, RZ ;  /* 0x00000000e2d37224 */ /* 0x080fe200078e02ff */
[----:B------:R-:W-:Y:S02]  /*106a0*/  PLOP3.LUT P0, PT, PT, PT, PT, 0x80, 0x0 ;  /* 0x000000000000781c */ /* 0x000fe40003f0f070 */
[----:B------:R-:W-:Y:S02]  /*106b0*/  CS2R R88, SRZ ;  /* 0x0000000000587805 */ /* 0x000fe4000001ff00 */
[----:B------:R-:W-:Y:S02]  /*106c0*/  MOV R14, RZ ;  /* 0x000000ff000e7202 */ /* 0x000fe40000000f00 */
[----:B------:R-:W-:Y:S02]  /*106d0*/  CS2R R10, SRZ ;  /* 0x00000000000a7805 */ /* 0x000fe4000001ff00 */
[----:B------:R-:W-:Y:S02]  /*106e0*/  VIADDMNMX R147, R211, R0, R147, PT ;  /* 0x00000000d3937246 */ /* 0x000fe40003800193 */
[----:B------:R-:W-:-:S02]  /*106f0*/  CS2R R110, SRZ ;  /* 0x00000000006e7805 */ /* 0x000fc4000001ff00 */
[----:B------:R-:W-:Y:S02]  /*10700*/  CS2R R52, SRZ ;  /* 0x0000000000347805 */ /* 0x000fe4000001ff00 */
[----:B------:R-:W-:Y:S02]  /*10710*/  CS2R R98, SRZ ;  /* 0x0000000000627805 */ /* 0x000fe4000001ff00 */
[----:B------:R-:W-:Y:S01]  /*10720*/  ISETP.GT.AND P1, PT, R147, R211, PT ;  /* 0x000000d39300720c */ /* 0x000fe20003f24270 */
[----:B------:R-:W-:Y:S01]  /*10730*/  IMAD.MOV.U32 R69, RZ, RZ, RZ ;  /* 0x000000ffff457224 */ /* 0x000fe200078e00ff */
[----:B------:R-:W-:Y:S01]  /*10740*/  CS2R R36, SRZ ;  /* 0x0000000000247805 */ /* 0x000fe2000001ff00 */
[----:B------:R-:W-:Y:S01]  /*10750*/  IMAD.MOV.U32 R63, RZ, RZ, RZ ;  /* 0x000000ffff3f7224 */ /* 0x000fe200078e00ff */
[----:B------:R-:W-:Y:S02]  /*10760*/  CS2R R114, SRZ ;  /* 0x0000000000727805 */ /* 0x000fe4000001ff00 */
[----:B------:R-:W-:Y:S01]  /*10770*/  CS2R R56, SRZ ;  /* 0x0000000000387805 */ /* 0x000fe2000001ff00 */
[----:B------:R-:W-:Y:S01]  /*10780*/  IMAD.MOV.U32 R119, RZ, RZ, RZ ;  /* 0x000000ffff777224 */ /* 0x000fe200078e00ff */
[----:B------:R-:W-:-:S02]  /*10790*/  CS2R R112, SRZ ;  /* 0x0000000000707805 */ /* 0x000fc4000001ff00 */
[----:B------:R-:W-:Y:S02]  /*107a0*/  CS2R R60, SRZ ;  /* 0x00000000003c7805 */ /* 0x000fe4000001ff00 */
[----:B------:R-:W-:Y:S02]  /*107b0*/  CS2R R84, SRZ ;  /* 0x0000000000547805 */ /* 0x000fe4000001ff00 */
[----:B------:R-:W-:Y:S02]  /*107c0*/  MOV R117, RZ ;  /* 0x000000ff00757202 */ /* 0x000fe40000000f00 */
[----:B------:R-:W-:Y:S02]  /*107d0*/  CS2R R44, SRZ ;  /* 0x00000000002c7805 */ /* 0x000fe4000001ff00 */
[----:B------:R-:W-:Y:S01]  /*107e0*/  CS2R R40, SRZ ;  /* 0x0000000000287805 */ /* 0x000fe2000001ff00 */
[----:B------:R-:W-:Y:S01]  /*107f0*/  IMAD.MOV.U32 R0, RZ, RZ, RZ ;  /* 0x000000ffff007224 */ /* 0x000fe200078e00ff */
[----:B------:R-:W-:-:S02]  /*10800*/  CS2R R48, SRZ ;  /* 0x0000000000307805 */ /* 0x000fc4000001ff00 */
[----:B------:R-:W-:Y:S01]  /*10810*/  CS2R R108, SRZ ;  /* 0x00000000006c7805 */ /* 0x000fe2000001ff00 */
[----:B------:R-:W-:Y:S01]  /*10820*/  IMAD.MOV.U32 R82, RZ, RZ, RZ ;  /* 0x000000ffff527224 */ /* 0x000fe200078e00ff */
[----:B------:R-:W-:Y:S01]  /*10830*/  CS2R R92, SRZ ;  /* 0x00000000005c7805 */ /* 0x000fe2000001ff00 */
[----:B------:R-:W-:Y:S01]  /*10840*/  IMAD.MOV.U32 R121, RZ, RZ, RZ ;  /* 0x000000ffff797224 */ /* 0x000fe200078e00ff */
[----:B------:R-:W-:Y:S01]  /*10850*/  MOV R39, RZ ;  /* 0x000000ff00277202 */ /* 0x000fe20000000f00 */
[----:B------:R-:W-:Y:S01]  /*10860*/  IMAD.MOV.U32 R94, RZ, RZ, RZ ;  /* 0x000000ffff5e7224 */ /* 0x000fe200078e00ff */
[----:B------:R-:W-:Y:S02]  /*10870*/  CS2R R80, SRZ ;  /* 0x0000000000507805 */ /* 0x000fe4000001ff00 */
[----:B------:R-:W-:Y:S02]  /*10880*/  CS2R R24, SRZ ;  /* 0x0000000000187805 */ /* 0x000fe4000001ff00 */
[----:B------:R-:W-:Y:S01]  /*10890*/  CS2R R90, SRZ ;  /* 0x00000000005a7805 */ /* 0x000fe2000001ff00 */
[----:B----4-:R-:W-:Y:S01]  /*108a0*/  IMAD.MOV.U32 R43, RZ, RZ, RZ ;  /* 0x000000ffff2b7224 */ /* 0x010fe200078e00ff */
[----:B------:R-:W-:Y:S01]  /*108b0*/  CS2R R76, SRZ ;  /* 0x00000000004c7805 */ /* 0x000fe2000001ff00 */
[----:B------:R-:W-:Y:S01]  /*108c0*/  IMAD.MOV.U32 R4, RZ, RZ, RZ ;  /* 0x000000ffff047224 */ /* 0x000fe200078e00ff */
[----:B------:R-:W-:Y:S01]  /*108d0*/  MOV R97, RZ ;  /* 0x000000ff00617202 */ /* 0x000fe20000000f00 */
[----:B------:R-:W-:Y:S01]  /*108e0*/  IMAD.MOV.U32 R64, RZ, RZ, RZ ;  /* 0x000000ffff407224 */ /* 0x000fe200078e00ff */
[----:B------:R-:W-:Y:S01]  /*108f0*/  MOV R78, RZ ;  /* 0x000000ff004e7202 */ /* 0x000fe20000000f00 */
[----:B------:R-:W-:Y:S01]  /*10900*/  IMAD.MOV.U32 R35, RZ, RZ, RZ ;  /* 0x000000ffff237224 */ /* 0x000fe200078e00ff */
[----:B------:R-:W-:Y:S01]  /*10910*/  CS2R R72, SRZ ;  /* 0x0000000000487805 */ /* 0x000fe2000001ff00 */
[----:B------:R-:W-:Y:S01]  /*10920*/  IMAD.MOV.U32 R12, RZ, RZ, RZ ;  /* 0x000000ffff0c7224 */ /* 0x000fe200078e00ff */
[----:B------:R-:W-:Y:S01]  /*10930*/  CS2R R8, SRZ ;  /* 0x0000000000087805 */ /* 0x000fe2000001ff00 */
[----:B------:R-:W-:Y:S01]  /*10940*/  IMAD.MOV.U32 R55, RZ, RZ, RZ ;  /* 0x000000ffff377224 */ /* 0x000fe200078e00ff */
[----:B0-----:R-:W-:Y:S01]  /*10950*/  CS2R R6, SRZ ;  /* 0x0000000000067805 */ /* 0x001fe2000001ff00 */
[----:B------:R-:W-:-:S02]  /*10960*/  IMAD.MOV.U32 R86, RZ, RZ, RZ ;  /* 0x000000ffff567224 */ /* 0x000fc400078e00ff */
[----:B------:R-:W-:Y:S01]  /*10970*/  IMAD.MOV.U32 R74, RZ, RZ, RZ ;  /* 0x000000ffff4a7224 */ /* 0x000fe200078e00ff */
[----:B------:R-:W-:Y:S06]  /*10980*/  @!P1 BRA `(.L_x_543) ;  /* 0x000000f800ac9947 */ /* 0x000fec0003800000 */
[----:B------:R-:W-:-:S03]  /*10990*/  UMOV UR4, 0xffffffff ;  /* 0xffffffff00047882 */ /* 0x000fc60000000000 */
[----:B------:R-:W-:Y:S05]  /*109a0*/  BRA.DIV UR4, `(.L_x_544) ;  /* 0x000001ca041c7947 */ /* 0x000fea000b800000 */
[----:B------:R-:W0:Y:S02]  /*109b0*/  S2R R0, SR_TID.X ;  /* 0x0000000000007919 */ /* 0x000e240000002100 */
[----:B0-----:R-:W-:-:S04]  /*109c0*/  IADD3 R2, R0, -0x80, RZ ;  /* 0xffffff8000027810 */ /* 0x001fc80007ffe0ff */
[----:B------:R-:W-:-:S04]  /*109d0*/  SHF.R.S32.HI R0, RZ, 0x1f, R2 ;  /* 0x0000001fff007819 */ /* 0x000fc80000011402 */
[----:B------:R-:W-:-:S04]  /*109e0*/  LEA.HI R0, R0, R2, RZ, 0x7 ;  /* 0x0000000200007211 */ /* 0x000fc800078f38ff */
[----:B------:R-:W-:-:S05]  /*109f0*/  SHF.R.S32.HI R0, RZ, 0x7, R0 ;  /* 0x00000007ff007819 */ /* 0x000fca0000011400 */
[----:B------:R0:W1:Y:S02]  /*10a00*/  SHFL.IDX PT, R212, R0, RZ, 0x1f ;  /* 0x00001fff00d47589 */ /* 0x00006400000e0000 */
.L_x_806:
[----:B01----:R-:W-:Y:S01]  /*10a10*/  LEA.HI R0, R212, R212, RZ, 0x1 ;  /* 0x000000d4d4007211 */ /* 0x003fe200078f08ff */
[----:B------:R-:W-:-:S03]  /*10a20*/  ULOP3.LUT UP0, URZ, UR39, 0x9f, URZ, 0xc0, !UPT ;  /* 0x0000009f273f7892 */ /* 0x000fc6000f80c03f */
[----:B------:R-:W-:-:S03]  /*10a30*/  LOP3.LUT R3, R0, 0x3e, RZ, 0xc0, !PT ;  /* 0x0000003e00037812 */ /* 0x000fc600078ec0ff */
[----:B------:R-:W-:Y:S02]  /*10a40*/  PLOP3.LUT P0, PT, PT, PT, UP0, 0x80, 0x0 ;  /* 0x000000000000781c */ /* 0x000fe40003f0f008 */
[----:B------:R-:W-:-:S05]  /*10a50*/  IMAD.IADD R3, R212, 0x1, -R3 ;  /* 0x00000001d4037824 */ /* 0x000fca00078e0a03 */
[----:B------:R-:W-:-:S04]  /*10a60*/  LEA R3, R3, UR39, 0xc ;  /* 0x0000002703037c11 */ /* 0x000fc8000f8e60ff */
[----:B------:R-:W-:-:S04]  /*10a70*/  SHF.R.U32.HI R3, RZ, 0x4, R3 ;  /* 0x00000004ff037819 */ /* 0x000fc80000011603 */
[----:B------:R-:W-:Y:S01]  /*10a80*/  LOP3.LUT R44, R3, 0x3fff, RZ, 0xc0, !PT ;  /* 0x00003fff032c7812 */ /* 0x000fe200078ec0ff */
[----:B------:R-:W-:Y:S06]  /*10a90*/  @!P0 BRA `(.L_x_545) ;  /* 0x0000000000408947 */ /* 0x000fec0003800000 */
[----:B------:R-:W-:Y:S01]  /*10aa0*/  MOV R0, 0x0 ;  /* 0x0000000000007802 */ /* 0x000fe20000000f00 */
[----:B------:R-:W-:Y:S01]  /*10ab0*/  ULDC.64 UR4, c[0x4][0xc8] ;  /* 0x0100320000047ab9 */ /* 0x000fe20000000a00 */
[----:B------:R-:W-:Y:S01]  /*10ac0*/  ULDC.64 UR6, c[0x4][0xd0] ;  /* 0x0100340000067ab9 */ /* 0x000fe20000000a00 */
[----:B------:R-:W-:Y:S01]  /*10ad0*/  IMAD.U32 R4, RZ, RZ, UR4 ;  /* 0x00000004ff047e24 */ /* 0x000fe2000f8e00ff */
[----:B------:R0:W1:Y:S01]  /*10ae0*/  LDC.64 R2, c[0x4][R0] ;  /* 0x0100000000027b82 */ /* 0x0000620000000a00 */
[----:B------:R-:W-:Y:S01]  /*10af0*/  IMAD.U32 R5, RZ, RZ, UR5 ;  /* 0x00000005ff057e24 */ /* 0x000fe2000f8e00ff */
[----:B------:R-:W-:Y:S01]  /*10b00*/  ULDC.64 UR4, c[0x4][0x38] ;  /* 0x01000e0000047ab9 */ /* 0x000fe20000000a00 */
[----:B------:R-:W-:Y:S01]  /*10b10*/  MOV R6, UR6 ;  /* 0x0000000600067c02 */ /* 0x000fe20008000f00 */
[----:B------:R-:W-:Y:S01]  /*10b20*/  IMAD.U32 R7, RZ, RZ, UR7 ;  /* 0x00000007ff077e24 */ /* 0x000fe2000f8e00ff */
[----:B------:R-:W-:Y:S01]  /*10b30*/  MOV R8, 0x70 ;  /* 0x0000007000087802 */ /* 0x000fe20000000f00 */
[----:B------:R-:W-:-:S02]  /*10b40*/  IMAD.U32 R10, RZ, RZ, UR4 ;  /* 0x00000004ff0a7e24 */ /* 0x000fc4000f8e00ff */
[----:B------:R-:W-:Y:S02]  /*10b50*/  IMAD.U32 R11, RZ, RZ, UR5 ;  /* 0x00000005ff0b7e24 */ /* 0x000fe4000f8e00ff */
[----:B------:R-:W-:Y:S02]  /*10b60*/  IMAD.MOV.U32 R12, RZ, RZ, 0x1 ;  /* 0x00000001ff0c7424 */ /* 0x000fe400078e00ff */
[----:B0-----:R-:W-:-:S07]  /*10b70*/  IMAD.MOV.U32 R13, RZ, RZ, RZ ;  /* 0x000000ffff0d7224 */ /* 0x001fce00078e00ff */
[----:B------:R-:W-:-:S07]  /*10b80*/  LEPC R20, `(.L_x_545) ;  /* 0x000000001014794e */ /* 0x000fce0000000000 */
[----:B-1-3-5:R-:W-:Y:S05]  /*10b90*/  CALL.ABS.NOINC R2 ;  /* 0x0000000002007343 */ /* 0x02afea0003c00000 */
.L_x_545:
        /* <DEDUP_REMOVED lines=9> */
[----:B------:R-:W4:Y:S01]  /*10c30*/  @P1 LDC.64 R12, c[0x0][0x9c0] ;  /* 0x00027000ff0c1b82 */ /* 0x000f220000000a00 */
[----:B0-----:R-:W-:-:S02]  /*10c40*/  @P1 IMAD R2, R222, R8, RZ ;  /* 0x00000008de021224 */ /* 0x001fc400078e02ff */
[----:B------:R-:W-:-:S04]  /*10c50*/  @P1 IMAD.WIDE.U32 R4, R214, R8, RZ ;  /* 0x00000008d6041225 */ /* 0x000fc800078e00ff */
[----:B------:R-:W-:Y:S02]  /*10c60*/  @P1 IMAD R9, R214, R9, R2 ;  /* 0x00000009d6091224 */ /* 0x000fe400078e0202 */
[-C--:B-1----:R-:W-:Y:S02]  /*10c70*/  @P0 IMAD R0, R222, R6.reuse, RZ ;  /* 0x00000006de000224 */ /* 0x082fe400078e02ff */
[----:B------:R-:W-:Y:S01]  /*10c80*/  @P0 IMAD.WIDE.U32 R2, R214, R6, RZ ;  /* 0x00000006d6020225 */ /* 0x000fe200078e00ff */
[----:B------:R-:W-:-:S03]  /*10c90*/  @P1 IADD3 R5, R5, R9, RZ ;  /* 0x0000000905051210 */ /* 0x000fc60007ffe0ff */
[----:B------:R-:W-:Y:S02]  /*10ca0*/  @P0 IMAD R7, R214, R7, R0 ;  /* 0x00000007d6070224 */ /* 0x000fe400078e0200 */
[----:B------:R-:W-:Y:S02]  /*10cb0*/  IMAD.MOV.U32 R0, RZ, RZ, 0x3f800000 ;  /* 0x3f800000ff007424 */ /* 0x000fe400078e00ff */
[----:B------:R-:W-:Y:S02]  /*10cc0*/  @P0 IMAD.IADD R3, R3, 0x1, R7 ;  /* 0x0000000103030824 */ /* 0x000fe400078e0207 */
[----:B--2---:R-:W-:-:S04]  /*10cd0*/  @P0 IMAD.WIDE.U32 R2, R169, R10, R2 ;  /* 0x0000000aa9020225 */ /* 0x004fc800078e0002 */
[C---:B----4-:R-:W-:Y:S01]  /*10ce0*/  @P1 IMAD.WIDE.U32 R6, R169.reuse, R12, R4 ;  /* 0x0000000ca9061225 */ /* 0x050fe200078e0004 */
[----:B------:R-:W-:Y:S01]  /*10cf0*/  @P0 LEA R4, P2, R2, UR4, 0x2 ;  /* 0x0000000402040c11 */ /* 0x000fe2000f8410ff */
[----:B------:R-:W-:Y:S02]  /*10d00*/  ULDC UR4, c[0x0][0x3f4] ;  /* 0x0000fd0000047ab9 */ /* 0x000fe40000000800 */
[C---:B------:R-:W-:Y:S01]  /*10d10*/  @P0 IMAD R5, R169.reuse, R11, R3 ;  /* 0x0000000ba9050224 */ /* 0x040fe200078e0203 */
[----:B------:R-:W-:Y:S01]  /*10d20*/  @P1 LEA R8, P3, R6, UR6, 0x2 ;  /* 0x0000000606081c11 */ /* 0x000fe2000f8610ff */
[----:B------:R-:W-:-:S03]  /*10d30*/  @P1 IMAD R3, R169, R13, R7 ;  /* 0x0000000da9031224 */ /* 0x000fc600078e0207 */
[----:B------:R-:W-:Y:S02]  /*10d40*/  @P0 LEA.HI.X R5, R2, UR5, R5, 0x2, P2 ;  /* 0x0000000502050c11 */ /* 0x000fe400090f1405 */
[----:B------:R-:W-:Y:S01]  /*10d50*/  @P1 LEA.HI.X R9, R6, UR7, R3, 0x2, P3 ;  /* 0x0000000706091c11 */ /* 0x000fe200098f1403 */
[----:B------:R-:W-:-:S04]  /*10d60*/  IMAD.MOV.U32 R3, RZ, RZ, 0x3f800000 ;  /* 0x3f800000ff037424 */ /* 0x000fc800078e00ff */
[----:B------:R-:W2:Y:S04]  /*10d70*/  @P1 LDG.E R0, desc[UR50][R8.64] ;  /* 0x0000003208001981 */ /* 0x000ea8000c1e1900 */
[----:B------:R-:W2:Y:S01]  /*10d80*/  @P0 LDG.E R3, desc[UR50][R4.64] ;  /* 0x0000003204030981 */ /* 0x000ea2000c1e1900 */
[----:B------:R-:W-:Y:S01]  /*10d90*/  ISETP.LT.AND P0, PT, RZ, UR4, PT ;  /* 0x00000004ff007c0c */ /* 0x000fe2000bf01270 */
[----:B------:R-:W-:Y:S01]  /*10da0*/  ULDC UR4, c[0x0][0x9d8] ;  /* 0x0002760000047ab9 */ /* 0x000fe20000000800 */
[----:B--2---:R-:W-:-:S04]  /*10db0*/  FMUL.FTZ R0, R3, R0 ;  /* 0x0000000003007220 */ /* 0x004fc80000410000 */
[----:B------:R-:W-:-:S07]  /*10dc0*/  FMUL.FTZ R2, R0, UR4 ;  /* 0x0000000400027c20 */ /* 0x000fce0008410000 */
[----:B------:R-:W-:Y:S05]  /*10dd0*/  @P0 BRA `(.L_x_546) ;  /* 0x0000000000400947 */ /* 0x000fea0003800000 */
[----:B------:R-:W-:-:S04]  /*10de0*/  ULEA.HI UR4, UR37, UR37, URZ, 0x1 ;  /* 0x0000002525047291 */ /* 0x000fc8000f8f083f */
[----:B------:R-:W-:-:S04]  /*10df0*/  ULOP3.LUT UR4, UR4, 0xfffffffe, URZ, 0xc0, !UPT ;  /* 0xfffffffe04047892 */ /* 0x000fc8000f8ec03f */
[----:B------:R-:W-:-:S06]  /*10e00*/  UIADD3 UR4, UR37, -UR4, URZ ;  /* 0x8000000425047290 */ /* 0x000fcc000fffe03f */
[----:B------:R-:W-:-:S05]  /*10e10*/  IMAD.U32 R3, RZ, RZ, UR4 ;  /* 0x00000004ff037e24 */ /* 0x000fca000f8e00ff */
[----:B------:R-:W-:-:S04]  /*10e20*/  SHF.L.U32 R3, R3, 0x1f, RZ ;  /* 0x0000001f03037819 */ /* 0x000fc800000006ff */
[----:B------:R0:W1:Y:S03]  /*10e30*/  SYNCS.PHASECHK.TRANS64.TRYWAIT P0, [R18+URZ+0x29800], R3 ;  /* 0x02980003120075a7 */ /* 0x000066000800017f */
[----:B-1----:R-:W-:Y:S05]  /*10e40*/  @!P0 NANOSLEEP.SYNCS 0x989680 ;  /* 0x009896800000895d */ /* 0x002fea0003900000 */
[----:B------:R-:W1:Y:S01]  /*10e50*/  @!P0 SYNCS.PHASECHK.TRANS64 P0, [R18+URZ+0x29800], R3 ;  /* 0x02980003120085a7 */ /* 0x000e62000800007f */
[----:B------:R-:W-:Y:S04]  /*10e60*/  BSSY B0, `(.L_x_547) ;  /* 0x0000006000007945 */ /* 0x000fe80003800000 */
[----:B-1----:R-:W-:Y:S05]  /*10e70*/  @P0 BRA `(.L_x_548) ;  /* 0x0000000000100947 */ /* 0x002fea0003800000 */
.L_x_549:
[----:B-1----:R1:W2:Y:S02]  /*10e80*/  SYNCS.PHASECHK.TRANS64.TRYWAIT P0, [R18+URZ+0x29800], R3 ;  /* 0x02980003120075a7 */ /* 0x0022a4000800017f */
[----:B--2---:R-:W-:Y:S05]  /*10e90*/  @!P0 NANOSLEEP.SYNCS 0x989680 ;  /* 0x009896800000895d */ /* 0x004fea0003900000 */
[----:B------:R-:W2:Y:S02]  /*10ea0*/  @!P0 SYNCS.PHASECHK.TRANS64 P0, [R18+URZ+0x29800], R3 ;  /* 0x02980003120085a7 */ /* 0x000ea4000800007f */
[----:B--2---:R-:W-:Y:S05]  /*10eb0*/  @!P0 BRA `(.L_x_549) ;  /* 0xfffffffc00f08947 */ /* 0x004fea000383ffff */
.L_x_548:
[----:B------:R-:W-:Y:S05]  /*10ec0*/  BSYNC B0 ;  /* 0x0000000000007941 */ /* 0x000fea0003800000 */
.L_x_547:
[----:B------:R-:W-:Y:S05]  /*10ed0*/  BRA `(.L_x_550) ;  /* 0x0000006c00207947 */ /* 0x000fea0003800000 */
.L_x_546:
[----:B------:R-:W0:Y:S01]  /*10ee0*/  LDC.64 R24, c[0x0][0x3e8] ;  /* 0x0000fa00ff187b82 */ /* 0x000e220000000a00 */
[----:B------:R-:W-:Y:S01]  /*10ef0*/  ULOP3.LUT UP0, URZ, UR39, 0x1bf, URZ, 0xc0, !UPT ;  /* 0x000001bf273f7892 */ /* 0x000fe2000f80c03f */
[----:B-----5:R-:W-:Y:S01]  /*10f00*/  SHF.R.S32.HI R0, RZ, 0x1f, R138 ;  /* 0x0000001fff007819 */ /* 0x020fe2000001148a */
[----:B------:R-:W-:Y:S01]  /*10f10*/  ULDC.64 UR4, c[0x0][0x3f8] ;  /* 0x0000fe0000047ab9 */ /* 0x000fe20000000a00 */
[----:B------:R-:W-:-:S03]  /*10f20*/  ULDC.64 UR6, c[0x0][0x408] ;  /* 0x0001020000067ab9 */ /* 0x000fc60000000a00 */
[----:B------:R-:W-:Y:S01]  /*10f30*/  PLOP3.LUT P0, PT, PT, PT, UP0, 0x80, 0x0 ;  /* 0x000000000000781c */ /* 0x000fe20003f0f008 */
[----:B------:R-:W1:Y:S01]  /*10f40*/  LDC.64 R4, c[0x0][0x400] ;  /* 0x00010000ff047b82 */ /* 0x000e620000000a00 */
[C---:B------:R-:W-:Y:S02]  /*10f50*/  IMAD R3, R0.reuse, UR4, RZ ;  /* 0x0000000400037c24 */ /* 0x040fe4000f8e02ff */
[----:B------:R-:W-:Y:S02]  /*10f60*/  IMAD R7, R0, UR6, RZ ;  /* 0x0000000600077c24 */ /* 0x000fe4000f8e02ff */
[C---:B------:R-:W-:Y:S02]  /*10f70*/  IMAD R3, R138.reuse, UR5, R3 ;  /* 0x000000058a037c24 */ /* 0x040fe4000f8e0203 */
[C---:B------:R-:W-:Y:S02]  /*10f80*/  IMAD R7, R138.reuse, UR7, R7 ;  /* 0x000000078a077c24 */ /* 0x040fe4000f8e0207 */
[----:B0-----:R-:W-:-:S05]  /*10f90*/  IMAD.WIDE.U32 R24, R138, UR4, R24 ;  /* 0x000000048a187c25 */ /* 0x001fca000f8e0018 */
[----:B------:R-:W-:Y:S01]  /*10fa0*/  IADD3 R26, R3, R25, RZ ;  /* 0x00000019031a7210 */ /* 0x000fe20007ffe0ff */
[----:B-1----:R-:W-:-:S04]  /*10fb0*/  IMAD.WIDE.U32 R138, R138, UR6, R4 ;  /* 0x000000068a8a7c25 */ /* 0x002fc8000f8e0004 */
[----:B------:R-:W-:Y:S01]  /*10fc0*/  IMAD.IADD R37, R7, 0x1, R139 ;  /* 0x0000000107257824 */ /* 0x000fe200078e028b */
        /* <DEDUP_REMOVED lines=16> */
[----:B-1-3--:R-:W-:Y:S05]  /*110d0*/  CALL.ABS.NOINC R14 ;  /* 0x000000000e007343 */ /* 0x00afea0003c00000 */
.L_x_551:
[----:B------:R-:W-:Y:S01]  /*110e0*/  ULDC.U8 UR4, c[0x0][0x410] ;  /* 0x0001040000047ab9 */ /* 0x000fe20000000000 */
[----:B------:R-:W-:Y:S01]  /*110f0*/  BSSY B0, `(.L_x_552) ;  /* 0x000069e000007945 */ /* 0x000fe20003800000 */
[----:B------:R-:W-:Y:S01]  /*11100*/  ISETP.NE.AND P0, PT, RZ, UR4, PT ;  /* 0x00000004ff007c0c */ /* 0x000fe2000bf05270 */
[----:B------:R-:W-:-:S12]  /*11110*/  IMAD R5, R137, 0x80, R195 ;  /* 0x0000008089057824 */ /* 0x000fd800078e02c3 */
[----:B------:R-:W-:Y:S05]  /*11120*/  @!P0 BRA `(.L_x_553) ;  /* 0x0000003400388947 */ /* 0x000fea0003800000 */
[----:B------:R-:W-:-:S03]  /*11130*/  UMOV UR4, 0xffffffff ;  /* 0xffffffff00047882 */ /* 0x000fc60000000000 */
[----:B------:R-:W-:Y:S05]  /*11140*/  BRA.DIV UR4, `(.L_x_554) ;  /* 0x000001c204747947 */ /* 0x000fea000b800000 */
[----:B------:R0:W1:Y:S04]  /*11150*/  SHFL.IDX PT, R3, R24, RZ, 0x1e1f ;  /* 0x001e1fff18037589 */ /* 0x00006800000e0000 */
[----:B------:R0:W2:Y:S04]  /*11160*/  SHFL.IDX PT, R14, R138, RZ, 0x1e1f ;  /* 0x001e1fff8a0e7589 */ /* 0x0000a800000e0000 */
[----:B------:R0:W4:Y:S04]  /*11170*/  SHFL.IDX PT, R0, R26, RZ, 0x1e1f ;  /* 0x001e1fff1a007589 */ /* 0x00012800000e0000 */
[----:B------:R0:W0:Y:S02]  /*11180*/  SHFL.IDX PT, R4, R37, RZ, 0x1e1f ;  /* 0x001e1fff25047589 */ /* 0x00002400000e0000 */
.L_x_812:
[----:B------:R-:W-:Y:S01]  /*11190*/  ULDC UR4, c[0x0][0x448] ;  /* 0x0001120000047ab9 */ /* 0x000fe20000000800 */
[----:B------:R-:W-:Y:S01]  /*111a0*/  BSSY B1, `(.L_x_555) ;  /* 0x000004d000017945 */ /* 0x000fe20003800000 */
[----:B------:R-:W-:Y:S01]  /*111b0*/  IMAD R152, R152, UR4, RZ ;  /* 0x0000000498987c24 */ /* 0x000fe2000f8e02ff */
[----:B------:R-:W-:Y:S02]  /*111c0*/  CS2R R8, SRZ ;  /* 0x0000000000087805 */ /* 0x000fe4000001ff00 */
[----:B------:R-:W-:Y:S02]  /*111d0*/  CS2R R20, SRZ ;  /* 0x0000000000147805 */ /* 0x000fe4000001ff00 */
[----:B0-----:R-:W-:Y:S02]  /*111e0*/  CS2R R24, SRZ ;  /* 0x0000000000187805 */ /* 0x001fe4000001ff00 */
[----:B------:R-:W-:Y:S02]  /*111f0*/  CS2R R30, SRZ ;  /* 0x00000000001e7805 */ /* 0x000fe4000001ff00 */
[----:B------:R-:W-:-:S02]  /*11200*/  ISETP.GE.AND P0, PT, R5, R152, PT ;  /* 0x000000980500720c */ /* 0x000fc40003f06270 */
        /* <DEDUP_REMOVED lines=8> */
[----:B------:R-:W-:Y:S06]  /*11290*/  @P0 BRA `(.L_x_556) ;  /* 0x0000000000f40947 */ /* 0x000fec0003800000 */
[----:B------:R-:W-:Y:S01]  /*112a0*/  ULDC UR4, c[0x0][0x3f4] ;  /* 0x0000fd0000047ab9 */ /* 0x000fe20000000800 */
[----:B------:R-:W-:Y:S02]  /*112b0*/  SHF.R.S32.HI R5, RZ, 0x1f, R197 ;  /* 0x0000001fff057819 */ /* 0x000fe400000114c5 */
[----:B------:R-:W-:Y:S02]  /*112c0*/  CS2R R32, SRZ ;  /* 0x0000000000207805 */ /* 0x000fe4000001ff00 */
[----:B------:R-:W-:Y:S02]  /*112d0*/  ISETP.GE.AND P4, PT, R197, UR4, PT ;  /* 0x00000004c5007c0c */ /* 0x000fe4000bf86270 */
[----:B------:R-:W-:Y:S02]  /*112e0*/  CS2R R34, SRZ ;  /* 0x0000000000227805 */ /* 0x000fe4000001ff00 */
[----:B------:R-:W-:Y:S02]  /*112f0*/  ISETP.GE.AND P3, PT, R199, UR4, PT ;  /* 0x00000004c7007c0c */ /* 0x000fe4000bf66270 */
[----:B------:R-:W-:-:S07]  /*11300*/  ISETP.GE.AND P2, PT, R200, UR4, PT ;  /* 0x00000004c8007c0c */ /* 0x000fce000bf46270 */
[C---:B--2---:R-:W-:Y:S02]  /*11310*/  @!P4 IADD3 R8, P1, R197.reuse, R14, RZ ;  /* 0x0000000ec508c210 */ /* 0x044fe40007f3e0ff */
[----:B-1----:R-:W-:-:S03]  /*11320*/  @!P4 IADD3 R6, P0, R197, R3, RZ ;  /* 0x00000003c506c210 */ /* 0x002fc60007f1e0ff */
[----:B------:R-:W-:Y:S01]  /*11330*/  @!P4 IMAD.X R9, R4, 0x1, R5, P1 ;  /* 0x000000010409c824 */ /* 0x000fe200008e0605 */
[----:B----4-:R-:W-:Y:S02]  /*11340*/  @!P4 IADD3.X R7, R0, R5, RZ, P0, !PT ;  /* 0x000000050007c210 */ /* 0x010fe400007fe4ff */
[----:B------:R-:W-:Y:S02]  /*11350*/  ISETP.GE.AND P1, PT, R198, UR4, PT ;  /* 0x00000004c6007c0c */ /* 0x000fe4000bf26270 */
[----:B------:R-:W5:Y:S01]  /*11360*/  @!P4 LD.E.64 R34, desc[UR50][R8.64] ;  /* 0x000000320822c980 */ /* 0x000f62000c101b00 */
[----:B------:R-:W-:-:S03]  /*11370*/  SHF.R.S32.HI R5, RZ, 0x1f, R199 ;  /* 0x0000001fff057819 */ /* 0x000fc600000114c7 */
[----:B------:R0:W5:Y:S01]  /*11380*/  @!P4 LD.E.64 R32, desc[UR50][R6.64] ;  /* 0x000000320620c980 */ /* 0x000162000c101b00 */
[CC--:B------:R-:W-:Y:S02]  /*11390*/  @!P3 IADD3 R10, P4, R199.reuse, R3.reuse, RZ ;  /* 0x00000003c70ab210 */ /* 0x0c0fe40007f9e0ff */
[-C--:B------:R-:W-:Y:S02]  /*113a0*/  @!P3 IADD3 R42, P5, R199, R14.reuse, RZ ;  /* 0x0000000ec72ab210 */ /* 0x080fe40007fbe0ff */
[----:B------:R-:W-:Y:S01]  /*113b0*/  SHF.R.S32.HI R13, RZ, 0x1f, R200 ;  /* 0x0000001fff0d7819 */ /* 0x000fe200000114c8 */
[--C-:B------:R-:W-:Y:S01]  /*113c0*/  @!P3 IMAD.X R11, R0, 0x1, R5.reuse, P4 ;  /* 0x00000001000bb824 */ /* 0x100fe200020e0605 */
[----:B------:R-:W-:Y:S01]  /*113d0*/  ISETP.GE.AND P0, PT, R22, UR4, PT ;  /* 0x0000000416007c0c */ /* 0x000fe2000bf06270 */
[----:B------:R-:W-:Y:S01]  /*113e0*/  @!P3 IMAD.X R43, R4, 0x1, R5, P5 ;  /* 0x00000001042bb824 */ /* 0x000fe200028e0605 */
[C---:B------:R-:W-:Y:S02]  /*113f0*/  @!P2 IADD3 R46, P4, R200.reuse, R3, RZ ;  /* 0x00000003c82ea210 */ /* 0x040fe40007f9e0ff */
[----:B------:R-:W-:-:S02]  /*11400*/  @!P2 IADD3 R48, P5, R200, R14, RZ ;  /* 0x0000000ec830a210 */ /* 0x000fc40007fbe0ff */
[----:B---3--:R-:W-:Y:S02]  /*11410*/  @!P2 IADD3.X R47, R0, R13, RZ, P4, !PT ;  /* 0x0000000d002fa210 */ /* 0x008fe400027fe4ff */
[----:B------:R-:W-:Y:S01]  /*11420*/  SHF.R.S32.HI R15, RZ, 0x1f, R198 ;  /* 0x0000001fff0f7819 */ /* 0x000fe200000114c6 */
[----:B------:R-:W-:Y:S01]  /*11430*/  @!P2 IMAD.X R49, R4, 0x1, R13, P5 ;  /* 0x000000010431a824 */ /* 0x000fe200028e060d */
[C---:B------:R-:W-:Y:S02]  /*11440*/  @!P1 IADD3 R50, P4, R198.reuse, R3, RZ ;  /* 0x00000003c6329210 */ /* 0x040fe40007f9e0ff */
[----:B------:R-:W-:-:S03]  /*11450*/  @!P1 IADD3 R52, P5, R198, R14, RZ ;  /* 0x0000000ec6349210 */ /* 0x000fc60007fbe0ff */
[--C-:B------:R-:W-:Y:S01]  /*11460*/  @!P1 IMAD.X R51, R0, 0x1, R15.reuse, P4 ;  /* 0x0000000100339824 */ /* 0x100fe200020e060f */
[----:B------:R-:W-:Y:S01]  /*11470*/  ISETP.GE.AND P4, PT, R201, UR4, PT ;  /* 0x00000004c9007c0c */ /* 0x000fe2000bf86270 */
[----:B------:R-:W-:Y:S01]  /*11480*/  @!P1 IMAD.X R53, R4, 0x1, R15, P5 ;  /* 0x0000000104359824 */ /* 0x000fe200028e060f */
[----:B------:R-:W-:Y:S02]  /*11490*/  @!P0 SHF.R.S32.HI R5, RZ, 0x1f, R22 ;  /* 0x0000001fff058819 */ /* 0x000fe40000011416 */
[----:B0-----:R-:W-:-:S04]  /*114a0*/  @!P0 IADD3 R6, P5, R22, R3, RZ ;  /* 0x0000000316068210 */ /* 0x001fc80007fbe0ff */
[----:B------:R-:W-:Y:S02]  /*114b0*/  @!P0 IADD3.X R7, R0, R5, RZ, P5, !PT ;  /* 0x0000000500078210 */ /* 0x000fe40002ffe4ff */
[----:B------:R-:W-:Y:S02]  /*114c0*/  @!P0 IADD3 R40, P5, R22, R14, RZ ;  /* 0x0000000e16288210 */ /* 0x000fe40007fbe0ff */
[----:B------:R-:W-:-:S03]  /*114d0*/  SHF.R.S32.HI R9, RZ, 0x1f, R201 ;  /* 0x0000001fff097819 */ /* 0x000fc600000114c9 */
[----:B------:R-:W-:Y:S01]  /*114e0*/  @!P0 IMAD.X R41, R4, 0x1, R5, P5 ;  /* 0x0000000104298824 */ /* 0x000fe200028e0605 */
[----:B------:R-:W-:Y:S02]  /*114f0*/  @!P4 IADD3 R54, P5, R201, R3, RZ ;  /* 0x00000003c936c210 */ /* 0x000fe40007fbe0ff */
[----:B------:R-:W-:-:S03]  /*11500*/  CS2R R30, SRZ ;  /* 0x00000000001e7805 */ /* 0x000fc6000001ff00 */
[--C-:B------:R-:W-:Y:S01]  /*11510*/  @!P4 IMAD.X R55, R0, 0x1, R9.reuse, P5 ;  /* 0x000000010037c824 */ /* 0x100fe200028e0609 */
[----:B------:R-:W-:Y:S02]  /*11520*/  @!P4 IADD3 R14, P5, R201, R14, RZ ;  /* 0x0000000ec90ec210 */ /* 0x000fe40007fbe0ff */
[----:B------:R0:W5:Y:S01]  /*11530*/  @!P3 LD.E.64 R30, desc[UR50][R10.64] ;  /* 0x000000320a1eb980 */ /* 0x000162000c101b00 */
[----:B------:R-:W-:Y:S02]  /*11540*/  CS2R R28, SRZ ;  /* 0x00000000001c7805 */ /* 0x000fe4000001ff00 */
[----:B------:R-:W-:Y:S02]  /*11550*/  CS2R R24, SRZ ;  /* 0x0000000000187805 */ /* 0x000fe4000001ff00 */
[----:B------:R-:W-:Y:S01]  /*11560*/  CS2R R26, SRZ ;  /* 0x00000000001a7805 */ /* 0x000fe2000001ff00 */
[----:B------:R-:W-:Y:S01]  /*11570*/  @!P4 IMAD.X R15, R4, 0x1, R9, P5 ;  /* 0x00000001040fc824 */ /* 0x000fe200028e0609 */
[----:B------:R-:W-:-:S02]  /*11580*/  CS2R R20, SRZ ;  /* 0x0000000000147805 */ /* 0x000fc4000001ff00 */
[----:B------:R-:W-:Y:S02]  /*11590*/  CS2R R12, SRZ ;  /* 0x00000000000c7805 */ /* 0x000fe4000001ff00 */
[----:B------:R-:W-:Y:S02]  /*115a0*/  CS2R R36, SRZ ;  /* 0x0000000000247805 */ /* 0x000fe4000001ff00 */
[----:B------:R-:W-:Y:S02]  /*115b0*/  CS2R R38, SRZ ;  /* 0x0000000000267805 */ /* 0x000fe4000001ff00 */
[----:B------:R-:W-:Y:S02]  /*115c0*/  CS2R R8, SRZ ;  /* 0x0000000000087805 */ /* 0x000fe4000001ff00 */
[----:B0-----:R-:W-:Y:S01]  /*115d0*/  CS2R R10, SRZ ;  /* 0x00000000000a7805 */ /* 0x001fe2000001ff00 */
[----:B------:R0:W5:Y:S04]  /*115e0*/  @!P3 LD.E.64 R28, desc[UR50][R42.64] ;  /* 0x000000322a1cb980 */ /* 0x000168000c101b00 */
[----:B------:R0:W5:Y:S04]  /*115f0*/  @!P2 LD.E.64 R24, desc[UR50][R46.64] ;  /* 0x000000322e18a980 */ /* 0x000168000c101b00 */
[----:B------:R0:W5:Y:S04]  /*11600*/  @!P2 LD.E.64 R26, desc[UR50][R48.64] ;  /* 0x00000032301aa980 */ /* 0x000168000c101b00 */
[----:B------:R0:W5:Y:S04]  /*11610*/  @!P1 LD.E.64 R20, desc[UR50][R50.64] ;  /* 0x0000003232149980 */ /* 0x000168000c101b00 */
[----:B------:R0:W5:Y:S04]  /*11620*/  @!P1 LD.E.64 R12, desc[UR50][R52.64] ;  /* 0x00000032340c9980 */ /* 0x000168000c101b00 */
[----:B------:R0:W5:Y:S04]  /*11630*/  @!P0 LD.E.64 R36, desc[UR50][R6.64] ;  /* 0x0000003206248980 */ /* 0x000168000c101b00 */
[----:B------:R0:W5:Y:S04]  /*11640*/  @!P0 LD.E.64 R38, desc[UR50][R40.64] ;  /* 0x0000003228268980 */ /* 0x000168000c101b00 */
[----:B------:R0:W5:Y:S04]  /*11650*/  @!P4 LD.E.64 R8, desc[UR50][R54.64] ;  /* 0x000000323608c980 */ /* 0x000168000c101b00 */
[----:B------:R0:W5:Y:S02]  /*11660*/  @!P4 LD.E.64 R10, desc[UR50][R14.64] ;  /* 0x000000320e0ac980 */ /* 0x000164000c101b00 */
.L_x_556:
[----:B------:R-:W-:Y:S05]  /*11670*/  BSYNC B1 ;  /* 0x0000000000017941 */ /* 0x000fea0003800000 */
.L_x_555:
[----:B------:R-:W-:Y:S01]  /*11680*/  ULEA.HI UR4, UR37, UR37, URZ, 0x1 ;  /* 0x0000002525047291 */ /* 0x000fe2000f8f083f */
[----:B----4-:R-:W-:Y:S01]  /*11690*/  IMAD R0, R137, -0x80, R152 ;  /* 0xffffff8089007824 */ /* 0x010fe200078e0298 */
[----:B------:R-:W-:Y:S02]  /*116a0*/  BSSY B1, `(.L_x_557) ;  /* 0x0000009000017945 */ /* 0x000fe40003800000 */
[----:B------:R-:W-:Y:S02]  /*116b0*/  ULOP3.LUT UR4, UR4, 0xfffffffe, URZ, 0xc0, !UPT ;  /* 0xfffffffe04047892 */ /* 0x000fe4000f8ec03f */
[----:B------:R-:W-:Y:S02]  /*116c0*/  VIMNMX R0, R0, 0x80, PT ;  /* 0x0000008000007848 */ /* 0x000fe40003fe0100 */
[----:B------:R-:W-:Y:S02]  /*116d0*/  UIADD3 UR4, UR37, -UR4, URZ ;  /* 0x8000000425047290 */ /* 0x000fe4000fffe03f */
[----:B------:R-:W-:-:S04]  /*116e0*/  ISETP.GE.AND P1, PT, R195, R0, PT ;  /* 0x00000000c300720c */ /* 0x000fc80003f26270 */
[----:B-1----:R-:W-:-:S04]  /*116f0*/  MOV R3, UR4 ;  /* 0x0000000400037c02 */ /* 0x002fc80008000f00 */
[----:B------:R-:W-:-:S04]  /*11700*/  SHF.L.U32 R3, R3, 0x1f, RZ ;  /* 0x0000001f03037819 */ /* 0x000fc800000006ff */
[----:B------:R-:W1:Y:S02]  /*11710*/  SYNCS.PHASECHK.TRANS64.TRYWAIT P0, [R18+URZ+0x29800], R3 ;  /* 0x02980003120075a7 */ /* 0x000e64000800017f */
[----:B-1----:R-:W-:Y:S05]  /*11720*/  @!P0 BRA `(.L_x_558) ;  /* 0x000001bc006c8947 */ /* 0x002fea0003800000 */
.L_x_813:
[----:B------:R-:W-:Y:S05]  /*11730*/  BSYNC B1 ;  /* 0x0000000000017941 */ /* 0x000fea0003800000 */
.L_x_557:
[----:B------:R-:W-:Y:S05]  /*11740*/  @P1 BRA `(.L_x_559) ;  /* 0x0000006000e01947 */ /* 0x000fea0003800000 */
[----:B------:R-:W4:Y:S01]  /*11750*/  LDC R0, c[0x0][0x3f4] ;  /* 0x0000fd00ff007b82 */ /* 0x000f220000000800 */
[----:B------:R-:W-:Y:S01]  /*11760*/  BSSY B1, `(.L_x_560) ;  /* 0x000007f000017945 */ /* 0x000fe20003800000 */
[-C--:B----4-:R-:W-:Y:S02]  /*11770*/  ISETP.GE.AND P0, PT, R22, R0.reuse, PT ;  /* 0x000000001600720c */ /* 0x090fe40003f06270 */
[-C--:B------:R-:W-:Y:S02]  /*11780*/  ISETP.GE.AND P1, PT, R197, R0.reuse, PT ;  /* 0x00000000c500720c */ /* 0x080fe40003f26270 */
[-C--:B------:R-:W-:Y:S02]  /*11790*/  ISETP.GE.AND P2, PT, R199, R0.reuse, PT ;  /* 0x00000000c700720c */ /* 0x080fe40003f46270 */
[-C--:B------:R-:W-:Y:S02]  /*117a0*/  ISETP.GE.AND P3, PT, R200, R0.reuse, PT ;  /* 0x00000000c800720c */ /* 0x080fe40003f66270 */
[----:B------:R-:W-:-:S02]  /*117b0*/  ISETP.GE.AND P4, PT, R198, R0, PT ;  /* 0x00000000c600720c */ /* 0x000fc40003f86270 */
[----:B------:R-:W-:Y:S01]  /*117c0*/  ISETP.GE.AND P5, PT, R201, R0, PT ;  /* 0x00000000c900720c */ /* 0x000fe20003fa6270 */
[----:B------:R-:W-:Y:S02]  /*117d0*/  IMAD.IADD R0, R18, 0x1, R213 ;  /* 0x0000000112007824 */ /* 0x000fe400078e02d5 */
[----:B------:R-:W-:Y:S10]  /*117e0*/  @P0 BRA `(.L_x_561) ;  /* 0x0000000400d80947 */ /* 0x000ff40003800000 */
[----:B0-----:R-:W0:Y:S01]  /*117f0*/  LDS.128 R4, [R0+0x14400] ;  /* 0x0144000000047984 */ /* 0x001e220000000c00 */
[----:B--2--5:R-:W-:Y:S02]  /*11800*/  SHF.R.U32.HI R14, RZ, 0x8, R36 ;  /* 0x00000008ff0e7819 */ /* 0x024fe40000011624 */
[----:B-1----:R-:W-:Y:S02]  /*11810*/  LOP3.LUT R3, R36, 0xff, RZ, 0xc0, !PT ;  /* 0x000000ff24037812 */ /* 0x002fe400078ec0ff */
[----:B------:R-:W-:Y:S02]  /*11820*/  LOP3.LUT R14, R14, 0xff, RZ, 0xc0, !PT ;  /* 0x000000ff0e0e7812 */ /* 0x000fe400078ec0ff */
[----:B------:R-:W-:Y:S02]  /*11830*/  SHF.R.U32.HI R40, RZ, 0x8, R37 ;  /* 0x00000008ff287819 */ /* 0x000fe40000011625 */
[----:B------:R-:W-:Y:S02]  /*11840*/  SHF.R.U32.HI R43, RZ, 0x8, R39 ;  /* 0x00000008ff2b7819 */ /* 0x000fe40000011627 */
[----:B------:R-:W-:-:S02]  /*11850*/  PRMT R3, R14, 0x7604, R3 ;  /* 0x000076040e037816 */ /* 0x000fc40000000003 */
[----:B------:R-:W-:Y:S02]  /*11860*/  LOP3.LUT R15, R37, 0xff, RZ, 0xc0, !PT ;  /* 0x000000ff250f7812 */ /* 0x000fe400078ec0ff */
[----:B------:R-:W-:Y:S02]  /*11870*/  LOP3.LUT R40, R40, 0xff, RZ, 0xc0, !PT ;  /* 0x000000ff28287812 */ /* 0x000fe400078ec0ff */
[----:B------:R-:W-:Y:S02]  /*11880*/  SHF.R.U32.HI R46, RZ, 0x10, R37 ;  /* 0x00000010ff2e7819 */ /* 0x000fe40000011625 */
[----:B------:R-:W-:Y:S02]  /*11890*/  SHF.R.U32.HI R14, RZ, 0x8, R38 ;  /* 0x00000008ff0e7819 */ /* 0x000fe40000011626 */
[----:B------:R-:W-:Y:S02]  /*118a0*/  SHF.R.U32.HI R45, RZ, 0x10, R39 ;  /* 0x00000010ff2d7819 */ /* 0x000fe40000011627 */
[----:B------:R-:W-:-:S02]  /*118b0*/  LOP3.LUT R42, R39, 0xff, RZ, 0xc0, !PT ;  /* 0x000000ff272a7812 */ /* 0x000fc400078ec0ff */
[----:B------:R-:W-:Y:S01]  /*118c0*/  LOP3.LUT R43, R43, 0xff, RZ, 0xc0, !PT ;  /* 0x000000ff2b2b7812 */ /* 0x000fe200078ec0ff */
[----:B------:R-:W-:Y:S01]  /*118d0*/  IMAD.U32 R45, R45, 0x10000, RZ ;  /* 0x000100002d2d7824 */ /* 0x000fe200078e00ff */
[----:B------:R-:W-:Y:S02]  /*118e0*/  PRMT R15, R40, 0x7604, R15 ;  /* 0x00007604280f7816 */ /* 0x000fe4000000000f */
[----:B------:R-:W-:Y:S01]  /*118f0*/  LOP3.LUT R41, R14, 0xff, RZ, 0xc0, !PT ;  /* 0x000000ff0e297812 */ /* 0x000fe200078ec0ff */
[----:B------:R-:W-:Y:S01]  /*11900*/  IMAD.U32 R14, R46, 0x10000, RZ ;  /* 0x000100002e0e7824 */ /* 0x000fe200078e00ff */
[----:B------:R-:W-:Y:S02]  /*11910*/  LOP3.LUT R40, R38, 0xff, RZ, 0xc0, !PT ;  /* 0x000000ff26287812 */ /* 0x000fe400078ec0ff */
[----:B------:R-:W-:Y:S02]  /*11920*/  PRMT R42, R43, 0x7604, R42 ;  /* 0x000076042b2a7816 */ /* 0x000fe4000000002a */
[----:B------:R-:W-:-:S02]  /*11930*/  PRMT R43, R41, 0x7604, R40 ;  /* 0x00007604292b7816 */ /* 0x000fc40000000028 */
[----:B------:R-:W-:Y:S02]  /*11940*/  LOP3.LUT R41, R15, 0xff0000, R14, 0xf8, !PT ;  /* 0x00ff00000f297812 */ /* 0x000fe400078ef80e */
[----:B------:R-:W-:Y:S02]  /*11950*/  LOP3.LUT R45, R42, 0xff0000, R45, 0xf8, !PT ;  /* 0x00ff00002a2d7812 */ /* 0x000fe400078ef82d */
[----:B------:R-:W-:Y:S02]  /*11960*/  LOP3.LUT R43, R43, 0xff0000, R38, 0xf8, !PT ;  /* 0x00ff00002b2b7812 */ /* 0x000fe400078ef826 */
[----:B------:R-:W-:Y:S02]  /*11970*/  LOP3.LUT R45, R45, 0xff000000, R39, 0xf8, !PT ;  /* 0xff0000002d2d7812 */ /* 0x000fe400078ef827 */
[----:B------:R-:W-:Y:S02]  /*11980*/  LOP3.LUT R41, R41, 0xff000000, R37, 0xf8, !PT ;  /* 0xff00000029297812 */ /* 0x000fe400078ef825 */
[----:B------:R-:W-:-:S02]  /*11990*/  LOP3.LUT R15, R3, 0xff0000, R36, 0xf8, !PT ;  /* 0x00ff0000030f7812 */ /* 0x000fc400078ef824 */
[----:B------:R-:W-:Y:S02]  /*119a0*/  LOP3.LUT R43, R43, 0xff000000, R38, 0xf8, !PT ;  /* 0xff0000002b2b7812 */ /* 0x000fe400078ef826 */
[-C--:B0-----:R-:W-:Y:S02]  /*119b0*/  F2FP.F16.E4M3.UNPACK_B R3, R6.reuse.H1 ;  /* 0x00000006ff03723e */ /* 0x081fe400030006ff */
[----:B------:R-:W-:Y:S02]  /*119c0*/  F2FP.F16.E4M3.UNPACK_B R42, R45 ;  /* 0x0000002dff2a723e */ /* 0x000fe400020006ff */
[----:B------:R-:W-:Y:S01]  /*119d0*/  F2FP.F16.E4M3.UNPACK_B R38, R41 ;  /* 0x00000029ff26723e */ /* 0x000fe200020006ff */
[--C-:B------:R-:W-:Y:S01]  /*119e0*/  HADD2.F32 R14, -RZ, R3.reuse.H1_H1 ;  /* 0x30000003ff0e7230 */ /* 0x100fe20000004100 */
[----:B------:R-:W-:Y:S01]  /*119f0*/  F2FP.F16.E4M3.UNPACK_B R6, R6 ;  /* 0x00000006ff06723e */ /* 0x000fe200020006ff */
[----:B------:R-:W-:Y:S01]  /*11a00*/  HADD2.F32 R46, -RZ, R42.H1_H1 ;  /* 0x3000002aff2e7230 */ /* 0x000fe20000004100 */
[----:B------:R-:W-:Y:S01]  /*11a10*/  LOP3.LUT R40, R15, 0xff000000, R36, 0xf8, !PT ;  /* 0xff0000000f287812 */ /* 0x000fe200078ef824 */
[----:B------:R-:W-:Y:S01]  /*11a20*/  HADD2.F32 R39, -RZ, R38.H1_H1 ;  /* 0x30000026ff277230 */ /* 0x000fe20000004100 */
[-C--:B------:R-:W-:Y:S01]  /*11a30*/  F2FP.F16.E4M3.UNPACK_B R36, R7.reuse ;  /* 0x00000007ff24723e */ /* 0x080fe200020006ff */
[----:B------:R-:W-:Y:S01]  /*11a40*/  HADD2.F32 R15, -RZ, R3.H0_H0 ;  /* 0x20000003ff0f7230 */ /* 0x000fe20000004100 */
[----:B------:R-:W-:Y:S01]  /*11a50*/  F2FP.F16.E4M3.UNPACK_B R37, R7.H1 ;  /* 0x00000007ff25723e */ /* 0x000fe200030006ff */
[C---:B------:R-:W-:Y:S01]  /*11a60*/  FMUL.FTZ R48, R14.reuse, R46 ;  /* 0x0000002e0e307220 */ /* 0x040fe20000410000 */
[----:B---3--:R-:W-:Y:S01]  /*11a70*/  FMUL.FTZ R47, R14, R39 ;  /* 0x000000270e2f7220 */ /* 0x008fe20000410000 */
[-C--:B------:R-:W-:Y:S01]  /*11a80*/  F2FP.F16.E4M3.UNPACK_B R7, R5.reuse ;  /* 0x00000005ff07723e */ /* 0x080fe200020006ff */
[----:B------:R-:W-:Y:S01]  /*11a90*/  HADD2.F32 R42, -RZ, R42.H0_H0 ;  /* 0x2000002aff2a7230 */ /* 0x000fe20000004100 */
[----:B------:R-:W-:Y:S01]  /*11aa0*/  F2FP.F16.E4M3.UNPACK_B R14, R5.H1 ;  /* 0x00000005ff0e723e */ /* 0x000fe200030006ff */
[----:B------:R-:W-:-:S02]  /*11ab0*/  HADD2.F32 R5, -RZ, R6.H1_H1 ;  /* 0x30000006ff057230 */ /* 0x000fc40000004100 */
[C---:B------:R-:W-:Y:S01]  /*11ac0*/  FFMA.FTZ R50, R15.reuse, R39, -R48 ;  /* 0x000000270f327223 */ /* 0x040fe20000010830 */
[----:B------:R-:W-:Y:S02]  /*11ad0*/  HADD2.F32 R38, -RZ, R38.H0_H0 ;  /* 0x20000026ff267230 */ /* 0x000fe40000004100 */
[----:B------:R-:W-:Y:S01]  /*11ae0*/  FFMA.FTZ R51, R15, R46, R47 ;  /* 0x0000002e0f337223 */ /* 0x000fe2000001002f */
[----:B------:R-:W-:Y:S01]  /*11af0*/  HADD2.F32 R6, -RZ, R6.H0_H0 ;  /* 0x20000006ff067230 */ /* 0x000fe20000004100 */
[----:B------:R-:W-:Y:S01]  /*11b00*/  F2FP.F16.E4M3.UNPACK_B R45, R45.H1 ;  /* 0x0000002dff2d723e */ /* 0x000fe200030006ff */
[C---:B------:R-:W-:Y:S01]  /*11b10*/  FMUL.FTZ R15, R5.reuse, R42 ;  /* 0x0000002a050f7220 */ /* 0x040fe20000410000 */
[----:B------:R-:W-:Y:S01]  /*11b20*/  F2FP.F16.E4M3.UNPACK_B R41, R41.H1 ;  /* 0x00000029ff29723e */ /* 0x000fe200030006ff */
[-C--:B------:R-:W-:Y:S01]  /*11b30*/  FMUL.FTZ R49, R5, R38.reuse ;  /* 0x0000002605317220 */ /* 0x080fe20000410000 */
[----:B------:R-:W-:Y:S02]  /*11b40*/  HADD2.F32 R5, -RZ, R36.H1_H1 ;  /* 0x30000024ff057230 */ /* 0x000fe40000004100 */
[----:B------:R-:W-:Y:S01]  /*11b50*/  FFMA.FTZ R47, R6, R38, -R15 ;  /* 0x00000026062f7223 */ /* 0x000fe2000001080f */
[----:B------:R-:W-:-:S02]  /*11b60*/  HADD2.F32 R39, -RZ, R45.H0_H0 ;  /* 0x2000002dff277230 */ /* 0x000fc40000004100 */
[----:B------:R-:W-:Y:S01]  /*11b70*/  FFMA.FTZ R48, R6, R42, R49 ;  /* 0x0000002a06307223 */ /* 0x000fe20000010031 */
[----:B------:R-:W-:Y:S01]  /*11b80*/  HADD2.F32 R15, -RZ, R41.H0_H0 ;  /* 0x20000029ff0f7230 */ /* 0x000fe20000004100 */
[----:B------:R-:W-:Y:S01]  /*11b90*/  F2FP.F16.E4M3.UNPACK_B R3, R4 ;  /* 0x00000004ff03723e */ /* 0x000fe200020006ff */
[----:B------:R-:W-:Y:S02]  /*11ba0*/  HADD2.F32 R36, -RZ, R36.H0_H0 ;  /* 0x20000024ff247230 */ /* 0x000fe40000004100 */
[C---:B------:R-:W-:Y:S01]  /*11bb0*/  FMUL.FTZ R49, R5.reuse, R39 ;  /* 0x0000002705317220 */ /* 0x040fe20000410000 */
[----:B------:R-:W-:Y:S02]  /*11bc0*/  HADD2.F32 R45, -RZ, R45.H1_H1 ;  /* 0x3000002dff2d7230 */ /* 0x000fe40000004100 */
[-C--:B------:R-:W-:Y:S01]  /*11bd0*/  FMUL.FTZ R5, R5, R15.reuse ;  /* 0x0000000f05057220 */ /* 0x080fe20000410000 */
[----:B------:R-:W-:Y:S02]  /*11be0*/  HADD2.F32 R6, -RZ, R37.H1_H1 ;  /* 0x30000025ff067230 */ /* 0x000fe40000004100 */
[----:B------:R-:W-:Y:S01]  /*11bf0*/  FFMA.FTZ R49, R36, R15, -R49 ;  /* 0x0000000f24317223 */ /* 0x000fe20000010831 */
[----:B------:R-:W-:-:S02]  /*11c00*/  HADD2.F32 R41, -RZ, R41.H1_H1 ;  /* 0x30000029ff297230 */ /* 0x000fc40000004100 */
[----:B------:R-:W-:Y:S01]  /*11c10*/  FFMA.FTZ R52, R36, R39, R5 ;  /* 0x0000002724347223 */ /* 0x000fe20000010005 */
[----:B------:R-:W-:Y:S02]  /*11c20*/  HADD2.F32 R37, -RZ, R37.H0_H0 ;  /* 0x20000025ff257230 */ /* 0x000fe40000004100 */
[C---:B------:R-:W-:Y:S01]  /*11c30*/  FMUL.FTZ R38, R6.reuse, R45 ;  /* 0x0000002d06267220 */ /* 0x040fe20000410000 */
[----:B------:R-:W-:Y:S01]  /*11c40*/  F2FP.F16.E4M3.UNPACK_B R5, R43 ;  /* 0x0000002bff05723e */ /* 0x000fe200020006ff */
[-C--:B------:R-:W-:Y:S01]  /*11c50*/  FMUL.FTZ R36, R6, R41.reuse ;  /* 0x0000002906247220 */ /* 0x080fe20000410000 */
[----:B------:R-:W-:Y:S01]  /*11c60*/  F2FP.F16.E4M3.UNPACK_B R4, R4.H1 ;  /* 0x00000004ff04723e */ /* 0x000fe200030006ff */
[C---:B------:R-:W-:Y:S01]  /*11c70*/  FFMA.FTZ R53, R37.reuse, R41, -R38 ;  /* 0x0000002925357223 */ /* 0x040fe20000010826 */
[-C--:B------:R-:W-:Y:S01]  /*11c80*/  F2FP.F16.E4M3.UNPACK_B R15, R40.reuse ;  /* 0x00000028ff0f723e */ /* 0x080fe200020006ff */
[----:B------:R-:W-:Y:S01]  /*11c90*/  FFMA.FTZ R54, R37, R45, R36 ;  /* 0x0000002d25367223 */ /* 0x000fe20000010024 */
[--C-:B------:R-:W-:Y:S01]  /*11ca0*/  HADD2.F32 R38, -RZ, R5.reuse.H1_H1 ;  /* 0x30000005ff267230 */ /* 0x100fe20000004100 */
[----:B------:R-:W-:Y:S01]  /*11cb0*/  F2FP.F16.E4M3.UNPACK_B R40, R40.H1 ;  /* 0x00000028ff28723e */ /* 0x000fe200030006ff */
[----:B------:R-:W-:Y:S01]  /*11cc0*/  HADD2.F32 R37, -RZ, R5.H0_H0 ;  /* 0x20000005ff257230 */ /* 0x000fe20000004100 */
[----:B------:R-:W-:Y:S01]  /*11cd0*/  F2FP.F16.E4M3.UNPACK_B R43, R43.H1 ;  /* 0x0000002bff2b723e */ /* 0x000fe200030006ff */
[----:B------:R-:W-:-:S02]  /*11ce0*/  HADD2.F32 R6, -RZ, R4.H1_H1 ;  /* 0x30000004ff067230 */ /* 0x000fc40000004100 */
[----:B------:R-:W-:Y:S02]  /*11cf0*/  HADD2.F32 R36, -RZ, R15.H1_H1 ;  /* 0x3000000fff247230 */ /* 0x000fe40000004100 */
[----:B------:R-:W-:Y:S02]  /*11d00*/  HADD2.F32 R5, -RZ, R4.H0_H0 ;  /* 0x20000004ff057230 */ /* 0x000fe40000004100 */
[C---:B------:R-:W-:Y:S01]  /*11d10*/  FMUL.FTZ R42, R6.reuse, R38 ;  /* 0x00000026062a7220 */ /* 0x040fe20000410000 */
[----:B------:R-:W-:Y:S02]  /*11d20*/  HADD2.F32 R4, -RZ, R3.H1_H1 ;  /* 0x30000003ff047230 */ /* 0x000fe40000004100 */
[-C--:B------:R-:W-:Y:S01]  /*11d30*/  FMUL.FTZ R46, R6, R36.reuse ;  /* 0x00000024062e7220 */ /* 0x080fe20000410000 */
[----:B------:R-:W-:Y:S02]  /*11d40*/  HADD2.F32 R15, -RZ, R15.H0_H0 ;  /* 0x2000000fff0f7230 */ /* 0x000fe40000004100 */
[----:B------:R-:W-:Y:S01]  /*11d50*/  FFMA.FTZ R42, R5, R36, -R42 ;  /* 0x00000024052a7223 */ /* 0x000fe2000001082a */
[----:B------:R-:W-:-:S02]  /*11d60*/  HADD2.F32 R3, -RZ, R3.H0_H0 ;  /* 0x20000003ff037230 */ /* 0x000fc40000004100 */
[C---:B------:R-:W-:Y:S01]  /*11d70*/  FMUL.FTZ R6, R4.reuse, R37 ;  /* 0x0000002504067220 */ /* 0x040fe20000410000 */
[----:B------:R-:W-:Y:S01]  /*11d80*/  FFMA.FTZ R39, R5, R38, R46 ;  /* 0x0000002605277223 */ /* 0x000fe2000001002e */
[-C--:B------:R-:W-:Y:S01]  /*11d90*/  FMUL.FTZ R4, R4, R15.reuse ;  /* 0x0000000f04047220 */ /* 0x080fe20000410000 */
[----:B------:R-:W-:Y:S02]  /*11da0*/  HADD2.F32 R5, -RZ, R40.H1_H1 ;  /* 0x30000028ff057230 */ /* 0x000fe40000004100 */
[C---:B------:R-:W-:Y:S01]  /*11db0*/  FFMA.FTZ R36, R3.reuse, R15, -R6 ;  /* 0x0000000f03247223 */ /* 0x040fe20000010806 */
[--C-:B------:R-:W-:Y:S02]  /*11dc0*/  HADD2.F32 R15, -RZ, R43.reuse.H1_H1 ;  /* 0x3000002bff0f7230 */ /* 0x100fe40000004100 */
[----:B------:R-:W-:Y:S01]  /*11dd0*/  FFMA.FTZ R37, R3, R37, R4 ;  /* 0x0000002503257223 */ /* 0x000fe20000010004 */
[----:B------:R-:W-:Y:S02]  /*11de0*/  HADD2.F32 R4, -RZ, R14.H1_H1 ;  /* 0x3000000eff047230 */ /* 0x000fe40000004100 */
[----:B------:R-:W-:-:S02]  /*11df0*/  HADD2.F32 R6, -RZ, R43.H0_H0 ;  /* 0x2000002bff067230 */ /* 0x000fc40000004100 */
[--C-:B------:R-:W-:Y:S02]  /*11e00*/  HADD2.F32 R3, -RZ, R7.reuse.H1_H1 ;  /* 0x30000007ff037230 */ /* 0x100fe40000004100 */
[C---:B------:R-:W-:Y:S01]  /*11e10*/  FMUL.FTZ R41, R4.reuse, R15 ;  /* 0x0000000f04297220 */ /* 0x040fe20000410000 */
[----:B------:R-:W-:Y:S02]  /*11e20*/  HADD2.F32 R40, -RZ, R40.H0_H0 ;  /* 0x20000028ff287230 */ /* 0x000fe40000004100 */
[-C--:B------:R-:W-:Y:S01]  /*11e30*/  FMUL.FTZ R38, R4, R5.reuse ;  /* 0x0000000504267220 */ /* 0x080fe20000410000 */
[----:B------:R-:W-:Y:S02]  /*11e40*/  HADD2.F32 R14, -RZ, R14.H0_H0 ;  /* 0x2000000eff0e7230 */ /* 0x000fe40000004100 */
[C---:B------:R-:W-:Y:S01]  /*11e50*/  FMUL.FTZ R4, R3.reuse, R6 ;  /* 0x0000000603047220 */ /* 0x040fe20000410000 */
[----:B------:R-:W-:Y:S02]  /*11e60*/  HADD2.F32 R7, -RZ, R7.H0_H0 ;  /* 0x20000007ff077230 */ /* 0x000fe40000004100 */
[-C--:B------:R-:W-:Y:S01]  /*11e70*/  FMUL.FTZ R3, R3, R40.reuse ;  /* 0x0000002803037220 */ /* 0x080fe20000410000 */
[C---:B------:R-:W-:Y:S01]  /*11e80*/  FFMA.FTZ R41, R14.reuse, R5, -R41 ;  /* 0x000000050e297223 */ /* 0x040fe20000010829 */
[----:B------:R-:W-:Y:S01]  /*11e90*/  FFMA.FTZ R38, R14, R15, R38 ;  /* 0x0000000f0e267223 */ /* 0x000fe20000010026 */
[C---:B------:R-:W-:Y:S01]  /*11ea0*/  FFMA.FTZ R5, R7.reuse, R40, -R4 ;  /* 0x0000002807057223 */ /* 0x040fe20000010804 */
[----:B------:R-:W-:Y:S01]  /*11eb0*/  FFMA.FTZ R14, R7, R6, R3 ;  /* 0x00000006070e7223 */ /* 0x000fe20000010003 */
[----:B------:R-:W-:-:S02]  /*11ec0*/  F2FP.SATFINITE.E4M3.F32.PACK_AB_MERGE_C R6, R51, R50, RZ ;  /* 0x000000323306723e */ /* 0x000fc400048070ff */
[----:B------:R-:W-:Y:S02]  /*11ed0*/  F2FP.SATFINITE.E4M3.F32.PACK_AB_MERGE_C R7, R54, R53, RZ ;  /* 0x000000353607723e */ /* 0x000fe400048070ff */
[----:B------:R-:W-:Y:S02]  /*11ee0*/  F2FP.SATFINITE.E4M3.F32.PACK_AB_MERGE_C R4, R39, R42, RZ ;  /* 0x0000002a2704723e */ /* 0x000fe400048070ff */
[----:B------:R-:W-:Y:S02]  /*11ef0*/  F2FP.SATFINITE.E4M3.F32.PACK_AB_MERGE_C R38, R38, R41, RZ ;  /* 0x000000292626723e */ /* 0x000fe400048070ff */
[----:B------:R-:W-:Y:S02]  /*11f00*/  F2FP.SATFINITE.E4M3.F32.PACK_AB_MERGE_C R6, R48, R47, R6 ;  /* 0x0000002f3006723e */ /* 0x000fe40004807006 */
[----:B------:R-:W-:Y:S02]  /*11f10*/  F2FP.SATFINITE.E4M3.F32.PACK_AB_MERGE_C R7, R52, R49, R7 ;  /* 0x000000313407723e */ /* 0x000fe40004807007 */
[----:B------:R-:W-:-:S02]  /*11f20*/  F2FP.SATFINITE.E4M3.F32.PACK_AB_MERGE_C R4, R37, R36, R4 ;  /* 0x000000242504723e */ /* 0x000fc40004807004 */
[----:B------:R-:W-:-:S05]  /*11f30*/  F2FP.SATFINITE.E4M3.F32.PACK_AB_MERGE_C R5, R14, R5, R38 ;  /* 0x000000050e05723e */ /* 0x000fca0004807026 */
[----:B------:R4:W-:Y:S02]  /*11f40*/  STS.128 [R0+0x14400], R4 ;  /* 0x0144000400007388 */ /* 0x0009e40000000c00 */
.L_x_561:
[----:B------:R-:W-:Y:S05]  /*11f50*/  BSYNC B1 ;  /* 0x0000000000017941 */ /* 0x000fea0003800000 */
.L_x_560:
[----:B------:R-:W-:Y:S04]  /*11f60*/  BSSY B1, `(.L_x_562) ;  /* 0x000007d000017945 */ /* 0x000fe80003800000 */
[----:B------:R-:W-:Y:S05]  /*11f70*/  @P1 BRA `(.L_x_563) ;  /* 0x0000000400ec1947 */ /* 0x000fea0003800000 */
[----:B0-----:R-:W4:Y:S01]  /*11f80*/  LDL R51, [R1+0x14] ;  /* 0x0000140001337983 */ /* 0x001f220000100800 */
[----:B-----5:R-:W-:Y:S02]  /*11f90*/  SHF.R.U32.HI R15, RZ, 0x8, R33 ;  /* 0x00000008ff0f7819 */ /* 0x020fe40000011621 */
[----:B------:R-:W-:Y:S02]  /*11fa0*/  SHF.R.U32.HI R40, RZ, 0x8, R35 ;  /* 0x00000008ff287819 */ /* 0x000fe40000011623 */
[----:B------:R-:W-:Y:S02]  /*11fb0*/  SHF.R.U32.HI R37, RZ, 0x8, R34 ;  /* 0x00000008ff257819 */ /* 0x000fe40000011622 */
[----:B------:R-:W-:Y:S02]  /*11fc0*/  LOP3.LUT R36, R33, 0xff, RZ, 0xc0, !PT ;  /* 0x000000ff21247812 */ /* 0x000fe400078ec0ff */
[----:B------:R-:W-:Y:S02]  /*11fd0*/  LOP3.LUT R41, R35, 0xff, RZ, 0xc0, !PT ;  /* 0x000000ff23297812 */ /* 0x000fe400078ec0ff */
[----:B------:R-:W-:-:S02]  /*11fe0*/  LOP3.LUT R15, R15, 0xff, RZ, 0xc0, !PT ;  /* 0x000000ff0f0f7812 */ /* 0x000fc400078ec0ff */
[----:B------:R-:W-:Y:S02]  /*11ff0*/  LOP3.LUT R40, R40, 0xff, RZ, 0xc0, !PT ;  /* 0x000000ff28287812 */ /* 0x000fe400078ec0ff */
[----:B-1----:R-:W-:Y:S02]  /*12000*/  SHF.R.U32.HI R3, RZ, 0x8, R32 ;  /* 0x00000008ff037819 */ /* 0x002fe40000011620 */
[----:B------:R-:W-:Y:S02]  /*12010*/  LOP3.LUT R38, R37, 0xff, RZ, 0xc0, !PT ;  /* 0x000000ff25267812 */ /* 0x000fe400078ec0ff */
[----:B------:R-:W-:Y:S02]  /*12020*/  PRMT R37, R15, 0x7604, R36 ;  /* 0x000076040f257816 */ /* 0x000fe40000000024 */
[----:B------:R-:W-:Y:S02]  /*12030*/  PRMT R41, R40, 0x7604, R41 ;  /* 0x0000760428297816 */ /* 0x000fe40000000029 */
[----:B------:R-:W-:-:S02]  /*12040*/  SHF.R.U32.HI R36, RZ, 0x10, R33 ;  /* 0x00000010ff247819 */ /* 0x000fc40000011621 */
[----:B------:R-:W-:Y:S02]  /*12050*/  SHF.R.U32.HI R40, RZ, 0x10, R35 ;  /* 0x00000010ff287819 */ /* 0x000fe40000011623 */
[----:B--2---:R-:W-:Y:S02]  /*12060*/  LOP3.LUT R14, R32, 0xff, RZ, 0xc0, !PT ;  /* 0x000000ff200e7812 */ /* 0x004fe400078ec0ff */
[----:B------:R-:W-:Y:S02]  /*12070*/  LOP3.LUT R39, R34, 0xff, RZ, 0xc0, !PT ;  /* 0x000000ff22277812 */ /* 0x000fe400078ec0ff */
[----:B------:R-:W-:Y:S02]  /*12080*/  LOP3.LUT R3, R3, 0xff, RZ, 0xc0, !PT ;  /* 0x000000ff03037812 */ /* 0x000fe400078ec0ff */
[----:B------:R-:W-:Y:S02]  /*12090*/  SHF.R.U32.HI R15, RZ, 0x10, R34 ;  /* 0x00000010ff0f7819 */ /* 0x000fe40000011622 */
[----:B------:R-:W-:-:S02]  /*120a0*/  LOP3.LUT R36, R36, 0xff, RZ, 0xc0, !PT ;  /* 0x000000ff24247812 */ /* 0x000fc400078ec0ff */
[----:B------:R-:W-:Y:S02]  /*120b0*/  LOP3.LUT R40, R40, 0xff, RZ, 0xc0, !PT ;  /* 0x000000ff28287812 */ /* 0x000fe400078ec0ff */
[----:B------:R-:W-:Y:S02]  /*120c0*/  PRMT R14, R3, 0x7604, R14 ;  /* 0x00007604030e7816 */ /* 0x000fe4000000000e */
[----:B------:R-:W-:Y:S02]  /*120d0*/  PRMT R39, R38, 0x7604, R39 ;  /* 0x0000760426277816 */ /* 0x000fe40000000027 */
[----:B------:R-:W-:Y:S02]  /*120e0*/  SHF.R.U32.HI R3, RZ, 0x10, R32 ;  /* 0x00000010ff037819 */ /* 0x000fe40000011620 */
[----:B------:R-:W-:Y:S02]  /*120f0*/  LOP3.LUT R38, R15, 0xff, RZ, 0xc0, !PT ;  /* 0x000000ff0f267812 */ /* 0x000fe400078ec0ff */
[----:B------:R-:W-:-:S02]  /*12100*/  PRMT R37, R36, 0x7054, R37 ;  /* 0x0000705424257816 */ /* 0x000fc40000000025 */
[----:B------:R-:W-:Y:S02]  /*12110*/  PRMT R41, R40, 0x7054, R41 ;  /* 0x0000705428297816 */ /* 0x000fe40000000029 */
[----:B------:R-:W-:Y:S02]  /*12120*/  LOP3.LUT R3, R3, 0xff, RZ, 0xc0, !PT ;  /* 0x000000ff03037812 */ /* 0x000fe400078ec0ff */
[----:B------:R-:W-:Y:S02]  /*12130*/  PRMT R39, R38, 0x7054, R39 ;  /* 0x0000705426277816 */ /* 0x000fe40000000027 */
[----:B------:R-:W-:Y:S02]  /*12140*/  LOP3.LUT R41, R41, 0xff000000, R35, 0xf8, !PT ;  /* 0xff00000029297812 */ /* 0x000fe400078ef823 */
[----:B------:R-:W-:Y:S02]  /*12150*/  LOP3.LUT R37, R37, 0xff000000, R33, 0xf8, !PT ;  /* 0xff00000025257812 */ /* 0x000fe400078ef821 */
[----:B------:R-:W-:-:S02]  /*12160*/  PRMT R15, R3, 0x7054, R14 ;  /* 0x00007054030f7816 */ /* 0x000fc4000000000e */
[----:B------:R-:W-:Y:S02]  /*12170*/  LOP3.LUT R39, R39, 0xff000000, R34, 0xf8, !PT ;  /* 0xff00000027277812 */ /* 0x000fe400078ef822 */
[----:B------:R-:W-:Y:S02]  /*12180*/  F2FP.F16.E4M3.UNPACK_B R38, R41 ;  /* 0x00000029ff26723e */ /* 0x000fe400020006ff */
[----:B------:R-:W-:Y:S02]  /*12190*/  F2FP.F16.E4M3.UNPACK_B R34, R37 ;  /* 0x00000025ff22723e */ /* 0x000fe400020006ff */
[----:B------:R-:W-:Y:S01]  /*121a0*/  LOP3.LUT R36, R15, 0xff000000, R32, 0xf8, !PT ;  /* 0xff0000000f247812 */ /* 0x000fe200078ef820 */
[----:B------:R-:W-:Y:S01]  /*121b0*/  HADD2.F32 R40, -RZ, R38.H1_H1 ;  /* 0x30000026ff287230 */ /* 0x000fe20000004100 */
[----:B------:R-:W-:Y:S01]  /*121c0*/  F2FP.F16.E4M3.UNPACK_B R41, R41.H1 ;  /* 0x00000029ff29723e */ /* 0x000fe200030006ff */
[----:B------:R-:W-:Y:S01]  /*121d0*/  HADD2.F32 R35, -RZ, R34.H1_H1 ;  /* 0x30000022ff237230 */ /* 0x000fe20000004100 */
[----:B------:R-:W-:Y:S01]  /*121e0*/  F2FP.F16.E4M3.UNPACK_B R37, R37.H1 ;  /* 0x00000025ff25723e */ /* 0x000fe200030006ff */
[----:B------:R-:W-:-:S02]  /*121f0*/  HADD2.F32 R38, -RZ, R38.H0_H0 ;  /* 0x20000026ff267230 */ /* 0x000fc40000004100 */
[----:B------:R-:W-:Y:S01]  /*12200*/  HADD2.F32 R34, -RZ, R34.H0_H0 ;  /* 0x20000022ff227230 */ /* 0x000fe20000004100 */
[----:B----4-:R-:W0:Y:S02]  /*12210*/  LDS.128 R4, [R51] ;  /* 0x0000000033047984 */ /* 0x010e240000000c00 */
[-C--:B0-----:R-:W-:Y:S02]  /*12220*/  F2FP.F16.E4M3.UNPACK_B R3, R6.reuse.H1 ;  /* 0x00000006ff03723e */ /* 0x081fe400030006ff */
[----:B------:R-:W-:Y:S02]  /*12230*/  F2FP.F16.E4M3.UNPACK_B R6, R6 ;  /* 0x00000006ff06723e */ /* 0x000fe400020006ff */
[-C--:B------:R-:W-:Y:S01]  /*12240*/  F2FP.F16.E4M3.UNPACK_B R32, R7.reuse ;  /* 0x00000007ff20723e */ /* 0x080fe200020006ff */
[--C-:B------:R-:W-:Y:S01]  /*12250*/  HADD2.F32 R14, -RZ, R3.reuse.H1_H1 ;  /* 0x30000003ff0e7230 */ /* 0x100fe20000004100 */
[----:B------:R-:W-:Y:S01]  /*12260*/  F2FP.F16.E4M3.UNPACK_B R33, R7.H1 ;  /* 0x00000007ff21723e */ /* 0x000fe200030006ff */
[----:B------:R-:W-:Y:S01]  /*12270*/  HADD2.F32 R15, -RZ, R3.H0_H0 ;  /* 0x20000003ff0f7230 */ /* 0x000fe20000004100 */
[----:B------:R-:W-:-:S02]  /*12280*/  F2FP.F16.E4M3.UNPACK_B R7, R5 ;  /* 0x00000005ff07723e */ /* 0x000fc400020006ff */
[CC--:B------:R-:W-:Y:S01]  /*12290*/  FMUL.FTZ R42, R14.reuse, R40.reuse ;  /* 0x000000280e2a7220 */ /* 0x0c0fe20000410000 */
[----:B------:R-:W-:Y:S01]  /*122a0*/  FMUL.FTZ R43, R14, R35 ;  /* 0x000000230e2b7220 */ /* 0x000fe20000410000 */
[----:B------:R-:W-:Y:S01]  /*122b0*/  F2FP.F16.E4M3.UNPACK_B R14, R5.H1 ;  /* 0x00000005ff0e723e */ /* 0x000fe200030006ff */
[--C-:B------:R-:W-:Y:S02]  /*122c0*/  HADD2.F32 R5, -RZ, R6.reuse.H1_H1 ;  /* 0x30000006ff057230 */ /* 0x100fe40000004100 */
[C---:B------:R-:W-:Y:S01]  /*122d0*/  FFMA.FTZ R45, R15.reuse, R35, -R42 ;  /* 0x000000230f2d7223 */ /* 0x040fe2000001082a */
[----:B------:R-:W-:Y:S01]  /*122e0*/  FFMA.FTZ R46, R15, R40, R43 ;  /* 0x000000280f2e7223 */ /* 0x000fe2000001002b */
[----:B------:R-:W-:Y:S01]  /*122f0*/  HADD2.F32 R6, -RZ, R6.H0_H0 ;  /* 0x20000006ff067230 */ /* 0x000fe20000004100 */
[----:B------:R-:W-:Y:S01]  /*12300*/  F2FP.F16.E4M3.UNPACK_B R3, R4 ;  /* 0x00000004ff03723e */ /* 0x000fe200020006ff */
[C---:B------:R-:W-:Y:S01]  /*12310*/  FMUL.FTZ R15, R5.reuse, R38 ;  /* 0x00000026050f7220 */ /* 0x040fe20000410000 */
[----:B------:R-:W-:Y:S01]  /*12320*/  FMUL.FTZ R43, R5, R34 ;  /* 0x00000022052b7220 */ /* 0x000fe20000410000 */
[----:B------:R-:W-:Y:S01]  /*12330*/  HADD2.F32 R5, -RZ, R32.H1_H1 ;  /* 0x30000020ff057230 */ /* 0x000fe20000004100 */
[----:B------:R-:W-:Y:S01]  /*12340*/  F2FP.F16.E4M3.UNPACK_B R4, R4.H1 ;  /* 0x00000004ff04723e */ /* 0x000fe200030006ff */
[----:B------:R-:W-:-:S02]  /*12350*/  HADD2.F32 R35, -RZ, R41.H0_H0 ;  /* 0x20000029ff237230 */ /* 0x000fc40000004100 */
[C---:B------:R-:W-:Y:S01]  /*12360*/  FFMA.FTZ R42, R6.reuse, R34, -R15 ;  /* 0x00000022062a7223 */ /* 0x040fe2000001080f */
[----:B------:R-:W-:Y:S02]  /*12370*/  HADD2.F32 R15, -RZ, R37.H0_H0 ;  /* 0x20000025ff0f7230 */ /* 0x000fe40000004100 */
[----:B------:R-:W-:Y:S01]  /*12380*/  FFMA.FTZ R43, R6, R38, R43 ;  /* 0x00000026062b7223 */ /* 0x000fe2000001002b */
[----:B------:R-:W-:Y:S02]  /*12390*/  HADD2.F32 R32, -RZ, R32.H0_H0 ;  /* 0x20000020ff207230 */ /* 0x000fe40000004100 */
[C---:B---3--:R-:W-:Y:S01]  /*123a0*/  FMUL.FTZ R47, R5.reuse, R35 ;  /* 0x00000023052f7220 */ /* 0x048fe20000410000 */
[----:B------:R-:W-:Y:S02]  /*123b0*/  HADD2.F32 R41, -RZ, R41.H1_H1 ;  /* 0x30000029ff297230 */ /* 0x000fe40000004100 */
[----:B------:R-:W-:Y:S01]  /*123c0*/  FMUL.FTZ R5, R5, R15 ;  /* 0x0000000f05057220 */ /* 0x000fe20000410000 */
[----:B------:R-:W-:-:S02]  /*123d0*/  HADD2.F32 R6, -RZ, R33.H1_H1 ;  /* 0x30000021ff067230 */ /* 0x000fc40000004100 */
[C---:B------:R-:W-:Y:S01]  /*123e0*/  FFMA.FTZ R47, R32.reuse, R15, -R47 ;  /* 0x0000000f202f7223 */ /* 0x040fe2000001082f */
[----:B------:R-:W-:Y:S02]  /*123f0*/  HADD2.F32 R37, -RZ, R37.H1_H1 ;  /* 0x30000025ff257230 */ /* 0x000fe40000004100 */
[----:B------:R-:W-:Y:S01]  /*12400*/  FFMA.FTZ R48, R32, R35, R5 ;  /* 0x0000002320307223 */ /* 0x000fe20000010005 */
[----:B------:R-:W-:Y:S02]  /*12410*/  HADD2.F32 R33, -RZ, R33.H0_H0 ;  /* 0x20000021ff217230 */ /* 0x000fe40000004100 */
[C---:B------:R-:W-:Y:S01]  /*12420*/  FMUL.FTZ R34, R6.reuse, R41 ;  /* 0x0000002906227220 */ /* 0x040fe20000410000 */
[----:B------:R-:W-:Y:S01]  /*12430*/  F2FP.F16.E4M3.UNPACK_B R5, R39 ;  /* 0x00000027ff05723e */ /* 0x000fe200020006ff */
[-C--:B------:R-:W-:Y:S01]  /*12440*/  FMUL.FTZ R32, R6, R37.reuse ;  /* 0x0000002506207220 */ /* 0x080fe20000410000 */
[----:B------:R-:W-:Y:S01]  /*12450*/  F2FP.F16.E4M3.UNPACK_B R15, R36 ;  /* 0x00000024ff0f723e */ /* 0x000fe200020006ff */
[----:B------:R-:W-:Y:S01]  /*12460*/  FFMA.FTZ R49, R33, R37, -R34 ;  /* 0x0000002521317223 */ /* 0x000fe20000010822 */
[----:B------:R-:W-:-:S02]  /*12470*/  HADD2.F32 R6, -RZ, R4.H1_H1 ;  /* 0x30000004ff067230 */ /* 0x000fc40000004100 */
[----:B------:R-:W-:Y:S01]  /*12480*/  FFMA.FTZ R50, R33, R41, R32 ;  /* 0x0000002921327223 */ /* 0x000fe20000010020 */
[--C-:B------:R-:W-:Y:S01]  /*12490*/  HADD2.F32 R34, -RZ, R5.reuse.H1_H1 ;  /* 0x30000005ff227230 */ /* 0x100fe20000004100 */
[----:B------:R-:W-:Y:S01]  /*124a0*/  F2FP.F16.E4M3.UNPACK_B R36, R36.H1 ;  /* 0x00000024ff24723e */ /* 0x000fe200030006ff */
[----:B------:R-:W-:Y:S01]  /*124b0*/  HADD2.F32 R33, -RZ, R5.H0_H0 ;  /* 0x20000005ff217230 */ /* 0x000fe20000004100 */
[----:B------:R-:W-:Y:S01]  /*124c0*/  F2FP.F16.E4M3.UNPACK_B R39, R39.H1 ;  /* 0x00000027ff27723e */ /* 0x000fe200030006ff */
[----:B------:R-:W-:Y:S02]  /*124d0*/  HADD2.F32 R32, -RZ, R15.H1_H1 ;  /* 0x3000000fff207230 */ /* 0x000fe40000004100 */
[----:B------:R-:W-:Y:S01]  /*124e0*/  FMUL.FTZ R38, R6, R34 ;  /* 0x0000002206267220 */ /* 0x000fe20000410000 */
[----:B------:R-:W-:Y:S02]  /*124f0*/  HADD2.F32 R5, -RZ, R4.H0_H0 ;  /* 0x20000004ff057230 */ /* 0x000fe40000004100 */
[----:B------:R-:W-:-:S02]  /*12500*/  HADD2.F32 R4, -RZ, R3.H1_H1 ;  /* 0x30000003ff047230 */ /* 0x000fc40000004100 */
[-C--:B------:R-:W-:Y:S01]  /*12510*/  FMUL.FTZ R40, R6, R32.reuse ;  /* 0x0000002006287220 */ /* 0x080fe20000410000 */
[----:B------:R-:W-:Y:S02]  /*12520*/  HADD2.F32 R15, -RZ, R15.H0_H0 ;  /* 0x2000000fff0f7230 */ /* 0x000fe40000004100 */
[C---:B------:R-:W-:Y:S01]  /*12530*/  FFMA.FTZ R38, R5.reuse, R32, -R38 ;  /* 0x0000002005267223 */ /* 0x040fe20000010826 */
[----:B------:R-:W-:Y:S02]  /*12540*/  HADD2.F32 R3, -RZ, R3.H0_H0 ;  /* 0x20000003ff037230 */ /* 0x000fe40000004100 */
[C---:B------:R-:W-:Y:S01]  /*12550*/  FMUL.FTZ R6, R4.reuse, R33 ;  /* 0x0000002104067220 */ /* 0x040fe20000410000 */
[----:B------:R-:W-:Y:S01]  /*12560*/  FFMA.FTZ R35, R5, R34, R40 ;  /* 0x0000002205237223 */ /* 0x000fe20000010028 */
[-C--:B------:R-:W-:Y:S01]  /*12570*/  FMUL.FTZ R4, R4, R15.reuse ;  /* 0x0000000f04047220 */ /* 0x080fe20000410000 */
[----:B------:R-:W-:Y:S02]  /*12580*/  HADD2.F32 R5, -RZ, R36.H1_H1 ;  /* 0x30000024ff057230 */ /* 0x000fe40000004100 */
[----:B------:R-:W-:Y:S01]  /*12590*/  FFMA.FTZ R32, R3, R15, -R6 ;  /* 0x0000000f03207223 */ /* 0x000fe20000010806 */
[----:B------:R-:W-:-:S02]  /*125a0*/  HADD2.F32 R15, -RZ, R39.H1_H1 ;  /* 0x30000027ff0f7230 */ /* 0x000fc40000004100 */
[----:B------:R-:W-:Y:S01]  /*125b0*/  FFMA.FTZ R33, R3, R33, R4 ;  /* 0x0000002103217223 */ /* 0x000fe20000010004 */
[----:B------:R-:W-:Y:S02]  /*125c0*/  HADD2.F32 R4, -RZ, R14.H1_H1 ;  /* 0x3000000eff047230 */ /* 0x000fe40000004100 */
[----:B------:R-:W-:Y:S02]  /*125d0*/  HADD2.F32 R6, -RZ, R39.H0_H0 ;  /* 0x20000027ff067230 */ /* 0x000fe40000004100 */
[----:B------:R-:W-:Y:S02]  /*125e0*/  HADD2.F32 R3, -RZ, R7.H1_H1 ;  /* 0x30000007ff037230 */ /* 0x000fe40000004100 */
[C---:B------:R-:W-:Y:S01]  /*125f0*/  FMUL.FTZ R37, R4.reuse, R15 ;  /* 0x0000000f04257220 */ /* 0x040fe20000410000 */
[----:B------:R-:W-:Y:S02]  /*12600*/  HADD2.F32 R36, -RZ, R36.H0_H0 ;  /* 0x20000024ff247230 */ /* 0x000fe40000004100 */
[----:B------:R-:W-:Y:S01]  /*12610*/  FMUL.FTZ R34, R4, R5 ;  /* 0x0000000504227220 */ /* 0x000fe20000410000 */
[----:B------:R-:W-:-:S02]  /*12620*/  HADD2.F32 R14, -RZ, R14.H0_H0 ;  /* 0x2000000eff0e7230 */ /* 0x000fc40000004100 */
[C---:B------:R-:W-:Y:S01]  /*12630*/  FMUL.FTZ R4, R3.reuse, R6 ;  /* 0x0000000603047220 */ /* 0x040fe20000410000 */
[----:B------:R-:W-:Y:S02]  /*12640*/  HADD2.F32 R7, -RZ, R7.H0_H0 ;  /* 0x20000007ff077230 */ /* 0x000fe40000004100 */
[-C--:B------:R-:W-:Y:S01]  /*12650*/  FMUL.FTZ R3, R3, R36.reuse ;  /* 0x0000002403037220 */ /* 0x080fe20000410000 */
[C---:B------:R-:W-:Y:S01]  /*12660*/  FFMA.FTZ R37, R14.reuse, R5, -R37 ;  /* 0x000000050e257223 */ /* 0x040fe20000010825 */
[----:B------:R-:W-:Y:S01]  /*12670*/  FFMA.FTZ R34, R14, R15, R34 ;  /* 0x0000000f0e227223 */ /* 0x000fe20000010022 */
[C---:B------:R-:W-:Y:S01]  /*12680*/  FFMA.FTZ R5, R7.reuse, R36, -R4 ;  /* 0x0000002407057223 */ /* 0x040fe20000010804 */
[----:B------:R-:W-:Y:S01]  /*12690*/  FFMA.FTZ R14, R7, R6, R3 ;  /* 0x00000006070e7223 */ /* 0x000fe20000010003 */
[----:B------:R-:W-:Y:S02]  /*126a0*/  F2FP.SATFINITE.E4M3.F32.PACK_AB_MERGE_C R6, R46, R45, RZ ;  /* 0x0000002d2e06723e */ /* 0x000fe400048070ff */
[----:B------:R-:W-:-:S02]  /*126b0*/  F2FP.SATFINITE.E4M3.F32.PACK_AB_MERGE_C R7, R50, R49, RZ ;  /* 0x000000313207723e */ /* 0x000fc400048070ff */
[----:B------:R-:W-:Y:S02]  /*126c0*/  F2FP.SATFINITE.E4M3.F32.PACK_AB_MERGE_C R4, R35, R38, RZ ;  /* 0x000000262304723e */ /* 0x000fe400048070ff */
[----:B------:R-:W-:Y:S02]  /*126d0*/  F2FP.SATFINITE.E4M3.F32.PACK_AB_MERGE_C R34, R34, R37, RZ ;  /* 0x000000252222723e */ /* 0x000fe400048070ff */
[----:B------:R-:W-:Y:S02]  /*126e0*/  F2FP.SATFINITE.E4M3.F32.PACK_AB_MERGE_C R6, R43, R42, R6 ;  /* 0x0000002a2b06723e */ /* 0x000fe40004807006 */
[----:B------:R-:W-:Y:S02]  /*126f0*/  F2FP.SATFINITE.E4M3.F32.PACK_AB_MERGE_C R7, R48, R47, R7 ;  /* 0x0000002f3007723e */ /* 0x000fe40004807007 */
[----:B------:R-:W-:Y:S02]  /*12700*/  F2FP.SATFINITE.E4M3.F32.PACK_AB_MERGE_C R4, R33, R32, R4 ;  /* 0x000000202104723e */ /* 0x000fe40004807004 */
[----:B------:R-:W-:-:S05]  /*12710*/  F2FP.SATFINITE.E4M3.F32.PACK_AB_MERGE_C R5, R14, R5, R34 ;  /* 0x000000050e05723e */ /* 0x000fca0004807022 */
[----:B------:R0:W-:Y:S02]  /*12720*/  STS.128 [R51], R4 ;  /* 0x0000000433007388 */ /* 0x0001e40000000c00 */
.L_x_563:
[----:B------:R-:W-:Y:S05]  /*12730*/  BSYNC B1 ;  /* 0x0000000000017941 */ /* 0x000fea0003800000 */
.L_x_562:
[----:B------:R-:W-:Y:S04]  /*12740*/  BSSY B1, `(.L_x_564) ;  /* 0x0000078000017945 */ /* 0x000fe80003800000 */
[----:B------:R-:W-:Y:S05]  /*12750*/  @P2 BRA `(.L_x_565) ;  /* 0x0000000400d82947 */ /* 0x000fea0003800000 */
[----:B0---4-:R-:W0:Y:S01]  /*12760*/  LDS.128 R4, [R0+0x16400] ;  /* 0x0164000000047984 */ /* 0x011e220000000c00 */
[----:B--2--5:R-:W-:Y:S02]  /*12770*/  SHF.R.U32.HI R14, RZ, 0x8, R30 ;  /* 0x00000008ff0e7819 */ /* 0x024fe4000001161e */
[----:B------:R-:W-:Y:S02]  /*12780*/  SHF.R.U32.HI R32, RZ, 0x8, R31 ;  /* 0x00000008ff207819 */ /* 0x000fe4000001161f */
[----:B-1----:R-:W-:Y:S02]  /*12790*/  LOP3.LUT R3, R30, 0xff, RZ, 0xc0, !PT ;  /* 0x000000ff1e037812 */ /* 0x002fe400078ec0ff */
[----:B------:R-:W-:Y:S02]  /*127a0*/  LOP3.LUT R14, R14, 0xff, RZ, 0xc0, !PT ;  /* 0x000000ff0e0e7812 */ /* 0x000fe400078ec0ff */
[----:B------:R-:W-:Y:S02]  /*127b0*/  SHF.R.U32.HI R35, RZ, 0x8, R29 ;  /* 0x00000008ff237819 */ /* 0x000fe4000001161d */
[----:B------:R-:W-:-:S02]  /*127c0*/  LOP3.LUT R15, R31, 0xff, RZ, 0xc0, !PT ;  /* 0x000000ff1f0f7812 */ /* 0x000fc400078ec0ff */
[----:B------:R-:W-:Y:S02]  /*127d0*/  LOP3.LUT R32, R32, 0xff, RZ, 0xc0, !PT ;  /* 0x000000ff20207812 */ /* 0x000fe400078ec0ff */
[----:B------:R-:W-:Y:S02]  /*127e0*/  PRMT R3, R14, 0x7604, R3 ;  /* 0x000076040e037816 */ /* 0x000fe40000000003 */
[----:B------:R-:W-:Y:S02]  /*127f0*/  SHF.R.U32.HI R37, RZ, 0x10, R29 ;  /* 0x00000010ff257819 */ /* 0x000fe4000001161d */
[----:B------:R-:W-:Y:S02]  /*12800*/  SHF.R.U32.HI R14, RZ, 0x8, R28 ;  /* 0x00000008ff0e7819 */ /* 0x000fe4000001161c */
[----:B------:R-:W-:Y:S01]  /*12810*/  SHF.R.U32.HI R36, RZ, 0x10, R31 ;  /* 0x00000010ff247819 */ /* 0x000fe2000001161f */
[----:B------:R-:W-:Y:S01]  /*12820*/  IMAD.U32 R37, R37, 0x10000, RZ ;  /* 0x0001000025257824 */ /* 0x000fe200078e00ff */
[----:B------:R-:W-:-:S02]  /*12830*/  LOP3.LUT R34, R29, 0xff, RZ, 0xc0, !PT ;  /* 0x000000ff1d227812 */ /* 0x000fc400078ec0ff */
[----:B------:R-:W-:Y:S02]  /*12840*/  LOP3.LUT R35, R35, 0xff, RZ, 0xc0, !PT ;  /* 0x000000ff23237812 */ /* 0x000fe400078ec0ff */
[----:B------:R-:W-:Y:S02]  /*12850*/  PRMT R15, R32, 0x7604, R15 ;  /* 0x00007604200f7816 */ /* 0x000fe4000000000f */
[----:B------:R-:W-:Y:S02]  /*12860*/  LOP3.LUT R32, R28, 0xff, RZ, 0xc0, !PT ;  /* 0x000000ff1c207812 */ /* 0x000fe400078ec0ff */
[----:B------:R-:W-:Y:S02]  /*12870*/  LOP3.LUT R33, R14, 0xff, RZ, 0xc0, !PT ;  /* 0x000000ff0e217812 */ /* 0x000fe400078ec0ff */
[----:B------:R-:W-:Y:S02]  /*12880*/  SHF.L.U32 R14, R36, 0x10, RZ ;  /* 0x00000010240e7819 */ /* 0x000fe400000006ff */
[----:B------:R-:W-:-:S02]  /*12890*/  PRMT R34, R35, 0x7604, R34 ;  /* 0x0000760423227816 */ /* 0x000fc40000000022 */
[----:B------:R-:W-:Y:S02]  /*128a0*/  PRMT R35, R33, 0x7604, R32 ;  /* 0x0000760421237816 */ /* 0x000fe40000000020 */
[----:B------:R-:W-:Y:S02]  /*128b0*/  LOP3.LUT R33, R15, 0xff0000, R14, 0xf8, !PT ;  /* 0x00ff00000f217812 */ /* 0x000fe400078ef80e */
[----:B------:R-:W-:Y:S02]  /*128c0*/  LOP3.LUT R37, R34, 0xff0000, R37, 0xf8, !PT ;  /* 0x00ff000022257812 */ /* 0x000fe400078ef825 */
[----:B------:R-:W-:Y:S02]  /*128d0*/  LOP3.LUT R33, R33, 0xff000000, R31, 0xf8, !PT ;  /* 0xff00000021217812 */ /* 0x000fe400078ef81f */
[----:B------:R-:W-:Y:S02]  /*128e0*/  LOP3.LUT R37, R37, 0xff000000, R29, 0xf8, !PT ;  /* 0xff00000025257812 */ /* 0x000fe400078ef81d */
[----:B------:R-:W-:-:S02]  /*128f0*/  LOP3.LUT R15, R3, 0xff0000, R30, 0xf8, !PT ;  /* 0x00ff0000030f7812 */ /* 0x000fc400078ef81e */
[-C--:B0-----:R-:W-:Y:S02]  /*12900*/  F2FP.F16.E4M3.UNPACK_B R3, R6.reuse.H1 ;  /* 0x00000006ff03723e */ /* 0x081fe400030006ff */
[----:B------:R-:W-:Y:S02]  /*12910*/  F2FP.F16.E4M3.UNPACK_B R34, R37 ;  /* 0x00000025ff22723e */ /* 0x000fe400020006ff */
[----:B------:R-:W-:Y:S01]  /*12920*/  F2FP.F16.E4M3.UNPACK_B R31, R33 ;  /* 0x00000021ff1f723e */ /* 0x000fe200020006ff */
[----:B------:R-:W-:Y:S01]  /*12930*/  HADD2.F32 R14, -RZ, R3.H1_H1 ;  /* 0x30000003ff0e7230 */ /* 0x000fe20000004100 */
[--C-:B------:R-:W-:Y:S01]  /*12940*/  LOP3.LUT R35, R35, 0xff0000, R28.reuse, 0xf8, !PT ;  /* 0x00ff000023237812 */ /* 0x100fe200078ef81c */
[--C-:B------:R-:W-:Y:S01]  /*12950*/  HADD2.F32 R36, -RZ, R34.reuse.H1_H1 ;  /* 0x30000022ff247230 */ /* 0x100fe20000004100 */
[----:B------:R-:W-:Y:S01]  /*12960*/  F2FP.F16.E4M3.UNPACK_B R6, R6 ;  /* 0x00000006ff06723e */ /* 0x000fe200020006ff */
[----:B------:R-:W-:Y:S01]  /*12970*/  HADD2.F32 R32, -RZ, R31.H1_H1 ;  /* 0x3000001fff207230 */ /* 0x000fe20000004100 */
[----:B------:R-:W-:Y:S01]  /*12980*/  LOP3.LUT R35, R35, 0xff000000, R28, 0xf8, !PT ;  /* 0xff00000023237812 */ /* 0x000fe200078ef81c */
[----:B------:R-:W-:Y:S01]  /*12990*/  HADD2.F32 R34, -RZ, R34.H0_H0 ;  /* 0x20000022ff227230 */ /* 0x000fe20000004100 */
[----:B------:R-:W-:Y:S01]  /*129a0*/  LOP3.LUT R30, R15, 0xff000000, R30, 0xf8, !PT ;  /* 0xff0000000f1e7812 */ /* 0x000fe200078ef81e */
[C---:B------:R-:W-:Y:S01]  /*129b0*/  FMUL.FTZ R38, R14.reuse, R36 ;  /* 0x000000240e267220 */ /* 0x040fe20000410000 */
[-C--:B------:R-:W-:Y:S01]  /*129c0*/  F2FP.F16.E4M3.UNPACK_B R28, R7.reuse ;  /* 0x00000007ff1c723e */ /* 0x080fe200020006ff */
[----:B------:R-:W-:Y:S01]  /*129d0*/  FMUL.FTZ R39, R14, R32 ;  /* 0x000000200e277220 */ /* 0x000fe20000410000 */
[----:B------:R-:W-:Y:S01]  /*129e0*/  F2FP.F16.E4M3.UNPACK_B R29, R7.H1 ;  /* 0x00000007ff1d723e */ /* 0x000fe200030006ff */
[----:B------:R-:W-:Y:S01]  /*129f0*/  HADD2.F32 R15, -RZ, R3.H0_H0 ;  /* 0x20000003ff0f7230 */ /* 0x000fe20000004100 */
[-C--:B------:R-:W-:Y:S01]  /*12a00*/  F2FP.F16.E4M3.UNPACK_B R7, R5.reuse ;  /* 0x00000005ff07723e */ /* 0x080fe200020006ff */
[----:B------:R-:W-:Y:S01]  /*12a10*/  HADD2.F32 R31, -RZ, R31.H0_H0 ;  /* 0x2000001fff1f7230 */ /* 0x000fe20000004100 */
[----:B------:R-:W-:Y:S01]  /*12a20*/  F2FP.F16.E4M3.UNPACK_B R14, R5.H1 ;  /* 0x00000005ff0e723e */ /* 0x000fe200030006ff */
[----:B------:R-:W-:-:S02]  /*12a30*/  HADD2.F32 R5, -RZ, R6.H1_H1 ;  /* 0x30000006ff057230 */ /* 0x000fc40000004100 */
[C---:B------:R-:W-:Y:S01]  /*12a40*/  FFMA.FTZ R38, R15.reuse, R32, -R38 ;  /* 0x000000200f267223 */ /* 0x040fe20000010826 */
        /* <DEDUP_REMOVED lines=71> */
.L_x_565:
[----:B------:R-:W-:Y:S05]  /*12ec0*/  BSYNC B1 ;  /* 0x0000000000017941 */ /* 0x000fea0003800000 */
.L_x_564:
        /* <DEDUP_REMOVED lines=43> */
[----:B----4-:R-:W0:Y:S02]  /*13180*/  LDS.128 R4, [R41+0x2000] ;  /* 0x0020000029047984 */ /* 0x010e240000000c00 */
        /* <DEDUP_REMOVED lines=24> */
[C---:B------:R-:W-:Y:S01]  /*13310*/  FMUL.FTZ R39, R5.reuse, R27 ;  /* 0x0000001b05277220 */ /* 0x040fe20000410000 */
        /* <DEDUP_REMOVED lines=55> */
[----:B------:R0:W-:Y:S02]  /*13690*/  STS.128 [R41+0x2000], R4 ;  /* 0x0020000429007388 */ /* 0x0001e40000000c00 */
.L_x_567:
[----:B------:R-:W-:Y:S05]  /*136a0*/  BSYNC B1 ;  /* 0x0000000000017941 */ /* 0x000fea0003800000 */
.L_x_566:
[----:B------:R-:W-:Y:S04]  /*136b0*/  BSSY B1, `(.L_x_568) ;  /* 0x0000078000017945 */ /* 0x000fe80003800000 */
[----:B------:R-:W-:Y:S05]  /*136c0*/  @P4 BRA `(.L_x_569) ;  /* 0x0000000400d84947 */ /* 0x000fea0003800000 */
[----:B0---4-:R-:W0:Y:S01]  /*136d0*/  LDS.128 R4, [R0+0x18400] ;  /* 0x0184000000047984 */ /* 0x011e220000000c00 */
        /* <DEDUP_REMOVED lines=25> */
[----:B0-----:R-:W-:-:S02]  /*13870*/  F2FP.F16.E4M3.UNPACK_B R3, R6.H1 ;  /* 0x00000006ff03723e */ /* 0x001fc400030006ff */
[--C-:B------:R-:W-:Y:S02]  /*13880*/  LOP3.LUT R27, R27, 0xff0000, R12.reuse, 0xf8, !PT ;  /* 0x00ff00001b1b7812 */ /* 0x100fe400078ef80c */
[----:B------:R-:W-:Y:S01]  /*13890*/  F2FP.F16.E4M3.UNPACK_B R26, R29 ;  /* 0x0000001dff1a723e */ /* 0x000fe200020006ff */
[--C-:B------:R-:W-:Y:S01]  /*138a0*/  HADD2.F32 R13, -RZ, R3.reuse.H0_H0 ;  /* 0x20000003ff0d7230 */ /* 0x100fe20000004100 */
[----:B------:R-:W-:Y:S02]  /*138b0*/  F2FP.F16.E4M3.UNPACK_B R21, R25 ;  /* 0x00000019ff15723e */ /* 0x000fe400020006ff */
[----:B------:R-:W-:Y:S01]  /*138c0*/  LOP3.LUT R27, R27, 0xff000000, R12, 0xf8, !PT ;  /* 0xff0000001b1b7812 */ /* 0x000fe200078ef80c */
[----:B------:R-:W-:Y:S01]  /*138d0*/  HADD2.F32 R12, -RZ, R3.H1_H1 ;  /* 0x30000003ff0c7230 */ /* 0x000fe20000004100 */
[----:B------:R-:W-:Y:S01]  /*138e0*/  F2FP.F16.E4M3.UNPACK_B R6, R6 ;  /* 0x00000006ff06723e */ /* 0x000fe200020006ff */
[--C-:B------:R-:W-:Y:S01]  /*138f0*/  HADD2.F32 R28, -RZ, R26.reuse.H1_H1 ;  /* 0x3000001aff1c7230 */ /* 0x100fe20000004100 */
[----:B------:R-:W-:Y:S01]  /*13900*/  LOP3.LUT R20, R15, 0xff000000, R20, 0xf8, !PT ;  /* 0xff0000000f147812 */ /* 0x000fe200078ef814 */
[--C-:B------:R-:W-:Y:S01]  /*13910*/  HADD2.F32 R24, -RZ, R21.reuse.H1_H1 ;  /* 0x30000015ff187230 */ /* 0x100fe20000004100 */
[-C--:B------:R-:W-:Y:S01]  /*13920*/  F2FP.F16.E4M3.UNPACK_B R14, R7.reuse ;  /* 0x00000007ff0e723e */ /* 0x080fe200020006ff */
[----:B------:R-:W-:Y:S01]  /*13930*/  HADD2.F32 R26, -RZ, R26.H0_H0 ;  /* 0x2000001aff1a7230 */ /* 0x000fe20000004100 */
[----:B------:R-:W-:Y:S01]  /*13940*/  F2FP.F16.E4M3.UNPACK_B R15, R7.H1 ;  /* 0x00000007ff0f723e */ /* 0x000fe200030006ff */
[C---:B------:R-:W-:Y:S01]  /*13950*/  FMUL.FTZ R30, R12.reuse, R28 ;  /* 0x0000001c0c1e7220 */ /* 0x040fe20000410000 */
[----:B------:R-:W-:Y:S01]  /*13960*/  FMUL.FTZ R31, R12, R24 ;  /* 0x000000180c1f7220 */ /* 0x000fe20000410000 */
        /* <DEDUP_REMOVED lines=76> */
.L_x_569:
[----:B------:R-:W-:Y:S05]  /*13e30*/  BSYNC B1 ;  /* 0x0000000000017941 */ /* 0x000fea0003800000 */
.L_x_568:
[----:B------:R-:W-:Y:S05]  /*13e40*/  @P5 BRA `(.L_x_559) ;  /* 0x0000003c00205947 */ /* 0x000fea0003800000 */
[----:B-----5:R-:W3:Y:S01]  /*13e50*/  LDL R31, [R1+0x14] ;  /* 0x00001400011f7983 */ /* 0x020ee20000100800 */
[----:B------:R-:W-:Y:S02]  /*13e60*/  SHF.R.U32.HI R12, RZ, 0x8, R9 ;  /* 0x00000008ff0c7819 */ /* 0x000fe40000011609 */
[----:B------:R-:W-:Y:S02]  /*13e70*/  SHF.R.U32.HI R20, RZ, 0x8, R11 ;  /* 0x00000008ff147819 */ /* 0x000fe4000001160b */
[----:B------:R-:W-:Y:S02]  /*13e80*/  LOP3.LUT R13, R9, 0xff, RZ, 0xc0, !PT ;  /* 0x000000ff090d7812 */ /* 0x000fe400078ec0ff */
[----:B------:R-:W-:Y:S02]  /*13e90*/  LOP3.LUT R21, R11, 0xff, RZ, 0xc0, !PT ;  /* 0x000000ff0b157812 */ /* 0x000fe400078ec0ff */
[----:B------:R-:W-:Y:S02]  /*13ea0*/  LOP3.LUT R12, R12, 0xff, RZ, 0xc0, !PT ;  /* 0x000000ff0c0c7812 */ /* 0x000fe400078ec0ff */
[----:B------:R-:W-:-:S02]  /*13eb0*/  LOP3.LUT R20, R20, 0xff, RZ, 0xc0, !PT ;  /* 0x000000ff14147812 */ /* 0x000fc400078ec0ff */
[----:B0---4-:R-:W-:Y:S02]  /*13ec0*/  SHF.R.U32.HI R0, RZ, 0x8, R8 ;  /* 0x00000008ff007819 */ /* 0x011fe40000011608 */
[----:B--2---:R-:W-:Y:S02]  /*13ed0*/  SHF.R.U32.HI R14, RZ, 0x8, R10 ;  /* 0x00000008ff0e7819 */ /* 0x004fe4000001160a */
[----:B------:R-:W-:Y:S02]  /*13ee0*/  PRMT R13, R12, 0x7604, R13 ;  /* 0x000076040c0d7816 */ /* 0x000fe4000000000d */
[----:B------:R-:W-:Y:S02]  /*13ef0*/  PRMT R21, R20, 0x7604, R21 ;  /* 0x0000760414157816 */ /* 0x000fe40000000015 */
[----:B------:R-:W-:Y:S02]  /*13f00*/  SHF.R.U32.HI R12, RZ, 0x10, R9 ;  /* 0x00000010ff0c7819 */ /* 0x000fe40000011609 */
[----:B------:R-:W-:-:S02]  /*13f10*/  SHF.R.U32.HI R20, RZ, 0x10, R11 ;  /* 0x00000010ff147819 */ /* 0x000fc4000001160b */
[----:B-1----:R-:W-:Y:S02]  /*13f20*/  LOP3.LUT R3, R8, 0xff, RZ, 0xc0, !PT ;  /* 0x000000ff08037812 */ /* 0x002fe400078ec0ff */
[----:B------:R-:W-:Y:S02]  /*13f30*/  LOP3.LUT R15, R10, 0xff, RZ, 0xc0, !PT ;  /* 0x000000ff0a0f7812 */ /* 0x000fe400078ec0ff */
[----:B------:R-:W-:Y:S02]  /*13f40*/  LOP3.LUT R0, R0, 0xff, RZ, 0xc0, !PT ;  /* 0x000000ff00007812 */ /* 0x000fe400078ec0ff */
[----:B------:R-:W-:Y:S02]  /*13f50*/  LOP3.LUT R14, R14, 0xff, RZ, 0xc0, !PT ;  /* 0x000000ff0e0e7812 */ /* 0x000fe400078ec0ff */
[----:B------:R-:W-:Y:S02]  /*13f60*/  LOP3.LUT R12, R12, 0xff, RZ, 0xc0, !PT ;  /* 0x000000ff0c0c7812 */ /* 0x000fe400078ec0ff */
[----:B------:R-:W-:-:S02]  /*13f70*/  LOP3.LUT R20, R20, 0xff, RZ, 0xc0, !PT ;  /* 0x000000ff14147812 */ /* 0x000fc400078ec0ff */
[----:B------:R-:W-:Y:S02]  /*13f80*/  PRMT R3, R0, 0x7604, R3 ;  /* 0x0000760400037816 */ /* 0x000fe40000000003 */
[----:B------:R-:W-:Y:S02]  /*13f90*/  PRMT R15, R14, 0x7604, R15 ;  /* 0x000076040e0f7816 */ /* 0x000fe4000000000f */
[----:B------:R-:W-:Y:S02]  /*13fa0*/  SHF.R.U32.HI R0, RZ, 0x10, R8 ;  /* 0x00000010ff007819 */ /* 0x000fe40000011608 */
[----:B------:R-:W-:Y:S02]  /*13fb0*/  SHF.R.U32.HI R14, RZ, 0x10, R10 ;  /* 0x00000010ff0e7819 */ /* 0x000fe4000001160a */
[----:B------:R-:W-:Y:S02]  /*13fc0*/  PRMT R13, R12, 0x7054, R13 ;  /* 0x000070540c0d7816 */ /* 0x000fe4000000000d */
[----:B------:R-:W-:-:S02]  /*13fd0*/  PRMT R21, R20, 0x7054, R21 ;  /* 0x0000705414157816 */ /* 0x000fc40000000015 */
[----:B------:R-:W-:Y:S02]  /*13fe0*/  LOP3.LUT R0, R0, 0xff, RZ, 0xc0, !PT ;  /* 0x000000ff00007812 */ /* 0x000fe400078ec0ff */
[----:B------:R-:W-:Y:S02]  /*13ff0*/  LOP3.LUT R14, R14, 0xff, RZ, 0xc0, !PT ;  /* 0x000000ff0e0e7812 */ /* 0x000fe400078ec0ff */
[----:B------:R-:W-:Y:S02]  /*14000*/  LOP3.LUT R21, R21, 0xff000000, R11, 0xf8, !PT ;  /* 0xff00000015157812 */ /* 0x000fe400078ef80b */
[----:B------:R-:W-:Y:S02]  /*14010*/  LOP3.LUT R13, R13, 0xff000000, R9, 0xf8, !PT ;  /* 0xff0000000d0d7812 */ /* 0x000fe400078ef809 */
[----:B------:R-:W-:Y:S02]  /*14020*/  PRMT R3, R0, 0x7054, R3 ;  /* 0x0000705400037816 */ /* 0x000fe40000000003 */
[----:B------:R-:W-:-:S02]  /*14030*/  PRMT R15, R14, 0x7054, R15 ;  /* 0x000070540e0f7816 */ /* 0x000fc4000000000f */
[----:B------:R-:W-:Y:S02]  /*14040*/  F2FP.F16.E4M3.UNPACK_B R24, R21 ;  /* 0x00000015ff18723e */ /* 0x000fe400020006ff */
[----:B------:R-:W-:Y:S02]  /*14050*/  F2FP.F16.E4M3.UNPACK_B R14, R13 ;  /* 0x0000000dff0e723e */ /* 0x000fe400020006ff */
[----:B------:R-:W-:Y:S01]  /*14060*/  LOP3.LUT R12, R3, 0xff000000, R8, 0xf8, !PT ;  /* 0xff000000030c7812 */ /* 0x000fe200078ef808 */
[----:B------:R-:W-:Y:S01]  /*14070*/  HADD2.F32 R25, -RZ, R24.H1_H1 ;  /* 0x30000018ff197230 */ /* 0x000fe20000004100 */
[----:B------:R-:W-:Y:S01]  /*14080*/  LOP3.LUT R20, R15, 0xff000000, R10, 0xf8, !PT ;  /* 0xff0000000f147812 */ /* 0x000fe200078ef80a */
[----:B------:R-:W-:Y:S01]  /*14090*/  HADD2.F32 R15, -RZ, R14.H1_H1 ;  /* 0x3000000eff0f7230 */ /* 0x000fe20000004100 */
[----:B------:R-:W-:Y:S01]  /*140a0*/  F2FP.F16.E4M3.UNPACK_B R21, R21.H1 ;  /* 0x00000015ff15723e */ /* 0x000fe200030006ff */
[----:B------:R-:W-:Y:S01]  /*140b0*/  HADD2.F32 R24, -RZ, R24.H0_H0 ;  /* 0x20000018ff187230 */ /* 0x000fe20000004100 */
[----:B------:R-:W-:Y:S01]  /*140c0*/  F2FP.F16.E4M3.UNPACK_B R13, R13.H1 ;  /* 0x0000000dff0d723e */ /* 0x000fe200030006ff */
[----:B------:R-:W-:Y:S01]  /*140d0*/  HADD2.F32 R14, -RZ, R14.H0_H0 ;  /* 0x2000000eff0e7230 */ /* 0x000fe20000004100 */
[----:B---3--:R-:W0:Y:S02]  /*140e0*/  LDS.128 R4, [R31+0x4000] ;  /* 0x004000001f047984 */ /* 0x008e240000000c00 */
[----:B0-----:R-:W-:-:S02]  /*140f0*/  F2FP.F16.E4M3.UNPACK_B R0, R6.H1 ;  /* 0x00000006ff00723e */ /* 0x001fc400030006ff */
[----:B------:R-:W-:Y:S02]  /*14100*/  F2FP.F16.E4M3.UNPACK_B R3, R6 ;  /* 0x00000006ff03723e */ /* 0x000fe400020006ff */
[-C--:B------:R-:W-:Y:S01]  /*14110*/  F2FP.F16.E4M3.UNPACK_B R10, R7.reuse ;  /* 0x00000007ff0a723e */ /* 0x080fe200020006ff */
[--C-:B------:R-:W-:Y:S01]  /*14120*/  HADD2.F32 R9, -RZ, R0.reuse.H1_H1 ;  /* 0x30000000ff097230 */ /* 0x100fe20000004100 */
[----:B------:R-:W-:Y:S01]  /*14130*/  F2FP.F16.E4M3.UNPACK_B R11, R7.H1 ;  /* 0x00000007ff0b723e */ /* 0x000fe200030006ff */
[----:B------:R-:W-:Y:S01]  /*14140*/  HADD2.F32 R8, -RZ, R0.H0_H0 ;  /* 0x20000000ff087230 */ /* 0x000fe20000004100 */
[-C--:B------:R-:W-:Y:S02]  /*14150*/  F2FP.F16.E4M3.UNPACK_B R6, R5.reuse ;  /* 0x00000005ff06723e */ /* 0x080fe400020006ff */
[----:B------:R-:W-:Y:S01]  /*14160*/  F2FP.F16.E4M3.UNPACK_B R7, R5.H1 ;  /* 0x00000005ff07723e */ /* 0x000fe200030006ff */
[C---:B------:R-:W-:Y:S01]  /*14170*/  FMUL.FTZ R27, R9.reuse, R25 ;  /* 0x00000019091b7220 */ /* 0x040fe20000410000 */
[-C--:B------:R-:W-:Y:S01]  /*14180*/  FMUL.FTZ R26, R9, R15.reuse ;  /* 0x0000000f091a7220 */ /* 0x080fe20000410000 */
[--C-:B------:R-:W-:Y:S01]  /*14190*/  HADD2.F32 R5, -RZ, R3.reuse.H1_H1 ;  /* 0x30000003ff057230 */ /* 0x100fe20000004100 */
[----:B------:R-:W-:Y:S01]  /*141a0*/  F2FP.F16.E4M3.UNPACK_B R0, R4 ;  /* 0x00000004ff00723e */ /* 0x000fe200020006ff */
[C---:B------:R-:W-:Y:S01]  /*141b0*/  FFMA.FTZ R27, R8.reuse, R15, -R27 ;  /* 0x0000000f081b7223 */ /* 0x040fe2000001081b */
[----:B------:R-:W-:Y:S01]  /*141c0*/  FFMA.FTZ R26, R8, R25, R26 ;  /* 0x00000019081a7223 */ /* 0x000fe2000001001a */
[----:B------:R-:W-:-:S02]  /*141d0*/  HADD2.F32 R3, -RZ, R3.H0_H0 ;  /* 0x20000003ff037230 */ /* 0x000fc40000004100 */
[C---:B------:R-:W-:Y:S01]  /*141e0*/  FMUL.FTZ R8, R5.reuse, R24 ;  /* 0x0000001805087220 */ /* 0x040fe20000410000 */
[----:B------:R-:W-:Y:S01]  /*141f0*/  FMUL.FTZ R15, R5, R14 ;  /* 0x0000000e050f7220 */ /* 0x000fe20000410000 */
[--C-:B------:R-:W-:Y:S01]  /*14200*/  HADD2.F32 R5, -RZ, R10.reuse.H1_H1 ;  /* 0x3000000aff057230 */ /* 0x100fe20000004100 */
[----:B------:R-:W-:Y:S01]  /*14210*/  F2FP.F16.E4M3.UNPACK_B R4, R4.H1 ;  /* 0x00000004ff04723e */ /* 0x000fe200030006ff */
[----:B------:R-:W-:Y:S02]  /*14220*/  HADD2.F32 R9, -RZ, R21.H0_H0 ;  /* 0x20000015ff097230 */ /* 0x000fe40000004100 */
[C---:B------:R-:W-:Y:S01]  /*14230*/  FFMA.FTZ R25, R3.reuse, R14, -R8 ;  /* 0x0000000e03197223 */ /* 0x040fe20000010808 */
[----:B------:R-:W-:Y:S01]  /*14240*/  FFMA.FTZ R24, R3, R24, R15 ;  /* 0x0000001803187223 */ /* 0x000fe2000001000f */
[----:B------:R-:W-:Y:S02]  /*14250*/  HADD2.F32 R8, -RZ, R13.H0_H0 ;  /* 0x2000000dff087230 */ /* 0x000fe40000004100 */
[----:B------:R-:W-:-:S02]  /*14260*/  HADD2.F32 R10, -RZ, R10.H0_H0 ;  /* 0x2000000aff0a7230 */ /* 0x000fc40000004100 */
[CC--:B------:R-:W-:Y:S01]  /*14270*/  FMUL.FTZ R15, R5.reuse, R9.reuse ;  /* 0x00000009050f7220 */ /* 0x0c0fe20000410000 */
[----:B------:R-:W-:Y:S02]  /*14280*/  HADD2.F32 R14, -RZ, R21.H1_H1 ;  /* 0x30000015ff0e7230 */ /* 0x000fe40000004100 */
[-C--:B------:R-:W-:Y:S01]  /*14290*/  FMUL.FTZ R5, R5, R8.reuse ;  /* 0x0000000805057220 */ /* 0x080fe20000410000 */
[----:B------:R-:W-:Y:S02]  /*142a0*/  HADD2.F32 R3, -RZ, R11.H1_H1 ;  /* 0x3000000bff037230 */ /* 0x000fe40000004100 */
[C---:B------:R-:W-:Y:S01]  /*142b0*/  FFMA.FTZ R21, R10.reuse, R8, -R15 ;  /* 0x000000080a157223 */ /* 0x040fe2000001080f */
[----:B------:R-:W-:Y:S02]  /*142c0*/  HADD2.F32 R8, -RZ, R13.H1_H1 ;  /* 0x3000000dff087230 */ /* 0x000fe40000004100 */
[----:B------:R-:W-:Y:S01]  /*142d0*/  FFMA.FTZ R28, R10, R9, R5 ;  /* 0x000000090a1c7223 */ /* 0x000fe20000010005 */
[----:B------:R-:W-:-:S02]  /*142e0*/  HADD2.F32 R11, -RZ, R11.H0_H0 ;  /* 0x2000000bff0b7230 */ /* 0x000fc40000004100 */
[C---:B------:R-:W-:Y:S01]  /*142f0*/  FMUL.FTZ R30, R3.reuse, R14 ;  /* 0x0000000e031e7220 */ /* 0x040fe20000410000 */
[----:B------:R-:W-:Y:S01]  /*14300*/  F2FP.F16.E4M3.UNPACK_B R9, R20 ;  /* 0x00000014ff09723e */ /* 0x000fe200020006ff */
[-C--:B------:R-:W-:Y:S01]  /*14310*/  FMUL.FTZ R10, R3, R8.reuse ;  /* 0x00000008030a7220 */ /* 0x080fe20000410000 */
[----:B------:R-:W-:Y:S02]  /*14320*/  HADD2.F32 R5, -RZ, R4.H1_H1 ;  /* 0x30000004ff057230 */ /* 0x000fe40000004100 */
[C---:B------:R-:W-:Y:S01]  /*14330*/  FFMA.FTZ R30, R11.reuse, R8, -R30 ;  /* 0x000000080b1e7223 */ /* 0x040fe2000001081e */
[----:B------:R-:W-:Y:S01]  /*14340*/  F2FP.F16.E4M3.UNPACK_B R8, R12 ;  /* 0x0000000cff08723e */ /* 0x000fe200020006ff */
[----:B------:R-:W-:Y:S01]  /*14350*/  FFMA.FTZ R29, R11, R14, R10 ;  /* 0x0000000e0b1d7223 */ /* 0x000fe2000001000a */
[--C-:B------:R-:W-:Y:S01]  /*14360*/  HADD2.F32 R13, -RZ, R9.reuse.H1_H1 ;  /* 0x30000009ff0d7230 */ /* 0x100fe20000004100 */
[----:B------:R-:W-:Y:S01]  /*14370*/  F2FP.F16.E4M3.UNPACK_B R12, R12.H1 ;  /* 0x0000000cff0c723e */ /* 0x000fe200030006ff */
[----:B------:R-:W-:Y:S01]  /*14380*/  HADD2.F32 R10, -RZ, R9.H0_H0 ;  /* 0x20000009ff0a7230 */ /* 0x000fe20000004100 */
[----:B------:R-:W-:Y:S01]  /*14390*/  F2FP.F16.E4M3.UNPACK_B R20, R20.H1 ;  /* 0x00000014ff14723e */ /* 0x000fe200030006ff */
[----:B------:R-:W-:-:S02]  /*143a0*/  HADD2.F32 R9, -RZ, R8.H1_H1 ;  /* 0x30000008ff097230 */ /* 0x000fc40000004100 */
[C---:B------:R-:W-:Y:S01]  /*143b0*/  FMUL.FTZ R11, R5.reuse, R13 ;  /* 0x0000000d050b7220 */ /* 0x040fe20000410000 */
[----:B------:R-:W-:Y:S02]  /*143c0*/  HADD2.F32 R3, -RZ, R0.H1_H1 ;  /* 0x30000000ff037230 */ /* 0x000fe40000004100 */
        /* <DEDUP_REMOVED lines=10> */
[----:B------:R-:W-:-:S02]  /*14470*/  HADD2.F32 R4, -RZ, R12.H1_H1 ;  /* 0x3000000cff047230 */ /* 0x000fc40000004100 */
[--C-:B------:R-:W-:Y:S02]  /*14480*/  HADD2.F32 R3, -RZ, R7.reuse.H1_H1 ;  /* 0x30000007ff037230 */ /* 0x100fe40000004100 */
[--C-:B------:R-:W-:Y:S02]  /*14490*/  HADD2.F32 R8, -RZ, R20.reuse.H1_H1 ;  /* 0x30000014ff087230 */ /* 0x100fe40000004100 */
[----:B------:R-:W-:Y:S02]  /*144a0*/  HADD2.F32 R9, -RZ, R20.H0_H0 ;  /* 0x20000014ff097230 */ /* 0x000fe40000004100 */
[C---:B------:R-:W-:Y:S01]  /*144b0*/  FMUL.FTZ R13, R3.reuse, R4 ;  /* 0x00000004030d7220 */ /* 0x040fe20000410000 */
[----:B------:R-:W-:Y:S02]  /*144c0*/  HADD2.F32 R0, -RZ, R6.H1_H1 ;  /* 0x30000006ff007230 */ /* 0x000fe40000004100 */
        /* <DEDUP_REMOVED lines=18> */
[----:B------:R0:W-:Y:S01]  /*145f0*/  STS.128 [R31+0x4000], R4 ;  /* 0x004000041f007388 */ /* 0x0001e20000000c00 */
[----:B------:R-:W-:Y:S05]  /*14600*/  BRA `(.L_x_559) ;  /* 0x0000003400307947 */ /* 0x000fea0003800000 */
.L_x_553:
[----:B------:R-:W-:-:S03]  /*14610*/  UMOV UR4, 0xffffffff ;  /* 0xffffffff00047882 */ /* 0x000fc60000000000 */
[----:B------:R-:W-:Y:S05]  /*14620*/  BRA.DIV UR4, `(.L_x_570) ;  /* 0x0000018e04c07947 */ /* 0x000fea000b800000 */
[----:B------:R0:W1:Y:S04]  /*14630*/  SHFL.IDX PT, R21, R24, RZ, 0x1e1f ;  /* 0x001e1fff18157589 */ /* 0x00006800000e0000 */
[----:B------:R0:W2:Y:S04]  /*14640*/  SHFL.IDX PT, R39, R138, RZ, 0x1e1f ;  /* 0x001e1fff8a277589 */ /* 0x0000a800000e0000 */
[----:B------:R0:W4:Y:S04]  /*14650*/  SHFL.IDX PT, R3, R26, RZ, 0x1e1f ;  /* 0x001e1fff1a037589 */ /* 0x00012800000e0000 */
[----:B------:R-:W0:Y:S02]  /*14660*/  SHFL.IDX PT, R37, R37, RZ, 0x1e1f ;  /* 0x001e1fff25257589 */ /* 0x000e2400000e0000 */
.L_x_819:
[----:B------:R-:W-:Y:S01]  /*14670*/  ULDC UR4, c[0x0][0x448] ;  /* 0x0001120000047ab9 */ /* 0x000fe20000000800 */
[----:B------:R-:W-:Y:S01]  /*14680*/  BSSY B1, `(.L_x_571) ;  /* 0x0000038000017945 */ /* 0x000fe20003800000 */
[----:B------:R-:W-:Y:S01]  /*14690*/  IMAD R0, R152, UR4, RZ ;  /* 0x0000000498007c24 */ /* 0x000fe2000f8e02ff */
[----:B------:R-:W-:Y:S02]  /*146a0*/  CS2R R28, SRZ ;  /* 0x00000000001c7805 */ /* 0x000fe4000001ff00 */
[----:B------:R-:W-:Y:S02]  /*146b0*/  CS2R R30, SRZ ;  /* 0x00000000001e7805 */ /* 0x000fe4000001ff00 */
[----:B------:R-:W-:Y:S02]  /*146c0*/  CS2R R6, SRZ ;  /* 0x0000000000067805 */ /* 0x000fe4000001ff00 */
        /* <DEDUP_REMOVED lines=8> */
[----:B0-----:R-:W-:Y:S02]  /*14750*/  CS2R R24, SRZ ;  /* 0x0000000000187805 */ /* 0x001fe4000001ff00 */
[----:B------:R-:W-:Y:S01]  /*14760*/  CS2R R26, SRZ ;  /* 0x00000000001a7805 */ /* 0x000fe2000001ff00 */
[----:B------:R-:W-:Y:S06]  /*14770*/  @P0 BRA `(.L_x_572) ;  /* 0x0000000000a00947 */ /* 0x000fec0003800000 */
[C---:B------:R-:W-:Y:S01]  /*14780*/  IADD3 R4, R16.reuse, 0x20, RZ ;  /* 0x0000002010047810 */ /* 0x040fe20007ffe0ff */
[----:B------:R-:W-:Y:S01]  /*14790*/  ULDC UR4, c[0x0][0x3f4] ;  /* 0x0000fd0000047ab9 */ /* 0x000fe20000000800 */
[C---:B------:R-:W-:Y:S01]  /*147a0*/  VIADD R5, R16.reuse, 0x40 ;  /* 0x0000004010057836 */ /* 0x040fe20000000000 */
[----:B------:R-:W-:Y:S02]  /*147b0*/  ISETP.GE.AND P2, PT, R16, UR4, PT ;  /* 0x0000000410007c0c */ /* 0x000fe4000bf46270 */
[----:B------:R-:W-:Y:S02]  /*147c0*/  CS2R R32, SRZ ;  /* 0x0000000000207805 */ /* 0x000fe4000001ff00 */
[----:B------:R-:W-:Y:S02]  /*147d0*/  ISETP.GE.AND P1, PT, R4, UR4, PT ;  /* 0x0000000404007c0c */ /* 0x000fe4000bf26270 */
[----:B------:R-:W-:Y:S02]  /*147e0*/  CS2R R34, SRZ ;  /* 0x0000000000227805 */ /* 0x000fe4000001ff00 */
[----:B------:R-:W-:-:S02]  /*147f0*/  ISETP.GE.AND P0, PT, R5, UR4, PT ;  /* 0x0000000405007c0c */ /* 0x000fc4000bf06270 */
[----:B------:R-:W-:Y:S02]  /*14800*/  CS2R R28, SRZ ;  /* 0x00000000001c7805 */ /* 0x000fe4000001ff00 */
[----:B------:R-:W-:Y:S02]  /*14810*/  CS2R R30, SRZ ;  /* 0x00000000001e7805 */ /* 0x000fe4000001ff00 */
[----:B------:R-:W-:Y:S02]  /*14820*/  CS2R R12, SRZ ;  /* 0x00000000000c7805 */ /* 0x000fe4000001ff00 */
[----:B------:R-:W-:Y:S02]  /*14830*/  CS2R R14, SRZ ;  /* 0x00000000000e7805 */ /* 0x000fe4000001ff00 */
[----:B-1----:R-:W-:Y:S01]  /*14840*/  @!P2 IADD3 R40, P3, R16, R21, RZ ;  /* 0x000000151028a210 */ /* 0x002fe20007f7e0ff */
[----:B------:R-:W-:Y:S02]  /*14850*/  @!P1 IMAD.SHL.U32 R46, R170, 0x10, RZ ;  /* 0x00000010aa2e9824 */ /* 0x000fe400078e00ff */
[----:B------:R-:W-:Y:S01]  /*14860*/  @!P0 IMAD.SHL.U32 R48, R171, 0x10, RZ ;  /* 0x00000010ab308824 */ /* 0x000fe200078e00ff */
[----:B----4-:R-:W-:-:S02]  /*14870*/  @!P2 IADD3.X R41, R3, R17, RZ, P3, !PT ;  /* 0x000000110329a210 */ /* 0x010fc40001ffe4ff */
[----:B------:R-:W-:Y:S02]  /*14880*/  @!P1 SHF.R.S32.HI R4, RZ, 0x1f, R46 ;  /* 0x0000001fff049819 */ /* 0x000fe4000001142e */
[C---:B------:R-:W-:Y:S02]  /*14890*/  @!P1 IADD3 R42, P5, R46.reuse, R21, RZ ;  /* 0x000000152e2a9210 */ /* 0x040fe40007fbe0ff */
[----:B------:R-:W-:Y:S02]  /*148a0*/  CS2R R24, SRZ ;  /* 0x0000000000187805 */ /* 0x000fe4000001ff00 */
[----:B--2---:R-:W-:Y:S02]  /*148b0*/  @!P1 IADD3 R46, P4, R46, R39, RZ ;  /* 0x000000272e2e9210 */ /* 0x004fe40007f9e0ff */
[----:B------:R-:W-:Y:S02]  /*148c0*/  CS2R R26, SRZ ;  /* 0x00000000001a7805 */ /* 0x000fe4000001ff00 */
[C---:B------:R-:W-:Y:S01]  /*148d0*/  @!P0 IADD3 R38, P3, R48.reuse, R21, RZ ;  /* 0x0000001530268210 */ /* 0x040fe20007f7e0ff */
[----:B------:R-:W-:Y:S01]  /*148e0*/  @!P1 IMAD.X R43, R3, 0x1, R4, P5 ;  /* 0x00000001032b9824 */ /* 0x000fe200028e0604 */
[----:B------:R-:W-:Y:S01]  /*148f0*/  @!P0 SHF.R.S32.HI R6, RZ, 0x1f, R48 ;  /* 0x0000001fff068819 */ /* 0x000fe20000011430 */
[----:B---3--:R-:W-:Y:S01]  /*14900*/  @!P1 IMAD.X R47, R37, 0x1, R4, P4 ;  /* 0x00000001252f9824 */ /* 0x008fe200020e0604 */
[----:B------:R-:W-:-:S02]  /*14910*/  @!P0 IADD3 R48, P5, R48, R39, RZ ;  /* 0x0000002730308210 */ /* 0x000fc40007fbe0ff */
[----:B------:R-:W-:Y:S02]  /*14920*/  CS2R R8, SRZ ;  /* 0x0000000000087805 */ /* 0x000fe4000001ff00 */
[----:B------:R-:W-:Y:S01]  /*14930*/  @!P2 IADD3 R20, P4, R16, R39, RZ ;  /* 0x000000271014a210 */ /* 0x000fe20007f9e0ff */
[----:B------:R-:W-:Y:S01]  /*14940*/  @!P0 IMAD.X R39, R3, 0x1, R6, P3 ;  /* 0x0000000103278824 */ /* 0x000fe200018e0606 */
[C---:B------:R-:W-:Y:S02]  /*14950*/  @!P0 IADD3.X R49, R37.reuse, R6, RZ, P5, !PT ;  /* 0x0000000625318210 */ /* 0x040fe40002ffe4ff */
[----:B------:R-:W-:Y:S02]  /*14960*/  CS2R R4, SRZ ;  /* 0x0000000000047805 */ /* 0x000fe4000001ff00 */
[----:B------:R-:W-:Y:S02]  /*14970*/  CS2R R6, SRZ ;  /* 0x0000000000067805 */ /* 0x000fe4000001ff00 */
[----:B------:R-:W-:Y:S01]  /*14980*/  CS2R R10, SRZ ;  /* 0x00000000000a7805 */ /* 0x000fe2000001ff00 */
[----:B------:R-:W-:Y:S01]  /*14990*/  @!P2 IMAD.X R21, R37, 0x1, R17, P4 ;  /* 0x000000012515a824 */ /* 0x000fe200020e0611 */
[----:B------:R0:W5:Y:S04]  /*149a0*/  @!P2 LD.E.128 R32, desc[UR50][R40.64] ;  /* 0x000000322820a980 */ /* 0x000168000c101d00 */
[----:B------:R0:W5:Y:S04]  /*149b0*/  @!P2 LD.E.128 R28, desc[UR50][R20.64] ;  /* 0x00000032141ca980 */ /* 0x000168000c101d00 */
[----:B------:R0:W5:Y:S04]  /*149c0*/  @!P1 LD.E.128 R12, desc[UR50][R42.64] ;  /* 0x000000322a0c9980 */ /* 0x000168000c101d00 */
[----:B------:R0:W5:Y:S04]  /*149d0*/  @!P1 LD.E.128 R4, desc[UR50][R46.64] ;  /* 0x000000322e049980 */ /* 0x000168000c101d00 */
[----:B------:R0:W5:Y:S04]  /*149e0*/  @!P0 LD.E.128 R24, desc[UR50][R38.64] ;  /* 0x0000003226188980 */ /* 0x000168000c101d00 */
[----:B------:R0:W5:Y:S02]  /*149f0*/  @!P0 LD.E.128 R8, desc[UR50][R48.64] ;  /* 0x0000003230088980 */ /* 0x000164000c101d00 */
.L_x_572:
[----:B------:R-:W-:Y:S05]  /*14a00*/  BSYNC B1 ;  /* 0x0000000000017941 */ /* 0x000fea0003800000 */
.L_x_571:
[----:B------:R-:W-:Y:S01]  /*14a10*/  ULEA.HI UR4, UR37, UR37, URZ, 0x1 ;  /* 0x0000002525047291 */ /* 0x000fe2000f8f083f */
[----:B------:R-:W-:Y:S01]  /*14a20*/  IMAD R0, R137, -0x80, R0 ;  /* 0xffffff8089007824 */ /* 0x000fe200078e0200 */
[----:B------:R-:W-:Y:S02]  /*14a30*/  BSSY B1, `(.L_x_573) ;  /* 0x0000009000017945 */ /* 0x000fe40003800000 */
[----:B------:R-:W-:Y:S02]  /*14a40*/  ULOP3.LUT UR4, UR4, 0xfffffffe, URZ, 0xc0, !UPT ;  /* 0xfffffffe04047892 */ /* 0x000fe4000f8ec03f */
[----:B------:R-:W-:Y:S02]  /*14a50*/  VIMNMX R0, R0, 0x80, PT ;  /* 0x0000008000007848 */ /* 0x000fe40003fe0100 */
[----:B------:R-:W-:Y:S02]  /*14a60*/  UIADD3 UR4, UR37, -UR4, URZ ;  /* 0x8000000425047290 */ /* 0x000fe4000fffe03f */
[----:B------:R-:W-:-:S04]  /*14a70*/  ISETP.GE.AND P1, PT, R195, R0, PT ;  /* 0x00000000c300720c */ /* 0x000fc80003f26270 */
[----:B----4-:R-:W-:-:S05]  /*14a80*/  IMAD.U32 R3, RZ, RZ, UR4 ;  /* 0x00000004ff037e24 */ /* 0x010fca000f8e00ff */
[----:B------:R-:W-:-:S04]  /*14a90*/  SHF.L.U32 R3, R3, 0x1f, RZ ;  /* 0x0000001f03037819 */ /* 0x000fc800000006ff */
[----:B------:R-:W4:Y:S02]  /*14aa0*/  SYNCS.PHASECHK.TRANS64.TRYWAIT P0, [R18+URZ+0x29800], R3 ;  /* 0x02980003120075a7 */ /* 0x000f24000800017f */
[----:B----4-:R-:W-:Y:S05]  /*14ab0*/  @!P0 BRA `(.L_x_574) ;  /* 0x0000018c00108947 */ /* 0x010fea0003800000 */
.L_x_820:
[----:B------:R-:W-:Y:S05]  /*14ac0*/  BSYNC B1 ;  /* 0x0000000000017941 */ /* 0x000fea0003800000 */
.L_x_573:
[----:B------:R-:W-:Y:S05]  /*14ad0*/  @P1 BRA `(.L_x_559) ;  /* 0x0000002c00fc1947 */ /* 0x000fea0003800000 */
[----:B----4-:R-:W4:Y:S01]  /*14ae0*/  LDC R3, c[0x0][0x3f4] ;  /* 0x0000fd00ff037b82 */ /* 0x010f220000000800 */
[C---:B------:R-:W-:Y:S01]  /*14af0*/  VIADD R0, R16.reuse, 0x20 ;  /* 0x0000002010007836 */ /* 0x040fe20000000000 */
[C---:B0-----:R-:W-:Y:S01]  /*14b00*/  IADD3 R20, R16.reuse, 0x40, RZ ;  /* 0x0000004010147810 */ /* 0x041fe20007ffe0ff */
[----:B------:R-:W-:Y:S01]  /*14b10*/  BSSY B1, `(.L_x_575) ;  /* 0x0000101000017945 */ /* 0x000fe20003800000 */
[-C--:B----4-:R-:W-:Y:S02]  /*14b20*/  ISETP.GE.AND P0, PT, R16, R3.reuse, PT ;  /* 0x000000031000720c */ /* 0x090fe40003f06270 */
[-C--:B------:R-:W-:Y:S02]  /*14b30*/  ISETP.GE.AND P1, PT, R0, R3.reuse, PT ;  /* 0x000000030000720c */ /* 0x080fe40003f26270 */
[----:B------:R-:W-:-:S09]  /*14b40*/  ISETP.GE.AND P2, PT, R20, R3, PT ;  /* 0x000000031400720c */ /* 0x000fd20003f46270 */
[----:B------:R-:W-:Y:S05]  /*14b50*/  @P0 BRA `(.L_x_576) ;  /* 0x0000000c00f00947 */ /* 0x000fea0003800000 */
[----:B------:R-:W4:Y:S01]  /*14b60*/  LDL R65, [R1+0x44] ;  /* 0x0000440001417983 */ /* 0x000f220000100800 */
[----:B-1----:R-:W0:Y:S01]  /*14b70*/  S2R R21, SR_TID.X ;  /* 0x0000000000157919 */ /* 0x002e220000002100 */
[----:B-----5:R-:W-:Y:S02]  /*14b80*/  SHF.R.U32.HI R0, RZ, 0x8, R32 ;  /* 0x00000008ff007819 */ /* 0x020fe40000011620 */
[----:B------:R-:W-:Y:S01]  /*14b90*/  LOP3.LUT R20, R32, 0xff, RZ, 0xc0, !PT ;  /* 0x000000ff20147812 */ /* 0x000fe200078ec0ff */
[----:B0-----:R-:W-:-:S05]  /*14ba0*/  VIADD R21, R21, 0xffffff80 ;  /* 0xffffff8015157836 */ /* 0x001fca0000000000 */
[----:B------:R-:W-:-:S04]  /*14bb0*/  LEA.HI R40, R21, R21, RZ, 0x1 ;  /* 0x0000001515287211 */ /* 0x000fc800078f08ff */
[----:B------:R-:W-:-:S05]  /*14bc0*/  LOP3.LUT R40, R40, 0xfffffffe, RZ, 0xc0, !PT ;  /* 0xfffffffe28287812 */ /* 0x000fca00078ec0ff */
[----:B------:R-:W-:Y:S01]  /*14bd0*/  IMAD.IADD R40, R21, 0x1, -R40 ;  /* 0x0000000115287824 */ /* 0x000fe200078e0a28 */
[----:B------:R-:W-:-:S04]  /*14be0*/  LOP3.LUT R21, R0, 0xff, RZ, 0xc0, !PT ;  /* 0x000000ff00157812 */ /* 0x000fc800078ec0ff */
[----:B------:R-:W-:Y:S02]  /*14bf0*/  LEA.HI R0, R3, R40, RZ, 0x1c ;  /* 0x0000002803007211 */ /* 0x000fe400078fe0ff */
[----:B------:R-:W-:Y:S02]  /*14c00*/  PRMT R45, R21, 0x7604, R20 ;  /* 0x00007604152d7816 */ /* 0x000fe40000000014 */
[----:B------:R-:W-:-:S04]  /*14c10*/  SHF.R.S32.HI R21, RZ, 0x1f, R0 ;  /* 0x0000001fff157819 */ /* 0x000fc80000011400 */
[----:B------:R-:W-:Y:S01]  /*14c20*/  LEA.HI R20, R21, R0, RZ, 0x2 ;  /* 0x0000000015147211 */ /* 0x000fe200078f10ff */
[----:B------:R-:W-:-:S03]  /*14c30*/  IMAD.SHL.U32 R0, R0, 0x10, RZ ;  /* 0x0000001000007824 */ /* 0x000fc600078e00ff */
[----:B------:R-:W-:Y:S02]  /*14c40*/  SHF.L.U32 R20, R20, 0xb, RZ ;  /* 0x0000000b14147819 */ /* 0x000fe400000006ff */
[----:B------:R-:W-:Y:S02]  /*14c50*/  LOP3.LUT R21, R205, 0x30, R0, 0xf8, !PT ;  /* 0x00000030cd157812 */ /* 0x000fe400078ef800 */
[----:B------:R-:W-:Y:S02]  /*14c60*/  SHF.R.U32.HI R37, RZ, 0x8, R33 ;  /* 0x00000008ff257819 */ /* 0x000fe40000011621 */
[----:B--2---:R-:W-:Y:S02]  /*14c70*/  SHF.R.U32.HI R39, RZ, 0x8, R34 ;  /* 0x00000008ff277819 */ /* 0x004fe40000011622 */
[----:B------:R-:W-:Y:S02]  /*14c80*/  LOP3.LUT R21, R21, R206, RZ, 0x3c, !PT ;  /* 0x000000ce15157212 */ /* 0x000fe400078e3cff */
[----:B------:R-:W-:-:S02]  /*14c90*/  LOP3.LUT R20, R20, 0xffffe000, RZ, 0xc0, !PT ;  /* 0xffffe00014147812 */ /* 0x000fc400078ec0ff */
[----:B------:R-:W-:Y:S02]  /*14ca0*/  LOP3.LUT R36, R33, 0xff, RZ, 0xc0, !PT ;  /* 0x000000ff21247812 */ /* 0x000fe400078ec0ff */
[----:B------:R-:W-:Y:S02]  /*14cb0*/  LOP3.LUT R38, R34, 0xff, RZ, 0xc0, !PT ;  /* 0x000000ff22267812 */ /* 0x000fe400078ec0ff */
[----:B------:R-:W-:Y:S02]  /*14cc0*/  LOP3.LUT R37, R37, 0xff, RZ, 0xc0, !PT ;  /* 0x000000ff25257812 */ /* 0x000fe400078ec0ff */
[----:B------:R-:W-:Y:S02]  /*14cd0*/  LOP3.LUT R39, R39, 0xff, RZ, 0xc0, !PT ;  /* 0x000000ff27277812 */ /* 0x000fe400078ec0ff */
[----:B------:R-:W-:Y:S02]  /*14ce0*/  IADD3 R21, R21, R207, R20 ;  /* 0x000000cf15157210 */ /* 0x000fe40007ffe014 */
[----:B------:R-:W-:-:S02]  /*14cf0*/  PRMT R46, R37, 0x7604, R36 ;  /* 0x00007604252e7816 */ /* 0x000fc40000000024 */
[----:B---3--:R-:W-:Y:S01]  /*14d00*/  PRMT R47, R39, 0x7604, R38 ;  /* 0x00007604272f7816 */ /* 0x008fe20000000026 */
[----:B------:R-:W-:Y:S01]  /*14d10*/  IMAD.IADD R0, R18, 0x1, R21 ;  /* 0x0000000112007824 */ /* 0x000fe200078e0215 */
[----:B------:R-:W-:Y:S02]  /*14d20*/  SHF.R.U32.HI R37, RZ, 0x8, R35 ;  /* 0x00000008ff257819 */ /* 0x000fe40000011623 */
[----:B------:R-:W-:Y:S02]  /*14d30*/  SHF.R.U32.HI R39, RZ, 0x8, R28 ;  /* 0x00000008ff277819 */ /* 0x000fe4000001161c */
[----:B------:R-:W-:Y:S02]  /*14d40*/  SHF.R.U32.HI R40, RZ, 0x8, R29 ;  /* 0x00000008ff287819 */ /* 0x000fe4000001161d */
[----:B------:R-:W-:Y:S02]  /*14d50*/  LOP3.LUT R36, R35, 0xff, RZ, 0xc0, !PT ;  /* 0x000000ff23247812 */ /* 0x000fe400078ec0ff */
[----:B------:R-:W-:-:S02]  /*14d60*/  LOP3.LUT R38, R28, 0xff, RZ, 0xc0, !PT ;  /* 0x000000ff1c267812 */ /* 0x000fc400078ec0ff */
[----:B------:R-:W-:Y:S02]  /*14d70*/  LOP3.LUT R37, R37, 0xff, RZ, 0xc0, !PT ;  /* 0x000000ff25257812 */ /* 0x000fe400078ec0ff */
[----:B------:R-:W-:Y:S02]  /*14d80*/  LOP3.LUT R39, R39, 0xff, RZ, 0xc0, !PT ;  /* 0x000000ff27277812 */ /* 0x000fe400078ec0ff */
[----:B------:R-:W-:Y:S02]  /*14d90*/  LOP3.LUT R21, R40, 0xff, RZ, 0xc0, !PT ;  /* 0x000000ff28157812 */ /* 0x000fe400078ec0ff */
[----:B------:R-:W0:Y:S01]  /*14da0*/  LDS.128 R40, [R0+0x14400] ;  /* 0x0144000000287984 */ /* 0x000e220000000c00 */
[----:B------:R-:W-:Y:S02]  /*14db0*/  PRMT R48, R37, 0x7604, R36 ;  /* 0x0000760425307816 */ /* 0x000fe40000000024 */
[----:B------:R-:W-:Y:S02]  /*14dc0*/  PRMT R51, R39, 0x7604, R38 ;  /* 0x0000760427337816 */ /* 0x000fe40000000026 */
[----:B------:R-:W-:-:S02]  /*14dd0*/  SHF.R.U32.HI R53, RZ, 0x8, R31 ;  /* 0x00000008ff357819 */ /* 0x000fc4000001161f */
[----:B------:R-:W-:Y:S02]  /*14de0*/  SHF.R.U32.HI R50, RZ, 0x8, R30 ;  /* 0x00000008ff327819 */ /* 0x000fe4000001161e */
[----:B------:R-:W-:Y:S02]  /*14df0*/  LOP3.LUT R20, R29, 0xff, RZ, 0xc0, !PT ;  /* 0x000000ff1d147812 */ /* 0x000fe400078ec0ff */
[----:B------:R-:W-:Y:S02]  /*14e00*/  LOP3.LUT R52, R31, 0xff, RZ, 0xc0, !PT ;  /* 0x000000ff1f347812 */ /* 0x000fe400078ec0ff */
[----:B------:R-:W-:Y:S02]  /*14e10*/  LOP3.LUT R53, R53, 0xff, RZ, 0xc0, !PT ;  /* 0x000000ff35357812 */ /* 0x000fe400078ec0ff */
[----:B------:R-:W-:Y:S02]  /*14e20*/  LOP3.LUT R49, R30, 0xff, RZ, 0xc0, !PT ;  /* 0x000000ff1e317812 */ /* 0x000fe400078ec0ff */
[----:B------:R-:W-:-:S02]  /*14e30*/  LOP3.LUT R50, R50, 0xff, RZ, 0xc0, !PT ;  /* 0x000000ff32327812 */ /* 0x000fc400078ec0ff */
[----:B------:R-:W-:Y:S02]  /*14e40*/  PRMT R20, R21, 0x7604, R20 ;  /* 0x0000760415147816 */ /* 0x000fe40000000014 */
[----:B------:R-:W-:Y:S02]  /*14e50*/  SHF.R.U32.HI R21, RZ, 0x10, R33 ;  /* 0x00000010ff157819 */ /* 0x000fe40000011621 */
[----:B------:R-:W-:Y:S02]  /*14e60*/  PRMT R52, R53, 0x7604, R52 ;  /* 0x0000760435347816 */ /* 0x000fe40000000034 */
[----:B------:R-:W-:Y:S02]  /*14e70*/  PRMT R57, R50, 0x7604, R49 ;  /* 0x0000760432397816 */ /* 0x000fe40000000031 */
[----:B------:R-:W-:Y:S02]  /*14e80*/  SHF.R.U32.HI R53, RZ, 0x10, R29 ;  /* 0x00000010ff357819 */ /* 0x000fe4000001161d */
[----:B------:R-:W-:Y:S01]  /*14e90*/  SHF.R.U32.HI R49, RZ, 0x10, R35 ;  /* 0x00000010ff317819 */ /* 0x000fe20000011623 */
[----:B------:R-:W-:Y:S01]  /*14ea0*/  IMAD.U32 R21, R21, 0x10000, RZ ;  /* 0x0001000015157824 */ /* 0x000fe200078e00ff */
[----:B------:R-:W-:-:S02]  /*14eb0*/  SHF.L.U32 R53, R53, 0x10, RZ ;  /* 0x0000001035357819 */ /* 0x000fc400000006ff */
[----:B------:R-:W-:Y:S01]  /*14ec0*/  SHF.R.U32.HI R59, RZ, 0x10, R31 ;  /* 0x00000010ff3b7819 */ /* 0x000fe2000001161f */
[----:B------:R-:W-:Y:S01]  /*14ed0*/  IMAD.U32 R49, R49, 0x10000, RZ ;  /* 0x0001000031317824 */ /* 0x000fe200078e00ff */
[----:B------:R-:W-:Y:S02]  /*14ee0*/  LOP3.LUT R55, R20, 0xff0000, R53, 0xf8, !PT ;  /* 0x00ff000014377812 */ /* 0x000fe400078ef835 */
[----:B------:R-:W-:Y:S01]  /*14ef0*/  LOP3.LUT R21, R46, 0xff0000, R21, 0xf8, !PT ;  /* 0x00ff00002e157812 */ /* 0x000fe200078ef815 */
[----:B------:R-:W-:Y:S01]  /*14f00*/  IMAD.U32 R59, R59, 0x10000, RZ ;  /* 0x000100003b3b7824 */ /* 0x000fe200078e00ff */
[----:B------:R-:W-:Y:S02]  /*14f10*/  LOP3.LUT R49, R48, 0xff0000, R49, 0xf8, !PT ;  /* 0x00ff000030317812 */ /* 0x000fe400078ef831 */
[----:B------:R-:W-:Y:S02]  /*14f20*/  LOP3.LUT R45, R45, 0xff0000, R32, 0xf8, !PT ;  /* 0x00ff00002d2d7812 */ /* 0x000fe400078ef820 */
[----:B------:R-:W-:-:S02]  /*14f30*/  LOP3.LUT R47, R47, 0xff0000, R34, 0xf8, !PT ;  /* 0x00ff00002f2f7812 */ /* 0x000fc400078ef822 */
[----:B------:R-:W-:Y:S02]  /*14f40*/  LOP3.LUT R55, R55, 0xff000000, R29, 0xf8, !PT ;  /* 0xff00000037377812 */ /* 0x000fe400078ef81d */
[----:B------:R-:W-:Y:S02]  /*14f50*/  LOP3.LUT R53, R21, 0xff000000, R33, 0xf8, !PT ;  /* 0xff00000015357812 */ /* 0x000fe400078ef821 */
[----:B------:R-:W-:Y:S02]  /*14f60*/  LOP3.LUT R59, R52, 0xff0000, R59, 0xf8, !PT ;  /* 0x00ff0000343b7812 */ /* 0x000fe400078ef83b */
[----:B------:R-:W-:Y:S02]  /*14f70*/  LOP3.LUT R45, R45, 0xff000000, R32, 0xf8, !PT ;  /* 0xff0000002d2d7812 */ /* 0x000fe400078ef820 */
[----:B------:R-:W-:Y:S02]  /*14f80*/  LOP3.LUT R54, R49, 0xff000000, R35, 0xf8, !PT ;  /* 0xff00000031367812 */ /* 0x000fe400078ef823 */
[----:B------:R-:W-:-:S02]  /*14f90*/  LOP3.LUT R20, R47, 0xff000000, R34, 0xf8, !PT ;  /* 0xff0000002f147812 */ /* 0x000fc400078ef822 */
[----:B------:R-:W-:Y:S02]  /*14fa0*/  F2FP.F16.E4M3.UNPACK_B R35, R55 ;  /* 0x00000037ff23723e */ /* 0x000fe400020006ff */
[----:B0-----:R-:W-:Y:S02]  /*14fb0*/  F2FP.F16.E4M3.UNPACK_B R32, R41 ;  /* 0x00000029ff20723e */ /* 0x001fe400020006ff */
[----:B------:R-:W-:Y:S02]  /*14fc0*/  F2FP.F16.E4M3.UNPACK_B R34, R53 ;  /* 0x00000035ff22723e */ /* 0x000fe400020006ff */
[----:B------:R-:W-:Y:S01]  /*14fd0*/  LOP3.LUT R59, R59, 0xff000000, R31, 0xf8, !PT ;  /* 0xff0000003b3b7812 */ /* 0x000fe200078ef81f */
[----:B------:R-:W-:Y:S01]  /*14fe0*/  HADD2.F32 R56, -RZ, R35.H0_H0 ;  /* 0x20000023ff387230 */ /* 0x000fe20000004100 */
[----:B------:R-:W-:Y:S01]  /*14ff0*/  LOP3.LUT R51, R51, 0xff0000, R28, 0xf8, !PT ;  /* 0x00ff000033337812 */ /* 0x000fe200078ef81c */
[----:B------:R-:W-:Y:S01]  /*15000*/  HADD2.F32 R29, -RZ, R32.H0_H0 ;  /* 0x20000020ff1d7230 */ /* 0x000fe20000004100 */
[----:B------:R-:W-:-:S02]  /*15010*/  LOP3.LUT R21, R57, 0xff0000, R30, 0xf8, !PT ;  /* 0x00ff000039157812 */ /* 0x000fc400078ef81e */
[----:B------:R-:W-:Y:S02]  /*15020*/  LOP3.LUT R57, R51, 0xff000000, R28, 0xf8, !PT ;  /* 0xff00000033397812 */ /* 0x000fe400078ef81c */
[-C--:B------:R-:W-:Y:S02]  /*15030*/  F2FP.F16.E4M3.UNPACK_B R49, R40.reuse ;  /* 0x00000028ff31723e */ /* 0x080fe400020006ff */
[----:B------:R-:W-:Y:S01]  /*15040*/  F2FP.F16.E4M3.UNPACK_B R50, R40.H1 ;  /* 0x00000028ff32723e */ /* 0x000fe200030006ff */
[----:B------:R-:W-:Y:S01]  /*15050*/  FMUL.FTZ R40, R29, R56 ;  /* 0x000000381d287220 */ /* 0x000fe20000410000 */
[-C--:B------:R-:W-:Y:S02]  /*15060*/  F2FP.F16.E4M3.UNPACK_B R51, R43.reuse ;  /* 0x0000002bff33723e */ /* 0x080fe400020006ff */
[----:B------:R-:W-:Y:S02]  /*15070*/  F2FP.F16.E4M3.UNPACK_B R52, R43.H1 ;  /* 0x0000002bff34723e */ /* 0x000fe400030006ff */
[----:B------:R-:W-:-:S02]  /*15080*/  F2FP.F16.E4M3.UNPACK_B R41, R41.H1 ;  /* 0x00000029ff29723e */ /* 0x000fc400030006ff */
[----:B------:R-:W-:Y:S01]  /*15090*/  F2FP.F16.E4M3.UNPACK_B R55, R55.H1 ;  /* 0x00000037ff37723e */ /* 0x000fe200030006ff */
[----:B------:R-:W-:Y:S01]  /*150a0*/  HADD2.F32 R32, -RZ, R32.H1_H1 ;  /* 0x30000020ff207230 */ /* 0x000fe20000004100 */
[----:B------:R-:W-:Y:S01]  /*150b0*/  F2FP.F16.E4M3.UNPACK_B R53, R53.H1 ;  /* 0x00000035ff35723e */ /* 0x000fe200030006ff */
[----:B----4-:R-:W0:Y:S02]  /*150c0*/  LDS.128 R36, [R65+0x14400] ;  /* 0x0144000041247984 */ /* 0x010e240000000c00 */
[----:B0-----:R-:W-:Y:S02]  /*150d0*/  F2FP.F16.E4M3.UNPACK_B R31, R37 ;  /* 0x00000025ff1f723e */ /* 0x001fe400020006ff */
[-C--:B------:R-:W-:Y:S02]  /*150e0*/  F2FP.F16.E4M3.UNPACK_B R47, R39.reuse ;  /* 0x00000027ff2f723e */ /* 0x080fe400020006ff */
[----:B------:R-:W-:Y:S02]  /*150f0*/  F2FP.F16.E4M3.UNPACK_B R48, R39.H1 ;  /* 0x00000027ff30723e */ /* 0x000fe400030006ff */
[----:B------:R-:W-:-:S02]  /*15100*/  F2FP.F16.E4M3.UNPACK_B R39, R36 ;  /* 0x00000024ff27723e */ /* 0x000fc400020006ff */
[----:B------:R-:W-:Y:S01]  /*15110*/  F2FP.F16.E4M3.UNPACK_B R46, R36.H1 ;  /* 0x00000024ff2e723e */ /* 0x000fe200030006ff */
[----:B------:R-:W-:Y:S02]  /*15120*/  HADD2.F32 R36, -RZ, R34.H0_H0 ;  /* 0x20000022ff247230 */ /* 0x000fe40000004100 */
[----:B------:R-:W-:-:S03]  /*15130*/  HADD2.F32 R33, -RZ, R31.H0_H0 ;  /* 0x2000001fff217230 */ /* 0x000fc60000004100 */
[-C--:B------:R-:W-:Y:S02]  /*15140*/  FMUL.FTZ R43, R29, R36.reuse ;  /* 0x000000241d2b7220 */ /* 0x080fe40000410000 */
[C---:B------:R-:W-:Y:S02]  /*15150*/  FFMA.FTZ R29, R33.reuse, R36, -R40 ;  /* 0x00000024211d7223 */ /* 0x040fe40000010828 */
[----:B------:R-:W-:Y:S01]  /*15160*/  FFMA.FTZ R33, R33, R56, R43 ;  /* 0x0000003821217223 */ /* 0x000fe2000001002b */
[----:B------:R-:W-:Y:S01]  /*15170*/  HADD2.F32 R43, -RZ, R35.H1_H1 ;  /* 0x30000023ff2b7230 */ /* 0x000fe20000004100 */
[----:B------:R-:W-:Y:S01]  /*15180*/  F2FP.F16.E4M3.UNPACK_B R37, R37.H1 ;  /* 0x00000025ff25723e */ /* 0x000fe200030006ff */
[----:B------:R-:W-:Y:S02]  /*15190*/  HADD2.F32 R36, -RZ, R34.H1_H1 ;  /* 0x30000022ff247230 */ /* 0x000fe40000004100 */
[----:B------:R-:W-:Y:S02]  /*151a0*/  HADD2.F32 R56, -RZ, R55.H0_H0 ;  /* 0x20000037ff387230 */ /* 0x000fe40000004100 */
[----:B------:R-:W-:-:S02]  /*151b0*/  HADD2.F32 R34, -RZ, R41.H0_H0 ;  /* 0x20000029ff227230 */ /* 0x000fc40000004100 */
[CC--:B------:R-:W-:Y:S01]  /*151c0*/  FMUL.FTZ R58, R32.reuse, R43.reuse ;  /* 0x0000002b203a7220 */ /* 0x0c0fe20000410000 */
[----:B------:R-:W-:Y:S02]  /*151d0*/  HADD2.F32 R31, -RZ, R31.H1_H1 ;  /* 0x3000001fff1f7230 */ /* 0x000fe40000004100 */
[----:B------:R-:W-:Y:S02]  /*151e0*/  HADD2.F32 R40, -RZ, R53.H0_H0 ;  /* 0x20000035ff287230 */ /* 0x000fe40000004100 */
[----:B------:R-:W-:Y:S01]  /*151f0*/  FMUL.FTZ R60, R32, R36 ;  /* 0x00000024203c7220 */ /* 0x000fe20000410000 */
[----:B------:R-:W-:Y:S02]  /*15200*/  HADD2.F32 R35, -RZ, R37.H0_H0 ;  /* 0x20000025ff237230 */ /* 0x000fe40000004100 */
[C---:B------:R-:W-:Y:S01]  /*15210*/  FMUL.FTZ R62, R34.reuse, R56 ;  /* 0x00000038223e7220 */ /* 0x040fe20000410000 */
[C---:B------:R-:W-:Y:S01]  /*15220*/  FFMA.FTZ R32, R31.reuse, R36, -R58 ;  /* 0x000000241f207223 */ /* 0x040fe2000001083a */
[-C--:B------:R-:W-:Y:S01]  /*15230*/  FMUL.FTZ R61, R34, R40.reuse ;  /* 0x00000028223d7220 */ /* 0x080fe20000410000 */
[----:B------:R-:W-:Y:S01]  /*15240*/  FFMA.FTZ R34, R31, R43, R60 ;  /* 0x0000002b1f227223 */ /* 0x000fe2000001003c */
[----:B------:R-:W-:Y:S01]  /*15250*/  F2FP.F16.E4M3.UNPACK_B R58, R59 ;  /* 0x0000003bff3a723e */ /* 0x000fe200020006ff */
[C---:B------:R-:W-:Y:S01]  /*15260*/  FFMA.FTZ R31, R35.reuse, R40, -R62 ;  /* 0x00000028231f7223 */ /* 0x040fe2000001083e */
[----:B------:R-:W-:Y:S01]  /*15270*/  F2FP.F16.E4M3.UNPACK_B R43, R54 ;  /* 0x00000036ff2b723e */ /* 0x000fe200020006ff */
[----:B------:R-:W-:Y:S01]  /*15280*/  FFMA.FTZ R35, R35, R56, R61 ;  /* 0x0000003823237223 */ /* 0x000fe2000001003d */
[----:B------:R-:W-:-:S02]  /*15290*/  HADD2.F32 R53, -RZ, R53.H1_H1 ;  /* 0x30000035ff357230 */ /* 0x000fc40000004100 */
[----:B------:R-:W-:Y:S02]  /*152a0*/  HADD2.F32 R56, -RZ, R55.H1_H1 ;  /* 0x30000037ff387230 */ /* 0x000fe40000004100 */
[----:B------:R-:W-:Y:S02]  /*152b0*/  HADD2.F32 R36, -RZ, R41.H1_H1 ;  /* 0x30000029ff247230 */ /* 0x000fe40000004100 */
[----:B------:R-:W-:Y:S02]  /*152c0*/  HADD2.F32 R60, -RZ, R58.H0_H0 ;  /* 0x2000003aff3c7230 */ /* 0x000fe40000004100 */
[----:B------:R-:W-:Y:S02]  /*152d0*/  HADD2.F32 R40, -RZ, R51.H0_H0 ;  /* 0x20000033ff287230 */ /* 0x000fe40000004100 */
[----:B------:R-:W-:Y:S02]  /*152e0*/  HADD2.F32 R55, -RZ, R43.H0_H0 ;  /* 0x2000002bff377230 */ /* 0x000fe40000004100 */
[----:B------:R-:W-:Y:S01]  /*152f0*/  FMUL.FTZ R62, R36, R56 ;  /* 0x00000038243e7220 */ /* 0x000fe20000410000 */
[----:B------:R-:W-:-:S02]  /*15300*/  HADD2.F32 R37, -RZ, R37.H1_H1 ;  /* 0x30000025ff257230 */ /* 0x000fc40000004100 */
[----:B------:R-:W-:Y:S01]  /*15310*/  FMUL.FTZ R61, R36, R53 ;  /* 0x00000035243d7220 */ /* 0x000fe20000410000 */
[----:B------:R-:W-:Y:S02]  /*15320*/  HADD2.F32 R41, -RZ, R47.H0_H0 ;  /* 0x2000002fff297230 */ /* 0x000fe40000004100 */
[C---:B------:R-:W-:Y:S01]  /*15330*/  FMUL.FTZ R64, R40.reuse, R60 ;  /* 0x0000003c28407220 */ /* 0x040fe20000410000 */
[----:B------:R-:W-:Y:S01]  /*15340*/  FMUL.FTZ R63, R40, R55 ;  /* 0x00000037283f7220 */ /* 0x000fe20000410000 */
[C---:B------:R-:W-:Y:S01]  /*15350*/  FFMA.FTZ R36, R37.reuse, R53, -R62 ;  /* 0x0000003525247223 */ /* 0x040fe2000001083e */
[----:B------:R-:W-:Y:S01]  /*15360*/  FFMA.FTZ R40, R37, R56, R61 ;  /* 0x0000003825287223 */ /* 0x000fe2000001003d */
[C---:B------:R-:W-:Y:S01]  /*15370*/  FFMA.FTZ R37, R41.reuse, R55, -R64 ;  /* 0x0000003729257223 */ /* 0x040fe20000010840 */
[----:B------:R-:W-:Y:S01]  /*15380*/  F2FP.F16.E4M3.UNPACK_B R59, R59.H1 ;  /* 0x0000003bff3b723e */ /* 0x000fe200030006ff */
[----:B------:R-:W-:Y:S01]  /*15390*/  FFMA.FTZ R41, R41, R60, R63 ;  /* 0x0000003c29297223 */ /* 0x000fe2000001003f */
[----:B------:R-:W-:Y:S01]  /*153a0*/  F2FP.F16.E4M3.UNPACK_B R54, R54.H1 ;  /* 0x00000036ff36723e */ /* 0x000fe200030006ff */
[----:B------:R-:W-:-:S02]  /*153b0*/  HADD2.F32 R60, -RZ, R58.H1_H1 ;  /* 0x3000003aff3c7230 */ /* 0x000fc40000004100 */
[----:B------:R-:W-:Y:S02]  /*153c0*/  HADD2.F32 R51, -RZ, R51.H1_H1 ;  /* 0x30000033ff337230 */ /* 0x000fe40000004100 */
[----:B------:R-:W-:Y:S02]  /*153d0*/  HADD2.F32 R56, -RZ, R43.H1_H1 ;  /* 0x3000002bff387230 */ /* 0x000fe40000004100 */
[----:B------:R-:W-:Y:S02]  /*153e0*/  HADD2.F32 R62, -RZ, R59.H0_H0 ;  /* 0x2000003bff3e7230 */ /* 0x000fe40000004100 */
[----:B------:R-:W-:Y:S02]  /*153f0*/  HADD2.F32 R53, -RZ, R52.H0_H0 ;  /* 0x20000034ff357230 */ /* 0x000fe40000004100 */
[C---:B------:R-:W-:Y:S01]  /*15400*/  FMUL.FTZ R64, R51.reuse, R60 ;  /* 0x0000003c33407220 */ /* 0x040fe20000410000 */
[----:B------:R-:W-:Y:S02]  /*15410*/  HADD2.F32 R58, -RZ, R54.H0_H0 ;  /* 0x20000036ff3a7230 */ /* 0x000fe40000004100 */
[----:B------:R-:W-:Y:S01]  /*15420*/  FMUL.FTZ R51, R51, R56 ;  /* 0x0000003833337220 */ /* 0x000fe20000410000 */
[----:B------:R-:W-:-:S02]  /*15430*/  HADD2.F32 R47, -RZ, R47.H1_H1 ;  /* 0x3000002fff2f7230 */ /* 0x000fc40000004100 */
[C---:B------:R-:W-:Y:S01]  /*15440*/  FMUL.FTZ R68, R53.reuse, R62 ;  /* 0x0000003e35447220 */ /* 0x040fe20000410000 */
[----:B------:R-:W-:Y:S02]  /*15450*/  HADD2.F32 R43, -RZ, R48.H0_H0 ;  /* 0x20000030ff2b7230 */ /* 0x000fe40000004100 */
[----:B------:R-:W-:Y:S01]  /*15460*/  FMUL.FTZ R53, R53, R58 ;  /* 0x0000003a35357220 */ /* 0x000fe20000410000 */
[----:B------:R-:W-:Y:S01]  /*15470*/  F2FP.F16.E4M3.UNPACK_B R55, R57.H1 ;  /* 0x00000039ff37723e */ /* 0x000fe200030006ff */
[----:B------:R-:W-:Y:S01]  /*15480*/  FFMA.FTZ R66, R47, R60, R51 ;  /* 0x0000003c2f427223 */ /* 0x000fe20000010033 */
[----:B------:R-:W-:Y:S01]  /*15490*/  F2FP.F16.E4M3.UNPACK_B R51, R45.H1 ;  /* 0x0000002dff33723e */ /* 0x000fe200030006ff */
[----:B------:R-:W-:Y:S01]  /*154a0*/  FFMA.FTZ R62, R43, R62, R53 ;  /* 0x0000003e2b3e7223 */ /* 0x000fe20000010035 */
[----:B------:R-:W-:Y:S01]  /*154b0*/  FFMA.FTZ R64, R47, R56, -R64 ;  /* 0x000000382f407223 */ /* 0x000fe20000010840 */
[----:B------:R-:W-:Y:S02]  /*154c0*/  HADD2.F32 R53, -RZ, R54.H1_H1 ;  /* 0x30000036ff357230 */ /* 0x000fe40000004100 */
[----:B------:R-:W-:-:S02]  /*154d0*/  HADD2.F32 R59, -RZ, R59.H1_H1 ;  /* 0x3000003bff3b7230 */ /* 0x000fc40000004100 */
[----:B------:R-:W-:Y:S02]  /*154e0*/  HADD2.F32 R52, -RZ, R52.H1_H1 ;  /* 0x30000034ff347230 */ /* 0x000fe40000004100 */
[----:B------:R-:W-:Y:S02]  /*154f0*/  HADD2.F32 R56, -RZ, R55.H0_H0 ;  /* 0x20000037ff387230 */ /* 0x000fe40000004100 */
[----:B------:R-:W-:Y:S02]  /*15500*/  HADD2.F32 R47, -RZ, R50.H0_H0 ;  /* 0x20000032ff2f7230 */ /* 0x000fe40000004100 */
[----:B------:R-:W-:Y:S02]  /*15510*/  HADD2.F32 R54, -RZ, R51.H0_H0 ;  /* 0x20000033ff367230 */ /* 0x000fe40000004100 */
[----:B------:R-:W-:Y:S01]  /*15520*/  FFMA.FTZ R68, R43, R58, -R68 ;  /* 0x0000003a2b447223 */ /* 0x000fe20000010844 */
[----:B------:R-:W-:Y:S02]  /*15530*/  HADD2.F32 R48, -RZ, R48.H1_H1 ;  /* 0x30000030ff307230 */ /* 0x000fe40000004100 */
[C---:B------:R-:W-:Y:S01]  /*15540*/  FMUL.FTZ R61, R52.reuse, R59 ;  /* 0x0000003b343d7220 */ /* 0x040fe20000410000 */
[----:B------:R-:W-:Y:S01]  /*15550*/  FMUL.FTZ R58, R52, R53 ;  /* 0x00000035343a7220 */ /* 0x000fe20000410000 */
[----:B------:R-:W-:-:S02]  /*15560*/  HADD2.F32 R43, -RZ, R46.H0_H0 ;  /* 0x2000002eff2b7230 */ /* 0x000fc40000004100 */
[C---:B------:R-:W-:Y:S01]  /*15570*/  FMUL.FTZ R52, R47.reuse, R56 ;  /* 0x000000382f347220 */ /* 0x040fe20000410000 */
[-C--:B------:R-:W-:Y:S01]  /*15580*/  FMUL.FTZ R47, R47, R54.reuse ;  /* 0x000000362f2f7220 */ /* 0x080fe20000410000 */
[----:B------:R-:W-:Y:S02]  /*15590*/  HADD2.F32 R55, -RZ, R55.H1_H1 ;  /* 0x30000037ff377230 */ /* 0x000fe40000004100 */
[----:B------:R-:W-:Y:S01]  /*155a0*/  HADD2.F32 R50, -RZ, R50.H1_H1 ;  /* 0x30000032ff327230 */ /* 0x000fe20000004100 */
[----:B------:R-:W-:Y:S01]  /*155b0*/  F2FP.F16.E4M3.UNPACK_B R57, R57 ;  /* 0x00000039ff39723e */ /* 0x000fe200020006ff */
[----:B------:R-:W-:Y:S02]  /*155c0*/  HADD2.F32 R51, -RZ, R51.H1_H1 ;  /* 0x30000033ff337230 */ /* 0x000fe40000004100 */
[C---:B------:R-:W-:Y:S01]  /*155d0*/  FFMA.FTZ R61, R48.reuse, R53, -R61 ;  /* 0x00000035303d7223 */ /* 0x040fe2000001083d */
[----:B------:R-:W-:Y:S01]  /*155e0*/  FFMA.FTZ R63, R48, R59, R58 ;  /* 0x0000003b303f7223 */ /* 0x000fe2000001003a */
[C---:B------:R-:W-:Y:S01]  /*155f0*/  FFMA.FTZ R53, R43.reuse, R54, -R52 ;  /* 0x000000362b357223 */ /* 0x040fe20000010834 */
[----:B------:R-:W-:Y:S01]  /*15600*/  FFMA.FTZ R58, R43, R56, R47 ;  /* 0x000000382b3a7223 */ /* 0x000fe2000001002f */
[----:B------:R-:W-:-:S02]  /*15610*/  HADD2.F32 R46, -RZ, R46.H1_H1 ;  /* 0x3000002eff2e7230 */ /* 0x000fc40000004100 */
[C---:B------:R-:W-:Y:S01]  /*15620*/  FMUL.FTZ R43, R50.reuse, R55 ;  /* 0x00000037322b7220 */ /* 0x040fe20000410000 */
[----:B------:R-:W-:Y:S01]  /*15630*/  F2FP.F16.E4M3.UNPACK_B R47, R45 ;  /* 0x0000002dff2f723e */ /* 0x000fe200020006ff */
[-C--:B------:R-:W-:Y:S01]  /*15640*/  FMUL.FTZ R50, R50, R51.reuse ;  /* 0x0000003332327220 */ /* 0x080fe20000410000 */
[----:B------:R-:W-:Y:S02]  /*15650*/  HADD2.F32 R48, -RZ, R57.H0_H0 ;  /* 0x20000039ff307230 */ /* 0x000fe40000004100 */
[----:B------:R-:W-:Y:S02]  /*15660*/  HADD2.F32 R45, -RZ, R49.H0_H0 ;  /* 0x20000031ff2d7230 */ /* 0x000fe40000004100 */
[C---:B------:R-:W-:Y:S01]  /*15670*/  FFMA.FTZ R60, R46.reuse, R51, -R43 ;  /* 0x000000332e3c7223 */ /* 0x040fe2000001082b */
[----:B------:R-:W-:Y:S01]  /*15680*/  FFMA.FTZ R55, R46, R55, R50 ;  /* 0x000000372e377223 */ /* 0x000fe20000010032 */
[----:B------:R-:W-:Y:S02]  /*15690*/  HADD2.F32 R46, -RZ, R47.H0_H0 ;  /* 0x2000002fff2e7230 */ /* 0x000fe40000004100 */
[----:B------:R-:W-:-:S02]  /*156a0*/  HADD2.F32 R43, -RZ, R39.H0_H0 ;  /* 0x20000027ff2b7230 */ /* 0x000fc40000004100 */
[----:B------:R-:W-:Y:S01]  /*156b0*/  FMUL.FTZ R52, R45, R48 ;  /* 0x000000302d347220 */ /* 0x000fe20000410000 */
[----:B------:R-:W-:Y:S01]  /*156c0*/  LOP3.LUT R28, R21, 0xff000000, R30, 0xf8, !PT ;  /* 0xff000000151c7812 */ /* 0x000fe200078ef81e */
[----:B------:R-:W-:Y:S01]  /*156d0*/  FMUL.FTZ R54, R45, R46 ;  /* 0x0000002e2d367220 */ /* 0x000fe20000410000 */
[----:B------:R-:W-:Y:S01]  /*156e0*/  F2FP.F16.E4M3.UNPACK_B R30, R42 ;  /* 0x0000002aff1e723e */ /* 0x000fe200020006ff */
[----:B------:R-:W-:Y:S01]  /*156f0*/  FFMA.FTZ R52, R43, R46, -R52 ;  /* 0x0000002e2b347223 */ /* 0x000fe20000010834 */
[----:B------:R-:W-:Y:S01]  /*15700*/  HADD2.F32 R50, -RZ, R57.H1_H1 ;  /* 0x30000039ff327230 */ /* 0x000fe20000004100 */
[----:B------:R-:W-:Y:S01]  /*15710*/  F2FP.F16.E4M3.UNPACK_B R42, R42.H1 ;  /* 0x0000002aff2a723e */ /* 0x000fe200030006ff */
[----:B------:R-:W-:Y:S02]  /*15720*/  HADD2.F32 R49, -RZ, R49.H1_H1 ;  /* 0x30000031ff317230 */ /* 0x000fe40000004100 */
[----:B------:R-:W-:Y:S01]  /*15730*/  HADD2.F32 R46, -RZ, R47.H1_H1 ;  /* 0x3000002fff2e7230 */ /* 0x000fe20000004100 */
[----:B------:R-:W-:Y:S01]  /*15740*/  F2FP.F16.E4M3.UNPACK_B R47, R28.H1 ;  /* 0x0000001cff2f723e */ /* 0x000fe200030006ff */
[----:B------:R-:W-:Y:S01]  /*15750*/  HADD2.F32 R39, -RZ, R39.H1_H1 ;  /* 0x30000027ff277230 */ /* 0x000fe20000004100 */
[----:B------:R-:W-:Y:S01]  /*15760*/  F2FP.F16.E4M3.UNPACK_B R21, R38 ;  /* 0x00000026ff15723e */ /* 0x000fe200020006ff */
[----:B------:R-:W-:Y:S01]  /*15770*/  FMUL.FTZ R56, R49, R50 ;  /* 0x0000003231387220 */ /* 0x000fe20000410000 */
[----:B------:R-:W-:Y:S01]  /*15780*/  F2FP.F16.E4M3.UNPACK_B R38, R38.H1 ;  /* 0x00000026ff26723e */ /* 0x000fe200030006ff */
[----:B------:R-:W-:Y:S01]  /*15790*/  FFMA.FTZ R54, R43, R48, R54 ;  /* 0x000000302b367223 */ /* 0x000fe20000010036 */
[----:B------:R-:W-:Y:S01]  /*157a0*/  F2FP.F16.E4M3.UNPACK_B R45, R20.H1 ;  /* 0x00000014ff2d723e */ /* 0x000fe200030006ff */
[----:B------:R-:W-:Y:S01]  /*157b0*/  FMUL.FTZ R51, R49, R46 ;  /* 0x0000002e31337220 */ /* 0x000fe20000410000 */
[----:B------:R-:W-:-:S02]  /*157c0*/  HADD2.F32 R48, -RZ, R47.H0_H0 ;  /* 0x2000002fff307230 */ /* 0x000fc40000004100 */
[----:B------:R-:W-:Y:S02]  /*157d0*/  HADD2.F32 R43, -RZ, R42.H0_H0 ;  /* 0x2000002aff2b7230 */ /* 0x000fe40000004100 */
[C---:B------:R-:W-:Y:S01]  /*157e0*/  FFMA.FTZ R49, R39.reuse, R46, -R56 ;  /* 0x0000002e27317223 */ /* 0x040fe20000010838 */
[----:B------:R-:W-:Y:S01]  /*157f0*/  FFMA.FTZ R51, R39, R50, R51 ;  /* 0x0000003227337223 */ /* 0x000fe20000010033 */
[--C-:B------:R-:W-:Y:S02]  /*15800*/  HADD2.F32 R46, -RZ, R45.reuse.H0_H0 ;  /* 0x2000002dff2e7230 */ /* 0x100fe40000004100 */
[----:B------:R-:W-:Y:S02]  /*15810*/  HADD2.F32 R39, -RZ, R38.H0_H0 ;  /* 0x20000026ff277230 */ /* 0x000fe40000004100 */
[----:B------:R-:W-:Y:S01]  /*15820*/  FMUL.FTZ R50, R43, R48 ;  /* 0x000000302b327220 */ /* 0x000fe20000410000 */
[----:B------:R-:W-:Y:S02]  /*15830*/  HADD2.F32 R45, -RZ, R45.H1_H1 ;  /* 0x3000002dff2d7230 */ /* 0x000fe40000004100 */
[----:B------:R-:W-:-:S02]  /*15840*/  HADD2.F32 R47, -RZ, R47.H1_H1 ;  /* 0x3000002fff2f7230 */ /* 0x000fc40000004100 */
[----:B------:R-:W-:Y:S02]  /*15850*/  HADD2.F32 R42, -RZ, R42.H1_H1 ;  /* 0x3000002aff2a7230 */ /* 0x000fe40000004100 */
[-C--:B------:R-:W-:Y:S01]  /*15860*/  FMUL.FTZ R56, R43, R46.reuse ;  /* 0x0000002e2b387220 */ /* 0x080fe20000410000 */
[C---:B------:R-:W-:Y:S01]  /*15870*/  FFMA.FTZ R50, R39.reuse, R46, -R50 ;  /* 0x0000002e27327223 */ /* 0x040fe20000010832 */
[----:B------:R-:W-:Y:S02]  /*15880*/  HADD2.F32 R38, -RZ, R38.H1_H1 ;  /* 0x30000026ff267230 */ /* 0x000fe40000004100 */
[C---:B------:R-:W-:Y:S01]  /*15890*/  FMUL.FTZ R43, R42.reuse, R47 ;  /* 0x0000002f2a2b7220 */ /* 0x040fe20000410000 */
[-C--:B------:R-:W-:Y:S01]  /*158a0*/  FMUL.FTZ R46, R42, R45.reuse ;  /* 0x0000002d2a2e7220 */ /* 0x080fe20000410000 */
[----:B------:R-:W-:Y:S02]  /*158b0*/  F2FP.F16.E4M3.UNPACK_B R42, R28 ;  /* 0x0000001cff2a723e */ /* 0x000fe400020006ff */
[----:B------:R-:W-:Y:S01]  /*158c0*/  F2FP.F16.E4M3.UNPACK_B R20, R20 ;  /* 0x00000014ff14723e */ /* 0x000fe200020006ff */
[----:B------:R-:W-:Y:S01]  /*158d0*/  FFMA.FTZ R57, R38, R45, -R43 ;  /* 0x0000002d26397223 */ /* 0x000fe2000001082b */
[----:B------:R-:W-:Y:S01]  /*158e0*/  FFMA.FTZ R56, R39, R48, R56 ;  /* 0x0000003027387223 */ /* 0x000fe20000010038 */
[----:B------:R-:W-:-:S02]  /*158f0*/  HADD2.F32 R43, -RZ, R42.H0_H0 ;  /* 0x2000002aff2b7230 */ /* 0x000fc40000004100 */
[----:B------:R-:W-:Y:S01]  /*15900*/  FFMA.FTZ R59, R38, R47, R46 ;  /* 0x0000002f263b7223 */ /* 0x000fe2000001002e */
[----:B------:R-:W-:Y:S02]  /*15910*/  HADD2.F32 R28, -RZ, R30.H0_H0 ;  /* 0x2000001eff1c7230 */ /* 0x000fe40000004100 */
[----:B------:R-:W-:Y:S02]  /*15920*/  HADD2.F32 R39, -RZ, R20.H0_H0 ;  /* 0x20000014ff277230 */ /* 0x000fe40000004100 */
[----:B------:R-:W-:Y:S02]  /*15930*/  HADD2.F32 R42, -RZ, R42.H1_H1 ;  /* 0x3000002aff2a7230 */ /* 0x000fe40000004100 */
[----:B------:R-:W-:Y:S02]  /*15940*/  HADD2.F32 R30, -RZ, R30.H1_H1 ;  /* 0x3000001eff1e7230 */ /* 0x000fe40000004100 */
[----:B------:R-:W-:Y:S02]  /*15950*/  HADD2.F32 R38, -RZ, R20.H1_H1 ;  /* 0x30000014ff267230 */ /* 0x000fe40000004100 */
[----:B------:R-:W-:Y:S01]  /*15960*/  FMUL.FTZ R45, R28, R43 ;  /* 0x0000002b1c2d7220 */ /* 0x000fe20000410000 */
[----:B------:R-:W-:-:S02]  /*15970*/  HADD2.F32 R20, -RZ, R21.H0_H0 ;  /* 0x20000015ff147230 */ /* 0x000fc40000004100 */
[-C--:B------:R-:W-:Y:S01]  /*15980*/  FMUL.FTZ R28, R28, R39.reuse ;  /* 0x000000271c1c7220 */ /* 0x080fe20000410000 */
[----:B------:R-:W-:Y:S02]  /*15990*/  HADD2.F32 R21, -RZ, R21.H1_H1 ;  /* 0x30000015ff157230 */ /* 0x000fe40000004100 */
[C---:B------:R-:W-:Y:S01]  /*159a0*/  FMUL.FTZ R46, R30.reuse, R42 ;  /* 0x0000002a1e2e7220 */ /* 0x040fe20000410000 */
[-C--:B------:R-:W-:Y:S01]  /*159b0*/  FMUL.FTZ R47, R30, R38.reuse ;  /* 0x000000261e2f7220 */ /* 0x080fe20000410000 */
[C---:B------:R-:W-:Y:S01]  /*159c0*/  FFMA.FTZ R30, R20.reuse, R39, -R45 ;  /* 0x00000027141e7223 */ /* 0x040fe2000001082d */
[----:B------:R-:W-:Y:S01]  /*159d0*/  FFMA.FTZ R20, R20, R43, R28 ;  /* 0x0000002b14147223 */ /* 0x000fe2000001001c */
[C---:B------:R-:W-:Y:S01]  /*159e0*/  FFMA.FTZ R39, R21.reuse, R38, -R46 ;  /* 0x0000002615277223 */ /* 0x040fe2000001082e */
[----:B------:R-:W-:Y:S01]  /*159f0*/  F2FP.SATFINITE.E4M3.F32.PACK_AB_MERGE_C R31, R36, R31, RZ ;  /* 0x0000001f241f723e */ /* 0x000fe200048070ff */
[----:B------:R-:W-:Y:S01]  /*15a00*/  FFMA.FTZ R47, R21, R42, R47 ;  /* 0x0000002a152f7223 */ /* 0x000fe2000001002f */
[----:B------:R-:W-:-:S02]  /*15a10*/  F2FP.SATFINITE.E4M3.F32.PACK_AB_MERGE_C R61, R61, R68, RZ ;  /* 0x000000443d3d723e */ /* 0x000fc400048070ff */
[----:B------:R-:W-:Y:S02]  /*15a20*/  F2FP.SATFINITE.E4M3.F32.PACK_AB_MERGE_C R35, R40, R35, RZ ;  /* 0x000000232823723e */ /* 0x000fe400048070ff */
[----:B------:R-:W-:Y:S02]  /*15a30*/  F2FP.SATFINITE.E4M3.F32.PACK_AB_MERGE_C R28, R60, R53, RZ ;  /* 0x000000353c1c723e */ /* 0x000fe400048070ff */
[----:B------:R-:W-:Y:S02]  /*15a40*/  F2FP.SATFINITE.E4M3.F32.PACK_AB_MERGE_C R50, R57, R50, RZ ;  /* 0x000000323932723e */ /* 0x000fe400048070ff */
[----:B------:R-:W-:Y:S02]  /*15a50*/  F2FP.SATFINITE.E4M3.F32.PACK_AB_MERGE_C R62, R63, R62, RZ ;  /* 0x0000003e3f3e723e */ /* 0x000fe400048070ff */
[----:B------:R-:W-:Y:S02]  /*15a60*/  F2FP.SATFINITE.E4M3.F32.PACK_AB_MERGE_C R55, R55, R58, RZ ;  /* 0x0000003a3737723e */ /* 0x000fe400048070ff */
[----:B------:R-:W-:-:S02]  /*15a70*/  F2FP.SATFINITE.E4M3.F32.PACK_AB_MERGE_C R56, R59, R56, RZ ;  /* 0x000000383b38723e */ /* 0x000fc400048070ff */
[----:B------:R-:W-:Y:S02]  /*15a80*/  F2FP.SATFINITE.E4M3.F32.PACK_AB_MERGE_C R29, R32, R29, R31 ;  /* 0x0000001d201d723e */ /* 0x000fe4000480701f */
[----:B------:R-:W-:Y:S02]  /*15a90*/  F2FP.SATFINITE.E4M3.F32.PACK_AB_MERGE_C R31, R64, R37, R61 ;  /* 0x00000025401f723e */ /* 0x000fe4000480703d */
[----:B------:R-:W-:Y:S02]  /*15aa0*/  F2FP.SATFINITE.E4M3.F32.PACK_AB_MERGE_C R33, R34, R33, R35 ;  /* 0x000000212221723e */ /* 0x000fe40004807023 */
[----:B------:R-:W-:Y:S02]  /*15ab0*/  F2FP.SATFINITE.E4M3.F32.PACK_AB_MERGE_C R28, R49, R52, R28 ;  /* 0x00000034311c723e */ /* 0x000fe4000480701c */
[----:B------:R-:W-:Y:S02]  /*15ac0*/  F2FP.SATFINITE.E4M3.F32.PACK_AB_MERGE_C R30, R39, R30, R50 ;  /* 0x0000001e271e723e */ /* 0x000fe40004807032 */
[----:B------:R-:W-:-:S02]  /*15ad0*/  F2FP.SATFINITE.E4M3.F32.PACK_AB_MERGE_C R35, R66, R41, R62 ;  /* 0x000000294223723e */ /* 0x000fc4000480703e */
[----:B------:R-:W-:Y:S02]  /*15ae0*/  F2FP.SATFINITE.E4M3.F32.PACK_AB_MERGE_C R32, R51, R54, R55 ;  /* 0x000000363320723e */ /* 0x000fe40004807037 */
[----:B------:R-:W-:Y:S01]  /*15af0*/  F2FP.SATFINITE.E4M3.F32.PACK_AB_MERGE_C R34, R47, R20, R56 ;  /* 0x000000142f22723e */ /* 0x000fe20004807038 */
[----:B------:R0:W-:Y:S04]  /*15b00*/  STS.128 [R65+0x14400], R28 ;  /* 0x0144001c41007388 */ /* 0x0001e80000000c00 */
[----:B------:R0:W-:Y:S02]  /*15b10*/  STS.128 [R0+0x14400], R32 ;  /* 0x0144002000007388 */ /* 0x0001e40000000c00 */
.L_x_576:
[----:B------:R-:W-:Y:S05]  /*15b20*/  BSYNC B1 ;  /* 0x0000000000017941 */ /* 0x000fea0003800000 */
.L_x_575:
[----:B------:R-:W-:Y:S04]  /*15b30*/  BSSY B1, `(.L_x_577) ;  /* 0x0000101000017945 */ /* 0x000fe80003800000 */
[----:B------:R-:W-:Y:S05]  /*15b40*/  @P1 BRA `(.L_x_578) ;  /* 0x0000000c00fc1947 */ /* 0x000fea0003800000 */
[----:B------:R-:W4:Y:S01]  /*15b50*/  LDL R59, [R1+0x40] ;  /* 0x00004000013b7983 */ /* 0x000f220000100800 */
[----:B0----5:R-:W-:Y:S02]  /*15b60*/  SHF.R.U32.HI R0, RZ, 0x8, R12 ;  /* 0x00000008ff007819 */ /* 0x021fe4000001160c */
[----:B-1----:R-:W-:Y:S02]  /*15b70*/  LOP3.LUT R21, R12, 0xff, RZ, 0xc0, !PT ;  /* 0x000000ff0c157812 */ /* 0x002fe400078ec0ff */
[----:B------:R-:W-:Y:S02]  /*15b80*/  LOP3.LUT R20, R0, 0xff, RZ, 0xc0, !PT ;  /* 0x000000ff00147812 */ /* 0x000fe400078ec0ff */
[----:B------:R-:W-:Y:S02]  /*15b90*/  LEA.HI R0, R3, R170, RZ, 0x1c ;  /* 0x000000aa03007211 */ /* 0x000fe400078fe0ff */
[----:B------:R-:W-:Y:S02]  /*15ba0*/  PRMT R37, R20, 0x7604, R21 ;  /* 0x0000760414257816 */ /* 0x000fe40000000015 */
[----:B------:R-:W-:-:S02]  /*15bb0*/  SHF.R.S32.HI R21, RZ, 0x1f, R0 ;  /* 0x0000001fff157819 */ /* 0x000fc40000011400 */
[----:B------:R-:W-:Y:S02]  /*15bc0*/  SHF.R.U32.HI R32, RZ, 0x8, R15 ;  /* 0x00000008ff207819 */ /* 0x000fe4000001160f */
[----:B------:R-:W-:Y:S01]  /*15bd0*/  LEA.HI R20, R21, R0, RZ, 0x2 ;  /* 0x0000000015147211 */ /* 0x000fe200078f10ff */
[----:B------:R-:W-:Y:S01]  /*15be0*/  IMAD.SHL.U32 R0, R0, 0x10, RZ ;  /* 0x0000001000007824 */ /* 0x000fe200078e00ff */
[----:B------:R-:W-:Y:S02]  /*15bf0*/  LOP3.LUT R31, R15, 0xff, RZ, 0xc0, !PT ;  /* 0x000000ff0f1f7812 */ /* 0x000fe400078ec0ff */
[----:B------:R-:W-:Y:S01]  /*15c00*/  SHF.R.U32.HI R30, RZ, 0x8, R4 ;  /* 0x00000008ff1e7819 */ /* 0x000fe20000011604 */
[----:B------:R-:W-:Y:S01]  /*15c10*/  IMAD.SHL.U32 R20, R20, 0x800, RZ ;  /* 0x0000080014147824 */ /* 0x000fe200078e00ff */
[----:B------:R-:W-:Y:S02]  /*15c20*/  LOP3.LUT R21, R205, 0x30, R0, 0xf8, !PT ;  /* 0x00000030cd157812 */ /* 0x000fe400078ef800 */
[----:B------:R-:W-:-:S02]  /*15c30*/  LOP3.LUT R0, R32, 0xff, RZ, 0xc0, !PT ;  /* 0x000000ff20007812 */ /* 0x000fc400078ec0ff */
[----:B------:R-:W-:Y:S02]  /*15c40*/  SHF.R.U32.HI R28, RZ, 0x8, R13 ;  /* 0x00000008ff1c7819 */ /* 0x000fe4000001160d */
[----:B------:R-:W-:Y:S02]  /*15c50*/  LOP3.LUT R33, R4, 0xff, RZ, 0xc0, !PT ;  /* 0x000000ff04217812 */ /* 0x000fe400078ec0ff */
[----:B------:R-:W-:Y:S02]  /*15c60*/  LOP3.LUT R30, R30, 0xff, RZ, 0xc0, !PT ;  /* 0x000000ff1e1e7812 */ /* 0x000fe400078ec0ff */
[----:B------:R-:W-:Y:S02]  /*15c70*/  PRMT R41, R0, 0x7604, R31 ;  /* 0x0000760400297816 */ /* 0x000fe4000000001f */
[----:B------:R-:W-:Y:S02]  /*15c80*/  LOP3.LUT R21, R21, R206, RZ, 0x3c, !PT ;  /* 0x000000ce15157212 */ /* 0x000fe400078e3cff */
[----:B------:R-:W-:-:S02]  /*15c90*/  LOP3.LUT R20, R20, 0xffffe000, RZ, 0xc0, !PT ;  /* 0xffffe00014147812 */ /* 0x000fc400078ec0ff */
[----:B------:R-:W-:Y:S02]  /*15ca0*/  SHF.R.U32.HI R0, RZ, 0x8, R5 ;  /* 0x00000008ff007819 */ /* 0x000fe40000011605 */
[----:B------:R-:W-:Y:S02]  /*15cb0*/  LOP3.LUT R29, R13, 0xff, RZ, 0xc0, !PT ;  /* 0x000000ff0d1d7812 */ /* 0x000fe400078ec0ff */
[----:B------:R-:W-:Y:S02]  /*15cc0*/  LOP3.LUT R28, R28, 0xff, RZ, 0xc0, !PT ;  /* 0x000000ff1c1c7812 */ /* 0x000fe400078ec0ff */
[----:B------:R-:W-:Y:S02]  /*15cd0*/  PRMT R43, R30, 0x7604, R33 ;  /* 0x000076041e2b7816 */ /* 0x000fe40000000021 */
[----:B------:R-:W-:Y:S02]  /*15ce0*/  IADD3 R21, R21, R207, R20 ;  /* 0x000000cf15157210 */ /* 0x000fe40007ffe014 */
[----:B------:R-:W-:-:S02]  /*15cf0*/  LOP3.LUT R33, R5, 0xff, RZ, 0xc0, !PT ;  /* 0x000000ff05217812 */ /* 0x000fc400078ec0ff */
[----:B------:R-:W-:Y:S02]  /*15d00*/  SHF.R.U32.HI R32, RZ, 0x8, R7 ;  /* 0x00000008ff207819 */ /* 0x000fe40000011607 */
[----:B------:R-:W-:Y:S02]  /*15d10*/  LOP3.LUT R0, R0, 0xff, RZ, 0xc0, !PT ;  /* 0x000000ff00007812 */ /* 0x000fe400078ec0ff */
[----:B------:R-:W-:Y:S02]  /*15d20*/  SHF.R.U32.HI R20, RZ, 0x8, R6 ;  /* 0x00000008ff147819 */ /* 0x000fe40000011606 */
[----:B------:R-:W-:Y:S02]  /*15d30*/  PRMT R36, R28, 0x7604, R29 ;  /* 0x000076041c247816 */ /* 0x000fe4000000001d */
[----:B------:R-:W-:Y:S02]  /*15d40*/  SHF.R.U32.HI R28, RZ, 0x8, R14 ;  /* 0x00000008ff1c7819 */ /* 0x000fe4000001160e */
[----:B------:R-:W-:-:S02]  /*15d50*/  LOP3.LUT R35, R6, 0xff, RZ, 0xc0, !PT ;  /* 0x000000ff06237812 */ /* 0x000fc400078ec0ff */
[----:B------:R-:W-:Y:S02]  /*15d60*/  LOP3.LUT R32, R32, 0xff, RZ, 0xc0, !PT ;  /* 0x000000ff20207812 */ /* 0x000fe400078ec0ff */
[----:B------:R-:W-:Y:S02]  /*15d70*/  PRMT R45, R0, 0x7604, R33 ;  /* 0x00007604002d7816 */ /* 0x000fe40000000021 */
[----:B------:R-:W-:Y:S02]  /*15d80*/  LOP3.LUT R20, R20, 0xff, RZ, 0xc0, !PT ;  /* 0x000000ff14147812 */ /* 0x000fe400078ec0ff */
[----:B---3--:R-:W-:Y:S02]  /*15d90*/  LOP3.LUT R47, R7, 0xff, RZ, 0xc0, !PT ;  /* 0x000000ff072f7812 */ /* 0x008fe400078ec0ff */
[----:B------:R-:W-:Y:S02]  /*15da0*/  IADD3 R0, R18, R21, RZ ;  /* 0x0000001512007210 */ /* 0x000fe40007ffe0ff */
[----:B------:R-:W-:-:S02]  /*15db0*/  LOP3.LUT R29, R14, 0xff, RZ, 0xc0, !PT ;  /* 0x000000ff0e1d7812 */ /* 0x000fc400078ec0ff */
[----:B------:R-:W-:Y:S02]  /*15dc0*/  LOP3.LUT R28, R28, 0xff, RZ, 0xc0, !PT ;  /* 0x000000ff1c1c7812 */ /* 0x000fe400078ec0ff */
[----:B------:R-:W-:Y:S02]  /*15dd0*/  PRMT R49, R20, 0x7604, R35 ;  /* 0x0000760414317816 */ /* 0x000fe40000000023 */
[----:B------:R-:W-:Y:S02]  /*15de0*/  PRMT R51, R32, 0x7604, R47 ;  /* 0x0000760420337816 */ /* 0x000fe4000000002f */
[----:B------:R-:W0:Y:S01]  /*15df0*/  LDS.128 R32, [R0+0x14400] ;  /* 0x0144000000207984 */ /* 0x000e220000000c00 */
[----:B--2---:R-:W-:Y:S02]  /*15e00*/  PRMT R39, R28, 0x7604, R29 ;  /* 0x000076041c277816 */ /* 0x004fe4000000001d */
[----:B------:R-:W-:Y:S02]  /*15e10*/  SHF.R.U32.HI R21, RZ, 0x10, R13 ;  /* 0x00000010ff157819 */ /* 0x000fe4000001160d */
[----:B------:R-:W-:-:S02]  /*15e20*/  SHF.R.U32.HI R20, RZ, 0x10, R12 ;  /* 0x00000010ff147819 */ /* 0x000fc4000001160c */
[----:B------:R-:W-:Y:S02]  /*15e30*/  LOP3.LUT R21, R21, 0xff, RZ, 0xc0, !PT ;  /* 0x000000ff15157812 */ /* 0x000fe400078ec0ff */
[----:B------:R-:W-:Y:S02]  /*15e40*/  LOP3.LUT R20, R20, 0xff, RZ, 0xc0, !PT ;  /* 0x000000ff14147812 */ /* 0x000fe400078ec0ff */
[----:B------:R-:W-:Y:S02]  /*15e50*/  SHF.R.U32.HI R38, RZ, 0x10, R14 ;  /* 0x00000010ff267819 */ /* 0x000fe4000001160e */
[----:B------:R-:W-:Y:S02]  /*15e60*/  PRMT R21, R21, 0x7054, R36 ;  /* 0x0000705415157816 */ /* 0x000fe40000000024 */
[----:B------:R-:W-:Y:S02]  /*15e70*/  SHF.R.U32.HI R36, RZ, 0x10, R5 ;  /* 0x00000010ff247819 */ /* 0x000fe40000011605 */
[----:B------:R-:W-:-:S02]  /*15e80*/  PRMT R37, R20, 0x7054, R37 ;  /* 0x0000705414257816 */ /* 0x000fc40000000025 */
[----:B------:R-:W-:Y:S02]  /*15e90*/  SHF.R.U32.HI R40, RZ, 0x10, R15 ;  /* 0x00000010ff287819 */ /* 0x000fe4000001160f */
[----:B------:R-:W-:Y:S02]  /*15ea0*/  LOP3.LUT R38, R38, 0xff, RZ, 0xc0, !PT ;  /* 0x000000ff26267812 */ /* 0x000fe400078ec0ff */
[----:B------:R-:W-:Y:S02]  /*15eb0*/  SHF.R.U32.HI R20, RZ, 0x10, R4 ;  /* 0x00000010ff147819 */ /* 0x000fe40000011604 */
[----:B------:R-:W-:Y:S02]  /*15ec0*/  LOP3.LUT R36, R36, 0xff, RZ, 0xc0, !PT ;  /* 0x000000ff24247812 */ /* 0x000fe400078ec0ff */
[----:B------:R-:W-:Y:S02]  /*15ed0*/  LOP3.LUT R40, R40, 0xff, RZ, 0xc0, !PT ;  /* 0x000000ff28287812 */ /* 0x000fe400078ec0ff */
[----:B------:R-:W-:-:S02]  /*15ee0*/  PRMT R39, R38, 0x7054, R39 ;  /* 0x0000705426277816 */ /* 0x000fc40000000027 */
[----:B------:R-:W-:Y:S02]  /*15ef0*/  LOP3.LUT R20, R20, 0xff, RZ, 0xc0, !PT ;  /* 0x000000ff14147812 */ /* 0x000fe400078ec0ff */
[----:B------:R-:W-:Y:S02]  /*15f00*/  SHF.R.U32.HI R38, RZ, 0x10, R6 ;  /* 0x00000010ff267819 */ /* 0x000fe40000011606 */
[----:B------:R-:W-:Y:S02]  /*15f10*/  PRMT R47, R36, 0x7054, R45 ;  /* 0x00007054242f7816 */ /* 0x000fe4000000002d */
[----:B------:R-:W-:Y:S02]  /*15f20*/  PRMT R41, R40, 0x7054, R41 ;  /* 0x0000705428297816 */ /* 0x000fe40000000029 */
[----:B------:R-:W-:Y:S02]  /*15f30*/  PRMT R43, R20, 0x7054, R43 ;  /* 0x00007054142b7816 */ /* 0x000fe4000000002b */
[----:B------:R-:W-:-:S02]  /*15f40*/  LOP3.LUT R38, R38, 0xff, RZ, 0xc0, !PT ;  /* 0x000000ff26267812 */ /* 0x000fc400078ec0ff */
[----:B------:R-:W-:Y:S02]  /*15f50*/  LOP3.LUT R47, R47, 0xff000000, R5, 0xf8, !PT ;  /* 0xff0000002f2f7812 */ /* 0x000fe400078ef805 */
[----:B------:R-:W-:Y:S02]  /*15f60*/  LOP3.LUT R21, R21, 0xff000000, R13, 0xf8, !PT ;  /* 0xff00000015157812 */ /* 0x000fe400078ef80d */
[----:B------:R-:W-:Y:S02]  /*15f70*/  SHF.R.U32.HI R40, RZ, 0x10, R7 ;  /* 0x00000010ff287819 */ /* 0x000fe40000011607 */
[----:B------:R-:W-:Y:S02]  /*15f80*/  LOP3.LUT R45, R41, 0xff000000, R15, 0xf8, !PT ;  /* 0xff000000292d7812 */ /* 0x000fe400078ef80f */
[----:B------:R-:W-:Y:S02]  /*15f90*/  LOP3.LUT R48, R43, 0xff000000, R4, 0xf8, !PT ;  /* 0xff0000002b307812 */ /* 0x000fe400078ef804 */
[----:B------:R-:W-:-:S02]  /*15fa0*/  PRMT R49, R38, 0x7054, R49 ;  /* 0x0000705426317816 */ /* 0x000fc40000000031 */
[----:B------:R-:W-:Y:S02]  /*15fb0*/  F2FP.F16.E4M3.UNPACK_B R43, R47 ;  /* 0x0000002fff2b723e */ /* 0x000fe400020006ff */
[----:B0-----:R-:W-:Y:S02]  /*15fc0*/  F2FP.F16.E4M3.UNPACK_B R15, R33 ;  /* 0x00000021ff0f723e */ /* 0x001fe400020006ff */
[----:B------:R-:W-:Y:S01]  /*15fd0*/  LOP3.LUT R42, R37, 0xff000000, R12, 0xf8, !PT ;  /* 0xff000000252a7812 */ /* 0x000fe200078ef80c */
[----:B------:R-:W-:Y:S01]  /*15fe0*/  HADD2.F32 R46, -RZ, R43.H0_H0 ;  /* 0x2000002bff2e7230 */ /* 0x000fe20000004100 */
[----:B------:R-:W-:Y:S02]  /*15ff0*/  F2FP.F16.E4M3.UNPACK_B R20, R21 ;  /* 0x00000015ff14723e */ /* 0x000fe400020006ff */
[----:B------:R-:W-:Y:S02]  /*16000*/  LOP3.LUT R40, R40, 0xff, RZ, 0xc0, !PT ;  /* 0x000000ff28287812 */ /* 0x000fe400078ec0ff */
[----:B------:R-:W-:Y:S01]  /*16010*/  LOP3.LUT R12, R39, 0xff000000, R14, 0xf8, !PT ;  /* 0xff000000270c7812 */ /* 0x000fe200078ef80e */
[----:B------:R-:W-:Y:S01]  /*16020*/  HADD2.F32 R41, -RZ, R20.H0_H0 ;  /* 0x20000014ff297230 */ /* 0x000fe20000004100 */
[----:B------:R-:W-:Y:S01]  /*16030*/  LOP3.LUT R5, R49, 0xff000000, R6, 0xf8, !PT ;  /* 0xff00000031057812 */ /* 0x000fe200078ef806 */
[--C-:B------:R-:W-:Y:S01]  /*16040*/  HADD2.F32 R6, -RZ, R15.reuse.H0_H0 ;  /* 0x2000000fff067230 */ /* 0x100fe20000004100 */
[----:B------:R-:W-:Y:S01]  /*16050*/  PRMT R51, R40, 0x7054, R51 ;  /* 0x0000705428337816 */ /* 0x000fe20000000033 */
[----:B------:R-:W-:Y:S01]  /*16060*/  HADD2.F32 R15, -RZ, R15.H1_H1 ;  /* 0x3000000fff0f7230 */ /* 0x000fe20000004100 */
[----:B------:R-:W-:-:S02]  /*16070*/  F2FP.F16.E4M3.UNPACK_B R39, R35 ;  /* 0x00000023ff27723e */ /* 0x000fc400020006ff */
[----:B------:R-:W-:Y:S01]  /*16080*/  F2FP.F16.E4M3.UNPACK_B R40, R35.H1 ;  /* 0x00000023ff28723e */ /* 0x000fe200030006ff */
[----:B------:R-:W-:Y:S01]  /*16090*/  FMUL.FTZ R49, R6, R41 ;  /* 0x0000002906317220 */ /* 0x000fe20000410000 */
[----:B------:R-:W-:Y:S02]  /*160a0*/  F2FP.F16.E4M3.UNPACK_B R35, R32.H1 ;  /* 0x00000020ff23723e */ /* 0x000fe400030006ff */
[----:B------:R-:W-:Y:S02]  /*160b0*/  F2FP.F16.E4M3.UNPACK_B R47, R47.H1 ;  /* 0x0000002fff2f723e */ /* 0x000fe400030006ff */
[----:B------:R-:W-:Y:S02]  /*160c0*/  LOP3.LUT R51, R51, 0xff000000, R7, 0xf8, !PT ;  /* 0xff00000033337812 */ /* 0x000fe400078ef807 */
[-C--:B------:R-:W-:Y:S02]  /*160d0*/  F2FP.F16.E4M3.UNPACK_B R7, R34.reuse ;  /* 0x00000022ff07723e */ /* 0x080fe400020006ff */
[----:B------:R-:W-:Y:S01]  /*160e0*/  F2FP.F16.E4M3.UNPACK_B R34, R34.H1 ;  /* 0x00000022ff22723e */ /* 0x000fe200030006ff */
[----:B----4-:R-:W0:Y:S02]  /*160f0*/  LDS.128 R28, [R59+0x14400] ;  /* 0x014400003b1c7984 */ /* 0x010e240000000c00 */
[----:B0-----:R-:W-:-:S02]  /*16100*/  F2FP.F16.E4M3.UNPACK_B R14, R29 ;  /* 0x0000001dff0e723e */ /* 0x001fc400020006ff */
[-C--:B------:R-:W-:Y:S02]  /*16110*/  F2FP.F16.E4M3.UNPACK_B R37, R31.reuse ;  /* 0x0000001fff25723e */ /* 0x080fe400020006ff */
[----:B------:R-:W-:Y:S01]  /*16120*/  F2FP.F16.E4M3.UNPACK_B R38, R31.H1 ;  /* 0x0000001fff26723e */ /* 0x000fe200030006ff */
[--C-:B------:R-:W-:Y:S01]  /*16130*/  HADD2.F32 R13, -RZ, R14.reuse.H0_H0 ;  /* 0x2000000eff0d7230 */ /* 0x100fe20000004100 */
[-C--:B------:R-:W-:Y:S01]  /*16140*/  F2FP.F16.E4M3.UNPACK_B R31, R28.reuse ;  /* 0x0000001cff1f723e */ /* 0x080fe200020006ff */
[----:B------:R-:W-:Y:S01]  /*16150*/  HADD2.F32 R14, -RZ, R14.H1_H1 ;  /* 0x3000000eff0e7230 */ /* 0x000fe20000004100 */
[----:B------:R-:W-:Y:S02]  /*16160*/  F2FP.F16.E4M3.UNPACK_B R36, R28.H1 ;  /* 0x0000001cff24723e */ /* 0x000fe400030006ff */
[----:B------:R-:W-:Y:S02]  /*16170*/  F2FP.F16.E4M3.UNPACK_B R28, R33.H1 ;  /* 0x00000021ff1c723e */ /* 0x000fe400030006ff */
[----:B------:R-:W-:Y:S01]  /*16180*/  F2FP.F16.E4M3.UNPACK_B R33, R32 ;  /* 0x00000020ff21723e */ /* 0x000fe200020006ff */
[----:B------:R-:W-:Y:S01]  /*16190*/  FMUL.FTZ R32, R6, R46 ;  /* 0x0000002e06207220 */ /* 0x000fe20000410000 */
[----:B------:R-:W-:-:S02]  /*161a0*/  F2FP.F16.E4M3.UNPACK_B R29, R29.H1 ;  /* 0x0000001dff1d723e */ /* 0x000fc400030006ff */
[----:B------:R-:W-:Y:S01]  /*161b0*/  F2FP.F16.E4M3.UNPACK_B R4, R30 ;  /* 0x0000001eff04723e */ /* 0x000fe200020006ff */
[C---:B------:R-:W-:Y:S01]  /*161c0*/  FFMA.FTZ R6, R13.reuse, R41, -R32 ;  /* 0x000000290d067223 */ /* 0x040fe20000010820 */
[----:B------:R-:W-:Y:S01]  /*161d0*/  F2FP.F16.E4M3.UNPACK_B R32, R21.H1 ;  /* 0x00000015ff20723e */ /* 0x000fe200030006ff */
[----:B------:R-:W-:Y:S01]  /*161e0*/  FFMA.FTZ R13, R13, R46, R49 ;  /* 0x0000002e0d0d7223 */ /* 0x000fe20000010031 */
[----:B------:R-:W-:Y:S01]  /*161f0*/  HADD2.F32 R41, -RZ, R20.H1_H1 ;  /* 0x30000014ff297230 */ /* 0x000fe20000004100 */
[----:B------:R-:W-:Y:S01]  /*16200*/  F2FP.F16.E4M3.UNPACK_B R30, R30.H1 ;  /* 0x0000001eff1e723e */ /* 0x000fe200030006ff */
[----:B------:R-:W-:Y:S02]  /*16210*/  HADD2.F32 R46, -RZ, R43.H1_H1 ;  /* 0x3000002bff2e7230 */ /* 0x000fe40000004100 */
[----:B------:R-:W-:Y:S02]  /*16220*/  HADD2.F32 R49, -RZ, R47.H0_H0 ;  /* 0x2000002fff317230 */ /* 0x000fe40000004100 */
[----:B------:R-:W-:Y:S01]  /*16230*/  FMUL.FTZ R55, R15, R41 ;  /* 0x000000290f377220 */ /* 0x000fe20000410000 */
[----:B------:R-:W-:-:S02]  /*16240*/  HADD2.F32 R20, -RZ, R28.H0_H0 ;  /* 0x2000001cff147230 */ /* 0x000fc40000004100 */
[-C--:B------:R-:W-:Y:S01]  /*16250*/  FMUL.FTZ R53, R15, R46.reuse ;  /* 0x0000002e0f357220 */ /* 0x080fe20000410000 */
[----:B------:R-:W-:Y:S02]  /*16260*/  HADD2.F32 R43, -RZ, R32.H0_H0 ;  /* 0x20000020ff2b7230 */ /* 0x000fe40000004100 */
[----:B------:R-:W-:Y:S02]  /*16270*/  HADD2.F32 R21, -RZ, R29.H0_H0 ;  /* 0x2000001dff157230 */ /* 0x000fe40000004100 */
[----:B------:R-:W-:Y:S01]  /*16280*/  FMUL.FTZ R50, R20, R49 ;  /* 0x0000003114327220 */ /* 0x000fe20000410000 */
[----:B------:R-:W-:Y:S01]  /*16290*/  FFMA.FTZ R15, R14, R41, -R53 ;  /* 0x000000290e0f7223 */ /* 0x000fe20000010835 */
[-C--:B------:R-:W-:Y:S01]  /*162a0*/  FMUL.FTZ R52, R20, R43.reuse ;  /* 0x0000002b14347220 */ /* 0x080fe20000410000 */
[----:B------:R-:W-:Y:S01]  /*162b0*/  FFMA.FTZ R14, R14, R46, R55 ;  /* 0x0000002e0e0e7223 */ /* 0x000fe20000010037 */
[C---:B------:R-:W-:Y:S01]  /*162c0*/  FFMA.FTZ R20, R21.reuse, R43, -R50 ;  /* 0x0000002b15147223 */ /* 0x040fe20000010832 */
[----:B------:R-:W-:Y:S01]  /*162d0*/  F2FP.F16.E4M3.UNPACK_B R50, R51 ;  /* 0x00000033ff32723e */ /* 0x000fe200020006ff */
[----:B------:R-:W-:Y:S01]  /*162e0*/  FFMA.FTZ R21, R21, R49, R52 ;  /* 0x0000003115157223 */ /* 0x000fe20000010034 */
[----:B------:R-:W-:Y:S01]  /*162f0*/  F2FP.F16.E4M3.UNPACK_B R46, R45 ;  /* 0x0000002dff2e723e */ /* 0x000fe200020006ff */
[----:B------:R-:W-:Y:S01]  /*16300*/  HADD2.F32 R49, -RZ, R47.H1_H1 ;  /* 0x3000002fff317230 */ /* 0x000fe20000004100 */
[----:B------:R-:W-:Y:S01]  /*16310*/  F2FP.F16.E4M3.UNPACK_B R51, R51.H1 ;  /* 0x00000033ff33723e */ /* 0x000fe200030006ff */
[----:B------:R-:W-:Y:S01]  /*16320*/  HADD2.F32 R28, -RZ, R28.H1_H1 ;  /* 0x3000001cff1c7230 */ /* 0x000fe20000004100 */
[----:B------:R-:W-:Y:S01]  /*16330*/  F2FP.F16.E4M3.UNPACK_B R45, R45.H1 ;  /* 0x0000002dff2d723e */ /* 0x000fe200030006ff */
[----:B------:R-:W-:-:S02]  /*16340*/  HADD2.F32 R43, -RZ, R32.H1_H1 ;  /* 0x30000020ff2b7230 */ /* 0x000fc40000004100 */
[----:B------:R-:W-:Y:S02]  /*16350*/  HADD2.F32 R52, -RZ, R50.H0_H0 ;  /* 0x20000032ff347230 */ /* 0x000fe40000004100 */
[C---:B------:R-:W-:Y:S01]  /*16360*/  FMUL.FTZ R54, R28.reuse, R49 ;  /* 0x000000311c367220 */ /* 0x040fe20000410000 */
[----:B------:R-:W-:Y:S02]  /*16370*/  HADD2.F32 R41, -RZ, R39.H0_H0 ;  /* 0x20000027ff297230 */ /* 0x000fe40000004100 */
[----:B------:R-:W-:Y:S01]  /*16380*/  FMUL.FTZ R28, R28, R43 ;  /* 0x0000002b1c1c7220 */ /* 0x000fe20000410000 */
[----:B------:R-:W-:Y:S02]  /*16390*/  HADD2.F32 R47, -RZ, R46.H0_H0 ;  /* 0x2000002eff2f7230 */ /* 0x000fe40000004100 */
[----:B------:R-:W-:Y:S02]  /*163a0*/  HADD2.F32 R29, -RZ, R29.H1_H1 ;  /* 0x3000001dff1d7230 */ /* 0x000fe40000004100 */
[----:B------:R-:W-:Y:S01]  /*163b0*/  FMUL.FTZ R55, R41, R52 ;  /* 0x0000003429377220 */ /* 0x000fe20000410000 */
[----:B------:R-:W-:-:S02]  /*163c0*/  HADD2.F32 R32, -RZ, R37.H0_H0 ;  /* 0x20000025ff207230 */ /* 0x000fc40000004100 */
[----:B------:R-:W-:Y:S01]  /*163d0*/  FMUL.FTZ R41, R41, R47 ;  /* 0x0000002f29297220 */ /* 0x000fe20000410000 */
[----:B------:R-:W-:Y:S02]  /*163e0*/  HADD2.F32 R50, -RZ, R50.H1_H1 ;  /* 0x30000032ff327230 */ /* 0x000fe40000004100 */
[C---:B------:R-:W-:Y:S01]  /*163f0*/  FFMA.FTZ R53, R29.reuse, R43, -R54 ;  /* 0x0000002b1d357223 */ /* 0x040fe20000010836 */
[----:B------:R-:W-:Y:S01]  /*16400*/  FFMA.FTZ R54, R29, R49, R28 ;  /* 0x000000311d367223 */ /* 0x000fe2000001001c */
[C---:B------:R-:W-:Y:S01]  /*16410*/  FFMA.FTZ R28, R32.reuse, R47, -R55 ;  /* 0x0000002f201c7223 */ /* 0x040fe20000010837 */
[----:B------:R-:W-:Y:S01]  /*16420*/  FFMA.FTZ R29, R32, R52, R41 ;  /* 0x00000034201d7223 */ /* 0x000fe20000010029 */
[----:B------:R-:W-:Y:S02]  /*16430*/  HADD2.F32 R39, -RZ, R39.H1_H1 ;  /* 0x30000027ff277230 */ /* 0x000fe40000004100 */
[----:B------:R-:W-:Y:S01]  /*16440*/  HADD2.F32 R47, -RZ, R51.H0_H0 ;  /* 0x20000033ff2f7230 */ /* 0x000fe20000004100 */
[----:B------:R-:W-:Y:S01]  /*16450*/  F2FP.SATFINITE.E4M3.F32.PACK_AB_MERGE_C R21, R54, R21, RZ ;  /* 0x000000153615723e */ /* 0x000fe200048070ff */
[----:B------:R-:W-:-:S02]  /*16460*/  HADD2.F32 R41, -RZ, R40.H0_H0 ;  /* 0x20000028ff297230 */ /* 0x000fc40000004100 */
[----:B------:R-:W-:Y:S01]  /*16470*/  FMUL.FTZ R52, R39, R50 ;  /* 0x0000003227347220 */ /* 0x000fe20000410000 */
[----:B------:R-:W-:Y:S01]  /*16480*/  HADD2.F32 R46, -RZ, R46.H1_H1 ;  /* 0x3000002eff2e7230 */ /* 0x000fe20000004100 */
[----:B------:R-:W-:Y:S01]  /*16490*/  F2FP.SATFINITE.E4M3.F32.PACK_AB_MERGE_C R13, R14, R13, R21 ;  /* 0x0000000d0e0d723e */ /* 0x000fe20004807015 */
[----:B------:R-:W-:Y:S02]  /*164a0*/  HADD2.F32 R43, -RZ, R45.H0_H0 ;  /* 0x2000002dff2b7230 */ /* 0x000fe40000004100 */
[----:B------:R-:W-:Y:S01]  /*164b0*/  FMUL.FTZ R49, R41, R47 ;  /* 0x0000002f29317220 */ /* 0x000fe20000410000 */
[----:B------:R-:W-:Y:S02]  /*164c0*/  HADD2.F32 R32, -RZ, R38.H0_H0 ;  /* 0x20000026ff207230 */ /* 0x000fe40000004100 */
[----:B------:R-:W-:Y:S01]  /*164d0*/  FMUL.FTZ R39, R39, R46 ;  /* 0x0000002e27277220 */ /* 0x000fe20000410000 */
[----:B------:R-:W-:Y:S02]  /*164e0*/  HADD2.F32 R37, -RZ, R37.H1_H1 ;  /* 0x30000025ff257230 */ /* 0x000fe40000004100 */
[----:B------:R-:W-:Y:S01]  /*164f0*/  FMUL.FTZ R58, R41, R43 ;  /* 0x0000002b293a7220 */ /* 0x000fe20000410000 */
[----:B------:R-:W-:-:S02]  /*16500*/  HADD2.F32 R51, -RZ, R51.H1_H1 ;  /* 0x30000033ff337230 */ /* 0x000fc40000004100 */
[C---:B------:R-:W-:Y:S01]  /*16510*/  FFMA.FTZ R57, R32.reuse, R43, -R49 ;  /* 0x0000002b20397223 */ /* 0x040fe20000010831 */
[----:B------:R-:W-:Y:S01]  /*16520*/  F2FP.F16.E4M3.UNPACK_B R43, R48.H1 ;  /* 0x00000030ff2b723e */ /* 0x000fe200030006ff */
[C---:B------:R-:W-:Y:S01]  /*16530*/  FFMA.FTZ R56, R37.reuse, R50, R39 ;  /* 0x0000003225387223 */ /* 0x040fe20000010027 */
[----:B------:R-:W-:Y:S01]  /*16540*/  F2FP.F16.E4M3.UNPACK_B R39, R42.H1 ;  /* 0x0000002aff27723e */ /* 0x000fe200030006ff */
[----:B------:R-:W-:Y:S01]  /*16550*/  FFMA.FTZ R55, R37, R46, -R52 ;  /* 0x0000002e25377223 */ /* 0x000fe20000010834 */
[----:B------:R-:W-:Y:S02]  /*16560*/  HADD2.F32 R40, -RZ, R40.H1_H1 ;  /* 0x30000028ff287230 */ /* 0x000fe40000004100 */
[----:B------:R-:W-:Y:S01]  /*16570*/  FFMA.FTZ R58, R32, R47, R58 ;  /* 0x0000002f203a7223 */ /* 0x000fe2000001003a */
[----:B------:R-:W-:Y:S01]  /*16580*/  HADD2.F32 R46, -RZ, R43.H0_H0 ;  /* 0x2000002bff2e7230 */ /* 0x000fe20000004100 */
[----:B------:R-:W-:Y:S01]  /*16590*/  F2FP.F16.E4M3.UNPACK_B R48, R48 ;  /* 0x00000030ff30723e */ /* 0x000fe200020006ff */
[----:B------:R-:W-:-:S02]  /*165a0*/  HADD2.F32 R37, -RZ, R35.H0_H0 ;  /* 0x20000023ff257230 */ /* 0x000fc40000004100 */
[C---:B------:R-:W-:Y:S01]  /*165b0*/  FMUL.FTZ R49, R40.reuse, R51 ;  /* 0x0000003328317220 */ /* 0x040fe20000410000 */
[----:B------:R-:W-:Y:S01]  /*165c0*/  HADD2.F32 R41, -RZ, R39.H0_H0 ;  /* 0x20000027ff297230 */ /* 0x000fe20000004100 */
[----:B------:R-:W-:Y:S01]  /*165d0*/  F2FP.F16.E4M3.UNPACK_B R42, R42 ;  /* 0x0000002aff2a723e */ /* 0x000fe200020006ff */
[----:B------:R-:W-:Y:S02]  /*165e0*/  HADD2.F32 R45, -RZ, R45.H1_H1 ;  /* 0x3000002dff2d7230 */ /* 0x000fe40000004100 */
[C---:B------:R-:W-:Y:S01]  /*165f0*/  FMUL.FTZ R47, R37.reuse, R46 ;  /* 0x0000002e252f7220 */ /* 0x040fe20000410000 */
[----:B------:R-:W-:Y:S02]  /*16600*/  HADD2.F32 R38, -RZ, R38.H1_H1 ;  /* 0x30000026ff267230 */ /* 0x000fe40000004100 */
[----:B------:R-:W-:Y:S01]  /*16610*/  FMUL.FTZ R37, R37, R41 ;  /* 0x0000002925257220 */ /* 0x000fe20000410000 */
[----:B------:R-:W-:Y:S02]  /*16620*/  HADD2.F32 R32, -RZ, R36.H0_H0 ;  /* 0x20000024ff207230 */ /* 0x000fe40000004100 */
[----:B------:R-:W-:Y:S01]  /*16630*/  FMUL.FTZ R40, R40, R45 ;  /* 0x0000002d28287220 */ /* 0x000fe20000410000 */
[----:B------:R-:W-:-:S02]  /*16640*/  HADD2.F32 R43, -RZ, R43.H1_H1 ;  /* 0x3000002bff2b7230 */ /* 0x000fc40000004100 */
[----:B------:R-:W-:Y:S01]  /*16650*/  FFMA.FTZ R60, R38, R45, -R49 ;  /* 0x0000002d263c7223 */ /* 0x000fe20000010831 */
[----:B------:R-:W-:Y:S02]  /*16660*/  HADD2.F32 R35, -RZ, R35.H1_H1 ;  /* 0x30000023ff237230 */ /* 0x000fe40000004100 */
[C---:B------:R-:W-:Y:S01]  /*16670*/  FFMA.FTZ R47, R32.reuse, R41, -R47 ;  /* 0x00000029202f7223 */ /* 0x040fe2000001082f */
[----:B------:R-:W-:Y:S02]  /*16680*/  HADD2.F32 R39, -RZ, R39.H1_H1 ;  /* 0x30000027ff277230 */ /* 0x000fe40000004100 */
[----:B------:R-:W-:Y:S01]  /*16690*/  FFMA.FTZ R45, R32, R46, R37 ;  /* 0x0000002e202d7223 */ /* 0x000fe20000010025 */
[----:B------:R-:W-:Y:S02]  /*166a0*/  HADD2.F32 R36, -RZ, R36.H1_H1 ;  /* 0x30000024ff247230 */ /* 0x000fe40000004100 */
[----:B------:R-:W-:Y:S01]  /*166b0*/  FMUL.FTZ R41, R35, R43 ;  /* 0x0000002b23297220 */ /* 0x000fe20000410000 */
[----:B------:R-:W-:-:S02]  /*166c0*/  HADD2.F32 R37, -RZ, R48.H0_H0 ;  /* 0x20000030ff257230 */ /* 0x000fc40000004100 */
[-C--:B------:R-:W-:Y:S01]  /*166d0*/  FMUL.FTZ R32, R35, R39.reuse ;  /* 0x0000002723207220 */ /* 0x080fe20000410000 */
[----:B------:R-:W-:Y:S02]  /*166e0*/  HADD2.F32 R35, -RZ, R33.H0_H0 ;  /* 0x20000021ff237230 */ /* 0x000fe40000004100 */
[----:B------:R-:W-:Y:S01]  /*166f0*/  FFMA.FTZ R50, R36, R39, -R41 ;  /* 0x0000002724327223 */ /* 0x000fe20000010829 */
[----:B------:R-:W-:Y:S01]  /*16700*/  FFMA.FTZ R51, R38, R51, R40 ;  /* 0x0000003326337223 */ /* 0x000fe20000010028 */
[----:B------:R-:W-:Y:S01]  /*16710*/  FFMA.FTZ R52, R36, R43, R32 ;  /* 0x0000002b24347223 */ /* 0x000fe20000010020 */
[----:B------:R-:W-:Y:S02]  /*16720*/  HADD2.F32 R36, -RZ, R42.H0_H0 ;  /* 0x2000002aff247230 */ /* 0x000fe40000004100 */
[----:B------:R-:W-:Y:S01]  /*16730*/  FMUL.FTZ R39, R35, R37 ;  /* 0x0000002523277220 */ /* 0x000fe20000410000 */
[----:B------:R-:W-:Y:S01]  /*16740*/  HADD2.F32 R32, -RZ, R31.H0_H0 ;  /* 0x2000001fff207230 */ /* 0x000fe20000004100 */
[----:B------:R-:W-:Y:S01]  /*16750*/  F2FP.SATFINITE.E4M3.F32.PACK_AB_MERGE_C R51, R51, R58, RZ ;  /* 0x0000003a3333723e */ /* 0x000fe200048070ff */
[----:B------:R-:W-:-:S02]  /*16760*/  HADD2.F32 R48, -RZ, R48.H1_H1 ;  /* 0x30000030ff307230 */ /* 0x000fc40000004100 */
[-C--:B------:R-:W-:Y:S01]  /*16770*/  FMUL.FTZ R35, R35, R36.reuse ;  /* 0x0000002423237220 */ /* 0x080fe20000410000 */
[----:B------:R-:W-:Y:S02]  /*16780*/  HADD2.F32 R33, -RZ, R33.H1_H1 ;  /* 0x30000021ff217230 */ /* 0x000fe40000004100 */
[C---:B------:R-:W-:Y:S01]  /*16790*/  FFMA.FTZ R38, R32.reuse, R36, -R39 ;  /* 0x0000002420267223 */ /* 0x040fe20000010827 */
[----:B------:R-:W-:Y:S01]  /*167a0*/  HADD2.F32 R42, -RZ, R42.H1_H1 ;  /* 0x3000002aff2a7230 */ /* 0x000fe20000004100 */
[----:B------:R-:W-:Y:S01]  /*167b0*/  F2FP.F16.E4M3.UNPACK_B R36, R5.H1 ;  /* 0x00000005ff24723e */ /* 0x000fe200030006ff */
[----:B------:R-:W-:Y:S02]  /*167c0*/  HADD2.F32 R31, -RZ, R31.H1_H1 ;  /* 0x3000001fff1f7230 */ /* 0x000fe40000004100 */
[C---:B------:R-:W-:Y:S01]  /*167d0*/  FMUL.FTZ R46, R33.reuse, R48 ;  /* 0x00000030212e7220 */ /* 0x040fe20000410000 */
[----:B------:R-:W-:Y:S01]  /*167e0*/  FFMA.FTZ R40, R32, R37, R35 ;  /* 0x0000002520287223 */ /* 0x000fe20000010023 */
[----:B------:R-:W-:Y:S01]  /*167f0*/  F2FP.F16.E4M3.UNPACK_B R35, R12.H1 ;  /* 0x0000000cff23723e */ /* 0x000fe200030006ff */
[----:B------:R-:W-:Y:S01]  /*16800*/  FMUL.FTZ R33, R33, R42 ;  /* 0x0000002a21217220 */ /* 0x000fe20000410000 */
[----:B------:R-:W-:-:S02]  /*16810*/  HADD2.F32 R37, -RZ, R36.H0_H0 ;  /* 0x20000024ff257230 */ /* 0x000fc40000004100 */
[C---:B------:R-:W-:Y:S01]  /*16820*/  FFMA.FTZ R41, R31.reuse, R42, -R46 ;  /* 0x0000002a1f297223 */ /* 0x040fe2000001082e */
[----:B------:R-:W-:Y:S02]  /*16830*/  HADD2.F32 R32, -RZ, R34.H0_H0 ;  /* 0x20000022ff207230 */ /* 0x000fe40000004100 */
[----:B------:R-:W-:Y:S01]  /*16840*/  FFMA.FTZ R43, R31, R48, R33 ;  /* 0x000000301f2b7223 */ /* 0x000fe20000010021 */
[----:B------:R-:W-:Y:S01]  /*16850*/  HADD2.F32 R33, -RZ, R35.H0_H0 ;  /* 0x20000023ff217230 */ /* 0x000fe20000004100 */
[----:B------:R-:W-:Y:S01]  /*16860*/  F2FP.F16.E4M3.UNPACK_B R12, R12 ;  /* 0x0000000cff0c723e */ /* 0x000fe200020006ff */
[----:B------:R-:W-:Y:S02]  /*16870*/  HADD2.F32 R31, -RZ, R30.H0_H0 ;  /* 0x2000001eff1f7230 */ /* 0x000fe40000004100 */
[C---:B------:R-:W-:Y:S01]  /*16880*/  FMUL.FTZ R42, R32.reuse, R37 ;  /* 0x00000025202a7220 */ /* 0x040fe20000410000 */
[----:B------:R-:W-:Y:S02]  /*16890*/  HADD2.F32 R39, -RZ, R36.H1_H1 ;  /* 0x30000024ff277230 */ /* 0x000fe40000004100 */
[----:B------:R-:W-:Y:S01]  /*168a0*/  FMUL.FTZ R32, R32, R33 ;  /* 0x0000002120207220 */ /* 0x000fe20000410000 */
[----:B------:R-:W-:-:S02]  /*168b0*/  HADD2.F32 R34, -RZ, R34.H1_H1 ;  /* 0x30000022ff227230 */ /* 0x000fc40000004100 */
[C---:B------:R-:W-:Y:S01]  /*168c0*/  FFMA.FTZ R42, R31.reuse, R33, -R42 ;  /* 0x000000211f2a7223 */ /* 0x040fe2000001082a */
[----:B------:R-:W-:Y:S01]  /*168d0*/  HADD2.F32 R35, -RZ, R35.H1_H1 ;  /* 0x30000023ff237230 */ /* 0x000fe20000004100 */
[----:B------:R-:W-:Y:S01]  /*168e0*/  F2FP.F16.E4M3.UNPACK_B R5, R5 ;  /* 0x00000005ff05723e */ /* 0x000fe200020006ff */
[----:B------:R-:W-:Y:S02]  /*168f0*/  HADD2.F32 R30, -RZ, R30.H1_H1 ;  /* 0x3000001eff1e7230 */ /* 0x000fe40000004100 */
[C---:B------:R-:W-:Y:S01]  /*16900*/  FMUL.FTZ R33, R34.reuse, R39 ;  /* 0x0000002722217220 */ /* 0x040fe20000410000 */
[----:B------:R-:W-:Y:S01]  /*16910*/  FFMA.FTZ R36, R31, R37, R32 ;  /* 0x000000251f247223 */ /* 0x000fe20000010020 */
[-C--:B------:R-:W-:Y:S01]  /*16920*/  FMUL.FTZ R34, R34, R35.reuse ;  /* 0x0000002322227220 */ /* 0x080fe20000410000 */
[----:B------:R-:W-:Y:S02]  /*16930*/  HADD2.F32 R31, -RZ, R12.H1_H1 ;  /* 0x3000000cff1f7230 */ /* 0x000fe40000004100 */
[----:B------:R-:W-:Y:S01]  /*16940*/  FFMA.FTZ R49, R30, R35, -R33 ;  /* 0x000000231e317223 */ /* 0x000fe20000010821 */
[----:B------:R-:W-:-:S02]  /*16950*/  HADD2.F32 R32, -RZ, R5.H0_H0 ;  /* 0x20000005ff207230 */ /* 0x000fc40000004100 */
[----:B------:R-:W-:Y:S01]  /*16960*/  FFMA.FTZ R39, R30, R39, R34 ;  /* 0x000000271e277223 */ /* 0x000fe20000010022 */
[----:B------:R-:W-:Y:S02]  /*16970*/  HADD2.F32 R30, -RZ, R12.H0_H0 ;  /* 0x2000000cff1e7230 */ /* 0x000fe40000004100 */
[----:B------:R-:W-:Y:S01]  /*16980*/  HADD2.F32 R12, -RZ, R7.H0_H0 ;  /* 0x20000007ff0c7230 */ /* 0x000fe20000004100 */
[----:B------:R-:W-:Y:S01]  /*16990*/  F2FP.SATFINITE.E4M3.F32.PACK_AB_MERGE_C R42, R49, R42, RZ ;  /* 0x0000002a312a723e */ /* 0x000fe200048070ff */
[----:B------:R-:W-:Y:S01]  /*169a0*/  HADD2.F32 R33, -RZ, R5.H1_H1 ;  /* 0x30000005ff217230 */ /* 0x000fe20000004100 */
[----:B------:R-:W-:Y:S01]  /*169b0*/  F2FP.SATFINITE.E4M3.F32.PACK_AB_MERGE_C R36, R39, R36, RZ ;  /* 0x000000242724723e */ /* 0x000fe200048070ff */
        /* <DEDUP_REMOVED lines=18> */
[----:B------:R-:W-:-:S02]  /*16ae0*/  F2FP.SATFINITE.E4M3.F32.PACK_AB_MERGE_C R6, R37, R34, R42 ;  /* 0x000000222506723e */ /* 0x000fc4000480702a */
[----:B------:R-:W-:Y:S02]  /*16af0*/  F2FP.SATFINITE.E4M3.F32.PACK_AB_MERGE_C R15, R56, R29, R51 ;  /* 0x0000001d380f723e */ /* 0x000fe40004807033 */
[----:B------:R-:W-:Y:S01]  /*16b00*/  F2FP.SATFINITE.E4M3.F32.PACK_AB_MERGE_C R12, R43, R40, R12 ;  /* 0x000000282b0c723e */ /* 0x000fe2000480700c */
[----:B------:R4:W-:Y:S01]  /*16b10*/  STS.128 [R59+0x14400], R4 ;  /* 0x014400043b007388 */ /* 0x0009e20000000c00 */
[----:B------:R-:W-:-:S05]  /*16b20*/  F2FP.SATFINITE.E4M3.F32.PACK_AB_MERGE_C R14, R30, R35, R36 ;  /* 0x000000231e0e723e */ /* 0x000fca0004807024 */
[----:B------:R4:W-:Y:S02]  /*16b30*/  STS.128 [R0+0x14400], R12 ;  /* 0x0144000c00007388 */ /* 0x0009e40000000c00 */
.L_x_578:
[----:B------:R-:W-:Y:S05]  /*16b40*/  BSYNC B1 ;  /* 0x0000000000017941 */ /* 0x000fea0003800000 */
.L_x_577:
[----:B------:R-:W-:Y:S05]  /*16b50*/  @P2 BRA `(.L_x_559) ;  /* 0x0000000c00dc2947 */ /* 0x000fea0003800000 */
[----:B------:R-:W3:Y:S01]  /*16b60*/  LDL R51, [R1+0x3c] ;  /* 0x00003c0001337983 */ /* 0x000ee20000100800 */
[----:B----45:R-:W-:Y:S02]  /*16b70*/  SHF.R.U32.HI R4, RZ, 0x8, R24 ;  /* 0x00000008ff047819 */ /* 0x030fe40000011618 */
[----:B0-----:R-:W-:Y:S02]  /*16b80*/  LOP3.LUT R0, R24, 0xff, RZ, 0xc0, !PT ;  /* 0x000000ff18007812 */ /* 0x001fe400078ec0ff */
[----:B------:R-:W-:Y:S02]  /*16b90*/  SHF.R.U32.HI R12, RZ, 0x8, R26 ;  /* 0x00000008ff0c7819 */ /* 0x000fe4000001161a */
[----:B------:R-:W-:Y:S02]  /*16ba0*/  LOP3.LUT R5, R4, 0xff, RZ, 0xc0, !PT ;  /* 0x000000ff04057812 */ /* 0x000fe400078ec0ff */
[----:B------:R-:W-:Y:S02]  /*16bb0*/  LEA.HI R3, R3, R171, RZ, 0x1c ;  /* 0x000000ab03037211 */ /* 0x000fe400078fe0ff */
[----:B------:R-:W-:-:S02]  /*16bc0*/  LOP3.LUT R4, R26, 0xff, RZ, 0xc0, !PT ;  /* 0x000000ff1a047812 */ /* 0x000fc400078ec0ff */
[----:B------:R-:W-:Y:S02]  /*16bd0*/  LOP3.LUT R13, R12, 0xff, RZ, 0xc0, !PT ;  /* 0x000000ff0c0d7812 */ /* 0x000fe400078ec0ff */
[----:B-1----:R-:W-:Y:S02]  /*16be0*/  PRMT R21, R5, 0x7604, R0 ;  /* 0x0000760405157816 */ /* 0x002fe40000000000 */
[----:B------:R-:W-:Y:S02]  /*16bf0*/  SHF.R.S32.HI R0, RZ, 0x1f, R3 ;  /* 0x0000001fff007819 */ /* 0x000fe40000011403 */
[----:B------:R-:W-:Y:S02]  /*16c00*/  PRMT R29, R13, 0x7604, R4 ;  /* 0x000076040d1d7816 */ /* 0x000fe40000000004 */
[----:B------:R-:W-:Y:S01]  /*16c10*/  LEA.HI R4, R0, R3, RZ, 0x2 ;  /* 0x0000000300047211 */ /* 0x000fe200078f10ff */
[----:B------:R-:W-:Y:S01]  /*16c20*/  IMAD.SHL.U32 R0, R3, 0x10, RZ ;  /* 0x0000001003007824 */ /* 0x000fe200078e00ff */
[----:B------:R-:W-:-:S02]  /*16c30*/  SHF.R.U32.HI R7, RZ, 0x8, R25 ;  /* 0x00000008ff077819 */ /* 0x000fc40000011619 */
[----:B------:R-:W-:Y:S01]  /*16c40*/  LOP3.LUT R6, R25, 0xff, RZ, 0xc0, !PT ;  /* 0x000000ff19067812 */ /* 0x000fe200078ec0ff */
[----:B------:R-:W-:Y:S01]  /*16c50*/  IMAD.SHL.U32 R4, R4, 0x800, RZ ;  /* 0x0000080004047824 */ /* 0x000fe200078e00ff */
[----:B------:R-:W-:Y:S02]  /*16c60*/  LOP3.LUT R3, R205, 0x30, R0, 0xf8, !PT ;  /* 0x00000030cd037812 */ /* 0x000fe400078ef800 */
[----:B------:R-:W-:Y:S02]  /*16c70*/  LOP3.LUT R7, R7, 0xff, RZ, 0xc0, !PT ;  /* 0x000000ff07077812 */ /* 0x000fe400078ec0ff */
[----:B------:R-:W-:Y:S02]  /*16c80*/  SHF.R.U32.HI R12, RZ, 0x8, R8 ;  /* 0x00000008ff0c7819 */ /* 0x000fe40000011608 */
[----:B------:R-:W-:Y:S02]  /*16c90*/  LOP3.LUT R3, R3, R206, RZ, 0x3c, !PT ;  /* 0x000000ce03037212 */ /* 0x000fe400078e3cff */
[----:B------:R-:W-:-:S02]  /*16ca0*/  LOP3.LUT R0, R4, 0xffffe000, RZ, 0xc0, !PT ;  /* 0xffffe00004007812 */ /* 0x000fc400078ec0ff */
[----:B------:R-:W-:Y:S02]  /*16cb0*/  PRMT R20, R7, 0x7604, R6 ;  /* 0x0000760407147816 */ /* 0x000fe40000000006 */
[----:B------:R-:W-:Y:S02]  /*16cc0*/  LOP3.LUT R7, R8, 0xff, RZ, 0xc0, !PT ;  /* 0x000000ff08077812 */ /* 0x000fe400078ec0ff */
[----:B------:R-:W-:Y:S02]  /*16cd0*/  LOP3.LUT R12, R12, 0xff, RZ, 0xc0, !PT ;  /* 0x000000ff0c0c7812 */ /* 0x000fe400078ec0ff */
[----:B------:R-:W-:Y:S02]  /*16ce0*/  IADD3 R3, R3, R207, R0 ;  /* 0x000000cf03037210 */ /* 0x000fe40007ffe000 */
[----:B------:R-:W-:Y:S02]  /*16cf0*/  PRMT R35, R12, 0x7604, R7 ;  /* 0x000076040c237816 */ /* 0x000fe40000000007 */
[----:B------:R-:W-:Y:S01]  /*16d00*/  SHF.R.U32.HI R6, RZ, 0x8, R27 ;  /* 0x00000008ff067819 */ /* 0x000fe2000001161b */
[----:B------:R-:W-:Y:S01]  /*16d10*/  IMAD.IADD R0, R18, 0x1, R3 ;  /* 0x0000000112007824 */ /* 0x000fe200078e0203 */
[----:B------:R-:W-:-:S02]  /*16d20*/  SHF.R.U32.HI R12, RZ, 0x8, R9 ;  /* 0x00000008ff0c7819 */ /* 0x000fc40000011609 */
[----:B------:R-:W-:Y:S02]  /*16d30*/  LOP3.LUT R5, R27, 0xff, RZ, 0xc0, !PT ;  /* 0x000000ff1b057812 */ /* 0x000fe400078ec0ff */
[----:B------:R-:W-:Y:S02]  /*16d40*/  LOP3.LUT R6, R6, 0xff, RZ, 0xc0, !PT ;  /* 0x000000ff06067812 */ /* 0x000fe400078ec0ff */
[----:B------:R-:W-:Y:S02]  /*16d50*/  LOP3.LUT R3, R12, 0xff, RZ, 0xc0, !PT ;  /* 0x000000ff0c037812 */ /* 0x000fe400078ec0ff */
[----:B------:R-:W0:Y:S01]  /*16d60*/  LDS.128 R12, [R0+0x14400] ;  /* 0x01440000000c7984 */ /* 0x000e220000000c00 */
[----:B------:R-:W-:Y:S02]  /*16d70*/  PRMT R28, R6, 0x7604, R5 ;  /* 0x00007604061c7816 */ /* 0x000fe40000000005 */
[----:B------:R-:W-:Y:S02]  /*16d80*/  SHF.R.U32.HI R34, RZ, 0x8, R11 ;  /* 0x00000008ff227819 */ /* 0x000fe4000001160b */
[----:B------:R-:W-:-:S02]  /*16d90*/  LOP3.LUT R33, R11, 0xff, RZ, 0xc0, !PT ;  /* 0x000000ff0b217812 */ /* 0x000fc400078ec0ff */
[----:B------:R-:W-:Y:S02]  /*16da0*/  LOP3.LUT R34, R34, 0xff, RZ, 0xc0, !PT ;  /* 0x000000ff22227812 */ /* 0x000fe400078ec0ff */
[----:B------:R-:W-:Y:S02]  /*16db0*/  LOP3.LUT R30, R9, 0xff, RZ, 0xc0, !PT ;  /* 0x000000ff091e7812 */ /* 0x000fe400078ec0ff */
[----:B------:R-:W-:Y:S02]  /*16dc0*/  PRMT R34, R34, 0x7604, R33 ;  /* 0x0000760422227816 */ /* 0x000fe40000000021 */
[----:B------:R-:W-:Y:S02]  /*16dd0*/  SHF.R.U32.HI R33, RZ, 0x10, R9 ;  /* 0x00000010ff217819 */ /* 0x000fe40000011609 */
[----:B------:R-:W-:Y:S02]  /*16de0*/  SHF.R.U32.HI R32, RZ, 0x8, R10 ;  /* 0x00000008ff207819 */ /* 0x000fe4000001160a */
[----:B------:R-:W-:Y:S01]  /*16df0*/  PRMT R30, R3, 0x7604, R30 ;  /* 0x00007604031e7816 */ /* 0x000fe2000000001e */
[----:B------:R-:W-:Y:S01]  /*16e00*/  IMAD.U32 R33, R33, 0x10000, RZ ;  /* 0x0001000021217824 */ /* 0x000fe200078e00ff */
[----:B------:R-:W-:-:S02]  /*16e10*/  SHF.R.U32.HI R41, RZ, 0x10, R11 ;  /* 0x00000010ff297819 */ /* 0x000fc4000001160b */
[----:B------:R-:W-:Y:S02]  /*16e20*/  SHF.R.U32.HI R3, RZ, 0x10, R25 ;  /* 0x00000010ff037819 */ /* 0x000fe40000011619 */
[----:B------:R-:W-:Y:S01]  /*16e30*/  LOP3.LUT R31, R10, 0xff, RZ, 0xc0, !PT ;  /* 0x000000ff0a1f7812 */ /* 0x000fe200078ec0ff */
[----:B------:R-:W-:Y:S01]  /*16e40*/  IMAD.U32 R41, R41, 0x10000, RZ ;  /* 0x0001000029297824 */ /* 0x000fe200078e00ff */
[----:B------:R-:W-:Y:S02]  /*16e50*/  LOP3.LUT R32, R32, 0xff, RZ, 0xc0, !PT ;  /* 0x000000ff20207812 */ /* 0x000fe400078ec0ff */
[----:B------:R-:W-:Y:S02]  /*16e60*/  SHF.L.U32 R3, R3, 0x10, RZ ;  /* 0x0000001003037819 */ /* 0x000fe400000006ff */
[----:B------:R-:W-:Y:S02]  /*16e70*/  PRMT R37, R32, 0x7604, R31 ;  /* 0x0000760420257816 */ /* 0x000fe4000000001f */
[----:B--2---:R-:W-:-:S02]  /*16e80*/  LOP3.LUT R39, R30, 0xff0000, R33, 0xf8, !PT ;  /* 0x00ff00001e277812 */ /* 0x004fc400078ef821 */
[----:B------:R-:W-:Y:S02]  /*16e90*/  SHF.R.U32.HI R31, RZ, 0x10, R27 ;  /* 0x00000010ff1f7819 */ /* 0x000fe4000001161b */
[--C-:B------:R-:W-:Y:S02]  /*16ea0*/  LOP3.LUT R21, R21, 0xff0000, R24.reuse, 0xf8, !PT ;  /* 0x00ff000015157812 */ /* 0x100fe400078ef818 */
        /* <DEDUP_REMOVED lines=9> */
[----:B------:R-:W-:Y:S02]  /*16f40*/  F2FP.F16.E4M3.UNPACK_B R38, R39 ;  /* 0x00000027ff26723e */ /* 0x000fe400020006ff */
[----:B0-----:R-:W-:-:S02]  /*16f50*/  F2FP.F16.E4M3.UNPACK_B R11, R13 ;  /* 0x0000000dff0b723e */ /* 0x001fc400020006ff */
[----:B------:R-:W-:Y:S01]  /*16f60*/  LOP3.LUT R37, R21, 0xff000000, R8, 0xf8, !PT ;  /* 0xff00000015257812 */ /* 0x000fe200078ef808 */
[--C-:B------:R-:W-:Y:S01]  /*16f70*/  HADD2.F32 R40, -RZ, R38.reuse.H0_H0 ;  /* 0x20000026ff287230 */ /* 0x100fe20000004100 */
[----:B------:R-:W-:Y:S01]  /*16f80*/  LOP3.LUT R31, R28, 0xff0000, R31, 0xf8, !PT ;  /* 0x00ff00001c1f7812 */ /* 0x000fe200078ef81f */
[----:B------:R-:W-:Y:S01]  /*16f90*/  HADD2.F32 R38, -RZ, R38.H1_H1 ;  /* 0x30000026ff267230 */ /* 0x000fe20000004100 */
[----:B------:R-:W-:Y:S02]  /*16fa0*/  LOP3.LUT R8, R25, 0xff000000, R10, 0xf8, !PT ;  /* 0xff00000019087812 */ /* 0x000fe400078ef80a */
[----:B------:R-:W-:Y:S02]  /*16fb0*/  F2FP.F16.E4M3.UNPACK_B R34, R33 ;  /* 0x00000021ff22723e */ /* 0x000fe400020006ff */
[----:B------:R-:W-:Y:S02]  /*16fc0*/  LOP3.LUT R35, R31, 0xff000000, R27, 0xf8, !PT ;  /* 0xff0000001f237812 */ /* 0x000fe400078ef81b */
[----:B------:R-:W-:Y:S01]  /*16fd0*/  LOP3.LUT R29, R29, 0xff0000, R26, 0xf8, !PT ;  /* 0x00ff00001d1d7812 */ /* 0x000fe200078ef81a */
[--C-:B------:R-:W-:Y:S01]  /*16fe0*/  HADD2.F32 R36, -RZ, R34.reuse.H0_H0 ;  /* 0x20000022ff247230 */ /* 0x100fe20000004100 */
[-C--:B------:R-:W-:Y:S01]  /*16ff0*/  F2FP.F16.E4M3.UNPACK_B R30, R15.reuse ;  /* 0x0000000fff1e723e */ /* 0x080fe200020006ff */
[----:B------:R-:W-:Y:S01]  /*17000*/  HADD2.F32 R34, -RZ, R34.H1_H1 ;  /* 0x30000022ff227230 */ /* 0x000fe20000004100 */
[----:B------:R-:W-:-:S02]  /*17010*/  F2FP.F16.E4M3.UNPACK_B R31, R15.H1 ;  /* 0x0000000fff1f723e */ /* 0x000fc400030006ff */
[-C--:B------:R-:W-:Y:S02]  /*17020*/  F2FP.F16.E4M3.UNPACK_B R15, R12.reuse ;  /* 0x0000000cff0f723e */ /* 0x080fe400020006ff */
[----:B------:R-:W-:Y:S02]  /*17030*/  F2FP.F16.E4M3.UNPACK_B R27, R12.H1 ;  /* 0x0000000cff1b723e */ /* 0x000fe400030006ff */
[----:B------:R-:W-:Y:S02]  /*17040*/  F2FP.F16.E4M3.UNPACK_B R28, R13.H1 ;  /* 0x0000000dff1c723e */ /* 0x000fe400030006ff */
[----:B------:R-:W-:Y:S02]  /*17050*/  F2FP.F16.E4M3.UNPACK_B R39, R39.H1 ;  /* 0x00000027ff27723e */ /* 0x000fe400030006ff */
[----:B------:R-:W-:Y:S02]  /*17060*/  F2FP.F16.E4M3.UNPACK_B R33, R33.H1 ;  /* 0x00000021ff21723e */ /* 0x000fe400030006ff */
[----:B------:R-:W-:-:S02]  /*17070*/  LOP3.LUT R3, R29, 0xff000000, R26, 0xf8, !PT ;  /* 0xff0000001d037812 */ /* 0x000fc400078ef81a */
[----:B------:R-:W-:Y:S01]  /*17080*/  F2FP.F16.E4M3.UNPACK_B R29, R14.H1 ;  /* 0x0000000eff1d723e */ /* 0x000fe200030006ff */
[----:B---3--:R-:W0:Y:S02]  /*17090*/  LDS.128 R4, [R51+0x14400] ;  /* 0x0144000033047984 */ /* 0x008e240000000c00 */
[-C--:B0-----:R-:W-:Y:S02]  /*170a0*/  F2FP.F16.E4M3.UNPACK_B R10, R5.reuse ;  /* 0x00000005ff0a723e */ /* 0x081fe400020006ff */
[----:B------:R-:W-:Y:S01]  /*170b0*/  F2FP.F16.E4M3.UNPACK_B R24, R5.H1 ;  /* 0x00000005ff18723e */ /* 0x000fe200030006ff */
[--C-:B------:R-:W-:Y:S01]  /*170c0*/  HADD2.F32 R5, -RZ, R11.reuse.H0_H0 ;  /* 0x2000000bff057230 */ /* 0x100fe20000004100 */
[-C--:B------:R-:W-:Y:S01]  /*170d0*/  F2FP.F16.E4M3.UNPACK_B R25, R7.reuse ;  /* 0x00000007ff19723e */ /* 0x080fe200020006ff */
[----:B------:R-:W-:Y:S01]  /*170e0*/  HADD2.F32 R9, -RZ, R10.H0_H0 ;  /* 0x2000000aff097230 */ /* 0x000fe20000004100 */
[----:B------:R-:W-:Y:S01]  /*170f0*/  F2FP.F16.E4M3.UNPACK_B R26, R7.H1 ;  /* 0x00000007ff1a723e */ /* 0x000fe200030006ff */
[----:B------:R-:W-:-:S02]  /*17100*/  HADD2.F32 R11, -RZ, R11.H1_H1 ;  /* 0x3000000bff0b7230 */ /* 0x000fc40000004100 */
[C---:B------:R-:W-:Y:S01]  /*17110*/  FMUL.FTZ R12, R5.reuse, R40 ;  /* 0x00000028050c7220 */ /* 0x040fe20000410000 */
[----:B------:R-:W-:Y:S01]  /*17120*/  F2FP.F16.E4M3.UNPACK_B R20, R4 ;  /* 0x00000004ff14723e */ /* 0x000fe200020006ff */
[----:B------:R-:W-:Y:S01]  /*17130*/  FMUL.FTZ R13, R5, R36 ;  /* 0x00000024050d7220 */ /* 0x000fe20000410000 */
[----:B------:R-:W-:Y:S01]  /*17140*/  F2FP.F16.E4M3.UNPACK_B R21, R4.H1 ;  /* 0x00000004ff15723e */ /* 0x000fe200030006ff */
[----:B------:R-:W-:Y:S01]  /*17150*/  FFMA.FTZ R5, R9, R36, -R12 ;  /* 0x0000002409057223 */ /* 0x000fe2000001080c */
[-C--:B------:R-:W-:Y:S01]  /*17160*/  F2FP.F16.E4M3.UNPACK_B R4, R6.reuse ;  /* 0x00000006ff04723e */ /* 0x080fe200020006ff */
[----:B------:R-:W-:Y:S01]  /*17170*/  HADD2.F32 R12, -RZ, R10.H1_H1 ;  /* 0x3000000aff0c7230 */ /* 0x000fe20000004100 */
[----:B------:R-:W-:Y:S01]  /*17180*/  F2FP.F16.E4M3.UNPACK_B R7, R6.H1 ;  /* 0x00000006ff07723e */ /* 0x000fe200030006ff */
[----:B------:R-:W-:Y:S01]  /*17190*/  HADD2.F32 R36, -RZ, R39.H0_H0 ;  /* 0x20000027ff247230 */ /* 0x000fe20000004100 */
[----:B------:R-:W-:Y:S01]  /*171a0*/  F2FP.F16.E4M3.UNPACK_B R6, R14 ;  /* 0x0000000eff06723e */ /* 0x000fe200020006ff */
[----:B------:R-:W-:-:S02]  /*171b0*/  HADD2.F32 R10, -RZ, R28.H0_H0 ;  /* 0x2000001cff0a7230 */ /* 0x000fc40000004100 */
[C---:B------:R-:W-:Y:S01]  /*171c0*/  FMUL.FTZ R43, R11.reuse, R38 ;  /* 0x000000260b2b7220 */ /* 0x040fe20000410000 */
[----:B------:R-:W-:Y:S02]  /*171d0*/  HADD2.F32 R14, -RZ, R33.H0_H0 ;  /* 0x20000021ff0e7230 */ /* 0x000fe40000004100 */
[----:B------:R-:W-:Y:S01]  /*171e0*/  FMUL.FTZ R11, R11, R34 ;  /* 0x000000220b0b7220 */ /* 0x000fe20000410000 */
[----:B------:R-:W-:Y:S01]  /*171f0*/  FFMA.FTZ R9, R9, R40, R13 ;  /* 0x0000002809097223 */ /* 0x000fe2000001000d */
[C---:B------:R-:W-:Y:S01]  /*17200*/  FMUL.FTZ R40, R10.reuse, R36 ;  /* 0x000000240a287220 */ /* 0x040fe20000410000 */
[----:B------:R-:W-:Y:S02]  /*17210*/  HADD2.F32 R13, -RZ, R24.H0_H0 ;  /* 0x20000018ff0d7230 */ /* 0x000fe40000004100 */
[----:B------:R-:W-:Y:S01]  /*17220*/  FMUL.FTZ R45, R10, R14 ;  /* 0x0000000e0a2d7220 */ /* 0x000fe20000410000 */
[C---:B------:R-:W-:Y:S01]  /*17230*/  FFMA.FTZ R10, R12.reuse, R34, -R43 ;  /* 0x000000220c0a7223 */ /* 0x040fe2000001082b */
[----:B------:R-:W-:Y:S01]  /*17240*/  FFMA.FTZ R12, R12, R38, R11 ;  /* 0x000000260c0c7223 */ /* 0x000fe2000001000b */
[----:B------:R-:W-:Y:S01]  /*17250*/  F2FP.F16.E4M3.UNPACK_B R38, R41 ;  /* 0x00000029ff26723e */ /* 0x000fe200020006ff */
[----:B------:R-:W-:Y:S01]  /*17260*/  HADD2.F32 R39, -RZ, R39.H1_H1 ;  /* 0x30000027ff277230 */ /* 0x000fe20000004100 */
[----:B------:R-:W-:Y:S01]  /*17270*/  F2FP.F16.E4M3.UNPACK_B R34, R35 ;  /* 0x00000023ff22723e */ /* 0x000fe200020006ff */
[----:B------:R-:W-:-:S02]  /*17280*/  HADD2.F32 R28, -RZ, R28.H1_H1 ;  /* 0x3000001cff1c7230 */ /* 0x000fc40000004100 */
[C---:B------:R-:W-:Y:S01]  /*17290*/  FFMA.FTZ R11, R13.reuse, R14, -R40 ;  /* 0x0000000e0d0b7223 */ /* 0x040fe20000010828 */
[----:B------:R-:W-:Y:S02]  /*172a0*/  HADD2.F32 R33, -RZ, R33.H1_H1 ;  /* 0x30000021ff217230 */ /* 0x000fe40000004100 */
[----:B------:R-:W-:Y:S01]  /*172b0*/  FFMA.FTZ R45, R13, R36, R45 ;  /* 0x000000240d2d7223 */ /* 0x000fe2000001002d */
[----:B------:R-:W-:Y:S02]  /*172c0*/  HADD2.F32 R24, -RZ, R24.H1_H1 ;  /* 0x30000018ff187230 */ /* 0x000fe40000004100 */
[C---:B------:R-:W-:Y:S01]  /*172d0*/  FMUL.FTZ R43, R28.reuse, R39 ;  /* 0x000000271c2b7220 */ /* 0x040fe20000410000 */
[----:B------:R-:W-:Y:S02]  /*172e0*/  HADD2.F32 R40, -RZ, R38.H0_H0 ;  /* 0x20000026ff287230 */ /* 0x000fe40000004100 */
[----:B------:R-:W-:Y:S01]  /*172f0*/  FMUL.FTZ R28, R28, R33 ;  /* 0x000000211c1c7220 */ /* 0x000fe20000410000 */
[----:B------:R-:W-:Y:S01]  /*17300*/  HADD2.F32 R14, -RZ, R30.H0_H0 ;  /* 0x2000001eff0e7230 */ /* 0x000fe20000004100 */
[----:B------:R-:W-:Y:S01]  /*17310*/  F2FP.F16.E4M3.UNPACK_B R35, R35.H1 ;  /* 0x00000023ff23723e */ /* 0x000fe200030006ff */
[----:B------:R-:W-:Y:S01]  /*17320*/  HADD2.F32 R36, -RZ, R34.H0_H0 ;  /* 0x20000022ff247230 */ /* 0x000fe20000004100 */
[----:B------:R-:W-:Y:S01]  /*17330*/  F2FP.F16.E4M3.UNPACK_B R41, R41.H1 ;  /* 0x00000029ff29723e */ /* 0x000fe200030006ff */
[----:B------:R-:W-:-:S02]  /*17340*/  HADD2.F32 R13, -RZ, R25.H0_H0 ;  /* 0x20000019ff0d7230 */ /* 0x000fc40000004100 */
[----:B------:R-:W-:Y:S01]  /*17350*/  FMUL.FTZ R48, R14, R40 ;  /* 0x000000280e307220 */ /* 0x000fe20000410000 */
[----:B------:R-:W-:Y:S01]  /*17360*/  FFMA.FTZ R42, R24, R33, -R43 ;  /* 0x00000021182a7223 */ /* 0x000fe2000001082b */
[-C--:B------:R-:W-:Y:S01]  /*17370*/  FMUL.FTZ R47, R14, R36.reuse ;  /* 0x000000240e2f7220 */ /* 0x080fe20000410000 */
[----:B------:R-:W-:Y:S01]  /*17380*/  FFMA.FTZ R46, R24, R39, R28 ;  /* 0x00000027182e7223 */ /* 0x000fe2000001001c */
[----:B------:R-:W-:Y:S02]  /*17390*/  HADD2.F32 R34, -RZ, R34.H1_H1 ;  /* 0x30000022ff227230 */ /* 0x000fe40000004100 */
[C---:B------:R-:W-:Y:S01]  /*173a0*/  FFMA.FTZ R48, R13.reuse, R36, -R48 ;  /* 0x000000240d307223 */ /* 0x040fe20000010830 */
[----:B------:R-:W-:Y:S02]  /*173b0*/  HADD2.F32 R38, -RZ, R38.H1_H1 ;  /* 0x30000026ff267230 */ /* 0x000fe40000004100 */
[----:B------:R-:W-:Y:S01]  /*173c0*/  FFMA.FTZ R47, R13, R40, R47 ;  /* 0x000000280d2f7223 */ /* 0x000fe2000001002f */
[----:B------:R-:W-:Y:S01]  /*173d0*/  HADD2.F32 R30, -RZ, R30.H1_H1 ;  /* 0x3000001eff1e7230 */ /* 0x000fe20000004100 */
[----:B------:R-:W-:Y:S01]  /*173e0*/  F2FP.SATFINITE.E4M3.F32.PACK_AB_MERGE_C R11, R42, R11, RZ ;  /* 0x0000000b2a0b723e */ /* 0x000fe200048070ff */
[----:B------:R-:W-:Y:S01]  /*173f0*/  HADD2.F32 R14, -RZ, R31.H0_H0 ;  /* 0x2000001fff0e7230 */ /* 0x000fe20000004100 */
[----:B------:R-:W-:Y:S01]  /*17400*/  F2FP.SATFINITE.E4M3.F32.PACK_AB_MERGE_C R45, R46, R45, RZ ;  /* 0x0000002d2e2d723e */ /* 0x000fe200048070ff */
[----:B------:R-:W-:-:S02]  /*17410*/  HADD2.F32 R24, -RZ, R35.H0_H0 ;  /* 0x20000023ff187230 */ /* 0x000fc40000004100 */
[C---:B------:R-:W-:Y:S01]  /*17420*/  FMUL.FTZ R36, R30.reuse, R38 ;  /* 0x000000261e247220 */ /* 0x040fe20000410000 */
[----:B------:R-:W-:Y:S02]  /*17430*/  HADD2.F32 R28, -RZ, R41.H0_H0 ;  /* 0x20000029ff1c7230 */ /* 0x000fe40000004100 */
[----:B------:R-:W-:Y:S01]  /*17440*/  FMUL.FTZ R33, R30, R34 ;  /* 0x000000221e217220 */ /* 0x000fe20000410000 */
[----:B------:R-:W-:Y:S02]  /*17450*/  HADD2.F32 R13, -RZ, R26.H0_H0 ;  /* 0x2000001aff0d7230 */ /* 0x000fe40000004100 */
[C---:B------:R-:W-:Y:S01]  /*17460*/  FMUL.FTZ R49, R14.reuse, R24 ;  /* 0x000000180e317220 */ /* 0x040fe20000410000 */
[----:B------:R-:W-:Y:S02]  /*17470*/  HADD2.F32 R25, -RZ, R25.H1_H1 ;  /* 0x30000019ff197230 */ /* 0x000fe40000004100 */
[----:B------:R-:W-:Y:S01]  /*17480*/  FMUL.FTZ R30, R14, R28 ;  /* 0x0000001c0e1e7220 */ /* 0x000fe20000410000 */
[----:B------:R-:W-:-:S02]  /*17490*/  HADD2.F32 R35, -RZ, R35.H1_H1 ;  /* 0x30000023ff237230 */ /* 0x000fc40000004100 */
[C---:B------:R-:W-:Y:S01]  /*174a0*/  FFMA.FTZ R49, R13.reuse, R28, R49 ;  /* 0x0000001c0d317223 */ /* 0x040fe20000010031 */
[-C--:B------:R-:W-:Y:S01]  /*174b0*/  F2FP.F16.E4M3.UNPACK_B R28, R37.reuse.H1 ;  /* 0x00000025ff1c723e */ /* 0x080fe200030006ff */
[----:B------:R-:W-:Y:S01]  /*174c0*/  FFMA.FTZ R43, R13, R24, -R30 ;  /* 0x000000180d2b7223 */ /* 0x000fe2000001081e */
[----:B------:R-:W-:Y:S01]  /*174d0*/  HADD2.F32 R41, -RZ, R41.H1_H1 ;  /* 0x30000029ff297230 */ /* 0x000fe20000004100 */
[----:B------:R-:W-:Y:S01]  /*174e0*/  F2FP.F16.E4M3.UNPACK_B R24, R32.H1 ;  /* 0x00000020ff18723e */ /* 0x000fe200030006ff */
[----:B------:R-:W-:Y:S02]  /*174f0*/  HADD2.F32 R31, -RZ, R31.H1_H1 ;  /* 0x3000001fff1f7230 */ /* 0x000fe40000004100 */
[C---:B------:R-:W-:Y:S01]  /*17500*/  FFMA.FTZ R39, R25.reuse, R34, -R36 ;  /* 0x0000002219277223 */ /* 0x040fe20000010824 */
[----:B------:R-:W-:Y:S01]  /*17510*/  FFMA.FTZ R40, R25, R38, R33 ;  /* 0x0000002619287223 */ /* 0x000fe20000010021 */
[----:B------:R-:W-:Y:S01]  /*17520*/  HADD2.F32 R26, -RZ, R26.H1_H1 ;  /* 0x3000001aff1a7230 */ /* 0x000fe20000004100 */
[----:B------:R-:W-:Y:S01]  /*17530*/  F2FP.F16.E4M3.UNPACK_B R37, R37 ;  /* 0x00000025ff25723e */ /* 0x000fe200020006ff */
[----:B------:R-:W-:-:S02]  /*17540*/  HADD2.F32 R30, -RZ, R28.H0_H0 ;  /* 0x2000001cff1e7230 */ /* 0x000fc40000004100 */
[C---:B------:R-:W-:Y:S01]  /*17550*/  FMUL.FTZ R33, R31.reuse, R41 ;  /* 0x000000291f217220 */ /* 0x040fe20000410000 */
[--C-:B------:R-:W-:Y:S02]  /*17560*/  HADD2.F32 R14, -RZ, R27.reuse.H0_H0 ;  /* 0x2000001bff0e7230 */ /* 0x100fe40000004100 */
[-C--:B------:R-:W-:Y:S01]  /*17570*/  FMUL.FTZ R36, R31, R35.reuse ;  /* 0x000000231f247220 */ /* 0x080fe20000410000 */
[----:B------:R-:W-:Y:S02]  /*17580*/  HADD2.F32 R25, -RZ, R24.H0_H0 ;  /* 0x20000018ff197230 */ /* 0x000fe40000004100 */
[----:B------:R-:W-:Y:S01]  /*17590*/  FFMA.FTZ R50, R26, R35, -R33 ;  /* 0x000000231a327223 */ /* 0x000fe20000010821 */
[----:B------:R-:W-:Y:S02]  /*175a0*/  HADD2.F32 R28, -RZ, R28.H1_H1 ;  /* 0x3000001cff1c7230 */ /* 0x000fe40000004100 */
[----:B------:R-:W-:Y:S01]  /*175b0*/  FMUL.FTZ R34, R14, R30 ;  /* 0x0000001e0e227220 */ /* 0x000fe20000410000 */
[----:B------:R-:W-:-:S02]  /*175c0*/  HADD2.F32 R27, -RZ, R27.H1_H1 ;  /* 0x3000001bff1b7230 */ /* 0x000fc40000004100 */
[----:B------:R-:W-:Y:S01]  /*175d0*/  FFMA.FTZ R52, R26, R41, R36 ;  /* 0x000000291a347223 */ /* 0x000fe20000010024 */
[----:B------:R-:W-:Y:S01]  /*175e0*/  HADD2.F32 R24, -RZ, R24.H1_H1 ;  /* 0x30000018ff187230 */ /* 0x000fe20000004100 */
[----:B------:R-:W-:Y:S01]  /*175f0*/  F2FP.F16.E4M3.UNPACK_B R32, R32 ;  /* 0x00000020ff20723e */ /* 0x000fe200020006ff */
[--C-:B------:R-:W-:Y:S02]  /*17600*/  HADD2.F32 R13, -RZ, R21.reuse.H0_H0 ;  /* 0x20000015ff0d7230 */ /* 0x100fe40000004100 */
[C---:B------:R-:W-:Y:S01]  /*17610*/  FMUL.FTZ R26, R27.reuse, R28 ;  /* 0x0000001c1b1a7220 */ /* 0x040fe20000410000 */
[----:B------:R-:W-:Y:S02]  /*17620*/  HADD2.F32 R21, -RZ, R21.H1_H1 ;  /* 0x30000015ff157230 */ /* 0x000fe40000004100 */
[----:B------:R-:W-:Y:S01]  /*17630*/  FMUL.FTZ R27, R27, R24 ;  /* 0x000000181b1b7220 */ /* 0x000fe20000410000 */
[-C--:B------:R-:W-:Y:S01]  /*17640*/  FMUL.FTZ R31, R14, R25.reuse ;  /* 0x000000190e1f7220 */ /* 0x080fe20000410000 */
[----:B------:R-:W-:Y:S01]  /*17650*/  FFMA.FTZ R34, R13, R25, -R34 ;  /* 0x000000190d227223 */ /* 0x000fe20000010822 */
[----:B------:R-:W-:-:S02]  /*17660*/  HADD2.F32 R25, -RZ, R37.H0_H0 ;  /* 0x20000025ff197230 */ /* 0x000fc40000004100 */
[C---:B------:R-:W-:Y:S01]  /*17670*/  FFMA.FTZ R33, R21.reuse, R24, -R26 ;  /* 0x0000001815217223 */ /* 0x040fe2000001081a */
[----:B------:R-:W-:Y:S02]  /*17680*/  HADD2.F32 R14, -RZ, R15.H0_H0 ;  /* 0x2000000fff0e7230 */ /* 0x000fe40000004100 */
[----:B------:R-:W-:Y:S01]  /*17690*/  FFMA.FTZ R35, R21, R28, R27 ;  /* 0x0000001c15237223 */ /* 0x000fe2000001001b */
[----:B------:R-:W-:Y:S02]  /*176a0*/  HADD2.F32 R21, -RZ, R32.H0_H0 ;  /* 0x20000020ff157230 */ /* 0x000fe40000004100 */
[----:B------:R-:W-:Y:S01]  /*176b0*/  FFMA.FTZ R30, R13, R30, R31 ;  /* 0x0000001e0d1e7223 */ /* 0x000fe2000001001f */
[----:B------:R-:W-:Y:S02]  /*176c0*/  HADD2.F32 R13, -RZ, R20.H0_H0 ;  /* 0x20000014ff0d7230 */ /* 0x000fe40000004100 */
[----:B------:R-:W-:Y:S01]  /*176d0*/  FMUL.FTZ R24, R14, R25 ;  /* 0x000000190e187220 */ /* 0x000fe20000410000 */
[----:B------:R-:W-:-:S02]  /*176e0*/  HADD2.F32 R37, -RZ, R37.H1_H1 ;  /* 0x30000025ff257230 */ /* 0x000fc40000004100 */
[-C--:B------:R-:W-:Y:S01]  /*176f0*/  FMUL.FTZ R14, R14, R21.reuse ;  /* 0x000000150e0e7220 */ /* 0x080fe20000410000 */
[----:B------:R-:W-:Y:S02]  /*17700*/  HADD2.F32 R15, -RZ, R15.H1_H1 ;  /* 0x3000000fff0f7230 */ /* 0x000fe40000004100 */
[C---:B------:R-:W-:Y:S01]  /*17710*/  FFMA.FTZ R27, R13.reuse, R21, -R24 ;  /* 0x000000150d1b7223 */ /* 0x040fe20000010818 */
[----:B------:R-:W-:Y:S01]  /*17720*/  HADD2.F32 R32, -RZ, R32.H1_H1 ;  /* 0x30000020ff207230 */ /* 0x000fe20000004100 */
[----:B------:R-:W-:Y:S01]  /*17730*/  F2FP.F16.E4M3.UNPACK_B R21, R8.H1 ;  /* 0x00000008ff15723e */ /* 0x000fe200030006ff */
[----:B------:R-:W-:Y:S01]  /*17740*/  FFMA.FTZ R25, R13, R25, R14 ;  /* 0x000000190d197223 */ /* 0x000fe2000001000e */
[----:B------:R-:W-:Y:S01]  /*17750*/  HADD2.F32 R20, -RZ, R20.H1_H1 ;  /* 0x30000014ff147230 */ /* 0x000fe20000004100 */
[----:B------:R-:W-:Y:S01]  /*17760*/  F2FP.F16.E4M3.UNPACK_B R13, R3.H1 ;  /* 0x00000003ff0d723e */ /* 0x000fe200030006ff */
[C---:B------:R-:W-:Y:S01]  /*17770*/  FMUL.FTZ R31, R15.reuse, R37 ;  /* 0x000000250f1f7220 */ /* 0x040fe20000410000 */
[----:B------:R-:W-:Y:S01]  /*17780*/  FMUL.FTZ R26, R15, R32 ;  /* 0x000000200f1a7220 */ /* 0x000fe20000410000 */
[----:B------:R-:W-:Y:S01]  /*17790*/  HADD2.F32 R24, -RZ, R21.H0_H0 ;  /* 0x20000015ff187230 */ /* 0x000fe20000004100 */
[----:B------:R-:W-:Y:S01]  /*177a0*/  F2FP.F16.E4M3.UNPACK_B R3, R3 ;  /* 0x00000003ff03723e */ /* 0x000fe200020006ff */
[----:B------:R-:W-:-:S02]  /*177b0*/  HADD2.F32 R14, -RZ, R29.H0_H0 ;  /* 0x2000001dff0e7230 */ /* 0x000fc40000004100 */
[C---:B------:R-:W-:Y:S01]  /*177c0*/  FFMA.FTZ R32, R20.reuse, R32, -R31 ;  /* 0x0000002014207223 */ /* 0x040fe2000001081f */
[----:B------:R-:W-:Y:S01]  /*177d0*/  FFMA.FTZ R28, R20, R37, R26 ;  /* 0x00000025141c7223 */ /* 0x000fe2000001001a */
[--C-:B------:R-:W-:Y:S01]  /*177e0*/  HADD2.F32 R15, -RZ, R13.reuse.H0_H0 ;  /* 0x2000000dff0f7230 */ /* 0x100fe20000004100 */
[----:B------:R-:W-:Y:S01]  /*177f0*/  F2FP.SATFINITE.E4M3.F32.PACK_AB_MERGE_C R49, R52, R49, RZ ;  /* 0x000000313431723e */ /* 0x000fe200048070ff */
[----:B------:R-:W-:Y:S02]  /*17800*/  HADD2.F32 R20, -RZ, R13.H1_H1 ;  /* 0x3000000dff147230 */ /* 0x000fe40000004100 */
[C---:B------:R-:W-:Y:S01]  /*17810*/  FMUL.FTZ R36, R14.reuse, R24 ;  /* 0x000000180e247220 */ /* 0x040fe20000410000 */
[----:B------:R-:W-:Y:S02]  /*17820*/  HADD2.F32 R13, -RZ, R7.H0_H0 ;  /* 0x20000007ff0d7230 */ /* 0x000fe40000004100 */
[----:B------:R-:W-:Y:S01]  /*17830*/  FMUL.FTZ R14, R14, R15 ;  /* 0x0000000f0e0e7220 */ /* 0x000fe20000410000 */
[----:B------:R-:W-:Y:S01]  /*17840*/  HADD2.F32 R26, -RZ, R21.H1_H1 ;  /* 0x30000015ff1a7230 */ /* 0x000fe20000004100 */
[----:B------:R-:W-:Y:S01]  /*17850*/  F2FP.SATFINITE.E4M3.F32.PACK_AB_MERGE_C R5, R10, R5, R11 ;  /* 0x000000050a05723e */ /* 0x000fe2000480700b */
[----:B------:R-:W-:-:S02]  /*17860*/  HADD2.F32 R29, -RZ, R29.H1_H1 ;  /* 0x3000001dff1d7230 */ /* 0x000fc40000004100 */
[----:B------:R-:W-:Y:S01]  /*17870*/  FFMA.FTZ R36, R13, R15, -R36 ;  /* 0x0000000f0d247223 */ /* 0x000fe20000010824 */
[----:B------:R-:W-:Y:S01]  /*17880*/  HADD2.F32 R7, -RZ, R7.H1_H1 ;  /* 0x30000007ff077230 */ /* 0x000fe20000004100 */
[----:B------:R-:W-:Y:S01]  /*17890*/  F2FP.SATFINITE.E4M3.F32.PACK_AB_MERGE_C R9, R12, R9, R45 ;  /* 0x000000090c09723e */ /* 0x000fe2000480702d */
[C---:B------:R-:W-:Y:S01]  /*178a0*/  FMUL.FTZ R38, R29.reuse, R26 ;  /* 0x0000001a1d267220 */ /* 0x040fe20000410000 */
[----:B------:R-:W-:Y:S01]  /*178b0*/  FMUL.FTZ R15, R29, R20 ;  /* 0x000000141d0f7220 */ /* 0x000fe20000410000 */
[----:B------:R-:W-:Y:S01]  /*178c0*/  FFMA.FTZ R29, R13, R24, R14 ;  /* 0x000000180d1d7223 */ /* 0x000fe2000001000e */
[----:B------:R-:W-:Y:S01]  /*178d0*/  F2FP.F16.E4M3.UNPACK_B R14, R8 ;  /* 0x00000008ff0e723e */ /* 0x000fe200020006ff */
[C---:B------:R-:W-:Y:S01]  /*178e0*/  FFMA.FTZ R31, R7.reuse, R20, -R38 ;  /* 0x00000014071f7223 */ /* 0x040fe20000010826 */
[----:B------:R-:W-:Y:S01]  /*178f0*/  FFMA.FTZ R26, R7, R26, R15 ;  /* 0x0000001a071a7223 */ /* 0x000fe2000001000f */
[----:B------:R-:W-:Y:S01]  /*17900*/  HADD2.F32 R7, -RZ, R6.H0_H0 ;  /* 0x20000006ff077230 */ /* 0x000fe20000004100 */
[----:B------:R-:W-:Y:S01]  /*17910*/  F2FP.SATFINITE.E4M3.F32.PACK_AB_MERGE_C R11, R40, R47, R49 ;  /* 0x0000002f280b723e */ /* 0x000fe20004807031 */
[----:B------:R-:W-:Y:S01]  /*17920*/  HADD2.F32 R20, -RZ, R14.H0_H0 ;  /* 0x2000000eff147230 */ /* 0x000fe20000004100 */
[----:B------:R-:W-:Y:S01]  /*17930*/  F2FP.SATFINITE.E4M3.F32.PACK_AB_MERGE_C R31, R31, R36, RZ ;  /* 0x000000241f1f723e */ /* 0x000fe200048070ff */
[--C-:B------:R-:W-:Y:S01]  /*17940*/  HADD2.F32 R8, -RZ, R3.reuse.H0_H0 ;  /* 0x20000003ff087230 */ /* 0x100fe20000004100 */
[----:B------:R-:W-:Y:S01]  /*17950*/  F2FP.SATFINITE.E4M3.F32.PACK_AB_MERGE_C R26, R26, R29, RZ ;  /* 0x0000001d1a1a723e */ /* 0x000fe200048070ff */
[----:B------:R-:W-:-:S02]  /*17960*/  HADD2.F32 R13, -RZ, R3.H1_H1 ;  /* 0x30000003ff0d7230 */ /* 0x000fc40000004100 */
[----:B------:R-:W-:Y:S02]  /*17970*/  HADD2.F32 R15, -RZ, R14.H1_H1 ;  /* 0x3000000eff0f7230 */ /* 0x000fe40000004100 */
[C---:B------:R-:W-:Y:S01]  /*17980*/  FMUL.FTZ R14, R7.reuse, R20 ;  /* 0x00000014070e7220 */ /* 0x040fe20000410000 */
[----:B------:R-:W-:Y:S02]  /*17990*/  HADD2.F32 R6, -RZ, R6.H1_H1 ;  /* 0x30000006ff067230 */ /* 0x000fe40000004100 */
[-C--:B------:R-:W-:Y:S01]  /*179a0*/  FMUL.FTZ R7, R7, R8.reuse ;  /* 0x0000000807077220 */ /* 0x080fe20000410000 */
[--C-:B------:R-:W-:Y:S02]  /*179b0*/  HADD2.F32 R3, -RZ, R4.reuse.H0_H0 ;  /* 0x20000004ff037230 */ /* 0x100fe40000004100 */
[----:B------:R-:W-:Y:S02]  /*179c0*/  HADD2.F32 R4, -RZ, R4.H1_H1 ;  /* 0x30000004ff047230 */ /* 0x000fe40000004100 */
[C---:B------:R-:W-:Y:S01]  /*179d0*/  FMUL.FTZ R21, R6.reuse, R15 ;  /* 0x0000000f06157220 */ /* 0x040fe20000410000 */
        /* <DEDUP_REMOVED lines=8> */
[----:B------:R-:W-:Y:S02]  /*17a60*/  F2FP.SATFINITE.E4M3.F32.PACK_AB_MERGE_C R7, R39, R48, R7 ;  /* 0x000000302707723e */ /* 0x000fe40004807007 */
[----:B------:R-:W-:Y:S02]  /*17a70*/  F2FP.SATFINITE.E4M3.F32.PACK_AB_MERGE_C R4, R32, R27, R4 ;  /* 0x0000001b2004723e */ /* 0x000fe40004807004 */
[----:B------:R-:W-:Y:S02]  /*17a80*/  F2FP.SATFINITE.E4M3.F32.PACK_AB_MERGE_C R6, R21, R6, R31 ;  /* 0x000000061506723e */ /* 0x000fe4000480701f */
[----:B------:R-:W-:-:S02]  /*17a90*/  F2FP.SATFINITE.E4M3.F32.PACK_AB_MERGE_C R8, R28, R25, R8 ;  /* 0x000000191c08723e */ /* 0x000fc40004807008 */
[----:B------:R-:W-:Y:S01]  /*17aa0*/  F2FP.SATFINITE.E4M3.F32.PACK_AB_MERGE_C R10, R24, R3, R26 ;  /* 0x00000003180a723e */ /* 0x000fe2000480701a */
[----:B------:R0:W-:Y:S04]  /*17ab0*/  STS.128 [R51+0x14400], R4 ;  /* 0x0144000433007388 */ /* 0x0001e80000000c00 */
[----:B------:R0:W-:Y:S02]  /*17ac0*/  STS.128 [R0+0x14400], R8 ;  /* 0x0144000800007388 */ /* 0x0001e40000000c00 */
.L_x_559:
[----:B------:R-:W-:Y:S05]  /*17ad0*/  BSYNC B0 ;  /* 0x0000000000007941 */ /* 0x000fea0003800000 */
.L_x_552:
[----:B------:R-:W-:Y:S01]  /*17ae0*/  @!PT LDS RZ, [RZ] ;  /* 0x00000000fffff984 */ /* 0x000fe20000000800 */
[----:B------:R-:W-:Y:S01]  /*17af0*/  @!PT LDS RZ, [RZ] ;  /* 0x00000000fffff984 */ /* 0x000fe20000000800 */
[----:B------:R-:W-:Y:S01]  /*17b00*/  @!PT LDS RZ, [RZ] ;  /* 0x00000000fffff984 */ /* 0x000fe20000000800 */
[----:B------:R-:W-:Y:S01]  /*17b10*/  @!PT LDS RZ, [RZ] ;  /* 0x00000000fffff984 */ /* 0x000fe20000000800 */
[----:B------:R1:W-:Y:S06]  /*17b20*/  MEMBAR.ALL.CTA ;  /* 0x0000000000007992 */ /* 0x0003ec0000008000 */
[----:B-1----:R-:W1:Y:S01]  /*17b30*/  FENCE.VIEW.ASYNC.S ;  /* 0x00000000000073c6 */ /* 0x002e620000000000 */
[----:B------:R-:W-:Y:S05]  /*17b40*/  WARPSYNC.ALL ;  /* 0x0000000000007948 */ /* 0x000fea0003800000 */
[----:B-1----:R-:W-:Y:S06]  /*17b50*/  BAR.SYNC.DEFER_BLOCKING 0xd, 0x100 ;  /* 0x0344000000007b1d */ /* 0x002fec0000010000 */
.L_x_550:
[----:B0---4-:R-:W-:-:S04]  /*17b60*/  MOV R0, UR48 ;  /* 0x0000003000007c02 */ /* 0x011fc80008000f00 */
[----:B------:R-:W-:-:S13]  /*17b70*/  ISETP.NE.AND P0, PT, R0, 0x3, PT ;  /* 0x000000030000780c */ /* 0x000fda0003f05270 */
[----:B------:R-:W-:Y:S05]  /*17b80*/  @!P0 BRA `(.L_x_579) ;  /* 0x0000000000048947 */ /* 0x000fea0003800000 */
[----:B------:R-:W-:Y:S01]  /*17b90*/  BPT.TRAP 0x1 ;  /* 0x000000040000795c */ /* 0x000fe20000300000 */
.L_x_579:
[----:B------:R-:W-:Y:S01]  /*17ba0*/  IMAD R0, R202, 0x8, R18 ;  /* 0x00000008ca007824 */ /* 0x000fe200078e0212 */
[----:B-1----:R-:W-:-:S04]  /*17bb0*/  SHF.L.U32 R3, R208, 0x1f, RZ ;  /* 0x0000001fd0037819 */ /* 0x002fc800000006ff */
[----:B------:R0:W1:Y:S01]  /*17bc0*/  SYNCS.PHASECHK.TRANS64.TRYWAIT P1, [R0+URZ+0x29830], R3 ;  /* 0x02983003000075a7 */ /* 0x000062000802017f */
[----:B------:R-:W-:Y:S05]  /*17bd0*/  @!P0 BRA `(.L_x_580) ;  /* 0x0000000000048947 */ /* 0x000fea0003800000 */
[----:B------:R-:W-:Y:S01]  /*17be0*/  BPT.TRAP 0x1 ;  /* 0x000000040000795c */ /* 0x000fe20000300000 */
.L_x_580:
[----:B-----5:R-:W-:Y:S01]  /*17bf0*/  IMAD.MOV.U32 R25, RZ, RZ, RZ ;  /* 0x000000ffff197224 */ /* 0x020fe200078e00ff */
[----:B-1----:R-:W-:Y:S06]  /*17c00*/  @P1 BRA `(.L_x_581) ;  /* 0x0000000000081947 */ /* 0x002fec0003800000 */
[----:B------:R-:W1:Y:S02]  /*17c10*/  SYNCS.PHASECHK.TRANS64.TRYWAIT P1, [R0+URZ+0x29830], R3 ;  /* 0x02983003000075a7 */ /* 0x000e64000802017f */
[----:B-1----:R-:W-:Y:S05]  /*17c20*/  @!P1 BRA `(.L_x_582) ;  /* 0x0000015800c89947 */ /* 0x002fea0003800000 */
.L_x_581:
[----:B------:R-:W-:Y:S05]  /*17c30*/  WARPSYNC.ALL ;  /* 0x0000000000007948 */ /* 0x000fea0003800000 */
[----:B01----:R-:W-:Y:S01]  /*17c40*/  VIADD R3, R18, 0x1a400 ;  /* 0x0001a40012037836 */ /* 0x003fe20000000000 */
[----:B------:R-:W-:Y:S01]  /*17c50*/  R2UR UR28, R44 ;  /* 0x000000002c1c72ca */ /* 0x000fe200000e0000 */
[----:B------:R-:W-:Y:S01]  /*17c60*/  IMAD.MOV.U32 R5, RZ, RZ, -0x7fffffe0 ;  /* 0x80000020ff057424 */ /* 0x000fe200078e00ff */
[----:B------:R-:W-:Y:S01]  /*17c70*/  WARPGROUP.ARRIVE ;  /* 0x00000000000079c5 */ /* 0x000fe20000000000 */
[----:B------:R-:W-:Y:S01]  /*17c80*/  UMOV UR29, 0x80000020 ;  /* 0x80000020001d7882 */ /* 0x000fe20000000000 */
[----:B------:R-:W-:Y:S01]  /*17c90*/  SHF.R.U32.HI R3, RZ, 0x4, R3 ;  /* 0x00000004ff037819 */ /* 0x000fe20000011603 */
[----:B------:R-:W-:Y:S01]  /*17ca0*/  IMAD.MOV.U32 R7, RZ, RZ, -0x7fffffe0 ;  /* 0x80000020ff077424 */ /* 0x000fe200078e00ff */
[----:B------:R-:W-:Y:S01]  /*17cb0*/  R2UR UR31, R5 ;  /* 0x00000000051f72ca */ /* 0x000fe200000e0000 */
[----:B------:R-:W-:Y:S01]  /*17cc0*/  UMOV UR5, UR29 ;  /* 0x0000001d00057c82 */ /* 0x000fe20008000000 */
[----:B------:R-:W-:Y:S01]  /*17cd0*/  LOP3.LUT R3, R3, 0x3fff, RZ, 0xc0, !PT ;  /* 0x00003fff03037812 */ /* 0x000fe200078ec0ff */
[----:B------:R-:W-:Y:S01]  /*17ce0*/  IMAD.MOV.U32 R11, RZ, RZ, -0x7fffffe0 ;  /* 0x80000020ff0b7424 */ /* 0x000fe200078e00ff */
[----:B------:R-:W-:Y:S01]  /*17cf0*/  R2UR UR7, R7 ;  /* 0x00000000070772ca */ /* 0x000fe200000e0000 */
[----:B------:R-:W-:Y:S01]  /*17d00*/  UMOV UR9, UR29 ;  /* 0x0000001d00097c82 */ /* 0x000fe20008000000 */
[----:B------:R-:W-:Y:S01]  /*17d10*/  LOP3.LUT R9, R3, 0x10000, RZ, 0xfc, !PT ;  /* 0x0001000003097812 */ /* 0x000fe200078efcff */
[----:B------:R-:W-:Y:S01]  /*17d20*/  ULOP3.LUT UR28, UR28, 0x10000, URZ, 0xfc, !UPT ;  /* 0x000100001c1c7892 */ /* 0x000fe2000f8efc3f */
[----:B------:R-:W-:Y:S01]  /*17d30*/  R2UR UR11, R11 ;  /* 0x000000000b0b72ca */ /* 0x000fe200000e0000 */
[----:B------:R-:W-:Y:S01]  /*17d40*/  UMOV UR13, UR29 ;  /* 0x0000001d000d7c82 */ /* 0x000fe20008000000 */
[----:B------:R-:W-:Y:S01]  /*17d50*/  R2UR UR15, R7 ;  /* 0x00000000070f72ca */ /* 0x000fe200000e0000 */
[----:B------:R-:W-:Y:S01]  /*17d60*/  IMAD R4, R202, 0x780, R9 ;  /* 0x00000780ca047824 */ /* 0x000fe200078e0209 */
[----:B------:R-:W-:Y:S01]  /*17d70*/  R2UR UR19, R11 ;  /* 0x000000000b1372ca */ /* 0x000fe200000e0000 */
[----:B------:R-:W-:Y:S01]  /*17d80*/  UMOV UR17, UR29 ;  /* 0x0000001d00117c82 */ /* 0x000fe20008000000 */
[----:B------:R-:W-:Y:S01]  /*17d90*/  UMOV UR4, UR28 ;  /* 0x0000001c00047c82 */ /* 0x000fe20008000000 */
[C---:B------:R-:W-:Y:S01]  /*17da0*/  VIADD R10, R4.reuse, 0x100 ;  /* 0x00000100040a7836 */ /* 0x040fe20000000000 */
[C---:B------:R-:W-:Y:S01]  /*17db0*/  R2UR UR30, R4.reuse ;  /* 0x00000000041e72ca */ /* 0x040fe200000e0000 */
[----:B------:R-:W-:Y:S01]  /*17dc0*/  UMOV UR8, UR28 ;  /* 0x0000001c00087c82 */ /* 0x000fe20008000000 */
[----:B------:R-:W-:Y:S01]  /*17dd0*/  IADD3 R6, R4, 0x80, RZ ;  /* 0x0000008004067810 */ /* 0x000fe20007ffe0ff */
[----:B------:R-:W-:Y:S01]  /*17de0*/  UMOV UR12, UR28 ;  /* 0x0000001c000c7c82 */ /* 0x000fe20008000000 */
[----:B------:R-:W-:Y:S01]  /*17df0*/  R2UR UR10, R10 ;  /* 0x000000000a0a72ca */ /* 0x000fe200000e0000 */
[----:B------:R-:W-:Y:S01]  /*17e00*/  VIADD R10, R4, 0x200 ;  /* 0x00000200040a7836 */ /* 0x000fe20000000000 */
[----:B------:R-:W-:Y:S01]  /*17e10*/  R2UR UR6, R6 ;  /* 0x00000000060672ca */ /* 0x000fe200000e0000 */
[----:B------:R-:W-:Y:S01]  /*17e20*/  UMOV UR16, UR28 ;  /* 0x0000001c00107c82 */ /* 0x000fe20008000000 */
[----:B------:R-:W-:Y:S01]  /*17e30*/  IADD3 R6, R4, 0x180, RZ ;  /* 0x0000018004067810 */ /* 0x000fe20007ffe0ff */
[----:B------:R-:W-:Y:S01]  /*17e40*/  IMAD.MOV.U32 R7, RZ, RZ, -0x7fffffe0 ;  /* 0x80000020ff077424 */ /* 0x000fe200078e00ff */
[----:B------:R-:W-:Y:S01]  /*17e50*/  R2UR UR18, R10 ;  /* 0x000000000a1272ca */ /* 0x000fe200000e0000 */
[----:B------:R-:W-:Y:S01]  /*17e60*/  UIADD3 UR44, UR28, 0x2, URZ ;  /* 0x000000021c2c7890 */ /* 0x000fe2000fffe03f */
[----:B------:R-:W-:Y:S01]  /*17e70*/  R2UR UR14, R6 ;  /* 0x00000000060e72ca */ /* 0x000fe200000e0000 */
[----:B------:R-:W-:Y:S01]  /*17e80*/  QGMMA.64x32x32.F32.E4M3.E4M3 R92, gdesc[UR28], RZ, !UPT, gsb0 ;  /* 0x006000001c5c79f3 */ /* 0x000fe2000c0008ff */
[C---:B------:R-:W-:Y:S01]  /*17e90*/  VIADD R6, R4.reuse, 0x2 ;  /* 0x0000000204067836 */ /* 0x040fe20000000000 */
[----:B------:R-:W-:Y:S01]  /*17ea0*/  R2UR UR47, R7 ;  /* 0x00000000072f72ca */ /* 0x000fe200000e0000 */
[----:B------:R-:W-:Y:S01]  /*17eb0*/  UMOV UR45, 0x80000020 ;  /* 0x80000020002d7882 */ /* 0x000fe20000000000 */
[----:B------:R-:W-:Y:S01]  /*17ec0*/  IMAD.MOV.U32 R11, RZ, RZ, -0x7fffffe0 ;  /* 0x80000020ff0b7424 */ /* 0x000fe200078e00ff */
[C---:B------:R-:W-:Y:S01]  /*17ed0*/  IADD3 R10, R4.reuse, 0x82, RZ ;  /* 0x00000082040a7810 */ /* 0x040fe20007ffe0ff */
[----:B------:R-:W-:Y:S01]  /*17ee0*/  VIADD R12, R4, 0x102 ;  /* 0x00000102040c7836 */ /* 0x000fe20000000000 */
[----:B------:R-:W-:Y:S01]  /*17ef0*/  R2UR UR46, R6 ;  /* 0x00000000062e72ca */ /* 0x000fe200000e0000 */
[----:B------:R-:W-:Y:S01]  /*17f00*/  IMAD.MOV.U32 R13, RZ, RZ, -0x7fffffe0 ;  /* 0x80000020ff0d7424 */ /* 0x000fe200078e00ff */
[----:B------:R-:W-:Y:S01]  /*17f10*/  IADD3 R6, R4, 0x182, RZ ;  /* 0x0000018204067810 */ /* 0x000fe20007ffe0ff */
[----:B------:R-:W-:Y:S01]  /*17f20*/  IMAD.MOV.U32 R7, RZ, RZ, -0x7fffffe0 ;  /* 0x80000020ff077424 */ /* 0x000fe200078e00ff */
[----:B------:R-:W-:-:S04]  /*17f30*/  MOV R5, 0x80000020 ;  /* 0x8000002000057802 */ /* 0x000fc80000000f00 */
[----:B------:R-:W-:Y:S01]  /*17f40*/  R2UR UR43, R5 ;  /* 0x00000000052b72ca */ /* 0x000fe200000e0000 */
[----:B------:R-:W-:Y:S02]  /*17f50*/  WARPGROUP.DEPBAR.LE gsb0, 0x0 ;  /* 0x00008000000079c5 */ /* 0x000fe40000010000 */
[----:B------:R-:W-:-:S06]  /*17f60*/  WARPGROUP.ARRIVE ;  /* 0x00000000000079c5 */ /* 0x000fcc0000000000 */
[----:B------:R-:W-:Y:S01]  /*17f70*/  QGMMA.64x32x32.F32.E4M3.E4M3 R76, gdesc[UR4], RZ, !UPT, gsb0 ;  /* 0x00600000044c79f3 */ /* 0x000fe2000c0008ff */
[----:B------:R-:W-:Y:S01]  /*17f80*/  R2UR UR6, R10 ;  /* 0x000000000a0672ca */ /* 0x000fe200000e0000 */
[----:B------:R-:W-:Y:S01]  /*17f90*/  UMOV UR4, UR44 ;  /* 0x0000002c00047c82 */ /* 0x000fe20008000000 */
[----:B------:R-:W-:Y:S01]  /*17fa0*/  R2UR UR7, R11 ;  /* 0x000000000b0772ca */ /* 0x000fe200000e0000 */
[----:B------:R-:W-:Y:S01]  /*17fb0*/  UMOV UR5, UR45 ;  /* 0x0000002d00057c82 */ /* 0x000fe20008000000 */
[----:B------:R-:W-:Y:S01]  /*17fc0*/  VIADD R10, R4, 0x202 ;  /* 0x00000202040a7836 */ /* 0x000fe20000000000 */
[----:B------:R-:W-:Y:S01]  /*17fd0*/  MOV R11, 0x80000020 ;  /* 0x80000020000b7802 */ /* 0x000fe20000000f00 */
[----:B------:R-:W-:Y:S02]  /*17fe0*/  WARPGROUP.DEPBAR.LE gsb0, 0x0 ;  /* 0x00008000000079c5 */ /* 0x000fe40000010000 */
[----:B------:R-:W-:-:S06]  /*17ff0*/  WARPGROUP.ARRIVE ;  /* 0x00000000000079c5 */ /* 0x000fcc0000000000 */
[----:B------:R-:W-:Y:S01]  /*18000*/  QGMMA.64x32x32.F32.E4M3.E4M3 R60, gdesc[UR8], RZ, !UPT, gsb0 ;  /* 0x00600000083c79f3 */ /* 0x000fe2000c0008ff */
[----:B------:R-:W-:Y:S01]  /*18010*/  R2UR UR10, R12 ;  /* 0x000000000c0a72ca */ /* 0x000fe200000e0000 */
[----:B------:R-:W-:Y:S01]  /*18020*/  UMOV UR8, UR44 ;  /* 0x0000002c00087c82 */ /* 0x000fe20008000000 */
[----:B------:R-:W-:Y:S01]  /*18030*/  R2UR UR11, R13 ;  /* 0x000000000d0b72ca */ /* 0x000fe200000e0000 */
[----:B------:R-:W-:Y:S01]  /*18040*/  UMOV UR9, UR45 ;  /* 0x0000002d00097c82 */ /* 0x000fe20008000000 */
[----:B------:R-:W-:Y:S02]  /*18050*/  VIADD R12, R4, 0x380 ;  /* 0x00000380040c7836 */ /* 0x000fe40000000000 */
[----:B------:R-:W-:Y:S01]  /*18060*/  IMAD.MOV.U32 R13, RZ, RZ, -0x7fffffe0 ;  /* 0x80000020ff0d7424 */ /* 0x000fe200078e00ff */
[----:B------:R-:W-:Y:S02]  /*18070*/  WARPGROUP.DEPBAR.LE gsb0, 0x0 ;  /* 0x00008000000079c5 */ /* 0x000fe40000010000 */
[----:B---3--:R-:W-:-:S06]  /*18080*/  WARPGROUP.ARRIVE ;  /* 0x00000000000079c5 */ /* 0x008fcc0000000000 */
        /* <DEDUP_REMOVED lines=8> */
[----:B--2---:R-:W-:-:S06]  /*18110*/  WARPGROUP.ARRIVE ;  /* 0x00000000000079c5 */ /* 0x004fcc0000000000 */
        /* <DEDUP_REMOVED lines=8> */
[----:B------:R-:W-:-:S06]  /*181a0*/  WARPGROUP.ARRIVE ;  /* 0x00000000000079c5 */ /* 0x000fcc0000000000 */
[----:B------:R-:W-:Y:S03]  /*181b0*/  QGMMA.64x32x32.F32.E4M3.E4M3 R92, gdesc[UR44], R92, gsb0 ;  /* 0x006000002c5c79f3 */ /* 0x000fe6000800085c */
[----:B------:R-:W-:Y:S02]  /*181c0*/  WARPGROUP.DEPBAR.LE gsb0, 0x0 ;  /* 0x00008000000079c5 */ /* 0x000fe40000010000 */
[----:B------:R-:W-:-:S06]  /*181d0*/  WARPGROUP.ARRIVE ;  /* 0x00000000000079c5 */ /* 0x000fcc0000000000 */
[----:B------:R-:W-:Y:S01]  /*181e0*/  QGMMA.64x32x32.F32.E4M3.E4M3 R76, gdesc[UR4], R76, gsb0 ;  /* 0x00600000044c79f3 */ /* 0x000fe2000800084c */
[----:B------:R-:W-:Y:S01]  /*181f0*/  R2UR UR6, R6 ;  /* 0x00000000060672ca */ /* 0x000fe200000e0000 */
[----:B------:R-:W-:Y:S01]  /*18200*/  UIADD3 UR4, UR28, 0x200, URZ ;  /* 0x000002001c047890 */ /* 0x000fe2000fffe03f */
[----:B------:R-:W-:Y:S01]  /*18210*/  R2UR UR7, R7 ;  /* 0x00000000070772ca */ /* 0x000fe200000e0000 */
[----:B------:R-:W-:Y:S01]  /*18220*/  UMOV UR5, 0x80000020 ;  /* 0x8000002000057882 */ /* 0x000fe20000000000 */
[----:B------:R-:W-:Y:S01]  /*18230*/  VIADD R6, R4, 0x400 ;  /* 0x0000040004067836 */ /* 0x000fe20000000000 */
[----:B------:R-:W-:Y:S01]  /*18240*/  UMOV UR21, UR5 ;  /* 0x0000000500157c82 */ /* 0x000fe20008000000 */
[----:B------:R-:W-:Y:S02]  /*18250*/  IMAD.MOV.U32 R7, RZ, RZ, -0x7fffffe0 ;  /* 0x80000020ff077424 */ /* 0x000fe400078e00ff */
[----:B------:R-:W-:Y:S01]  /*18260*/  UMOV UR20, UR4 ;  /* 0x0000000400147c82 */ /* 0x000fe20008000000 */
[----:B------:R-:W-:-:S02]  /*18270*/  WARPGROUP.DEPBAR.LE gsb0, 0x0 ;  /* 0x00008000000079c5 */ /* 0x000fc40000010000 */
[----:B------:R-:W-:-:S06]  /*18280*/  WARPGROUP.ARRIVE ;  /* 0x00000000000079c5 */ /* 0x000fcc0000000000 */
[----:B------:R-:W-:Y:S01]  /*18290*/  QGMMA.64x32x32.F32.E4M3.E4M3 R60, gdesc[UR8], R60, gsb0 ;  /* 0x00600000083c79f3 */ /* 0x000fe2000800083c */
[----:B------:R-:W-:Y:S01]  /*182a0*/  R2UR UR10, R10 ;  /* 0x000000000a0a72ca */ /* 0x000fe200000e0000 */
[----:B------:R-:W-:Y:S01]  /*182b0*/  UMOV UR8, UR4 ;  /* 0x0000000400087c82 */ /* 0x000fe20008000000 */
[----:B------:R-:W-:Y:S01]  /*182c0*/  R2UR UR11, R11 ;  /* 0x000000000b0b72ca */ /* 0x000fe200000e0000 */
[----:B------:R-:W-:Y:S01]  /*182d0*/  UMOV UR9, UR5 ;  /* 0x0000000500097c82 */ /* 0x000fe20008000000 */
[----:B------:R-:W-:Y:S01]  /*182e0*/  IMAD.MOV.U32 R11, RZ, RZ, -0x7fffffe0 ;  /* 0x80000020ff0b7424 */ /* 0x000fe200078e00ff */
[----:B------:R-:W-:-:S04]  /*182f0*/  IADD3 R10, R4, 0x480, RZ ;  /* 0x00000480040a7810 */ /* 0x000fc80007ffe0ff */
[----:B------:R-:W-:Y:S02]  /*18300*/  R2UR UR22, R10 ;  /* 0x000000000a1672ca */ /* 0x000fe400000e0000 */
[----:B------:R-:W-:Y:S01]  /*18310*/  R2UR UR23, R11 ;  /* 0x000000000b1772ca */ /* 0x000fe200000e0000 */
[----:B------:R-:W-:Y:S01]  /*18320*/  IMAD.MOV.U32 R11, RZ, RZ, -0x7fffffe0 ;  /* 0x80000020ff0b7424 */ /* 0x000fe200078e00ff */
[----:B------:R-:W-:Y:S01]  /*18330*/  IADD3 R10, R4, 0x302, RZ ;  /* 0x00000302040a7810 */ /* 0x000fe20007ffe0ff */
[----:B------:R-:W-:Y:S02]  /*18340*/  WARPGROUP.DEPBAR.LE gsb0, 0x0 ;  /* 0x00008000000079c5 */ /* 0x000fe40000010000 */
[----:B------:R-:W-:-:S06]  /*18350*/  WARPGROUP.ARRIVE ;  /* 0x00000000000079c5 */ /* 0x000fcc0000000000 */
[----:B------:R-:W-:Y:S01]  /*18360*/  QGMMA.64x32x32.F32.E4M3.E4M3 R44, gdesc[UR12], R44, gsb0 ;  /* 0x006000000c2c79f3 */ /* 0x000fe2000800082c */
        /* <DEDUP_REMOVED lines=25> */
[----:B------:R-:W-:Y:S01]  /*18500*/  IMAD.MOV.U32 R7, RZ, RZ, -0x7fffffe0 ;  /* 0x80000020ff077424 */ /* 0x000fe200078e00ff */
[----:B------:R-:W-:Y:S01]  /*18510*/  IADD3 R6, R4, 0x402, RZ ;  /* 0x0000040204067810 */ /* 0x000fe20007ffe0ff */
[----:B------:R-:W-:Y:S02]  /*18520*/  UMOV UR25, UR9 ;  /* 0x0000000900197c82 */ /* 0x000fe40008000000 */
        /* <DEDUP_REMOVED lines=8> */
[----:B------:R-:W-:Y:S01]  /*185b0*/  VIADD R10, R4, 0x482 ;  /* 0x00000482040a7836 */ /* 0x000fe20000000000 */
[----:B------:R-:W-:-:S04]  /*185c0*/  MOV R11, 0x80000020 ;  /* 0x80000020000b7802 */ /* 0x000fc80000000f00 */
[----:B------:R-:W-:Y:S01]  /*185d0*/  R2UR UR26, R10 ;  /* 0x000000000a1a72ca */ /* 0x000fe200000e0000 */
[----:B------:R-:W-:Y:S01]  /*185e0*/  VIADD R10, R4, 0x580 ;  /* 0x00000580040a7836 */ /* 0x000fe20000000000 */
[----:B------:R-:W-:Y:S01]  /*185f0*/  R2UR UR27, R11 ;  /* 0x000000000b1b72ca */ /* 0x000fe200000e0000 */
        /* <DEDUP_REMOVED lines=75> */
[C---:B------:R-:W-:Y:S01]  /*18ab0*/  IADD3 R6, R4.reuse, 0x682, RZ ;  /* 0x0000068204067810 */ /* 0x040fe20007ffe0ff */
[----:B------:R-:W-:Y:S01]  /*18ac0*/  VIADD R4, R4, 0x702 ;  /* 0x0000070204047836 */ /* 0x000fe20000000000 */
[----:B------:R-:W-:Y:S01]  /*18ad0*/  UMOV UR41, UR17 ;  /* 0x0000001100297c82 */ /* 0x000fe20008000000 */
[----:B------:R-:W-:-:S03]  /*18ae0*/  UMOV UR40, UR16 ;  /* 0x0000001000287c82 */ /* 0x000fc60008000000 */
[----:B------:R-:W-:Y:S01]  /*18af0*/  R2UR UR42, R4 ;  /* 0x00000000042a72ca */ /* 0x000fe200000e0000 */
[----:B------:R-:W-:Y:S02]  /*18b00*/  WARPGROUP.DEPBAR.LE gsb0, 0x0 ;  /* 0x00008000000079c5 */ /* 0x000fe40000010000 */
[----:B------:R-:W-:-:S06]  /*18b10*/  WARPGROUP.ARRIVE ;  /* 0x00000000000079c5 */ /* 0x000fcc0000000000 */
[----:B------:R-:W-:Y:S01]  /*18b20*/  QGMMA.64x32x32.F32.E4M3.E4M3 R60, gdesc[UR20], R60, gsb0 ;  /* 0x00600000143c79f3 */ /* 0x000fe2000800083c */
[----:B------:R-:W-:Y:S01]  /*18b30*/  R2UR UR22, R10 ;  /* 0x000000000a1672ca */ /* 0x000fe200000e0000 */
[----:B------:R-:W-:Y:S01]  /*18b40*/  UMOV UR20, UR16 ;  /* 0x0000001000147c82 */ /* 0x000fe20008000000 */
[----:B------:R-:W-:Y:S01]  /*18b50*/  R2UR UR23, R11 ;  /* 0x000000000b1772ca */ /* 0x000fe200000e0000 */
[----:B------:R-:W-:Y:S01]  /*18b60*/  UMOV UR21, UR17 ;  /* 0x0000001100157c82 */ /* 0x000fe20008000000 */
        /* <DEDUP_REMOVED lines=30> */
[----:B------:R-:W-:Y:S05]  /*18d50*/  @!P0 BRA `(.L_x_583) ;  /* 0x0000000000048947 */ /* 0x000fea0003800000 */
[----:B------:R-:W-:Y:S01]  /*18d60*/  BPT.TRAP 0x1 ;  /* 0x000000040000795c */ /* 0x000fe20000300000 */
.L_x_583:
[C---:B------:R-:W-:Y:S01]  /*18d70*/  FMUL.FTZ R3, R2.reuse, R92 ;  /* 0x0000005c02037220 */ /* 0x040fe20000410000 */
[C---:B------:R-:W-:Y:S01]  /*18d80*/  FMUL.FTZ R4, R2.reuse, R93 ;  /* 0x0000005d02047220 */ /* 0x040fe20000410000 */
[C---:B------:R-:W-:Y:S01]  /*18d90*/  FMUL.FTZ R8, R2.reuse, R96 ;  /* 0x0000006002087220 */ /* 0x040fe20000410000 */
        /* <DEDUP_REMOVED lines=9> */
[----:B------:R-:W-:Y:S01]  /*18e30*/  IADD3 R34, R159, 0xa0, -R218 ;  /* 0x000000a09f227810 */ /* 0x000fe20007ffe8da */
        /* <DEDUP_REMOVED lines=8> */
[----:B------:R-:W-:Y:S01]  /*18ec0*/  IMAD R34, R147, -0xa0, R34 ;  /* 0xffffff6093227824 */ /* 0x000fe200078e0222 */
[----:B------:R-:W2:Y:S01]  /*18ed0*/  MUFU.TANH R8, R8 ;  /* 0x0000000800087308 */ /* 0x000ea20000002400 */
[C---:B------:R-:W-:Y:S01]  /*18ee0*/  FMUL.FTZ R6, R2.reuse, R95 ;  /* 0x0000005f02067220 */ /* 0x040fe20000410000 */
[C---:B------:R-:W-:Y:S01]  /*18ef0*/  FMUL.FTZ R91, R2.reuse, R48 ;  /* 0x00000030025b7220 */ /* 0x040fe20000410000 */
[C---:B------:R-:W-:Y:S01]  /*18f00*/  FMUL.FTZ R15, R2.reuse, R101 ;  /* 0x00000065020f7220 */ /* 0x040fe20000410000 */
[C---:B------:R-:W-:Y:S01]  /*18f10*/  FMUL.FTZ R48, R2.reuse, R50 ;  /* 0x0000003202307220 */ /* 0x040fe20000410000 */
[C---:B------:R-:W-:Y:S01]  /*18f20*/  FMUL.FTZ R50, R2.reuse, R55 ;  /* 0x0000003702327220 */ /* 0x040fe20000410000 */
[C---:B------:R-:W-:Y:S01]  /*18f30*/  FMUL.FTZ R55, R2.reuse, R58 ;  /* 0x0000003a02377220 */ /* 0x040fe20000410000 */
[C---:B------:R-:W-:Y:S01]  /*18f40*/  FMUL.FTZ R10, R2.reuse, R98 ;  /* 0x00000062020a7220 */ /* 0x040fe20000410000 */
[----:B------:R-:W3:Y:S01]  /*18f50*/  MUFU.TANH R11, R11 ;  /* 0x0000000b000b7308 */ /* 0x000ee20000002400 */
[----:B------:R-:W-:Y:S01]  /*18f60*/  FMUL.FTZ R58, R2, R28 ;  /* 0x0000001c023a7220 */ /* 0x000fe20000410000 */
[----:B------:R-:W-:Y:S01]  /*18f70*/  ISETP.GT.AND P1, PT, R34, RZ, PT ;  /* 0x000000ff2200720c */ /* 0x000fe20003f24270 */
[----:B------:R-:W-:Y:S01]  /*18f80*/  FMUL.FTZ R26, R2, R104 ;  /* 0x00000068021a7220 */ /* 0x000fe20000410000 */
[----:B------:R-:W-:Y:S01]  /*18f90*/  ISETP.GT.AND P2, PT, R34, 0x1, PT ;  /* 0x000000012200780c */ /* 0x000fe20003f44270 */
[C---:B------:R-:W-:Y:S01]  /*18fa0*/  FMUL.FTZ R28, R2.reuse, R31 ;  /* 0x0000001f021c7220 */ /* 0x040fe20000410000 */
[C---:B------:R-:W-:Y:S01]  /*18fb0*/  FMUL.FTZ R31, R2.reuse, R32 ;  /* 0x00000020021f7220 */ /* 0x040fe20000410000 */
[C---:B------:R-:W-:Y:S01]  /*18fc0*/  FMUL.FTZ R7, R2.reuse, R99 ;  /* 0x0000006302077220 */ /* 0x040fe20000410000 */
[----:B------:R-:W4:Y:S01]  /*18fd0*/  MUFU.TANH R5, R5 ;  /* 0x0000000500057308 */ /* 0x000f220000002400 */
[C---:B------:R-:W-:Y:S01]  /*18fe0*/  FMUL.FTZ R32, R2.reuse, R33 ;  /* 0x0000002102207220 */ /* 0x040fe20000410000 */
[----:B------:R-:W-:Y:S01]  /*18ff0*/  FMUL.FTZ R33, R2, R36 ;  /* 0x0000002402217220 */ /* 0x000fe20000410000 */
[----:B------:R-:W-:Y:S01]  /*19000*/  ISETP.GT.AND P3, PT, R34, 0x8, PT ;  /* 0x000000082200780c */ /* 0x000fe20003f64270 */
[C---:B------:R-:W-:Y:S01]  /*19010*/  FMUL.FTZ R24, R2.reuse, R105 ;  /* 0x0000006902187220 */ /* 0x040fe20000410000 */
[----:B0-----:R-:W-:Y:S01]  /*19020*/  FSEL R3, R3, -INF , P1 ;  /* 0xff80000003037808 */ /* 0x001fe20000800000 */
[----:B------:R-:W-:Y:S01]  /*19030*/  FMUL.FTZ R36, R2, R37 ;  /* 0x0000002502247220 */ /* 0x000fe20000410000 */
[----:B-1----:R-:W-:Y:S01]  /*19040*/  FSEL R4, R4, -INF , P2 ;  /* 0xff80000004047808 */ /* 0x002fe20001000000 */
[----:B------:R-:W0:Y:S01]  /*19050*/  MUFU.TANH R14, R14 ;  /* 0x0000000e000e7308 */ /* 0x000e220000002400 */
[C---:B------:R-:W-:Y:S01]  /*19060*/  FMUL.FTZ R37, R2.reuse, R40 ;  /* 0x0000002802257220 */ /* 0x040fe20000410000 */
[C---:B------:R-:W-:Y:S01]  /*19070*/  FMUL.FTZ R40, R2.reuse, R41 ;  /* 0x0000002902287220 */ /* 0x040fe20000410000 */
[C---:B------:R-:W-:Y:S01]  /*19080*/  FMUL.FTZ R13, R2.reuse, R102 ;  /* 0x00000066020d7220 */ /* 0x040fe20000410000 */
[----:B------:R-:W-:Y:S01]  /*19090*/  FMUL.FTZ R92, R2, R76 ;  /* 0x0000004c025c7220 */ /* 0x000fe20000410000 */
[----:B------:R-:W-:Y:S01]  /*190a0*/  ISETP.GT.AND P4, PT, R34, 0x9, PT ;  /* 0x000000092200780c */ /* 0x000fe20003f84270 */
[----:B------:R-:W-:Y:S01]  /*190b0*/  FMUL.FTZ R12, R2, R103 ;  /* 0x00000067020c7220 */ /* 0x000fe20000410000 */
[----:B--2---:R-:W-:Y:S01]  /*190c0*/  FSEL R8, R8, -INF , P3 ;  /* 0xff80000008087808 */ /* 0x004fe20001800000 */
[----:B------:R-:W1:Y:S01]  /*190d0*/  MUFU.TANH R6, R6 ;  /* 0x0000000600067308 */ /* 0x000e620000002400 */
[----:B------:R-:W-:Y:S01]  /*190e0*/  FMNMX.FTZ R41, R3, R4, !PT ;  /* 0x0000000403297209 */ /* 0x000fe20007810000 */
[----:B------:R-:W-:Y:S01]  /*190f0*/  FMUL.FTZ R77, R2, R77 ;  /* 0x0000004d024d7220 */ /* 0x000fe20000410000 */
[----:B------:R-:W-:Y:S01]  /*19100*/  ISETP.GT.AND P5, PT, R34, 0x10, PT ;  /* 0x000000102200780c */ /* 0x000fe20003fa4270 */
[C---:B------:R-:W-:Y:S01]  /*19110*/  FMUL.FTZ R20, R2.reuse, R106 ;  /* 0x0000006a02147220 */ /* 0x040fe20000410000 */
[----:B---3--:R-:W-:Y:S01]  /*19120*/  FSEL R11, R11, -INF , P4 ;  /* 0xff8000000b0b7808 */ /* 0x008fe20002000000 */
[----:B------:R-:W-:Y:S01]  /*19130*/  FMUL.FTZ R76, R2, R78 ;  /* 0x0000004e024c7220 */ /* 0x000fe20000410000 */
[----:B------:R-:W-:Y:S01]  /*19140*/  FMNMX.FTZ R94, R8, R41, !PT ;  /* 0x00000029085e7209 */ /* 0x000fe20007810000 */
[----:B------:R-:W2:Y:S01]  /*19150*/  MUFU.TANH R15, R15 ;  /* 0x0000000f000f7308 */ /* 0x000ea20000002400 */
[----:B----4-:R-:W-:Y:S01]  /*19160*/  FSEL R5, R5, -INF , P1 ;  /* 0xff80000005057808 */ /* 0x010fe20000800000 */
[----:B------:R-:W-:Y:S01]  /*19170*/  FMUL.FTZ R78, R2, R81 ;  /* 0x00000051024e7220 */ /* 0x000fe20000410000 */
[----:B------:R-:W-:Y:S01]  /*19180*/  ISETP.GT.AND P1, PT, R34, 0x11, PT ;  /* 0x000000112200780c */ /* 0x000fe20003f24270 */
[----:B------:R-:W-:Y:S01]  /*19190*/  FMUL.FTZ R81, R2, R83 ;  /* 0x0000005302517220 */ /* 0x000fe20000410000 */
[----:B0-----:R-:W-:Y:S01]  /*191a0*/  FSEL R14, R14, -INF , P5 ;  /* 0xff8000000e0e7808 */ /* 0x001fe20002800000 */
[----:B------:R-:W-:Y:S01]  /*191b0*/  FMUL.FTZ R21, R2, R107 ;  /* 0x0000006b02157220 */ /* 0x000fe20000410000 */
[----:B------:R-:W-:Y:S01]  /*191c0*/  FMNMX.FTZ R41, R11, R94, !PT ;  /* 0x0000005e0b297209 */ /* 0x000fe20007810000 */
[----:B------:R-:W0:Y:S01]  /*191d0*/  MUFU.TANH R10, R10 ;  /* 0x0000000a000a7308 */ /* 0x000e220000002400 */
[----:B-1----:R-:W-:Y:S01]  /*191e0*/  FSEL R6, R6, -INF , P2 ;  /* 0xff80000006067808 */ /* 0x002fe20001000000 */
[----:B------:R-:W-:Y:S01]  /*191f0*/  FMUL.FTZ R83, R2, R84 ;  /* 0x0000005402537220 */ /* 0x000fe20000410000 */
[----:B------:R-:W-:Y:S01]  /*19200*/  ISETP.GT.AND P2, PT, R34, 0x18, PT ;  /* 0x000000182200780c */ /* 0x000fe20003f44270 */
[----:B------:R-:W-:Y:S01]  /*19210*/  FMUL.FTZ R84, R2, R86 ;  /* 0x0000005602547220 */ /* 0x000fe20000410000 */
[----:B------:R-:W-:Y:S01]  /*19220*/  FMNMX.FTZ R94, R14, R41, !PT ;  /* 0x000000290e5e7209 */ /* 0x000fe20007810000 */
[C---:B------:R-:W-:Y:S01]  /*19230*/  FMUL.FTZ R86, R2.reuse, R88 ;  /* 0x0000005802567220 */ /* 0x040fe20000410000 */
[C---:B------:R-:W-:Y:S01]  /*19240*/  FMUL.FTZ R88, R2.reuse, R90 ;  /* 0x0000005a02587220 */ /* 0x040fe20000410000 */
[----:B------:R-:W1:Y:S01]  /*19250*/  MUFU.TANH R26, R26 ;  /* 0x0000001a001a7308 */ /* 0x000e620000002400 */
[----:B--2---:R-:W-:Y:S01]  /*19260*/  FSEL R15, R15, -INF , P1 ;  /* 0xff8000000f0f7808 */ /* 0x004fe20000800000 */
[C---:B------:R-:W-:Y:S01]  /*19270*/  FMUL.FTZ R90, R2.reuse, R49 ;  /* 0x00000031025a7220 */ /* 0x040fe20000410000 */
[C---:B------:R-:W-:Y:S01]  /*19280*/  FMUL.FTZ R49, R2.reuse, R51 ;  /* 0x0000003302317220 */ /* 0x040fe20000410000 */
[C---:B------:R-:W-:Y:S01]  /*19290*/  FMUL.FTZ R51, R2.reuse, R54 ;  /* 0x0000003602337220 */ /* 0x040fe20000410000 */
[----:B------:R-:W-:Y:S01]  /*192a0*/  FMNMX.FTZ R41, R15, R94, !PT ;  /* 0x0000005e0f297209 */ /* 0x000fe20007810000 */
[C---:B------:R-:W-:Y:S01]  /*192b0*/  FMUL.FTZ R54, R2.reuse, R59 ;  /* 0x0000003b02367220 */ /* 0x040fe20000410000 */
[----:B------:R-:W-:Y:S01]  /*192c0*/  FMUL.FTZ R60, R2, R60 ;  /* 0x0000003c023c7220 */ /* 0x000fe20000410000 */
[----:B------:R-:W2:Y:S01]  /*192d0*/  MUFU.TANH R7, R7 ;  /* 0x0000000700077308 */ /* 0x000ea20000002400 */
[----:B0-----:R-:W-:Y:S01]  /*192e0*/  FSEL R10, R10, -INF , P3 ;  /* 0xff8000000a0a7808 */ /* 0x001fe20001800000 */
[----:B------:R-:W-:Y:S01]  /*192f0*/  FMUL.FTZ R61, R2, R61 ;  /* 0x0000003d023d7220 */ /* 0x000fe20000410000 */
[----:B------:R-:W-:Y:S01]  /*19300*/  ISETP.GT.AND P3, PT, R34, 0x19, PT ;  /* 0x000000192200780c */ /* 0x000fe20003f64270 */
[C---:B------:R-:W-:Y:S01]  /*19310*/  FMUL.FTZ R64, R2.reuse, R64 ;  /* 0x0000004002407220 */ /* 0x040fe20000410000 */
[C---:B------:R-:W-:Y:S01]  /*19320*/  FMUL.FTZ R65, R2.reuse, R65 ;  /* 0x0000004102417220 */ /* 0x040fe20000410000 */
[C---:B------:R-:W-:Y:S01]  /*19330*/  FMUL.FTZ R62, R2.reuse, R62 ;  /* 0x0000003e023e7220 */ /* 0x040fe20000410000 */
[----:B------:R-:W-:Y:S01]  /*19340*/  FMUL.FTZ R68, R2, R68 ;  /* 0x0000004402447220 */ /* 0x000fe20000410000 */
[----:B------:R-:W0:Y:S01]  /*19350*/  MUFU.TANH R24, R24 ;  /* 0x0000001800187308 */ /* 0x000e220000002400 */
[----:B-1----:R-:W-:Y:S01]  /*19360*/  FSEL R26, R26, -INF , P2 ;  /* 0xff8000001a1a7808 */ /* 0x002fe20001000000 */
[C---:B------:R-:W-:Y:S01]  /*19370*/  FMUL.FTZ R63, R2.reuse, R63 ;  /* 0x0000003f023f7220 */ /* 0x040fe20000410000 */
[C---:B------:R-:W-:Y:S01]  /*19380*/  FMUL.FTZ R69, R2.reuse, R69 ;  /* 0x0000004502457220 */ /* 0x040fe20000410000 */
[----:B------:R-:W-:Y:S01]  /*19390*/  FMUL.FTZ R66, R2, R66 ;  /* 0x0000004202427220 */ /* 0x000fe20000410000 */
[----:B------:R-:W-:Y:S01]  /*193a0*/  FMNMX.FTZ R59, R26, R41, !PT ;  /* 0x000000291a3b7209 */ /* 0x000fe20007810000 */
[C---:B------:R-:W-:Y:S01]  /*193b0*/  FMUL.FTZ R72, R2.reuse, R72 ;  /* 0x0000004802487220 */ /* 0x040fe20000410000 */
[C---:B------:R-:W-:Y:S01]  /*193c0*/  FMUL.FTZ R67, R2.reuse, R67 ;  /* 0x0000004302437220 */ /* 0x040fe20000410000 */
[----:B------:R-:W1:Y:S01]  /*193d0*/  MUFU.TANH R13, R13 ;  /* 0x0000000d000d7308 */ /* 0x000e620000002400 */
[----:B--2---:R-:W-:Y:S01]  /*193e0*/  FSEL R7, R7, -INF , P4 ;  /* 0xff80000007077808 */ /* 0x004fe20002000000 */
[----:B------:R-:W-:Y:S01]  /*193f0*/  FMUL.FTZ R73, R2, R73 ;  /* 0x0000004902497220 */ /* 0x000fe20000410000 */
[----:B------:R-:W-:Y:S01]  /*19400*/  ISETP.GT.AND P4, PT, R34, 0x20, PT ;  /* 0x000000202200780c */ /* 0x000fe20003f84270 */
[C---:B------:R-:W-:Y:S01]  /*19410*/  FMUL.FTZ R70, R2.reuse, R70 ;  /* 0x0000004602467220 */ /* 0x040fe20000410000 */
[C---:B------:R-:W-:Y:S01]  /*19420*/  FMUL.FTZ R44, R2.reuse, R44 ;  /* 0x0000002c022c7220 */ /* 0x040fe20000410000 */
[C---:B------:R-:W-:Y:S01]  /*19430*/  FMUL.FTZ R71, R2.reuse, R71 ;  /* 0x0000004702477220 */ /* 0x040fe20000410000 */
[----:B------:R-:W-:Y:S01]  /*19440*/  FMUL.FTZ R45, R2, R45 ;  /* 0x0000002d022d7220 */ /* 0x000fe20000410000 */
[----:B------:R-:W2:Y:S01]  /*19450*/  MUFU.TANH R92, R92 ;  /* 0x0000005c005c7308 */ /* 0x000ea20000002400 */
[----:B0-----:R-:W-:Y:S01]  /*19460*/  FSEL R24, R24, -INF , P3 ;  /* 0xff80000018187808 */ /* 0x001fe20001800000 */
[C---:B------:R-:W-:Y:S01]  /*19470*/  FMUL.FTZ R74, R2.reuse, R74 ;  /* 0x0000004a024a7220 */ /* 0x040fe20000410000 */
[C---:B------:R-:W-:Y:S01]  /*19480*/  FMUL.FTZ R75, R2.reuse, R75 ;  /* 0x0000004b024b7220 */ /* 0x040fe20000410000 */
[C---:B------:R-:W-:Y:S01]  /*19490*/  FMUL.FTZ R46, R2.reuse, R46 ;  /* 0x0000002e022e7220 */ /* 0x040fe20000410000 */
[C---:B------:R-:W-:Y:S01]  /*194a0*/  FMUL.FTZ R52, R2.reuse, R52 ;  /* 0x0000003402347220 */ /* 0x040fe20000410000 */
[C---:B------:R-:W-:Y:S01]  /*194b0*/  FMUL.FTZ R47, R2.reuse, R47 ;  /* 0x0000002f022f7220 */ /* 0x040fe20000410000 */
[----:B------:R-:W-:Y:S01]  /*194c0*/  FMUL.FTZ R53, R2, R53 ;  /* 0x0000003502357220 */ /* 0x000fe20000410000 */
[----:B------:R-:W0:Y:S01]  /*194d0*/  MUFU.TANH R12, R12 ;  /* 0x0000000c000c7308 */ /* 0x000e220000002400 */
[----:B-1----:R-:W-:Y:S01]  /*194e0*/  FSEL R13, R13, -INF , P5 ;  /* 0xff8000000d0d7808 */ /* 0x002fe20002800000 */
[----:B------:R-:W-:Y:S01]  /*194f0*/  ULDC UR52, c[0x0][0x988] ;  /* 0x0002620000347ab9 */ /* 0x000fe20000000800 */
[----:B------:R-:W-:Y:S01]  /*19500*/  ISETP.GT.AND P5, PT, R34, 0x21, PT ;  /* 0x000000212200780c */ /* 0x000fe20003fa4270 */
[----:B------:R-:W-:-:S02]  /*19510*/  IMAD.U32 R97, RZ, RZ, UR52 ;  /* 0x00000034ff617e24 */ /* 0x000fc4000f8e00ff */
[C---:B------:R-:W-:Y:S01]  /*19520*/  FMUL.FTZ R103, R2.reuse, R35 ;  /* 0x0000002302677220 */ /* 0x040fe20000410000 */
[C---:B------:R-:W-:Y:S01]  /*19530*/  FMUL.FTZ R99, R2.reuse, R39 ;  /* 0x0000002702637220 */ /* 0x040fe20000410000 */
[----:B------:R-:W-:Y:S01]  /*19540*/  FMUL.FTZ R104, R2, R38 ;  /* 0x0000002602687220 */ /* 0x000fe20000410000 */
[----:B------:R-:W1:Y:S01]  /*19550*/  MUFU.TANH R77, R77 ;  /* 0x0000004d004d7308 */ /* 0x000e620000002400 */
[----:B--2---:R-:W-:Y:S01]  /*19560*/  FSEL R41, R92, -INF , P4 ;  /* 0xff8000005c297808 */ /* 0x004fe20002000000 */
[----:B------:R-:W-:Y:S01]  /*19570*/  FMUL.FTZ R102, R2, R42 ;  /* 0x0000002a02667220 */ /* 0x000fe20000410000 */
[----:B------:R-:W-:Y:S01]  /*19580*/  FMNMX.FTZ R92, R24, R59, !PT ;  /* 0x0000003b185c7209 */ /* 0x000fe20007810000 */
[----:B------:R-:W-:Y:S01]  /*19590*/  FMUL.FTZ R101, R2, R43 ;  /* 0x0000002b02657220 */ /* 0x000fe20000410000 */
[----:B------:R-:W-:Y:S02]  /*195a0*/  ULDC UR49, c[0x0][0x988] ;  /* 0x0002620000317ab9 */ /* 0x000fe40000000800 */
[----:B------:R-:W-:Y:S01]  /*195b0*/  FMNMX.FTZ R92, R41, R92, !PT ;  /* 0x0000005c295c7209 */ /* 0x000fe20007810000 */
[----:B------:R-:W2:Y:S01]  /*195c0*/  MUFU.TANH R20, R20 ;  /* 0x0000001400147308 */ /* 0x000ea20000002400 */
[----:B0-----:R-:W-:-:S02]  /*195d0*/  FSEL R12, R12, -INF , P1 ;  /* 0xff8000000c0c7808 */ /* 0x001fc40000800000 */
        /* <DEDUP_REMOVED lines=179> */
[----:B0-----:R-:W-:-:S04]  /*1a110*/  FSEL R98, R40, -INF , P5 ;  /* 0xff80000028627808 */ /* 0x001fc80002800000 */
[----:B------:R-:W-:-:S03]  /*1a120*/  FMNMX.FTZ R31, R98, R31, !PT ;  /* 0x0000001f621f7209 */ /* 0x000fc60007810000 */
[----:B------:R-:W0:Y:S01]  /*1a130*/  MUFU.TANH R99, R99 ;  /* 0x0000006300637308 */ /* 0x000e220000002400 */
[----:B-1----:R-:W-:Y:S01]  /*1a140*/  FSEL R103, R103, -INF , P1 ;  /* 0xff80000067677808 */ /* 0x002fe20000800000 */
[----:B------:R-:W1:Y:S06]  /*1a150*/  SHFL.BFLY PT, R32, R31, 0x2, 0x1f ;  /* 0x0c401f001f207f89 */ /* 0x000e6c00000e0000 */
[----:B------:R-:W3:Y:S01]  /*1a160*/  MUFU.TANH R102, R102 ;  /* 0x0000006600667308 */ /* 0x000ee20000002400 */
[----:B--2---:R-:W-:-:S07]  /*1a170*/  FSEL R104, R104, -INF , P2 ;  /* 0xff80000068687808 */ /* 0x004fce0001000000 */
[----:B------:R-:W2:Y:S01]  /*1a180*/  MUFU.TANH R101, R101 ;  /* 0x0000006500657308 */ /* 0x000ea20000002400 */
[----:B0-----:R-:W-:Y:S02]  /*1a190*/  FSEL R99, R99, -INF , P3 ;  /* 0xff80000063637808 */ /* 0x001fe40001800000 */
[----:B---3--:R-:W-:Y:S02]  /*1a1a0*/  FSEL R102, R102, -INF , P4 ;  /* 0xff80000066667808 */ /* 0x008fe40002000000 */
[----:B-1----:R-:W-:Y:S02]  /*1a1b0*/  FMNMX.FTZ R32, R31, R32, !PT ;  /* 0x000000201f207209 */ /* 0x002fe40007810000 */
[----:B------:R-:W-:-:S03]  /*1a1c0*/  FMNMX.FTZ R31, R5, R6, !PT ;  /* 0x00000006051f7209 */ /* 0x000fc60007810000 */
[----:B------:R-:W0:Y:S01]  /*1a1d0*/  SHFL.BFLY PT, R33, R32, 0x1, 0x1f ;  /* 0x0c201f0020217f89 */ /* 0x000e2200000e0000 */
[----:B--2---:R-:W-:Y:S02]  /*1a1e0*/  FSEL R101, R101, -INF , P5 ;  /* 0xff80000065657808 */ /* 0x004fe40002800000 */
[----:B0-----:R-:W-:-:S04]  /*1a1f0*/  FMNMX.FTZ R92, R32, R33, !PT ;  /* 0x00000021205c7209 */ /* 0x001fc80007810000 */
[C---:B------:R-:W-:Y:S01]  /*1a200*/  FSETP.NEU.FTZ.AND P6, PT, R92.reuse, -INF , PT ;  /* 0xff8000005c00780b */ /* 0x040fe20003fdd000 */
[----:B------:R-:W-:-:S05]  /*1a210*/  FFMA.FTZ R97, R92, R97, -8 ;  /* 0xc10000005c617423 */ /* 0x000fca0000010061 */
[----:B------:R-:W-:-:S05]  /*1a220*/  FSEL R97, R97, RZ, P6 ;  /* 0x000000ff61617208 */ /* 0x000fca0003000000 */
[--C-:B------:R-:W-:Y:S01]  /*1a230*/  FFMA.FTZ R34, R24, UR52, -R97.reuse ;  /* 0x0000003418227c23 */ /* 0x100fe20008010861 */
[----:B------:R-:W-:Y:S01]  /*1a240*/  FMNMX.FTZ R24, R10, R31, !PT ;  /* 0x0000001f0a187209 */ /* 0x000fe20007810000 */
[--C-:B------:R-:W-:Y:S01]  /*1a250*/  FFMA.FTZ R41, R41, UR52, -R97.reuse ;  /* 0x0000003429297c23 */ /* 0x100fe20008010861 */
[----:B------:R-:W-:-:S01]  /*1a260*/  FFMA.FTZ R42, R64, UR52, -R97 ;  /* 0x00000034402a7c23 */ /* 0x000fc20008010861 */
[--C-:B------:R-:W-:Y:S01]  /*1a270*/  FFMA.FTZ R72, R72, UR52, -R97.reuse ;  /* 0x0000003448487c23 */ /* 0x100fe20008010861 */
[----:B------:R-:W-:Y:S01]  /*1a280*/  FMNMX.FTZ R24, R7, R24, !PT ;  /* 0x0000001807187209 */ /* 0x000fe20007810000 */
[--C-:B------:R-:W-:Y:S01]  /*1a290*/  FFMA.FTZ R73, R73, UR52, -R97.reuse ;  /* 0x0000003449497c23 */ /* 0x100fe20008010861 */
[----:B------:R-:W-:-:S01]  /*1a2a0*/  FFMA.FTZ R77, R77, UR52, -R97 ;  /* 0x000000344d4d7c23 */ /* 0x000fc20008010861 */
[--C-:B------:R-:W-:Y:S01]  /*1a2b0*/  FFMA.FTZ R79, R79, UR52, -R97.reuse ;  /* 0x000000344f4f7c23 */ /* 0x100fe20008010861 */
[----:B------:R-:W-:Y:S01]  /*1a2c0*/  FMNMX.FTZ R33, R13, R24, !PT ;  /* 0x000000180d217209 */ /* 0x000fe20007810000 */
[----:B------:R-:W-:Y:S01]  /*1a2d0*/  MUFU.EX2 R31, R34 ;  /* 0x00000022001f7308 */ /* 0x000fe20000000800 */
        /* <DEDUP_REMOVED lines=23> */
[----:B------:R0:W-:Y:S01]  /*1a450*/  MUFU.EX2 R34, R79 ;  /* 0x0000004f00227308 */ /* 0x0001e20000000800 */
[----:B------:R-:W-:-:S01]  /*1a460*/  FFMA.FTZ R68, R68, UR52, -R97 ;  /* 0x0000003444447c23 */ /* 0x000fc20008010861 */
[--C-:B------:R-:W-:Y:S01]  /*1a470*/  FFMA.FTZ R44, R44, UR52, -R97.reuse ;  /* 0x000000342c2c7c23 */ /* 0x100fe20008010861 */
[----:B------:R-:W-:Y:S01]  /*1a480*/  FMNMX.FTZ R35, R81, R32, !PT ;  /* 0x0000002051237209 */ /* 0x000fe20007810000 */
[--C-:B------:R-:W-:Y:S01]  /*1a490*/  FFMA.FTZ R32, R83, UR52, -R97.reuse ;  /* 0x0000003453207c23 */ /* 0x100fe20008010861 */
[----:B------:R-:W-:-:S01]  /*1a4a0*/  FFMA.FTZ R45, R45, UR52, -R97 ;  /* 0x000000342d2d7c23 */ /* 0x000fc20008010861 */
[----:B------:R-:W-:Y:S01]  /*1a4b0*/  FFMA.FTZ R52, R52, UR52, -R97 ;  /* 0x0000003434347c23 */ /* 0x000fe20008010861 */
[----:B------:R-:W-:Y:S01]  /*1a4c0*/  FMNMX.FTZ R36, R84, R35, !PT ;  /* 0x0000002354247209 */ /* 0x000fe20007810000 */
[----:B------:R-:W-:Y:S01]  /*1a4d0*/  MUFU.EX2 R3, R3 ;  /* 0x0000000300037308 */ /* 0x000fe20000000800 */
[----:B0-----:R-:W-:-:S02]  /*1a4e0*/  IMAD.U32 R79, RZ, RZ, UR52 ;  /* 0x00000034ff4f7e24 */ /* 0x001fc4000f8e00ff */
[--C-:B------:R-:W-:Y:S01]  /*1a4f0*/  FFMA.FTZ R53, R53, UR52, -R97.reuse ;  /* 0x0000003435357c23 */ /* 0x100fe20008010861 */
[----:B------:R-:W-:Y:S01]  /*1a500*/  FMNMX.FTZ R35, R85, R36, !PT ;  /* 0x0000002455237209 */ /* 0x000fe20007810000 */
[----:B------:R-:W-:-:S03]  /*1a510*/  FFMA.FTZ R57, R57, UR52, -R97 ;  /* 0x0000003439397c23 */ /* 0x000fc60008010861 */
[----:B------:R-:W-:Y:S01]  /*1a520*/  FMNMX.FTZ R36, R88, R35, !PT ;  /* 0x0000002358247209 */ /* 0x000fe20007810000 */
[----:B------:R-:W-:Y:S03]  /*1a530*/  MUFU.EX2 R4, R4 ;  /* 0x0000000400047308 */ /* 0x000fe60000000800 */
[----:B------:R-:W-:-:S04]  /*1a540*/  FMNMX.FTZ R39, R89, R36, !PT ;  /* 0x0000002459277209 */ /* 0x000fc80007810000 */
[----:B------:R-:W-:Y:S01]  /*1a550*/  FMNMX.FTZ R36, R62, R39, !PT ;  /* 0x000000273e247209 */ /* 0x000fe20007810000 */
[----:B------:R-:W-:Y:S03]  /*1a560*/  MUFU.EX2 R35, R82 ;  /* 0x0000005200237308 */ /* 0x000fe60000000800 */
[----:B------:R-:W-:-:S04]  /*1a570*/  FMNMX.FTZ R39, R63, R36, !PT ;  /* 0x000000243f277209 */ /* 0x000fc80007810000 */
[----:B------:R-:W-:Y:S01]  /*1a580*/  FMNMX.FTZ R36, R66, R39, !PT ;  /* 0x0000002742247209 */ /* 0x000fe20007810000 */
[----:B------:R-:W-:Y:S03]  /*1a590*/  MUFU.EX2 R8, R8 ;  /* 0x0000000800087308 */ /* 0x000fe60000000800 */
[----:B------:R-:W-:Y:S01]  /*1a5a0*/  FMNMX.FTZ R39, R67, R36, !PT ;  /* 0x0000002443277209 */ /* 0x000fe20007810000 */
[--C-:B------:R-:W-:Y:S01]  /*1a5b0*/  FFMA.FTZ R36, R60, UR52, -R97.reuse ;  /* 0x000000343c247c23 */ /* 0x100fe20008010861 */
[----:B------:R-:W-:-:S01]  /*1a5c0*/  FFMA.FTZ R60, R61, UR52, -R97 ;  /* 0x000000343d3c7c23 */ /* 0x000fc20008010861 */
[----:B------:R-:W-:Y:S01]  /*1a5d0*/  FFMA.FTZ R61, R65, UR52, -R97 ;  /* 0x00000034413d7c23 */ /* 0x000fe20008010861 */
[----:B------:R-:W-:Y:S01]  /*1a5e0*/  FMNMX.FTZ R40, R70, R39, !PT ;  /* 0x0000002746287209 */ /* 0x000fe20007810000 */
[----:B------:R-:W0:Y:S03]  /*1a5f0*/  MUFU.EX2 R11, R11 ;  /* 0x0000000b000b7308 */ /* 0x000e260000000800 */
[----:B------:R-:W-:-:S04]  /*1a600*/  FMNMX.FTZ R39, R71, R40, !PT ;  /* 0x0000002847277209 */ /* 0x000fc80007810000 */
[----:B------:R-:W-:Y:S01]  /*1a610*/  FMNMX.FTZ R40, R74, R39, !PT ;  /* 0x000000274a287209 */ /* 0x000fe20007810000 */
[----:B------:R-:W-:Y:S03]  /*1a620*/  MUFU.EX2 R14, R14 ;  /* 0x0000000e000e7308 */ /* 0x000fe60000000800 */
[----:B------:R-:W-:-:S04]  /*1a630*/  FMNMX.FTZ R41, R75, R40, !PT ;  /* 0x000000284b297209 */ /* 0x000fc80007810000 */
[----:B------:R-:W-:Y:S01]  /*1a640*/  FMNMX.FTZ R40, R46, R41, !PT ;  /* 0x000000292e287209 */ /* 0x000fe20007810000 */
[----:B------:R1:W-:Y:S01]  /*1a650*/  MUFU.EX2 R39, R60 ;  /* 0x0000003c00277308 */ /* 0x0003e20000000800 */
[----:B0-----:R-:W-:Y:S02]  /*1a660*/  F2FP.SATFINITE.E4M3.F32.PACK_AB_MERGE_C R172, R11, R8, RZ ;  /* 0x000000080bac723e */ /* 0x001fe400048070ff */
[----:B------:R-:W-:Y:S02]  /*1a670*/  FMNMX.FTZ R41, R47, R40, !PT ;  /* 0x000000282f297209 */ /* 0x000fe40007810000 */
[----:B------:R-:W-:Y:S02]  /*1a680*/  F2FP.SATFINITE.E4M3.F32.PACK_AB_MERGE_C R172, R4, R3, R172 ;  /* 0x0000000304ac723e */ /* 0x000fe400048070ac */
[----:B------:R-:W-:Y:S01]  /*1a690*/  FMNMX.FTZ R40, R48, R41, !PT ;  /* 0x0000002930287209 */ /* 0x000fe20007810000 */
[----:B------:R-:W-:Y:S03]  /*1a6a0*/  MUFU.EX2 R15, R15 ;  /* 0x0000000f000f7308 */ /* 0x000fe60000000800 */
[----:B------:R-:W-:-:S04]  /*1a6b0*/  FMNMX.FTZ R40, R49, R40, !PT ;  /* 0x0000002831287209 */ /* 0x000fc80007810000 */
[----:B------:R-:W-:Y:S01]  /*1a6c0*/  FMNMX.FTZ R41, R51, R40, !PT ;  /* 0x0000002833297209 */ /* 0x000fe20007810000 */
[----:B------:R-:W0:Y:S03]  /*1a6d0*/  MUFU.EX2 R26, R26 ;  /* 0x0000001a001a7308 */ /* 0x000e260000000800 */
[----:B-1----:R-:W-:Y:S01]  /*1a6e0*/  FMNMX.FTZ R60, R50, R41, !PT ;  /* 0x00000029323c7209 */ /* 0x002fe20007810000 */
[----:B------:R-:W-:-:S03]  /*1a6f0*/  FFMA.FTZ R41, R69, UR52, -R97 ;  /* 0x0000003445297c23 */ /* 0x000fc60008010861 */
[----:B------:R-:W-:Y:S01]  /*1a700*/  FMNMX.FTZ R65, R55, R60, !PT ;  /* 0x0000003c37417209 */ /* 0x000fe20007810000 */
[----:B------:R-:W1:Y:S03]  /*1a710*/  MUFU.EX2 R37, R37 ;  /* 0x0000002500257308 */ /* 0x000e660000000800 */
[----:B------:R-:W-:-:S04]  /*1a720*/  FMNMX.FTZ R60, R54, R65, !PT ;  /* 0x00000041363c7209 */ /* 0x000fc80007810000 */
[----:B------:R-:W-:Y:S01]  /*1a730*/  FMNMX.FTZ R65, R29, R60, !PT ;  /* 0x0000003c1d417209 */ /* 0x000fe20007810000 */
[----:B------:R-:W-:Y:S01]  /*1a740*/  MUFU.EX2 R32, R32 ;  /* 0x0000002000207308 */ /* 0x000fe20000000800 */
[----:B0-----:R-:W-:Y:S02]  /*1a750*/  F2FP.SATFINITE.E4M3.F32.PACK_AB_MERGE_C R174, R31, R26, RZ ;  /* 0x0000001a1fae723e */ /* 0x001fe400048070ff */
[----:B------:R-:W-:Y:S02]  /*1a760*/  FMNMX.FTZ R65, R28, R65, !PT ;  /* 0x000000411c417209 */ /* 0x000fe40007810000 */
[----:B------:R-:W-:Y:S02]  /*1a770*/  F2FP.SATFINITE.E4M3.F32.PACK_AB_MERGE_C R174, R15, R14, R174 ;  /* 0x0000000e0fae723e */ /* 0x000fe400048070ae */
[----:B------:R-:W-:Y:S01]  /*1a780*/  FMNMX.FTZ R64, R30, R65, !PT ;  /* 0x000000411e407209 */ /* 0x000fe20007810000 */
[----:B------:R0:W-:Y:S01]  /*1a790*/  MUFU.EX2 R60, R72 ;  /* 0x00000048003c7308 */ /* 0x0001e20000000800 */
[----:B-1----:R-:W-:-:S02]  /*1a7a0*/  F2FP.SATFINITE.E4M3.F32.PACK_AB_MERGE_C R176, R37, R34, RZ ;  /* 0x0000002225b0723e */ /* 0x002fc400048070ff */
[----:B------:R-:W-:Y:S02]  /*1a7b0*/  FMNMX.FTZ R69, R103, R64, !PT ;  /* 0x0000004067457209 */ /* 0x000fe40007810000 */
[----:B------:R-:W-:Y:S02]  /*1a7c0*/  F2FP.SATFINITE.E4M3.F32.PACK_AB_MERGE_C R176, R33, R24, R176 ;  /* 0x0000001821b0723e */ /* 0x000fe400048070b0 */
[----:B------:R-:W-:Y:S01]  /*1a7d0*/  FMNMX.FTZ R64, R104, R69, !PT ;  /* 0x0000004568407209 */ /* 0x000fe20007810000 */
[----:B------:R1:W2:Y:S03]  /*1a7e0*/  MUFU.EX2 R65, R73 ;  /* 0x0000004900417308 */ /* 0x0002a60000000800 */
[----:B------:R-:W-:-:S04]  /*1a7f0*/  FMNMX.FTZ R69, R99, R64, !PT ;  /* 0x0000004063457209 */ /* 0x000fc80007810000 */
[----:B------:R-:W-:Y:S01]  /*1a800*/  FMNMX.FTZ R64, R102, R69, !PT ;  /* 0x0000004566407209 */ /* 0x000fe20007810000 */
[----:B------:R-:W-:-:S01]  /*1a810*/  FFMA.FTZ R69, R90, UR52, -R97 ;  /* 0x000000345a457c23 */ /* 0x000fc20008010861 */
[----:B------:R-:W-:Y:S02]  /*1a820*/  MUFU.EX2 R38, R38 ;  /* 0x0000002600267308 */ /* 0x000fe40000000800 */
[----:B0-----:R-:W-:Y:S01]  /*1a830*/  FMNMX.FTZ R72, R101, R64, !PT ;  /* 0x0000004065487209 */ /* 0x001fe20007810000 */
[----:B------:R-:W-:Y:S01]  /*1a840*/  FFMA.FTZ R64, R91, UR52, -R97 ;  /* 0x000000345b407c23 */ /* 0x000fe20008010861 */
[----:B------:R-:W-:-:S03]  /*1a850*/  MOV R91, UR38 ;  /* 0x00000026005b7c02 */ /* 0x000fc60008000f00 */
[----:B-1----:R-:W0:Y:S01]  /*1a860*/  SHFL.BFLY PT, R73, R72, 0x2, 0x1f ;  /* 0x0c401f0048497f89 */ /* 0x002e2200000e0000 */
[----:B------:R-:W1:Y:S01]  /*1a870*/  MUFU.EX2 R43, R43 ;  /* 0x0000002b002b7308 */ /* 0x000e620000000800 */
[----:B--2---:R-:W-:-:S07]  /*1a880*/  F2FP.SATFINITE.E4M3.F32.PACK_AB_MERGE_C R182, R65, R60, RZ ;  /* 0x0000003c41b6723e */ /* 0x004fce00048070ff */
[----:B------:R-:W-:Y:S08]  /*1a890*/  MUFU.EX2 R36, R36 ;  /* 0x0000002400247308 */ /* 0x000ff00000000800 */
[----:B------:R-:W-:Y:S01]  /*1a8a0*/  MUFU.EX2 R42, R42 ;  /* 0x0000002a002a7308 */ /* 0x000fe20000000800 */
[----:B-1----:R-:W-:-:S04]  /*1a8b0*/  F2FP.SATFINITE.E4M3.F32.PACK_AB_MERGE_C R178, R43, R38, RZ ;  /* 0x000000262bb2723e */ /* 0x002fc800048070ff */
[----:B------:R-:W-:Y:S02]  /*1a8c0*/  F2FP.SATFINITE.E4M3.F32.PACK_AB_MERGE_C R178, R35, R32, R178 ;  /* 0x0000002023b2723e */ /* 0x000fe400048070b2 */
[----:B0-----:R-:W-:Y:S01]  /*1a8d0*/  FMNMX.FTZ R77, R72, R73, !PT ;  /* 0x00000049484d7209 */ /* 0x001fe20007810000 */
[--C-:B------:R-:W-:Y:S01]  /*1a8e0*/  FFMA.FTZ R72, R96, UR52, -R97.reuse ;  /* 0x0000003460487c23 */ /* 0x100fe20008010861 */
[----:B------:R-:W0:Y:S03]  /*1a8f0*/  MUFU.EX2 R61, R61 ;  /* 0x0000003d003d7308 */ /* 0x000e260000000800 */
[----:B------:R-:W1:Y:S05]  /*1a900*/  SHFL.BFLY PT, R90, R77, 0x1, 0x1f ;  /* 0x0c201f004d5a7f89 */ /* 0x000e6a00000e0000 */
[----:B------:R2:W-:Y:S08]  /*1a910*/  MUFU.EX2 R40, R68 ;  /* 0x0000004400287308 */ /* 0x0005f00000000800 */
[----:B------:R-:W3:Y:S01]  /*1a920*/  MUFU.EX2 R41, R41 ;  /* 0x0000002900297308 */ /* 0x000ee20000000800 */
[----:B0-----:R-:W-:Y:S01]  /*1a930*/  F2FP.SATFINITE.E4M3.F32.PACK_AB_MERGE_C R180, R61, R42, RZ ;  /* 0x0000002a3db4723e */ /* 0x001fe200048070ff */
[----:B--2---:R-:W-:-:S03]  /*1a940*/  FFMA.FTZ R68, R93, UR52, -R97 ;  /* 0x000000345d447c23 */ /* 0x004fc60008010861 */
[----:B------:R-:W-:-:S03]  /*1a950*/  F2FP.SATFINITE.E4M3.F32.PACK_AB_MERGE_C R180, R39, R36, R180 ;  /* 0x0000002427b4723e */ /* 0x000fc600048070b4 */
[----:B------:R-:W-:Y:S01]  /*1a960*/  MUFU.EX2 R44, R44 ;  /* 0x0000002c002c7308 */ /* 0x000fe20000000800 */
[----:B-1----:R-:W-:Y:S01]  /*1a970*/  FMNMX.FTZ R90, R77, R90, !PT ;  /* 0x0000005a4d5a7209 */ /* 0x002fe20007810000 */
[----:B------:R-:W-:-:S03]  /*1a980*/  FFMA.FTZ R77, R95, UR52, -R97 ;  /* 0x000000345f4d7c23 */ /* 0x000fc60008010861 */
[C---:B------:R-:W-:Y:S01]  /*1a990*/  FSETP.NEU.FTZ.AND P1, PT, R90.reuse, -INF , PT ;  /* 0xff8000005a00780b */ /* 0x040fe20003f3d000 */
[----:B------:R-:W-:-:S02]  /*1a9a0*/  FFMA.FTZ R82, R90, R79, -8 ;  /* 0xc10000005a527423 */ /* 0x000fc4000001004f */
[----:B------:R-:W-:Y:S01]  /*1a9b0*/  MUFU.EX2 R45, R45 ;  /* 0x0000002d002d7308 */ /* 0x000fe20000000800 */
[----:B------:R-:W-:-:S01]  /*1a9c0*/  FFMA.FTZ R79, R98, UR52, -R97 ;  /* 0x00000034624f7c23 */ /* 0x000fc20008010861 */
[----:B---3--:R-:W-:Y:S02]  /*1a9d0*/  F2FP.SATFINITE.E4M3.F32.PACK_AB_MERGE_C R182, R41, R40, R182 ;  /* 0x0000002829b6723e */ /* 0x008fe400048070b6 */
[----:B------:R-:W-:-:S04]  /*1a9e0*/  FSEL R82, R82, RZ, P1 ;  /* 0x000000ff52527208 */ /* 0x000fc80000800000 */
        /* <DEDUP_REMOVED lines=14> */
[----:B------:R-:W-:Y:S01]  /*1aad0*/  FFMA.FTZ R76, R80, UR52, -R82 ;  /* 0x00000034504c7c23 */ /* 0x000fe20008010852 */
[----:B------:R-:W-:-:S01]  /*1aae0*/  FADD.FTZ R75, R3, R4 ;  /* 0x00000004034b7221 */ /* 0x000fc20000010000 */
[----:B------:R-:W0:Y:S01]  /*1aaf0*/  MUFU.EX2 R6, R6 ;  /* 0x0000000600067308 */ /* 0x000e220000000800 */
[----:B------:R-:W-:-:S01]  /*1ab00*/  FFMA.FTZ R80, R88, UR52, -R82 ;  /* 0x0000003458507c23 */ /* 0x000fc20008010852 */
[--C-:B------:R-:W-:Y:S01]  /*1ab10*/  FFMA.FTZ R94, R21, UR52, -R82.reuse ;  /* 0x00000034155e7c23 */ /* 0x100fe20008010852 */
[----:B------:R-:W-:-:S01]  /*1ab20*/  FFMA.FTZ R13, R27, UR52, -R82 ;  /* 0x000000341b0d7c23 */ /* 0x000fc20008010852 */
[----:B------:R-:W-:Y:S01]  /*1ab30*/  FFMA.FTZ R27, R62, UR52, -R82 ;  /* 0x000000343e1b7c23 */ /* 0x000fe20008010852 */
[----:B------:R-:W-:-:S01]  /*1ab40*/  FADD.FTZ R96, R8, R75 ;  /* 0x0000004b08607221 */ /* 0x000fc20000010000 */
[--C-:B------:R-:W-:Y:S01]  /*1ab50*/  FFMA.FTZ R62, R63, UR52, -R82.reuse ;  /* 0x000000343f3e7c23 */ /* 0x100fe20008010852 */
[----:B------:R-:W-:-:S01]  /*1ab60*/  FFMA.FTZ R21, R85, UR52, -R82 ;  /* 0x0000003455157c23 */ /* 0x000fc20008010852 */
[----:B------:R-:W1:Y:S01]  /*1ab70*/  MUFU.EX2 R83, R83 ;  /* 0x0000005300537308 */ /* 0x000e620000000800 */
[----:B------:R-:W-:-:S01]  /*1ab80*/  FFMA.FTZ R63, R70, UR52, -R82 ;  /* 0x00000034463f7c23 */ /* 0x000fc20008010852 */
[--C-:B------:R-:W-:Y:S01]  /*1ab90*/  FFMA.FTZ R85, R89, UR52, -R82.reuse ;  /* 0x0000003459557c23 */ /* 0x100fe20008010852 */
[----:B------:R-:W-:-:S01]  /*1aba0*/  FFMA.FTZ R70, R74, UR52, -R82 ;  /* 0x000000344a467c23 */ /* 0x000fc20008010852 */
[----:B------:R-:W-:-:S02]  /*1abb0*/  VIADD R74, R0, 0x29840 ;  /* 0x00029840004a7836 */ /* 0x000fc40000000000 */
[----:B------:R-:W-:-:S01]  /*1abc0*/  FADD.FTZ R89, R11, R96 ;  /* 0x000000600b597221 */ /* 0x000fc20000010000 */
[--C-:B------:R-:W-:Y:S01]  /*1abd0*/  FFMA.FTZ R0, R46, UR52, -R82.reuse ;  /* 0x000000342e007c23 */ /* 0x100fe20008010852 */
[----:B------:R-:W-:-:S01]  /*1abe0*/  FFMA.FTZ R81, R81, UR52, -R82 ;  /* 0x0000003451517c23 */ /* 0x000fc20008010852 */
[----:B------:R-:W2:Y:S01]  /*1abf0*/  MUFU.EX2 R86, R86 ;  /* 0x0000005600567308 */ /* 0x000ea20000000800 */
[----:B0-----:R-:W-:-:S01]  /*1ac00*/  FADD.FTZ R88, R5, R6 ;  /* 0x0000000605587221 */ /* 0x001fc20000010000 */
[----:B------:R-:W-:Y:S01]  /*1ac10*/  PRMT R74, R91, 0x654, R74 ;  /* 0x000006545b4a7816 */ /* 0x000fe2000000004a */
[----:B------:R-:W-:-:S01]  /*1ac20*/  FFMA.FTZ R67, R67, UR52, -R82 ;  /* 0x0000003443437c23 */ /* 0x000fc20008010852 */
[--C-:B------:R-:W-:Y:S01]  /*1ac30*/  FFMA.FTZ R51, R51, UR52, -R82.reuse ;  /* 0x0000003433337c23 */ /* 0x100fe20008010852 */
[----:B------:R-:W-:-:S01]  /*1ac40*/  FFMA.FTZ R47, R47, UR52, -R82 ;  /* 0x000000342f2f7c23 */ /* 0x000fc20008010852 */
[----:B------:R0:W-:Y:S01]  /*1ac50*/  SYNCS.ARRIVE.TRANS64.RED.A1T0 RZ, [R74+URZ], RZ ;  /* 0x000000ff4aff79a7 */ /* 0x0001e2000810043f */
[----:B------:R-:W-:-:S01]  /*1ac60*/  FFMA.FTZ R49, R49, UR52, -R82 ;  /* 0x0000003431317c23 */ /* 0x000fc20008010852 */
[----:B------:R-:W3:Y:S01]  /*1ac70*/  MUFU.EX2 R7, R7 ;  /* 0x0000000700077308 */ /* 0x000ee20000000800 */
[----:B-1----:R-:W-:-:S01]  /*1ac80*/  FADD.FTZ R75, R83, R88 ;  /* 0x00000058534b7221 */ /* 0x002fc20000010000 */
[----:B------:R-:W-:Y:S01]  /*1ac90*/  FADD.FTZ R88, R14, R89 ;  /* 0x000000590e587221 */ /* 0x000fe20000010000 */
[----:B------:R-:W-:-:S01]  /*1aca0*/  FFMA.FTZ R50, R50, UR52, -R82 ;  /* 0x0000003432327c23 */ /* 0x000fc20008010852 */
[--C-:B------:R-:W-:Y:S01]  /*1acb0*/  FFMA.FTZ R55, R55, UR52, -R82.reuse ;  /* 0x0000003437377c23 */ /* 0x100fe20008010852 */
[----:B------:R-:W-:-:S01]  /*1acc0*/  FFMA.FTZ R54, R54, UR52, -R82 ;  /* 0x0000003436367c23 */ /* 0x000fc20008010852 */
[----:B------:R-:W-:Y:S01]  /*1acd0*/  FADD.FTZ R89, R15, R88 ;  /* 0x000000580f597221 */ /* 0x000fe20000010000 */
[----:B------:R-:W-:-:S01]  /*1ace0*/  FFMA.FTZ R30, R30, UR52, -R82 ;  /* 0x000000341e1e7c23 */ /* 0x000fc20008010852 */
[----:B------:R-:W0:Y:S01]  /*1acf0*/  MUFU.EX2 R10, R10 ;  /* 0x0000000a000a7308 */ /* 0x000e220000000800 */
[----:B--2---:R-:W-:-:S01]  /*1ad00*/  FADD.FTZ R46, R86, R75 ;  /* 0x0000004b562e7221 */ /* 0x004fc20000010000 */
[----:B------:R-:W-:Y:S01]  /*1ad10*/  FADD.FTZ R88, R26, R89 ;  /* 0x000000591a587221 */ /* 0x000fe20000010000 */
[----:B------:R-:W-:-:S01]  /*1ad20*/  FFMA.FTZ R103, R103, UR52, -R82 ;  /* 0x0000003467677c23 */ /* 0x000fc20008010852 */
[----:B------:R-:W-:Y:S01]  /*1ad30*/  F2FP.SATFINITE.E4M3.F32.PACK_AB_MERGE_C R173, R86, R83, RZ ;  /* 0x0000005356ad723e */ /* 0x000fe200048070ff */
[----:B------:R-:W-:-:S01]  /*1ad40*/  FFMA.FTZ R102, R102, UR52, -R82 ;  /* 0x0000003466667c23 */ /* 0x000fc20008010852 */
[----:B------:R-:W-:Y:S01]  /*1ad50*/  FADD.FTZ R89, R31, R88 ;  /* 0x000000581f597221 */ /* 0x000fe20000010000 */
[----:B------:R-:W-:-:S01]  /*1ad60*/  FFMA.FTZ R104, R104, UR52, -R82 ;  /* 0x0000003468687c23 */ /* 0x000fc20008010852 */
[----:B------:R-:W1:Y:S01]  /*1ad70*/  MUFU.EX2 R87, R87 ;  /* 0x0000005700577308 */ /* 0x000e620000000800 */
[----:B---3--:R-:W-:-:S01]  /*1ad80*/  FADD.FTZ R75, R7, R46 ;  /* 0x0000002e074b7221 */ /* 0x008fc20000010000 */
[----:B------:R-:W-:Y:S01]  /*1ad90*/  FFMA.FTZ R46, R48, UR52, -R82 ;  /* 0x00000034302e7c23 */ /* 0x000fe20008010852 */
[----:B------:R-:W-:-:S01]  /*1ada0*/  FADD.FTZ R48, R24, R89 ;  /* 0x0000005918307221 */ /* 0x000fc20000010000 */
[----:B------:R-:W-:Y:S01]  /*1adb0*/  F2FP.SATFINITE.E4M3.F32.PACK_AB_MERGE_C R173, R6, R5, R173 ;  /* 0x0000000506ad723e */ /* 0x000fe200048070ad */
[----:B------:R-:W-:-:S01]  /*1adc0*/  FFMA.FTZ R99, R99, UR52, -R82 ;  /* 0x0000003463637c23 */ /* 0x000fc20008010852 */
[----:B------:R-:W-:Y:S01]  /*1add0*/  IMAD.MOV.U32 R24, RZ, RZ, R25 ;  /* 0x000000ffff187224 */ /* 0x000fe200078e0019 */
[----:B------:R-:W-:Y:S01]  /*1ade0*/  MOV R86, R25 ;  /* 0x0000001900567202 */ /* 0x000fe20000000f00 */
[----:B------:R-:W2:Y:S01]  /*1adf0*/  MUFU.EX2 R94, R94 ;  /* 0x0000005e005e7308 */ /* 0x000ea20000000800 */
[----:B0-----:R-:W-:-:S01]  /*1ae00*/  FADD.FTZ R74, R10, R75 ;  /* 0x0000004b0a4a7221 */ /* 0x001fc20000010000 */
[----:B------:R-:W-:-:S06]  /*1ae10*/  IMAD.MOV.U32 R83, RZ, RZ, R25 ;  /* 0x000000ffff537224 */ /* 0x000fcc00078e0019 */
[----:B------:R-:W0:Y:S01]  /*1ae20*/  MUFU.EX2 R12, R12 ;  /* 0x0000000c000c7308 */ /* 0x000e220000000800 */
[----:B-1----:R-:W-:-:S07]  /*1ae30*/  FADD.FTZ R75, R87, R74 ;  /* 0x0000004a574b7221 */ /* 0x002fce0000010000 */
[----:B------:R-:W1:Y:S01]  /*1ae40*/  MUFU.EX2 R13, R13 ;  /* 0x0000000d000d7308 */ /* 0x000e620000000800 */
[----:B--2---:R-:W-:-:S01]  /*1ae50*/  FADD.FTZ R75, R94, R75 ;  /* 0x0000004b5e4b7221 */ /* 0x004fc20000010000 */
[----:B------:R-:W-:Y:S01]  /*1ae60*/  F2FP.SATFINITE.E4M3.F32.PACK_AB_MERGE_C R175, R94, R87, RZ ;  /* 0x000000575eaf723e */ /* 0x000fe200048070ff */
[----:B------:R-:W-:-:S03]  /*1ae70*/  IMAD.MOV.U32 R87, RZ, RZ, R25 ;  /* 0x000000ffff577224 */ /* 0x000fc600078e0019 */
[----:B------:R-:W-:Y:S02]  /*1ae80*/  F2FP.SATFINITE.E4M3.F32.PACK_AB_MERGE_C R175, R10, R7, R175 ;  /* 0x000000070aaf723e */ /* 0x000fe400048070af */
[----:B------:R-:W2:Y:S01]  /*1ae90*/  MUFU.EX2 R76, R76 ;  /* 0x0000004c004c7308 */ /* 0x000ea20000000800 */
[----:B0-----:R-:W-:-:S01]  /*1aea0*/  FADD.FTZ R74, R12, R75 ;  /* 0x0000004b0c4a7221 */ /* 0x001fc20000010000 */
[----:B------:R-:W-:Y:S01]  /*1aeb0*/  FADD.FTZ R75, R33, R48 ;  /* 0x00000030214b7221 */ /* 0x000fe20000010000 */
[----:B------:R-:W-:-:S01]  /*1aec0*/  FFMA.FTZ R48, R29, UR52, -R82 ;  /* 0x000000341d307c23 */ /* 0x000fc20008010852 */
[----:B------:R-:W-:Y:S02]  /*1aed0*/  IMAD.MOV.U32 R33, RZ, RZ, R25 ;  /* 0x000000ffff217224 */ /* 0x000fe400078e0019 */
[----:B------:R-:W-:-:S02]  /*1aee0*/  FADD.FTZ R88, R34, R75 ;  /* 0x0000004b22587221 */ /* 0x000fc40000010000 */
[----:B------:R-:W0:Y:S01]  /*1aef0*/  MUFU.EX2 R81, R81 ;  /* 0x0000005100517308 */ /* 0x000e220000000800 */
[----:B-1----:R-:W-:-:S01]  /*1af00*/  FADD.FTZ R89, R13, R74 ;  /* 0x0000004a0d597221 */ /* 0x002fc20000010000 */
[----:B------:R-:W-:Y:S01]  /*1af10*/  FADD.FTZ R29, R37, R88 ;  /* 0x00000058251d7221 */ /* 0x000fe20000010000 */
[----:B------:R-:W-:-:S01]  /*1af20*/  FFMA.FTZ R74, R28, UR52, -R82 ;  /* 0x000000341c4a7c23 */ /* 0x000fc20008010852 */
[----:B------:R-:W-:-:S02]  /*1af30*/  FFMA.FTZ R82, R101, UR52, -R82 ;  /* 0x0000003465527c23 */ /* 0x000fc40008010852 */
[----:B------:R-:W-:-:S01]  /*1af40*/  FADD.FTZ R88, R32, R29 ;  /* 0x0000001d20587221 */ /* 0x000fc20000010000 */
[----:B------:R-:W-:Y:S01]  /*1af50*/  IMAD.MOV.U32 R32, RZ, RZ, R25 ;  /* 0x000000ffff207224 */ /* 0x000fe200078e0019 */
[----:B------:R-:W1:Y:S01]  /*1af60*/  MUFU.EX2 R20, R20 ;  /* 0x0000001400147308 */ /* 0x000e620000000800 */
[----:B--2---:R-:W-:-:S07]  /*1af70*/  FADD.FTZ R96, R76, R89 ;  /* 0x000000594c607221 */ /* 0x004fce0000010000 */
[----:B------:R-:W2:Y:S01]  /*1af80*/  MUFU.EX2 R21, R21 ;  /* 0x0000001500157308 */ /* 0x000ea20000000800 */
[----:B0-----:R-:W-:-:S01]  /*1af90*/  FADD.FTZ R75, R81, R96 ;  /* 0x00000060514b7221 */ /* 0x001fc20000010000 */
[----:B------:R-:W-:Y:S01]  /*1afa0*/  F2FP.SATFINITE.E4M3.F32.PACK_AB_MERGE_C R76, R81, R76, RZ ;  /* 0x0000004c514c723e */ /* 0x000fe200048070ff */
[----:B------:R-:W-:-:S03]  /*1afb0*/  IMAD.MOV.U32 R81, RZ, RZ, R25 ;  /* 0x000000ffff517224 */ /* 0x000fc600078e0019 */
[----:B------:R-:W-:Y:S01]  /*1afc0*/  F2FP.SATFINITE.E4M3.F32.PACK_AB_MERGE_C R177, R13, R12, R76 ;  /* 0x0000000c0db1723e */ /* 0x000fe2000480704c */
[----:B------:R-:W-:Y:S01]  /*1afd0*/  IMAD.MOV.U32 R76, RZ, RZ, R25 ;  /* 0x000000ffff4c7224 */ /* 0x000fe200078e0019 */
[----:B------:R-:W0:Y:S01]  /*1afe0*/  MUFU.EX2 R80, R80 ;  /* 0x0000005000507308 */ /* 0x000e220000000800 */
[----:B-1----:R-:W-:-:S01]  /*1aff0*/  FADD.FTZ R96, R20, R75 ;  /* 0x0000004b14607221 */ /* 0x002fc20000010000 */
[----:B------:R-:W-:Y:S01]  /*1b000*/  FADD.FTZ R75, R35, R88 ;  /* 0x00000058234b7221 */ /* 0x000fe20000010000 */
[----:B------:R-:W-:-:S03]  /*1b010*/  IMAD.MOV.U32 R35, RZ, RZ, R25 ;  /* 0x000000ffff237224 */ /* 0x000fc600078e0019 */
[----:B------:R-:W-:Y:S01]  /*1b020*/  FADD.FTZ R88, R38, R75 ;  /* 0x0000004b26587221 */ /* 0x000fe20000010000 */
[----:B------:R-:W-:Y:S01]  /*1b030*/  MOV R38, R25 ;  /* 0x0000001900267202 */ /* 0x000fe20000000f00 */
[----:B------:R-:W1:Y:S01]  /*1b040*/  MUFU.EX2 R85, R85 ;  /* 0x0000005500557308 */ /* 0x000e620000000800 */
[----:B--2---:R-:W-:-:S01]  /*1b050*/  FADD.FTZ R89, R21, R96 ;  /* 0x0000006015597221 */ /* 0x004fc20000010000 */
[----:B------:R-:W-:-:S06]  /*1b060*/  IMAD.MOV.U32 R75, RZ, RZ, R25 ;  /* 0x000000ffff4b7224 */ /* 0x000fcc00078e0019 */
[----:B------:R-:W2:Y:S01]  /*1b070*/  MUFU.EX2 R27, R27 ;  /* 0x0000001b001b7308 */ /* 0x000ea20000000800 */
[----:B0-----:R-:W-:-:S07]  /*1b080*/  FADD.FTZ R96, R80, R89 ;  /* 0x0000005950607221 */ /* 0x001fce0000010000 */
[----:B------:R-:W0:Y:S01]  /*1b090*/  MUFU.EX2 R62, R62 ;  /* 0x0000003e003e7308 */ /* 0x000e220000000800 */
[----:B-1----:R-:W-:-:S01]  /*1b0a0*/  FADD.FTZ R96, R85, R96 ;  /* 0x0000006055607221 */ /* 0x002fc20000010000 */
[----:B------:R-:W-:Y:S01]  /*1b0b0*/  F2FP.SATFINITE.E4M3.F32.PACK_AB_MERGE_C R80, R85, R80, RZ ;  /* 0x000000505550723e */ /* 0x000fe200048070ff */
[----:B------:R-:W-:-:S03]  /*1b0c0*/  IMAD.MOV.U32 R85, RZ, RZ, R25 ;  /* 0x000000ffff557224 */ /* 0x000fc600078e0019 */
[----:B------:R-:W-:Y:S01]  /*1b0d0*/  F2FP.SATFINITE.E4M3.F32.PACK_AB_MERGE_C R179, R21, R20, R80 ;  /* 0x0000001415b3723e */ /* 0x000fe20004807050 */
[----:B------:R-:W-:Y:S01]  /*1b0e0*/  IMAD.MOV.U32 R80, RZ, RZ, R25 ;  /* 0x000000ffff507224 */ /* 0x000fe200078e0019 */
[----:B------:R-:W1:Y:S01]  /*1b0f0*/  MUFU.EX2 R84, R84 ;  /* 0x0000005400547308 */ /* 0x000e620000000800 */
[----:B--2---:R-:W-:-:S07]  /*1b100*/  FADD.FTZ R11, R27, R96 ;  /* 0x000000601b0b7221 */ /* 0x004fce0000010000 */
[----:B------:R2:W-:Y:S01]  /*1b110*/  MUFU.EX2 R28, R51 ;  /* 0x00000033001c7308 */ /* 0x0005e20000000800 */
[----:B0-----:R-:W-:-:S07]  /*1b120*/  FADD.FTZ R11, R62, R11 ;  /* 0x0000000b3e0b7221 */ /* 0x001fce0000010000 */
[----:B------:R-:W0:Y:S01]  /*1b130*/  MUFU.EX2 R67, R67 ;  /* 0x0000004300437308 */ /* 0x000e220000000800 */
[----:B--2---:R-:W-:-:S01]  /*1b140*/  FADD.FTZ R51, R43, R88 ;  /* 0x000000582b337221 */ /* 0x004fc20000010000 */
[----:B-1----:R-:W-:Y:S01]  /*1b150*/  FADD.FTZ R26, R84, R11 ;  /* 0x0000000b541a7221 */ /* 0x002fe20000010000 */
[----:B------:R-:W-:Y:S02]  /*1b160*/  IMAD.MOV.U32 R43, RZ, RZ, R25 ;  /* 0x000000ffff2b7224 */ /* 0x000fe400078e0019 */
[----:B------:R-:W-:Y:S01]  /*1b170*/  FADD.FTZ R8, R36, R51 ;  /* 0x0000003324087221 */ /* 0x000fe20000010000 */
[----:B------:R-:W-:Y:S02]  /*1b180*/  IMAD.MOV.U32 R36, RZ, RZ, R25 ;  /* 0x000000ffff247224 */ /* 0x000fe400078e0019 */
[----:B------:R-:W1:Y:S01]  /*1b190*/  MUFU.EX2 R63, R63 ;  /* 0x0000003f003f7308 */ /* 0x000e620000000800 */
[----:B------:R-:W-:-:S01]  /*1b1a0*/  FADD.FTZ R31, R39, R8 ;  /* 0x00000008271f7221 */ /* 0x000fc20000010000 */
[----:B------:R-:W-:-:S02]  /*1b1b0*/  IMAD.MOV.U32 R39, RZ, RZ, R25 ;  /* 0x000000ffff277224 */ /* 0x000fc400078e0019 */
[----:B------:R-:W-:Y:S02]  /*1b1c0*/  IMAD.MOV.U32 R51, RZ, RZ, R25 ;  /* 0x000000ffff337224 */ /* 0x000fe400078e0019 */
[----:B------:R-:W-:Y:S01]  /*1b1d0*/  FADD.FTZ R8, R42, R31 ;  /* 0x0000001f2a087221 */ /* 0x000fe20000010000 */
[----:B------:R-:W-:Y:S01]  /*1b1e0*/  MOV R42, R25 ;  /* 0x00000019002a7202 */ /* 0x000fe20000000f00 */
[----:B------:R-:W2:Y:S02]  /*1b1f0*/  MUFU.EX2 R66, R66 ;  /* 0x0000004200427308 */ /* 0x000ea40000000800 */
[----:B------:R-:W-:-:S01]  /*1b200*/  FADD.FTZ R61, R61, R8 ;  /* 0x000000083d3d7221 */ /* 0x000fc20000010000 */
[C---:B0-----:R-:W-:Y:S01]  /*1b210*/  FADD.FTZ R26, R67.reuse, R26 ;  /* 0x0000001a431a7221 */ /* 0x041fe20000010000 */
[----:B------:R-:W-:Y:S01]  /*1b220*/  F2FP.SATFINITE.E4M3.F32.PACK_AB_MERGE_C R67, R67, R84, RZ ;  /* 0x000000544343723e */ /* 0x000fe200048070ff */
[----:B------:R-:W-:Y:S02]  /*1b230*/  IMAD.MOV.U32 R84, RZ, RZ, R25 ;  /* 0x000000ffff547224 */ /* 0x000fe400078e0019 */
[----:B------:R-:W-:-:S01]  /*1b240*/  FADD.FTZ R34, R40, R61 ;  /* 0x0000003d28227221 */ /* 0x000fc20000010000 */
[----:B------:R-:W-:Y:S01]  /*1b250*/  IMAD.MOV.U32 R40, RZ, RZ, R25 ;  /* 0x000000ffff287224 */ /* 0x000fe200078e0019 */
[----:B------:R-:W-:Y:S01]  /*1b260*/  F2FP.SATFINITE.E4M3.F32.PACK_AB_MERGE_C R181, R62, R27, R67 ;  /* 0x0000001b3eb5723e */ /* 0x000fe20004807043 */
[----:B------:R-:W0:Y:S01]  /*1b270*/  MUFU.EX2 R70, R70 ;  /* 0x0000004600467308 */ /* 0x000e220000000800 */
[----:B-1----:R-:W-:-:S01]  /*1b280*/  FADD.FTZ R11, R63, R26 ;  /* 0x0000001a3f0b7221 */ /* 0x002fc20000010000 */
[----:B------:R-:W-:Y:S01]  /*1b290*/  FADD.FTZ R31, R41, R34 ;  /* 0x00000022291f7221 */ /* 0x000fe20000010000 */
[--C-:B------:R-:W-:Y:S01]  /*1b2a0*/  IMAD.MOV.U32 R27, RZ, RZ, R25.reuse ;  /* 0x000000ffff1b7224 */ /* 0x100fe200078e0019 */
[----:B------:R-:W-:Y:S01]  /*1b2b0*/  MOV R34, R25 ;  /* 0x0000001900227202 */ /* 0x000fe20000000f00 */
[----:B------:R-:W-:-:S02]  /*1b2c0*/  IMAD.MOV.U32 R41, RZ, RZ, R25 ;  /* 0x000000ffff297224 */ /* 0x000fc400078e0019 */
[----:B------:R-:W-:Y:S01]  /*1b2d0*/  FADD.FTZ R26, R60, R31 ;  /* 0x0000001f3c1a7221 */ /* 0x000fe20000010000 */
[----:B------:R-:W-:Y:S01]  /*1b2e0*/  IMAD.MOV.U32 R31, RZ, RZ, R25 ;  /* 0x000000ffff1f7224 */ /* 0x000fe200078e0019 */
[----:B------:R-:W1:Y:S01]  /*1b2f0*/  MUFU.EX2 R71, R71 ;  /* 0x0000004700477308 */ /* 0x000e620000000800 */
[----:B--2---:R-:W-:-:S01]  /*1b300*/  FADD.FTZ R37, R66, R11 ;  /* 0x0000000b42257221 */ /* 0x004fc20000010000 */
[----:B------:R-:W-:Y:S01]  /*1b310*/  FADD.FTZ R65, R65, R26 ;  /* 0x0000001a41417221 */ /* 0x000fe20000010000 */
[-C--:B------:R-:W-:Y:S01]  /*1b320*/  MOV R26, R25.reuse ;  /* 0x00000019001a7202 */ /* 0x080fe20000000f00 */
[--C-:B------:R-:W-:Y:S01]  /*1b330*/  IMAD.MOV.U32 R61, RZ, RZ, R25.reuse ;  /* 0x000000ffff3d7224 */ /* 0x100fe200078e0019 */
[----:B------:R-:W-:Y:S01]  /*1b340*/  MOV R62, R25 ;  /* 0x00000019003e7202 */ /* 0x000fe20000000f00 */
[----:B------:R-:W-:Y:S02]  /*1b350*/  IMAD.MOV.U32 R60, RZ, RZ, R25 ;  /* 0x000000ffff3c7224 */ /* 0x000fe400078e0019 */
[----:B------:R-:W2:Y:S01]  /*1b360*/  MUFU.EX2 R0, R0 ;  /* 0x0000000000007308 */ /* 0x000ea20000000800 */
[----:B0-----:R-:W-:-:S01]  /*1b370*/  FADD.FTZ R4, R70, R37 ;  /* 0x0000002546047221 */ /* 0x001fc20000010000 */
[----:B------:R-:W-:-:S02]  /*1b380*/  IMAD.MOV.U32 R37, RZ, RZ, R25 ;  /* 0x000000ffff257224 */ /* 0x000fc400078e0019 */
[----:B------:R-:W-:-:S04]  /*1b390*/  IMAD.MOV.U32 R67, RZ, RZ, R25 ;  /* 0x000000ffff437224 */ /* 0x000fc800078e0019 */
[----:B------:R-:W0:Y:S01]  /*1b3a0*/  MUFU.EX2 R47, R47 ;  /* 0x0000002f002f7308 */ /* 0x000e220000000800 */
[C---:B-1----:R-:W-:Y:S01]  /*1b3b0*/  F2FP.SATFINITE.E4M3.F32.PACK_AB_MERGE_C R70, R71.reuse, R70, RZ ;  /* 0x000000464746723e */ /* 0x042fe200048070ff */
[----:B------:R-:W-:Y:S01]  /*1b3c0*/  FADD.FTZ R71, R71, R4 ;  /* 0x0000000447477221 */ /* 0x000fe20000010000 */
[----:B------:R-:W-:-:S01]  /*1b3d0*/  FADD.FTZ R4, R44, R65 ;  /* 0x000000412c047221 */ /* 0x000fc20000010000 */
[--C-:B------:R-:W-:Y:S01]  /*1b3e0*/  IMAD.MOV.U32 R65, RZ, RZ, R25.reuse ;  /* 0x000000ffff417224 */ /* 0x100fe200078e0019 */
[----:B------:R-:W-:Y:S01]  /*1b3f0*/  F2FP.SATFINITE.E4M3.F32.PACK_AB_MERGE_C R183, R66, R63, R70 ;  /* 0x0000003f42b7723e */ /* 0x000fe20004807046 */
[----:B------:R-:W-:Y:S02]  /*1b400*/  IMAD.MOV.U32 R63, RZ, RZ, R25 ;  /* 0x000000ffff3f7224 */ /* 0x000fe400078e0019 */
[----:B------:R-:W-:-:S01]  /*1b410*/  FADD.FTZ R3, R45, R4 ;  /* 0x000000042d037221 */ /* 0x000fc20000010000 */
[----:B------:R-:W1:Y:S01]  /*1b420*/  MUFU.EX2 R46, R46 ;  /* 0x0000002e002e7308 */ /* 0x000e620000000800 */
[----:B--2---:R-:W-:-:S01]  /*1b430*/  FADD.FTZ R14, R0, R71 ;  /* 0x00000047000e7221 */ /* 0x004fc20000010000 */
[----:B------:R-:W-:Y:S01]  /*1b440*/  MOV R66, R25 ;  /* 0x0000001900427202 */ /* 0x000fe20000000f00 */
[----:B------:R-:W-:-:S01]  /*1b450*/  FADD.FTZ R4, R64, R3 ;  /* 0x0000000340047221 */ /* 0x000fc20000010000 */
[----:B------:R-:W-:Y:S01]  /*1b460*/  IMAD.MOV.U32 R71, RZ, RZ, R25 ;  /* 0x000000ffff477224 */ /* 0x000fe200078e0019 */
[----:B------:R-:W-:-:S03]  /*1b470*/  MOV R70, R25 ;  /* 0x0000001900467202 */ /* 0x000fc60000000f00 */
[----:B------:R-:W2:Y:S01]  /*1b480*/  MUFU.EX2 R69, R69 ;  /* 0x0000004500457308 */ /* 0x000ea20000000800 */
[----:B0-----:R-:W-:-:S07]  /*1b490*/  FADD.FTZ R15, R47, R14 ;  /* 0x0000000e2f0f7221 */ /* 0x001fce0000010000 */
[----:B------:R-:W0:Y:S01]  /*1b4a0*/  MUFU.EX2 R49, R49 ;  /* 0x0000003100317308 */ /* 0x000e220000000800 */
[----:B-1----:R-:W-:-:S07]  /*1b4b0*/  FADD.FTZ R14, R46, R15 ;  /* 0x0000000f2e0e7221 */ /* 0x002fce0000010000 */
[----:B------:R-:W1:Y:S01]  /*1b4c0*/  MUFU.EX2 R52, R52 ;  /* 0x0000003400347308 */ /* 0x000e620000000800 */
[C---:B--2---:R-:W-:Y:S01]  /*1b4d0*/  F2FP.SATFINITE.E4M3.F32.PACK_AB_MERGE_C R184, R69.reuse, R64, RZ ;  /* 0x0000004045b8723e */ /* 0x044fe200048070ff */
[----:B------:R-:W-:Y:S01]  /*1b4e0*/  FADD.FTZ R69, R69, R4 ;  /* 0x0000000445457221 */ /* 0x000fe20000010000 */
[--C-:B------:R-:W-:Y:S02]  /*1b4f0*/  IMAD.MOV.U32 R64, RZ, RZ, R25.reuse ;  /* 0x000000ffff407224 */ /* 0x100fe400078e0019 */
[----:B------:R-:W-:Y:S01]  /*1b500*/  F2FP.SATFINITE.E4M3.F32.PACK_AB_MERGE_C R184, R45, R44, R184 ;  /* 0x0000002c2db8723e */ /* 0x000fe200048070b8 */
[--C-:B------:R-:W-:Y:S02]  /*1b510*/  IMAD.MOV.U32 R45, RZ, RZ, R25.reuse ;  /* 0x000000ffff2d7224 */ /* 0x100fe400078e0019 */
[----:B------:R-:W2:Y:S01]  /*1b520*/  MUFU.EX2 R53, R53 ;  /* 0x0000003500357308 */ /* 0x000ea20000000800 */
[C---:B0-----:R-:W-:Y:S01]  /*1b530*/  F2FP.SATFINITE.E4M3.F32.PACK_AB_MERGE_C R46, R49.reuse, R46, RZ ;  /* 0x0000002e312e723e */ /* 0x041fe200048070ff */
[----:B------:R-:W-:Y:S01]  /*1b540*/  FADD.FTZ R49, R49, R14 ;  /* 0x0000000e31317221 */ /* 0x000fe20000010000 */
[----:B------:R-:W-:-:S02]  /*1b550*/  IMAD.MOV.U32 R44, RZ, RZ, R25 ;  /* 0x000000ffff2c7224 */ /* 0x000fc400078e0019 */
[----:B------:R-:W-:Y:S01]  /*1b560*/  F2FP.SATFINITE.E4M3.F32.PACK_AB_MERGE_C R185, R47, R0, R46 ;  /* 0x000000002fb9723e */ /* 0x000fe2000480702e */
[----:B------:R-:W-:-:S01]  /*1b570*/  FADD.FTZ R14, R28, R49 ;  /* 0x000000311c0e7221 */ /* 0x000fc20000010000 */
[----:B------:R-:W-:Y:S01]  /*1b580*/  IMAD.MOV.U32 R47, RZ, RZ, R25 ;  /* 0x000000ffff2f7224 */ /* 0x000fe200078e0019 */
[----:B------:R0:W3:Y:S01]  /*1b590*/  MUFU.EX2 R29, R50 ;  /* 0x00000032001d7308 */ /* 0x0000e20000000800 */
[----:B-1----:R-:W-:-:S01]  /*1b5a0*/  FADD.FTZ R4, R52, R69 ;  /* 0x0000004534047221 */ /* 0x002fc20000010000 */
[----:B------:R-:W-:Y:S01]  /*1b5b0*/  MOV R46, R25 ;  /* 0x00000019002e7202 */ /* 0x000fe20000000f00 */
[--C-:B------:R-:W-:Y:S02]  /*1b5c0*/  IMAD.MOV.U32 R49, RZ, RZ, R25.reuse ;  /* 0x000000ffff317224 */ /* 0x100fe400078e0019 */
[----:B------:R-:W-:-:S03]  /*1b5d0*/  IMAD.MOV.U32 R69, RZ, RZ, R25 ;  /* 0x000000ffff457224 */ /* 0x000fc600078e0019 */
[----:B------:R-:W-:Y:S01]  /*1b5e0*/  MUFU.EX2 R68, R68 ;  /* 0x0000004400447308 */ /* 0x000fe20000000800 */
[----:B--2---:R-:W-:-:S01]  /*1b5f0*/  FADD.FTZ R3, R53, R4 ;  /* 0x0000000435037221 */ /* 0x004fc20000010000 */
[----:B0-----:R-:W-:-:S06]  /*1b600*/  MOV R50, R25 ;  /* 0x0000001900327202 */ /* 0x001fcc0000000f00 */
[----:B------:R0:W1:Y:S01]  /*1b610*/  MUFU.EX2 R73, R78 ;  /* 0x0000004e00497308 */ /* 0x0000620000000800 */
[----:B---3--:R-:W-:-:S07]  /*1b620*/  FADD.FTZ R14, R29, R14 ;  /* 0x0000000e1d0e7221 */ /* 0x008fce0000010000 */
[----:B------:R-:W2:Y:S01]  /*1b630*/  MUFU.EX2 R55, R55 ;  /* 0x0000003700377308 */ /* 0x000ea20000000800 */
[----:B0-----:R-:W-:-:S07]  /*1b640*/  FFMA.FTZ R78, R100, UR52, -R97 ;  /* 0x00000034644e7c23 */ /* 0x001fce0008010861 */
[----:B------:R-:W0:Y:S01]  /*1b650*/  MUFU.EX2 R54, R54 ;  /* 0x0000003600367308 */ /* 0x000e220000000800 */
[----:B-1----:R-:W-:Y:S01]  /*1b660*/  F2FP.SATFINITE.E4M3.F32.PACK_AB_MERGE_C R186, R73, R68, RZ ;  /* 0x0000004449ba723e */ /* 0x002fe200048070ff */
[----:B------:R-:W-:-:S03]  /*1b670*/  FADD.FTZ R68, R68, R3 ;  /* 0x0000000344447221 */ /* 0x000fc60000010000 */
[----:B------:R-:W-:Y:S01]  /*1b680*/  F2FP.SATFINITE.E4M3.F32.PACK_AB_MERGE_C R186, R53, R52, R186 ;  /* 0x0000003435ba723e */ /* 0x000fe200048070ba */
[----:B------:R-:W-:-:S01]  /*1b690*/  FADD.FTZ R73, R73, R68 ;  /* 0x0000004449497221 */ /* 0x000fc20000010000 */
[----:B------:R-:W-:Y:S01]  /*1b6a0*/  IMAD.MOV.U32 R53, RZ, RZ, R25 ;  /* 0x000000ffff357224 */ /* 0x000fe200078e0019 */
[----:B------:R-:W-:Y:S01]  /*1b6b0*/  MUFU.EX2 R58, R58 ;  /* 0x0000003a003a7308 */ /* 0x000fe20000000800 */
[----:B--2---:R-:W-:-:S01]  /*1b6c0*/  FADD.FTZ R3, R55, R14 ;  /* 0x0000000e37037221 */ /* 0x004fc20000010000 */
[--C-:B------:R-:W-:Y:S02]  /*1b6d0*/  IMAD.MOV.U32 R52, RZ, RZ, R25.reuse ;  /* 0x000000ffff347224 */ /* 0x100fe400078e0019 */
[----:B------:R-:W-:-:S04]  /*1b6e0*/  IMAD.MOV.U32 R68, RZ, RZ, R25 ;  /* 0x000000ffff447224 */ /* 0x000fc800078e0019 */
[----:B------:R-:W1:Y:S01]  /*1b6f0*/  MUFU.EX2 R59, R59 ;  /* 0x0000003b003b7308 */ /* 0x000e620000000800 */
[----:B0-----:R-:W-:-:S01]  /*1b700*/  FADD.FTZ R3, R54, R3 ;  /* 0x0000000336037221 */ /* 0x001fc20000010000 */
[----:B------:R-:W-:Y:S02]  /*1b710*/  F2FP.SATFINITE.E4M3.F32.PACK_AB_MERGE_C R55, R54, R55, RZ ;  /* 0x000000373637723e */ /* 0x000fe400048070ff */
[----:B------:R-:W-:Y:S02]  /*1b720*/  MOV R54, R25 ;  /* 0x0000001900367202 */ /* 0x000fe40000000f00 */
[----:B------:R-:W-:Y:S01]  /*1b730*/  F2FP.SATFINITE.E4M3.F32.PACK_AB_MERGE_C R187, R29, R28, R55 ;  /* 0x0000001c1dbb723e */ /* 0x000fe20004807037 */
[--C-:B------:R-:W-:Y:S01]  /*1b740*/  IMAD.MOV.U32 R29, RZ, RZ, R25.reuse ;  /* 0x000000ffff1d7224 */ /* 0x100fe200078e0019 */
[----:B------:R-:W0:Y:S01]  /*1b750*/  MUFU.EX2 R56, R56 ;  /* 0x0000003800387308 */ /* 0x000e220000000800 */
[--C-:B------:R-:W-:Y:S02]  /*1b760*/  IMAD.MOV.U32 R28, RZ, RZ, R25.reuse ;  /* 0x000000ffff1c7224 */ /* 0x100fe400078e0019 */
[----:B------:R-:W-:-:S05]  /*1b770*/  IMAD.MOV.U32 R55, RZ, RZ, R25 ;  /* 0x000000ffff377224 */ /* 0x000fca00078e0019 */
[----:B------:R-:W2:Y:S01]  /*1b780*/  MUFU.EX2 R57, R57 ;  /* 0x0000003900397308 */ /* 0x000ea20000000800 */
[----:B-1----:R-:W-:-:S07]  /*1b790*/  F2FP.SATFINITE.E4M3.F32.PACK_AB_MERGE_C R5, R59, R58, RZ ;  /* 0x0000003a3b05723e */ /* 0x002fce00048070ff */
[----:B------:R1:W3:Y:S01]  /*1b7a0*/  MUFU.EX2 R8, R48 ;  /* 0x0000003000087308 */ /* 0x0002e20000000800 */
[----:B0-----:R-:W-:-:S01]  /*1b7b0*/  FADD.FTZ R4, R56, R73 ;  /* 0x0000004938047221 */ /* 0x001fc20000010000 */
[----:B------:R-:W-:-:S06]  /*1b7c0*/  IMAD.MOV.U32 R73, RZ, RZ, R25 ;  /* 0x000000ffff497224 */ /* 0x000fcc00078e0019 */
[----:B------:R0:W4:Y:S01]  /*1b7d0*/  MUFU.EX2 R11, R74 ;  /* 0x0000004a000b7308 */ /* 0x0001220000000800 */
[C---:B--2---:R-:W-:Y:S01]  /*1b7e0*/  F2FP.SATFINITE.E4M3.F32.PACK_AB_MERGE_C R188, R57.reuse, R56, R5 ;  /* 0x0000003839bc723e */ /* 0x044fe20004807005 */
[----:B------:R-:W-:Y:S01]  /*1b7f0*/  FADD.FTZ R57, R57, R4 ;  /* 0x0000000439397221 */ /* 0x000fe20000010000 */
[--C-:B-1----:R-:W-:Y:S02]  /*1b800*/  IMAD.MOV.U32 R48, RZ, RZ, R25.reuse ;  /* 0x000000ffff307224 */ /* 0x102fe400078e0019 */
[----:B------:R-:W-:Y:S02]  /*1b810*/  IMAD.MOV.U32 R56, RZ, RZ, R25 ;  /* 0x000000ffff387224 */ /* 0x000fe400078e0019 */
[----:B------:R-:W-:-:S01]  /*1b820*/  FADD.FTZ R58, R58, R57 ;  /* 0x000000393a3a7221 */ /* 0x000fc20000010000 */
[----:B------:R-:W-:Y:S01]  /*1b830*/  IMAD.MOV.U32 R57, RZ, RZ, R25 ;  /* 0x000000ffff397224 */ /* 0x000fe200078e0019 */
[----:B------:R-:W1:Y:S01]  /*1b840*/  MUFU.EX2 R30, R30 ;  /* 0x0000001e001e7308 */ /* 0x000e620000000800 */
[----:B---3--:R-:W-:-:S01]  /*1b850*/  FADD.FTZ R6, R8, R3 ;  /* 0x0000000308067221 */ /* 0x008fc20000010000 */
[----:B------:R-:W-:Y:S01]  /*1b860*/  FADD.FTZ R59, R59, R58 ;  /* 0x0000003a3b3b7221 */ /* 0x000fe20000010000 */
[----:B------:R-:W-:-:S02]  /*1b870*/  MOV R58, R25 ;  /* 0x00000019003a7202 */ /* 0x000fc40000000f00 */
[----:B0-----:R-:W-:-:S03]  /*1b880*/  MOV R74, R25 ;  /* 0x00000019004a7202 */ /* 0x001fc60000000f00 */
[----:B------:R-:W0:Y:S01]  /*1b890*/  MUFU.EX2 R103, R103 ;  /* 0x0000006700677308 */ /* 0x000e220000000800 */
[----:B----4-:R-:W-:-:S07]  /*1b8a0*/  FADD.FTZ R5, R11, R6 ;  /* 0x000000060b057221 */ /* 0x010fce0000010000 */
[----:B------:R-:W-:Y:S01]  /*1b8b0*/  MUFU.EX2 R78, R78 ;  /* 0x0000004e004e7308 */ /* 0x000fe20000000800 */
[----:B-1----:R-:W-:-:S07]  /*1b8c0*/  FADD.FTZ R4, R30, R5 ;  /* 0x000000051e047221 */ /* 0x002fce0000010000 */
[----:B------:R-:W1:Y:S01]  /*1b8d0*/  MUFU.EX2 R79, R79 ;  /* 0x0000004f004f7308 */ /* 0x000e620000000800 */
[C---:B0-----:R-:W-:Y:S01]  /*1b8e0*/  F2FP.SATFINITE.E4M3.F32.PACK_AB_MERGE_C R30, R103.reuse, R30, RZ ;  /* 0x0000001e671e723e */ /* 0x041fe200048070ff */
[----:B------:R-:W-:-:S03]  /*1b8f0*/  FADD.FTZ R103, R103, R4 ;  /* 0x0000000467677221 */ /* 0x000fc60000010000 */
[----:B------:R-:W-:Y:S02]  /*1b900*/  F2FP.SATFINITE.E4M3.F32.PACK_AB_MERGE_C R189, R11, R8, R30 ;  /* 0x000000080bbd723e */ /* 0x000fe4000480701e */
[----:B------:R-:W-:Y:S01]  /*1b910*/  MOV R30, R25 ;  /* 0x00000019001e7202 */ /* 0x000fe20000000f00 */
[----:B------:R-:W0:Y:S08]  /*1b920*/  MUFU.EX2 R72, R72 ;  /* 0x0000004800487308 */ /* 0x000e300000000800 */
[----:B------:R-:W2:Y:S01]  /*1b930*/  MUFU.EX2 R77, R77 ;  /* 0x0000004d004d7308 */ /* 0x000ea20000000800 */
[----:B-1----:R-:W-:-:S07]  /*1b940*/  F2FP.SATFINITE.E4M3.F32.PACK_AB_MERGE_C R5, R79, R78, RZ ;  /* 0x0000004e4f05723e */ /* 0x002fce00048070ff */
[----:B------:R-:W-:Y:S01]  /*1b950*/  MUFU.EX2 R102, R102 ;  /* 0x0000006600667308 */ /* 0x000fe20000000800 */
[----:B0-----:R-:W-:-:S01]  /*1b960*/  FADD.FTZ R4, R72, R59 ;  /* 0x0000003b48047221 */ /* 0x001fc20000010000 */
[----:B------:R-:W-:-:S06]  /*1b970*/  IMAD.MOV.U32 R59, RZ, RZ, R25 ;  /* 0x000000ffff3b7224 */ /* 0x000fcc00078e0019 */
[----:B------:R0:W1:Y:S01]  /*1b980*/  MUFU.EX2 R3, R82 ;  /* 0x0000005200037308 */ /* 0x0000620000000800 */
[C---:B--2---:R-:W-:Y:S01]  /*1b990*/  F2FP.SATFINITE.E4M3.F32.PACK_AB_MERGE_C R190, R77.reuse, R72, R5 ;  /* 0x000000484dbe723e */ /* 0x044fe20004807005 */
[----:B------:R-:W-:Y:S01]  /*1b9a0*/  FADD.FTZ R77, R77, R4 ;  /* 0x000000044d4d7221 */ /* 0x000fe20000010000 */
[----:B------:R-:W-:-:S03]  /*1b9b0*/  IMAD.MOV.U32 R72, RZ, RZ, R25 ;  /* 0x000000ffff487224 */ /* 0x000fc600078e0019 */
[----:B------:R-:W-:Y:S01]  /*1b9c0*/  FADD.FTZ R0, R78, R77 ;  /* 0x0000004d4e007221 */ /* 0x000fe20000010000 */
[--C-:B------:R-:W-:Y:S01]  /*1b9d0*/  IMAD.MOV.U32 R77, RZ, RZ, R25.reuse ;  /* 0x000000ffff4d7224 */ /* 0x100fe200078e0019 */
[----:B------:R-:W2:Y:S01]  /*1b9e0*/  MUFU.EX2 R104, R104 ;  /* 0x0000006800687308 */ /* 0x000ea20000000800 */
[-C--:B------:R-:W-:Y:S01]  /*1b9f0*/  MOV R78, R25.reuse ;  /* 0x00000019004e7202 */ /* 0x080fe20000000f00 */
[----:B------:R-:W-:Y:S01]  /*1ba00*/  FADD.FTZ R0, R79, R0 ;  /* 0x000000004f007221 */ /* 0x000fe20000010000 */
[----:B------:R-:W-:Y:S01]  /*1ba10*/  IMAD.MOV.U32 R79, RZ, RZ, R25 ;  /* 0x000000ffff4f7224 */ /* 0x000fe200078e0019 */
[----:B0-----:R-:W-:-:S04]  /*1ba20*/  MOV R82, R25 ;  /* 0x0000001900527202 */ /* 0x001fc80000000f00 */
[----:B------:R-:W0:Y:S01]  /*1ba30*/  MUFU.EX2 R99, R99 ;  /* 0x0000006300637308 */ /* 0x000e220000000800 */
[----:B-1----:R-:W-:Y:S01]  /*1ba40*/  F2FP.SATFINITE.E4M3.F32.PACK_AB_MERGE_C R4, R3, R102, RZ ;  /* 0x000000660304723e */ /* 0x002fe200048070ff */
[----:B--2---:R-:W-:-:S03]  /*1ba50*/  FADD.FTZ R6, R104, R103 ;  /* 0x0000006768067221 */ /* 0x004fc60000010000 */
[----:B0-----:R-:W-:Y:S01]  /*1ba60*/  F2FP.SATFINITE.E4M3.F32.PACK_AB_MERGE_C R191, R99, R104, R4 ;  /* 0x0000006863bf723e */ /* 0x001fe20004807004 */
[----:B------:R-:W-:Y:S02]  /*1ba70*/  VIADD R4, R147, 0xfffffffe ;  /* 0xfffffffe93047836 */ /* 0x000fe40000000000 */
[----:B------:R-:W-:-:S03]  /*1ba80*/  FADD.FTZ R5, R99, R6 ;  /* 0x0000000663057221 */ /* 0x000fc60000010000 */
[----:B------:R-:W-:Y:S01]  /*1ba90*/  ISETP.GE.AND P1, PT, R4, R211, PT ;  /* 0x000000d30400720c */ /* 0x000fe20003f26270 */
[----:B------:R-:W-:-:S04]  /*1baa0*/  FADD.FTZ R102, R102, R5 ;  /* 0x0000000566667221 */ /* 0x000fc80000010000 */
[----:B------:R-:W-:-:S08]  /*1bab0*/  FADD.FTZ R3, R3, R102 ;  /* 0x0000006603037221 */ /* 0x000fd00000010000 */
[----:B------:R-:W-:Y:S05]  /*1bac0*/  @!P1 BRA `(.L_x_584) ;  /* 0x0000003c009c9947 */ /* 0x000fea0003800000 */
[----:B------:R-:W-:Y:S01]  /*1bad0*/  IMAD.MOV.U32 R5, RZ, RZ, R90 ;  /* 0x000000ffff057224 */ /* 0x000fe200078e005a */
[----:B------:R-:W-:Y:S01]  /*1bae0*/  MOV R8, R202 ;  /* 0x000000ca00087202 */ /* 0x000fe20000000f00 */
[----:B------:R-:W-:Y:S01]  /*1baf0*/  IMAD.MOV.U32 R6, RZ, RZ, R92 ;  /* 0x000000ffff067224 */ /* 0x000fe200078e005c */
[----:B------:R-:W-:Y:S01]  /*1bb00*/  CS2R R86, SRZ ;  /* 0x0000000000567805 */ /* 0x000fe2000001ff00 */
[----:B------:R-:W-:Y:S01]  /*1bb10*/  IMAD.MOV.U32 R7, RZ, RZ, R208 ;  /* 0x000000ffff077224 */ /* 0x000fe200078e00d0 */
        /* <DEDUP_REMOVED lines=30> */
[----:B------:R-:W-:-:S07]  /*1bd00*/  CS2R R24, SRZ ;  /* 0x0000000000187805 */ /* 0x000fce000001ff00 */
.L_x_596:
[----:B------:R-:W-:Y:S01]  /*1bd10*/  ISETP.NE.AND P1, PT, R8, 0x1, PT ;  /* 0x000000010800780c */ /* 0x000fe20003f25270 */
[----:B------:R-:W-:Y:S05]  /*1bd20*/  YIELD ;  /* 0x0000000000007946 */ /* 0x000fea0003800000 */
[----:B------:R-:W-:Y:S02]  /*1bd30*/  SEL R208, RZ, 0x1, P1 ;  /* 0x00000001ffd07807 */ /* 0x000fe40000800000 */
[----:B------:R-:W-:Y:S02]  /*1bd40*/  ISETP.NE.AND P1, PT, R212, RZ, PT ;  /* 0x000000ffd400720c */ /* 0x000fe40003f25270 */
[----:B------:R-:W-:-:S11]  /*1bd50*/  LOP3.LUT R208, R7, R208, RZ, 0x3c, !PT ;  /* 0x000000d007d07212 */ /* 0x000fd600078e3cff */
[----:B------:R-:W-:Y:S05]  /*1bd60*/  @P1 BRA `(.L_x_585) ;  /* 0x00000000003c1947 */ /* 0x000fea0003800000 */
[----:B------:R-:W-:Y:S05]  /*1bd70*/  @!P0 BRA `(.L_x_586) ;  /* 0x0000000000048947 */ /* 0x000fea0003800000 */
[----:B------:R-:W-:Y:S01]  /*1bd80*/  BPT.TRAP 0x1 ;  /* 0x000000040000795c */ /* 0x000fe20000300000 */
.L_x_586:
[----:B------:R-:W-:-:S05]  /*1bd90*/  VIADD R10, R8, 0x1 ;  /* 0x00000001080a7836 */ /* 0x000fca0000000000 */
[----:B------:R-:W-:-:S04]  /*1bda0*/  ISETP.NE.AND P2, PT, R10, 0x2, PT ;  /* 0x000000020a00780c */ /* 0x000fc80003f45270 */
[----:B------:R-:W-:Y:S02]  /*1bdb0*/  SEL R11, R10, RZ, P2 ;  /* 0x000000ff0a0b7207 */ /* 0x000fe40001000000 */
[----:B------:R-:W-:-:S03]  /*1bdc0*/  SHF.L.U32 R10, R208, 0x1f, RZ ;  /* 0x0000001fd00a7819 */ /* 0x000fc600000006ff */
[----:B------:R-:W-:-:S04]  /*1bdd0*/  IMAD R11, R11, 0x8, R18 ;  /* 0x000000080b0b7824 */ /* 0x000fc800078e0212 */
[----:B------:R0:W1:Y:S01]  /*1bde0*/  SYNCS.PHASECHK.TRANS64.TRYWAIT P2, [R11+URZ+0x29830], R10 ;  /* 0x0298300a0b0075a7 */ /* 0x000062000804017f */
[----:B------:R-:W-:Y:S05]  /*1bdf0*/  @!P0 BRA `(.L_x_587) ;  /* 0x0000000000048947 */ /* 0x000fea0003800000 */
[----:B------:R-:W-:Y:S01]  /*1be00*/  BPT.TRAP 0x1 ;  /* 0x000000040000795c */ /* 0x000fe20000300000 */
.L_x_587:
[----:B------:R-:W-:Y:S04]  /*1be10*/  BSSY B0, `(.L_x_585) ;  /* 0x0000004000007945 */ /* 0x000fe80003800000 */
[----:B-1----:R-:W-:Y:S05]  /*1be20*/  @P2 BRA `(.L_x_588) ;  /* 0x0000000000082947 */ /* 0x002fea0003800000 */
[----:B------:R-:W1:Y:S02]  /*1be30*/  SYNCS.PHASECHK.TRANS64.TRYWAIT P2, [R11+URZ+0x29830], R10 ;  /* 0x0298300a0b0075a7 */ /* 0x000e64000804017f */
[----:B-1----:R-:W-:Y:S05]  /*1be40*/  @!P2 BRA `(.L_x_589) ;  /* 0x000001180054a947 */ /* 0x002fea0003800000 */
.L_x_588:
[----:B------:R-:W-:Y:S05]  /*1be50*/  BSYNC B0 ;  /* 0x0000000000007941 */ /* 0x000fea0003800000 */
.L_x_585:
[----:B01----:R-:W0:Y:S01]  /*1be60*/  S2R R10, SR_TID.X ;  /* 0x00000000000a7919 */ /* 0x003e220000002100 */
[----:B------:R-:W-:Y:S01]  /*1be70*/  VIADD R202, R8, 0x1 ;  /* 0x0000000108ca7836 */ /* 0x000fe20000000000 */
[----:B------:R-:W-:Y:S05]  /*1be80*/  WARPSYNC.ALL ;  /* 0x0000000000007948 */ /* 0x000fea0003800000 */
[C---:B------:R-:W-:Y:S01]  /*1be90*/  ISETP.NE.AND P2, PT, R202.reuse, 0x2, PT ;  /* 0x00000002ca00780c */ /* 0x040fe20003f45270 */
[----:B------:R-:W-:Y:S01]  /*1bea0*/  IMAD.MOV.U32 R11, RZ, RZ, -0x7fffffe0 ;  /* 0x80000020ff0b7424 */ /* 0x000fe200078e00ff */
[----:B------:R-:W-:Y:S01]  /*1beb0*/  UMOV UR20, UR28 ;  /* 0x0000001c00147c82 */ /* 0x000fe20008000000 */
[----:B------:R-:W-:Y:S01]  /*1bec0*/  UMOV UR21, UR29 ;  /* 0x0000001d00157c82 */ /* 0x000fe20008000000 */
[----:B------:R-:W-:Y:S01]  /*1bed0*/  SEL R202, R202, RZ, P2 ;  /* 0x000000ffcaca7207 */ /* 0x000fe20001000000 */
[----:B------:R-:W-:Y:S01]  /*1bee0*/  UMOV UR24, UR28 ;  /* 0x0000001c00187c82 */ /* 0x000fe20008000000 */
[----:B------:R-:W-:Y:S01]  /*1bef0*/  R2UR UR23, R11 ;  /* 0x000000000b1772ca */ /* 0x000fe200000e0000 */
[----:B------:R-:W-:Y:S01]  /*1bf00*/  UMOV UR25, UR29 ;  /* 0x0000001d00197c82 */ /* 0x000fe20008000000 */
[----:B------:R-:W-:Y:S01]  /*1bf10*/  MOV R13, 0x80000020 ;  /* 0x80000020000d7802 */ /* 0x000fe20000000f00 */
[----:B------:R-:W-:Y:S01]  /*1bf20*/  IMAD.MOV.U32 R21, RZ, RZ, -0x7fffffe0 ;  /* 0x80000020ff157424 */ /* 0x000fe200078e00ff */
[----:B------:R-:W-:Y:S01]  /*1bf30*/  UMOV UR32, UR28 ;  /* 0x0000001c00207c82 */ /* 0x000fe20008000000 */
[----:B------:R-:W-:Y:S01]  /*1bf40*/  IMAD.MOV.U32 R15, RZ, RZ, -0x7fffffe0 ;  /* 0x80000020ff0f7424 */ /* 0x000fe200078e00ff */
[----:B------:R-:W-:Y:S01]  /*1bf50*/  R2UR UR27, R13 ;  /* 0x000000000d1b72ca */ /* 0x000fe200000e0000 */
[----:B------:R-:W-:Y:S01]  /*1bf60*/  UMOV UR33, UR29 ;  /* 0x0000001d00217c82 */ /* 0x000fe20008000000 */
[----:B------:R-:W-:Y:S01]  /*1bf70*/  R2UR UR31, R21 ;  /* 0x00000000151f72ca */ /* 0x000fe200000e0000 */
[----:B------:R-:W-:Y:S01]  /*1bf80*/  UMOV UR40, UR28 ;  /* 0x0000001c00287c82 */ /* 0x000fe20008000000 */
[----:B------:R-:W-:Y:S01]  /*1bf90*/  R2UR UR35, R15 ;  /* 0x000000000f2372ca */ /* 0x000fe200000e0000 */
[----:B------:R-:W-:Y:S01]  /*1bfa0*/  UMOV UR41, UR29 ;  /* 0x0000001d00297c82 */ /* 0x000fe20008000000 */
[----:B------:R-:W-:Y:S01]  /*1bfb0*/  R2UR UR43, R13 ;  /* 0x000000000d2b72ca */ /* 0x000fe200000e0000 */
[----:B------:R-:W-:Y:S01]  /*1bfc0*/  IMAD.MOV.U32 R13, RZ, RZ, -0x7fffffe0 ;  /* 0x80000020ff0d7424 */ /* 0x000fe200078e00ff */
[----:B------:R-:W-:Y:S01]  /*1bfd0*/  R2UR UR47, R21 ;  /* 0x00000000152f72ca */ /* 0x000fe200000e0000 */
[----:B------:R-:W-:Y:S01]  /*1bfe0*/  IMAD.MOV.U32 R11, RZ, RZ, -0x7fffffe0 ;  /* 0x80000020ff0b7424 */ /* 0x000fe200078e00ff */
[----:B------:R-:W-:-:S02]  /*1bff0*/  MOV R15, 0x80000020 ;  /* 0x80000020000f7802 */ /* 0x000fc40000000f00 */
[----:B0-----:R-:W-:-:S04]  /*1c000*/  SHF.R.U32.HI R10, RZ, 0x7, R10 ;  /* 0x00000007ff0a7819 */ /* 0x001fc8000001160a */
[----:B------:R-:W-:Y:S01]  /*1c010*/  IADD3 R88, R10, 0x8, RZ ;  /* 0x000000080a587810 */ /* 0x000fe20007ffe0ff */
[----:B------:R-:W-:-:S04]  /*1c020*/  IMAD R10, R202, 0x780, R9 ;  /* 0x00000780ca0a7824 */ /* 0x000fc800078e0209 */
[----:B------:R0:W-:Y:S01]  /*1c030*/  BAR.SYNC.DEFER_BLOCKING R88, 0x100 ;  /* 0x000400580000751d */ /* 0x0001e20000010000 */
[C---:B------:R-:W-:Y:S01]  /*1c040*/  R2UR UR22, R10.reuse ;  /* 0x000000000a1672ca */ /* 0x040fe200000e0000 */
[C---:B------:R-:W-:Y:S02]  /*1c050*/  VIADD R12, R10.reuse, 0x80 ;  /* 0x000000800a0c7836 */ /* 0x040fe40000000000 */
[C---:B------:R-:W-:Y:S02]  /*1c060*/  VIADD R20, R10.reuse, 0x100 ;  /* 0x000001000a147836 */ /* 0x040fe40000000000 */
[----:B------:R-:W-:Y:S01]  /*1c070*/  VIADD R14, R10, 0x180 ;  /* 0x000001800a0e7836 */ /* 0x000fe20000000000 */
[----:B------:R-:W-:Y:S01]  /*1c080*/  R2UR UR26, R12 ;  /* 0x000000000c1a72ca */ /* 0x000fe200000e0000 */
[----:B------:R-:W-:Y:S01]  /*1c090*/  VIADD R12, R10, 0x200 ;  /* 0x000002000a0c7836 */ /* 0x000fe20000000000 */
[----:B------:R-:W-:Y:S02]  /*1c0a0*/  R2UR UR30, R20 ;  /* 0x00000000141e72ca */ /* 0x000fe400000e0000 */
[----:B------:R-:W-:Y:S01]  /*1c0b0*/  R2UR UR34, R14 ;  /* 0x000000000e2272ca */ /* 0x000fe200000e0000 */
[----:B------:R-:W-:Y:S01]  /*1c0c0*/  VIADD R14, R10, 0x82 ;  /* 0x000000820a0e7836 */ /* 0x000fe20000000000 */
[----:B------:R-:W-:Y:S01]  /*1c0d0*/  R2UR UR42, R12 ;  /* 0x000000000c2a72ca */ /* 0x000fe200000e0000 */
[C---:B------:R-:W-:Y:S01]  /*1c0e0*/  VIADD R12, R10.reuse, 0x102 ;  /* 0x000001020a0c7836 */ /* 0x040fe20000000000 */
[----:B------:R-:W-:-:S04]  /*1c0f0*/  IADD3 R20, R10, 0x2, RZ ;  /* 0x000000020a147810 */ /* 0x000fc80007ffe0ff */
[----:B------:R-:W-:Y:S01]  /*1c100*/  R2UR UR46, R20 ;  /* 0x00000000142e72ca */ /* 0x000fe200000e0000 */
[----:B------:R-:W-:-:S06]  /*1c110*/  WARPGROUP.ARRIVE ;  /* 0x00000000000079c5 */ /* 0x000fcc0000000000 */
[----:B------:R-:W-:Y:S01]  /*1c120*/  QGMMA.64x32x32.F32.E4M3.E4M3 R152, gdesc[UR20], RZ, !UPT, gsb0 ;  /* 0x00600000149879f3 */ /* 0x000fe2000c0008ff */
[----:B------:R-:W-:Y:S01]  /*1c130*/  R2UR UR22, R14 ;  /* 0x000000000e1672ca */ /* 0x000fe200000e0000 */
[----:B------:R-:W-:Y:S01]  /*1c140*/  UMOV UR20, UR44 ;  /* 0x0000002c00147c82 */ /* 0x000fe20008000000 */
[----:B------:R-:W-:Y:S01]  /*1c150*/  R2UR UR23, R15 ;  /* 0x000000000f1772ca */ /* 0x000fe200000e0000 */
[----:B------:R-:W-:Y:S01]  /*1c160*/  UMOV UR21, UR45 ;  /* 0x0000002d00157c82 */ /* 0x000fe20008000000 */
        /* <DEDUP_REMOVED lines=11> */
[----:B------:R-:W-:Y:S03]  /*1c220*/  QGMMA.64x32x32.F32.E4M3.E4M3 R120, gdesc[UR28], RZ, !UPT, gsb0 ;  /* 0x006000001c7879f3 */ /* 0x000fe6000c0008ff */
[----:B------:R-:W-:Y:S02]  /*1c230*/  WARPGROUP.DEPBAR.LE gsb0, 0x0 ;  /* 0x00008000000079c5 */ /* 0x000fe40000010000 */
[----:B------:R-:W-:-:S06]  /*1c240*/  WARPGROUP.ARRIVE ;  /* 0x00000000000079c5 */ /* 0x000fcc0000000000 */
[----:B------:R-:W-:Y:S01]  /*1c250*/  QGMMA.64x32x32.F32.E4M3.E4M3 R104, gdesc[UR32], RZ, !UPT, gsb0 ;  /* 0x00600000206879f3 */ /* 0x000fe2000c0008ff */
[----:B------:R-:W-:Y:S01]  /*1c260*/  R2UR UR34, R12 ;  /* 0x000000000c2272ca */ /* 0x000fe200000e0000 */
[----:B------:R-:W-:Y:S01]  /*1c270*/  UMOV UR32, UR44 ;  /* 0x0000002c00207c82 */ /* 0x000fe20008000000 */
[----:B------:R-:W-:Y:S01]  /*1c280*/  R2UR UR35, R13 ;  /* 0x000000000d2372ca */ /* 0x000fe200000e0000 */
[----:B------:R-:W-:Y:S01]  /*1c290*/  UMOV UR33, UR45 ;  /* 0x0000002d00217c82 */ /* 0x000fe20008000000 */
[----:B------:R-:W-:Y:S01]  /*1c2a0*/  IMAD.MOV.U32 R13, RZ, RZ, -0x7fffffe0 ;  /* 0x80000020ff0d7424 */ /* 0x000fe200078e00ff */
[----:B------:R-:W-:Y:S01]  /*1c2b0*/  IADD3 R12, R10, 0x202, RZ ;  /* 0x000002020a0c7810 */ /* 0x000fe20007ffe0ff */
[----:B------:R-:W-:Y:S02]  /*1c2c0*/  WARPGROUP.DEPBAR.LE gsb0, 0x0 ;  /* 0x00008000000079c5 */ /* 0x000fe40000010000 */
[----:B0-----:R-:W-:-:S06]  /*1c2d0*/  WARPGROUP.ARRIVE ;  /* 0x00000000000079c5 */ /* 0x001fcc0000000000 */
[----:B------:R-:W-:Y:S01]  /*1c2e0*/  QGMMA.64x32x32.F32.E4M3.E4M3 R88, gdesc[UR40], RZ, !UPT, gsb0 ;  /* 0x00600000285879f3 */ /* 0x000fe2000c0008ff */
[----:B------:R-:W-:Y:S01]  /*1c2f0*/  R2UR UR42, R12 ;  /* 0x000000000c2a72ca */ /* 0x000fe200000e0000 */
[----:B------:R-:W-:Y:S01]  /*1c300*/  UMOV UR40, UR44 ;  /* 0x0000002c00287c82 */ /* 0x000fe20008000000 */
[----:B------:R-:W-:Y:S01]  /*1c310*/  R2UR UR43, R13 ;  /* 0x000000000d2b72ca */ /* 0x000fe200000e0000 */
[----:B------:R-:W-:Y:S01]  /*1c320*/  UMOV UR41, UR45 ;  /* 0x0000002d00297c82 */ /* 0x000fe20008000000 */
[----:B------:R-:W-:Y:S02]  /*1c330*/  VIADD R12, R10, 0x280 ;  /* 0x000002800a0c7836 */ /* 0x000fe40000000000 */
[----:B------:R-:W-:-:S03]  /*1c340*/  IMAD.MOV.U32 R13, RZ, RZ, -0x7fffffe0 ;  /* 0x80000020ff0d7424 */ /* 0x000fc600078e00ff */
[----:B------:R-:W-:Y:S02]  /*1c350*/  R2UR UR6, R12 ;  /* 0x000000000c0672ca */ /* 0x000fe400000e0000 */
[----:B------:R-:W-:Y:S01]  /*1c360*/  R2UR UR7, R13 ;  /* 0x000000000d0772ca */ /* 0x000fe200000e0000 */
[----:B------:R-:W-:Y:S01]  /*1c370*/  IMAD.MOV.U32 R13, RZ, RZ, -0x7fffffe0 ;  /* 0x80000020ff0d7424 */ /* 0x000fe200078e00ff */
[----:B------:R-:W-:Y:S01]  /*1c380*/  IADD3 R12, R10, 0x300, RZ ;  /* 0x000003000a0c7810 */ /* 0x000fe20007ffe0ff */
[----:B------:R-:W-:Y:S02]  /*1c390*/  WARPGROUP.DEPBAR.LE gsb0, 0x0 ;  /* 0x00008000000079c5 */ /* 0x000fe40000010000 */
[----:B------:R-:W-:-:S06]  /*1c3a0*/  WARPGROUP.ARRIVE ;  /* 0x00000000000079c5 */ /* 0x000fcc0000000000 */
[----:B------:R-:W-:Y:S03]  /*1c3b0*/  QGMMA.64x32x32.F32.E4M3.E4M3 R152, gdesc[UR44], R152, gsb0 ;  /* 0x006000002c9879f3 */ /* 0x000fe60008000898 */
        /* <DEDUP_REMOVED lines=36> */
[----:B------:R-:W-:Y:S01]  /*1c600*/  R2UR UR10, R12 ;  /* 0x000000000c0a72ca */ /* 0x000fe200000e0000 */
[----:B------:R-:W-:Y:S01]  /*1c610*/  VIADD R12, R10, 0x302 ;  /* 0x000003020a0c7836 */ /* 0x000fe20000000000 */
[----:B------:R-:W-:Y:S01]  /*1c620*/  R2UR UR11, R13 ;  /* 0x000000000d0b72ca */ /* 0x000fe200000e0000 */
        /* <DEDUP_REMOVED lines=106> */
[C---:B------:R-:W-:Y:S01]  /*1ccd0*/  VIADD R12, R10.reuse, 0x682 ;  /* 0x000006820a0c7836 */ /* 0x040fe20000000000 */
[----:B------:R-:W-:Y:S01]  /*1cce0*/  IADD3 R10, R10, 0x702, RZ ;  /* 0x000007020a0a7810 */ /* 0x000fe20007ffe0ff */
        /* <DEDUP_REMOVED lines=31> */
[----:B------:R-:W-:Y:S05]  /*1cee0*/  @P1 BRA `(.L_x_590) ;  /* 0x0000000000281947 */ /* 0x000fea0003800000 */
[----:B------:R-:W-:Y:S05]  /*1cef0*/  @!P0 BRA `(.L_x_591) ;  /* 0x0000000000048947 */ /* 0x000fea0003800000 */
[----:B------:R-:W-:Y:S01]  /*1cf00*/  BPT.TRAP 0x1 ;  /* 0x000000040000795c */ /* 0x000fe20000300000 */
.L_x_591:
[----:B------:R-:W-:Y:S01]  /*1cf10*/  SHF.L.U32 R7, R7, 0x1f, RZ ;  /* 0x0000001f07077819 */ /* 0x000fe200000006ff */
[----:B------:R-:W-:-:S04]  /*1cf20*/  IMAD R10, R8, 0x8, R18 ;  /* 0x00000008080a7824 */ /* 0x000fc800078e0212 */
[----:B------:R0:W1:Y:S01]  /*1cf30*/  SYNCS.PHASECHK.TRANS64.TRYWAIT P1, [R10+URZ+0x29850], R7 ;  /* 0x029850070a0075a7 */ /* 0x000062000802017f */
[----:B------:R-:W-:Y:S05]  /*1cf40*/  @!P0 BRA `(.L_x_592) ;  /* 0x0000000000048947 */ /* 0x000fea0003800000 */
[----:B------:R-:W-:Y:S01]  /*1cf50*/  BPT.TRAP 0x1 ;  /* 0x000000040000795c */ /* 0x000fe20000300000 */
.L_x_592:
[----:B-1----:R-:W-:Y:S05]  /*1cf60*/  @P1 BRA `(.L_x_590) ;  /* 0x0000000000081947 */ /* 0x002fea0003800000 */
[----:B------:R-:W1:Y:S02]  /*1cf70*/  SYNCS.PHASECHK.TRANS64.TRYWAIT P1, [R10+URZ+0x29850], R7 ;  /* 0x029850070a0075a7 */ /* 0x000e64000802017f */
[----:B-1----:R-:W-:Y:S05]  /*1cf80*/  @!P1 BRA `(.L_x_593) ;  /* 0x0000010800189947 */ /* 0x002fea0003800000 */
.L_x_590:
[----:B01----:R-:W-:Y:S01]  /*1cf90*/  VIADD R7, R18, 0x400 ;  /* 0x0000040012077836 */ /* 0x003fe20000000000 */
[----:B------:R-:W-:Y:S01]  /*1cfa0*/  MOV R11, 0xc0000010 ;  /* 0xc0000010000b7802 */ /* 0x000fe20000000f00 */
[----:B------:R-:W-:Y:S05]  /*1cfb0*/  WARPSYNC.ALL ;  /* 0x0000000000007948 */ /* 0x000fea0003800000 */
[----:B------:R-:W-:Y:S01]  /*1cfc0*/  SHF.R.U32.HI R7, RZ, 0x4, R7 ;  /* 0x00000004ff077819 */ /* 0x000fe20000011607 */
[----:B------:R-:W-:Y:S01]  /*1cfd0*/  WARPGROUP.ARRIVE ;  /* 0x00000000000079c5 */ /* 0x000fe20000000000 */
[----:B------:R-:W-:Y:S01]  /*1cfe0*/  R2UR UR7, R11 ;  /* 0x000000000b0772ca */ /* 0x000fe200000e0000 */
[----:B------:R-:W-:Y:S01]  /*1cff0*/  IMAD.MOV.U32 R13, RZ, RZ, -0x3ffffff0 ;  /* 0xc0000010ff0d7424 */ /* 0x000fe200078e00ff */
[----:B------:R-:W-:-:S03]  /*1d000*/  LOP3.LUT R7, R7, 0x3fff, RZ, 0xc0, !PT ;  /* 0x00003fff07077812 */ /* 0x000fc600078ec0ff */
[----:B------:R-:W0:Y:S01]  /*1d010*/  S2R R14, SR_TID.X ;  /* 0x00000000000e7919 */ /* 0x000e220000002100 */
[----:B------:R-:W-:Y:S02]  /*1d020*/  MOV R11, 0xc0000010 ;  /* 0xc0000010000b7802 */ /* 0x000fe40000000f00 */
[----:B------:R-:W-:-:S05]  /*1d030*/  LOP3.LUT R7, R7, 0x10000, RZ, 0xfc, !PT ;  /* 0x0001000007077812 */ /* 0x000fca00078efcff */
[----:B------:R-:W-:-:S04]  /*1d040*/  IMAD R10, R8, 0x500, R7 ;  /* 0x00000500080a7824 */ /* 0x000fc800078e0207 */
[C---:B------:R-:W-:Y:S01]  /*1d050*/  VIADD R12, R10.reuse, 0x100 ;  /* 0x000001000a0c7836 */ /* 0x040fe20000000000 */
[----:B------:R-:W-:-:S13]  /*1d060*/  R2UR UR6, R10 ;  /* 0x000000000a0672ca */ /* 0x000fda00000e0000 */
[----:B------:R-:W-:Y:S01]  /*1d070*/  QGMMA.64x128x32.F32.E4M3.E4M3 R24, R172, gdesc[UR4], R24, gsb0 ;  /* 0x01e00004ac187df3 */ /* 0x000fe20008000818 */
[----:B------:R-:W-:Y:S01]  /*1d080*/  R2UR UR6, R12 ;  /* 0x000000000c0672ca */ /* 0x000fe200000e0000 */
[----:B------:R-:W-:Y:S01]  /*1d090*/  VIADD R12, R10, 0x200 ;  /* 0x000002000a0c7836 */ /* 0x000fe20000000000 */
[----:B------:R-:W-:Y:S02]  /*1d0a0*/  R2UR UR7, R13 ;  /* 0x000000000d0772ca */ /* 0x000fe400000e0000 */
[----:B------:R-:W-:Y:S02]  /*1d0b0*/  MOV R13, 0xc0000010 ;  /* 0xc0000010000d7802 */ /* 0x000fe40000000f00 */
[----:B0-----:R-:W-:-:S04]  /*1d0c0*/  SHF.R.U32.HI R14, RZ, 0x7, R14 ;  /* 0x00000007ff0e7819 */ /* 0x001fc8000001160e */
[----:B------:R-:W-:Y:S01]  /*1d0d0*/  IADD3 R7, -R14, 0xb, RZ ;  /* 0x0000000b0e077810 */ /* 0x000fe20007ffe1ff */
[----:B------:R-:W-:Y:S02]  /*1d0e0*/  WARPGROUP.DEPBAR.LE gsb0, 0x0 ;  /* 0x00008000000079c5 */ /* 0x000fe40000010000 */
[----:B------:R-:W-:-:S06]  /*1d0f0*/  WARPGROUP.ARRIVE ;  /* 0x00000000000079c5 */ /* 0x000fcc0000000000 */
[----:B------:R-:W-:Y:S01]  /*1d100*/  QGMMA.64x128x32.F32.E4M3.E4M3 R24, R176, gdesc[UR4], R24, gsb0 ;  /* 0x01e00004b0187df3 */ /* 0x000fe20008000818 */
[----:B------:R-:W-:Y:S01]  /*1d110*/  R2UR UR6, R12 ;  /* 0x000000000c0672ca */ /* 0x000fe200000e0000 */
[C---:B------:R-:W-:Y:S01]  /*1d120*/  VIADD R12, R10.reuse, 0x300 ;  /* 0x000003000a0c7836 */ /* 0x040fe20000000000 */
[----:B------:R-:W-:Y:S01]  /*1d130*/  R2UR UR7, R13 ;  /* 0x000000000d0772ca */ /* 0x000fe200000e0000 */
[----:B------:R-:W-:Y:S02]  /*1d140*/  IMAD.MOV.U32 R13, RZ, RZ, -0x3ffffff0 ;  /* 0xc0000010ff0d7424 */ /* 0x000fe400078e00ff */
[----:B------:R-:W-:Y:S01]  /*1d150*/  VIADD R10, R10, 0x400 ;  /* 0x000004000a0a7836 */ /* 0x000fe20000000000 */
[----:B------:R-:W-:Y:S02]  /*1d160*/  WARPGROUP.DEPBAR.LE gsb0, 0x0 ;  /* 0x00008000000079c5 */ /* 0x000fe40000010000 */
[----:B------:R-:W-:-:S07]  /*1d170*/  WARPGROUP.ARRIVE ;  /* 0x00000000000079c5 */ /* 0x000fce0000000000 */
[----:B------:R-:W-:Y:S01]  /*1d180*/  QGMMA.64x128x32.F32.E4M3.E4M3 R24, R180, gdesc[UR4], R24, gsb0 ;  /* 0x01e00004b4187df3 */ /* 0x000fe20008000818 */
[----:B------:R-:W-:Y:S02]  /*1d190*/  R2UR UR6, R12 ;  /* 0x000000000c0672ca */ /* 0x000fe400000e0000 */
[----:B------:R-:W-:Y:S01]  /*1d1a0*/  R2UR UR7, R13 ;  /* 0x000000000d0772ca */ /* 0x000fe200000e0000 */
[----:B------:R-:W-:Y:S02]  /*1d1b0*/  WARPGROUP.DEPBAR.LE gsb0, 0x0 ;  /* 0x00008000000079c5 */ /* 0x000fe40000010000 */
[----:B------:R-:W-:-:S10]  /*1d1c0*/  WARPGROUP.ARRIVE ;  /* 0x00000000000079c5 */ /* 0x000fd40000000000 */
[----:B------:R-:W-:Y:S01]  /*1d1d0*/  QGMMA.64x128x32.F32.E4M3.E4M3 R24, R184, gdesc[UR4], R24, gsb0 ;  /* 0x01e00004b8187df3 */ /* 0x000fe20008000818 */
[----:B------:R-:W-:Y:S02]  /*1d1e0*/  R2UR UR6, R10 ;  /* 0x000000000a0672ca */ /* 0x000fe400000e0000 */
[----:B------:R-:W-:Y:S01]  /*1d1f0*/  R2UR UR7, R11 ;  /* 0x000000000b0772ca */ /* 0x000fe200000e0000 */
[----:B------:R-:W-:Y:S02]  /*1d200*/  WARPGROUP.DEPBAR.LE gsb0, 0x0 ;  /* 0x00008000000079c5 */ /* 0x000fe40000010000 */
[----:B------:R-:W-:-:S10]  /*1d210*/  WARPGROUP.ARRIVE ;  /* 0x00000000000079c5 */ /* 0x000fd40000000000 */
[----:B------:R-:W-:Y:S03]  /*1d220*/  QGMMA.64x128x32.F32.E4M3.E4M3 R24, R188, gdesc[UR4], R24, gsb0 ;  /* 0x01e00004bc187df3 */ /* 0x000fe60008000818 */
[----:B------:R-:W-:Y:S02]  /*1d230*/  WARPGROUP.DEPBAR.LE gsb0, 0x0 ;  /* 0x00008000000079c5 */ /* 0x000fe40000010000 */
[----:B------:R0:W-:Y:S06]  /*1d240*/  BAR.ARV R7, 0x100 ;  /* 0x000400070000751d */ /* 0x0001ec0000002000 */
[----:B------:R-:W-:Y:S05]  /*1d250*/  @!P0 BRA `(.L_x_594) ;  /* 0x0000000000048947 */ /* 0x000fea0003800000 */
[----:B------:R-:W-:Y:S01]  /*1d260*/  BPT.TRAP 0x1 ;  /* 0x000000040000795c */ /* 0x000fe20000300000 */
.L_x_594:
[C---:B0-----:R-:W-:Y:S01]  /*1d270*/  FMUL.FTZ R7, R2.reuse, R152 ;  /* 0x0000009802077220 */ /* 0x041fe20000410000 */
[C---:B------:R-:W-:Y:S01]  /*1d280*/  FMUL.FTZ R10, R2.reuse, R153 ;  /* 0x00000099020a7220 */ /* 0x040fe20000410000 */
[C---:B------:R-:W-:Y:S01]  /*1d290*/  FMUL.FTZ R13, R2.reuse, R156 ;  /* 0x0000009c020d7220 */ /* 0x040fe20000410000 */
[----:B------:R-:W-:Y:S01]  /*1d2a0*/  FMUL.FTZ R20, R2, R159 ;  /* 0x0000009f02147220 */ /* 0x000fe20000410000 */
[----:B------:R-:W-:Y:S02]  /*1d2b0*/  IMAD R159, R202, 0x8, R18 ;  /* 0x00000008ca9f7824 */ /* 0x000fe400078e0212 */
[C---:B------:R-:W-:Y:S01]  /*1d2c0*/  FMUL.FTZ R14, R2.reuse, R157 ;  /* 0x0000009d020e7220 */ /* 0x040fe20000410000 */
[----:B------:R-:W0:Y:S01]  /*1d2d0*/  MUFU.TANH R7, R7 ;  /* 0x0000000700077308 */ /* 0x000e220000002400 */
[C---:B------:R-:W-:Y:S01]  /*1d2e0*/  FMUL.FTZ R21, R2.reuse, R160 ;  /* 0x000000a002157220 */ /* 0x040fe20000410000 */
[----:B------:R-:W-:Y:S02]  /*1d2f0*/  VIADD R159, R159, 0x29840 ;  /* 0x000298409f9f7836 */ /* 0x000fe40000000000 */
[----:B------:R-:W-:Y:S01]  /*1d300*/  FMUL.FTZ R152, R2, R161 ;  /* 0x000000a102987220 */ /* 0x000fe20000410000 */
[----:B------:R-:W-:-:S02]  /*1d310*/  IMAD.U32 R160, RZ, RZ, UR38 ;  /* 0x00000026ffa07e24 */ /* 0x000fc4000f8e00ff */
[C---:B------:R-:W-:Y:S01]  /*1d320*/  FMUL.FTZ R12, R2.reuse, R155 ;  /* 0x0000009b020c7220 */ /* 0x040fe20000410000 */
[C---:B------:R-:W-:Y:S01]  /*1d330*/  FMUL.FTZ R155, R2.reuse, R164 ;  /* 0x000000a4029b7220 */ /* 0x040fe20000410000 */
[----:B------:R-:W-:Y:S01]  /*1d340*/  FMUL.FTZ R156, R2, R165 ;  /* 0x000000a5029c7220 */ /* 0x000fe20000410000 */
[----:B------:R-:W1:Y:S01]  /*1d350*/  MUFU.TANH R10, R10 ;  /* 0x0000000a000a7308 */ /* 0x000e620000002400 */
[----:B------:R-:W-:Y:S01]  /*1d360*/  PRMT R159, R160, 0x654, R159 ;  /* 0x00000654a09f7816 */ /* 0x000fe2000000009f */
[C---:B------:R-:W-:Y:S01]  /*1d370*/  FMUL.FTZ R136, R2.reuse, R136 ;  /* 0x0000008802887220 */ /* 0x040fe20000410000 */
[C---:B------:R-:W-:Y:S01]  /*1d380*/  FMUL.FTZ R137, R2.reuse, R137 ;  /* 0x0000008902897220 */ /* 0x040fe20000410000 */
[C---:B------:R-:W-:Y:S01]  /*1d390*/  FMUL.FTZ R140, R2.reuse, R140 ;  /* 0x0000008c028c7220 */ /* 0x040fe20000410000 */
[----:B------:R0:W-:Y:S01]  /*1d3a0*/  SYNCS.ARRIVE.TRANS64.RED.A1T0 RZ, [R159+URZ], RZ ;  /* 0x000000ff9fff79a7 */ /* 0x0001e2000810043f */
[C---:B------:R-:W-:Y:S01]  /*1d3b0*/  FMUL.FTZ R141, R2.reuse, R141 ;  /* 0x0000008d028d7220 */ /* 0x040fe20000410000 */
[C---:B------:R-:W-:Y:S01]  /*1d3c0*/  FMUL.FTZ R144, R2.reuse, R144 ;  /* 0x0000009002907220 */ /* 0x040fe20000410000 */
[----:B------:R-:W2:Y:S01]  /*1d3d0*/  MUFU.TANH R13, R13 ;  /* 0x0000000d000d7308 */ /* 0x000ea20000002400 */
[C---:B------:R-:W-:Y:S01]  /*1d3e0*/  FMUL.FTZ R145, R2.reuse, R145 ;  /* 0x0000009102917220 */ /* 0x040fe20000410000 */
[C---:B------:R-:W-:Y:S01]  /*1d3f0*/  FMUL.FTZ R148, R2.reuse, R148 ;  /* 0x0000009402947220 */ /* 0x040fe20000410000 */
[C---:B------:R-:W-:Y:S01]  /*1d400*/  FMUL.FTZ R149, R2.reuse, R149 ;  /* 0x0000009502957220 */ /* 0x040fe20000410000 */
[C---:B------:R-:W-:Y:S01]  /*1d410*/  FMUL.FTZ R120, R2.reuse, R120 ;  /* 0x0000007802787220 */ /* 0x040fe20000410000 */
[----:B0-----:R-:W-:Y:S01]  /*1d420*/  FMNMX.FTZ R159, R7, R6, !PT ;  /* 0x00000006079f7209 */ /* 0x001fe20007810000 */
        /* <DEDUP_REMOVED lines=80> */
[----:B------:R-:W-:Y:S01]  /*1d930*/  FMUL.FTZ R103, R2, R103 ;  /* 0x0000006702677220 */ /* 0x000fe20000410000 */
[----:B------:R-:W-:Y:S01]  /*1d940*/  UMOV UR52, UR49 ;  /* 0x0000003100347c82 */ /* 0x000fe20008000000 */
        /* <DEDUP_REMOVED lines=57> */
[----:B0-----:R-:W-:-:S05]  /*1dce0*/  FMNMX.FTZ R160, R101, R160, !PT ;  /* 0x000000a065a07209 */ /* 0x001fca0007810000 */
[----:B------:R-:W0:Y:S02]  /*1dcf0*/  SHFL.BFLY PT, R92, R160, 0x2, 0x1f ;  /* 0x0c401f00a05c7f89 */ /* 0x000e2400000e0000 */
[----:B------:R-:W3:Y:S08]  /*1dd00*/  MUFU.TANH R15, R15 ;  /* 0x0000000f000f7308 */ /* 0x000ef00000002400 */
[----:B------:R-:W4:Y:S08]  /*1dd10*/  MUFU.TANH R20, R20 ;  /* 0x0000001400147308 */ /* 0x000f300000002400 */
[----:B------:R-:W5:Y:S01]  /*1dd20*/  MUFU.TANH R153, R153 ;  /* 0x0000009900997308 */ /* 0x000f620000002400 */
[----:B0-----:R-:W-:-:S07]  /*1dd30*/  FMNMX.FTZ R92, R160, R92, !PT ;  /* 0x0000005ca05c7209 */ /* 0x001fce0007810000 */
[----:B------:R-:W0:Y:S01]  /*1dd40*/  MUFU.TANH R154, R154 ;  /* 0x0000009a009a7308 */ /* 0x000e220000002400 */
[----:B------:R-:W1:Y:S07]  /*1dd50*/  SHFL.BFLY PT, R160, R92, 0x1, 0x1f ;  /* 0x0c201f005ca07f89 */ /* 0x000e6e00000e0000 */
[----:B------:R-:W0:Y:S08]  /*1dd60*/  MUFU.TANH R157, R157 ;  /* 0x0000009d009d7308 */ /* 0x000e300000002400 */
[----:B------:R-:W0:Y:S08]  /*1dd70*/  MUFU.TANH R158, R158 ;  /* 0x0000009e009e7308 */ /* 0x000e300000002400 */
[----:B------:R-:W0:Y:S01]  /*1dd80*/  MUFU.TANH R138, R138 ;  /* 0x0000008a008a7308 */ /* 0x000e220000002400 */
[----:B-1----:R-:W-:-:S02]  /*1dd90*/  FMNMX.FTZ R92, R92, R160, !PT ;  /* 0x000000a05c5c7209 */ /* 0x002fc40007810000 */
[----:B------:R-:W-:-:S05]  /*1dda0*/  FMNMX.FTZ R160, R11, R5, !PT ;  /* 0x000000050ba07209 */ /* 0x000fca0007810000 */
[----:B------:R-:W1:Y:S01]  /*1ddb0*/  MUFU.TANH R139, R139 ;  /* 0x0000008b008b7308 */ /* 0x000e620000002400 */
[----:B--2---:R-:W-:Y:S01]  /*1ddc0*/  FMNMX.FTZ R160, R12, R160, !PT ;  /* 0x000000a00ca07209 */ /* 0x004fe20007810000 */
[----:B------:R-:W-:-:S03]  /*1ddd0*/  FADD.FTZ R6, -R92, R6 ;  /* 0x000000065c067221 */ /* 0x000fc60000010100 */
[----:B---3--:R-:W-:Y:S01]  /*1dde0*/  FMNMX.FTZ R160, R15, R160, !PT ;  /* 0x000000a00fa07209 */ /* 0x008fe20007810000 */
[----:B------:R-:W-:Y:S02]  /*1ddf0*/  FMUL.FTZ R6, R6, UR52 ;  /* 0x0000003406067c20 */ /* 0x000fe40008410000 */
[----:B------:R-:W2:Y:S01]  /*1de00*/  MUFU.TANH R142, R142 ;  /* 0x0000008e008e7308 */ /* 0x000ea20000002400 */
[----:B----4-:R-:W-:-:S04]  /*1de10*/  FMNMX.FTZ R160, R20, R160, !PT ;  /* 0x000000a014a07209 */ /* 0x010fc80007810000 */
[----:B-----5:R-:W-:-:S03]  /*1de20*/  FMNMX.FTZ R160, R153, R160, !PT ;  /* 0x000000a099a07209 */ /* 0x020fc60007810000 */
[----:B------:R-:W3:Y:S01]  /*1de30*/  MUFU.TANH R143, R143 ;  /* 0x0000008f008f7308 */ /* 0x000ee20000002400 */
[----:B0-----:R-:W-:-:S04]  /*1de40*/  FMNMX.FTZ R160, R154, R160, !PT ;  /* 0x000000a09aa07209 */ /* 0x001fc80007810000 */
[----:B------:R-:W-:-:S03]  /*1de50*/  FMNMX.FTZ R160, R157, R160, !PT ;  /* 0x000000a09da07209 */ /* 0x000fc60007810000 */
[----:B------:R-:W0:Y:S01]  /*1de60*/  MUFU.TANH R146, R146 ;  /* 0x0000009200927308 */ /* 0x000e220000002400 */
[----:B------:R-:W-:-:S04]  /*1de70*/  FMNMX.FTZ R160, R158, R160, !PT ;  /* 0x000000a09ea07209 */ /* 0x000fc80007810000 */
[----:B------:R-:W-:-:S03]  /*1de80*/  FMNMX.FTZ R160, R138, R160, !PT ;  /* 0x000000a08aa07209 */ /* 0x000fc60007810000 */
[----:B------:R-:W4:Y:S01]  /*1de90*/  MUFU.TANH R147, R147 ;  /* 0x0000009300937308 */ /* 0x000f220000002400 */
[----:B-1----:R-:W-:-:S04]  /*1dea0*/  FMNMX.FTZ R160, R139, R160, !PT ;  /* 0x000000a08ba07209 */ /* 0x002fc80007810000 */
[----:B--2---:R-:W-:-:S03]  /*1deb0*/  FMNMX.FTZ R160, R142, R160, !PT ;  /* 0x000000a08ea07209 */ /* 0x004fc60007810000 */
[----:B------:R-:W1:Y:S01]  /*1dec0*/  MUFU.TANH R150, R150 ;  /* 0x0000009600967308 */ /* 0x000e620000002400 */
[----:B---3--:R-:W-:-:S04]  /*1ded0*/  FMNMX.FTZ R160, R143, R160, !PT ;  /* 0x000000a08fa07209 */ /* 0x008fc80007810000 */
[----:B0-----:R-:W-:-:S03]  /*1dee0*/  FMNMX.FTZ R160, R146, R160, !PT ;  /* 0x000000a092a07209 */ /* 0x001fc60007810000 */
[----:B------:R-:W0:Y:S01]  /*1def0*/  MUFU.TANH R151, R151 ;  /* 0x0000009700977308 */ /* 0x000e220000002400 */
[----:B----4-:R-:W-:-:S07]  /*1df00*/  FMNMX.FTZ R160, R147, R160, !PT ;  /* 0x000000a093a07209 */ /* 0x010fce0007810000 */
[----:B------:R-:W2:Y:S01]  /*1df10*/  MUFU.TANH R122, R122 ;  /* 0x0000007a007a7308 */ /* 0x000ea20000002400 */
[----:B-1----:R-:W-:-:S07]  /*1df20*/  FMNMX.FTZ R160, R150, R160, !PT ;  /* 0x000000a096a07209 */ /* 0x002fce0007810000 */
[----:B------:R-:W1:Y:S01]  /*1df30*/  MUFU.TANH R123, R123 ;  /* 0x0000007b007b7308 */ /* 0x000e620000002400 */
[----:B0-----:R-:W-:-:S07]  /*1df40*/  FMNMX.FTZ R160, R151, R160, !PT ;  /* 0x000000a097a07209 */ /* 0x001fce0007810000 */
[----:B------:R-:W0:Y:S01]  /*1df50*/  MUFU.TANH R126, R126 ;  /* 0x0000007e007e7308 */ /* 0x000e220000002400 */
[----:B--2---:R-:W-:-:S07]  /*1df60*/  FMNMX.FTZ R160, R122, R160, !PT ;  /* 0x000000a07aa07209 */ /* 0x004fce0007810000 */
        /* <DEDUP_REMOVED lines=42> */
[----:B------:R-:W-:Y:S01]  /*1e210*/  MUFU.EX2 R6, R6 ;  /* 0x0000000600067308 */ /* 0x000fe20000000800 */
[----:B-1----:R-:W-:-:S04]  /*1e220*/  FMNMX.FTZ R90, R102, R90, !PT ;  /* 0x0000005a665a7209 */ /* 0x002fc80007810000 */
[----:B0-----:R-:W-:-:S05]  /*1e230*/  FMNMX.FTZ R90, R161, R90, !PT ;  /* 0x0000005aa15a7209 */ /* 0x001fca0007810000 */
[----:B------:R-:W0:Y:S02]  /*1e240*/  SHFL.BFLY PT, R103, R90, 0x2, 0x1f ;  /* 0x0c401f005a677f89 */ /* 0x000e2400000e0000 */
[----:B0-----:R-:W-:-:S05]  /*1e250*/  FMNMX.FTZ R90, R90, R103, !PT ;  /* 0x000000675a5a7209 */ /* 0x001fca0007810000 */
[----:B------:R-:W0:Y:S02]  /*1e260*/  SHFL.BFLY PT, R103, R90, 0x1, 0x1f ;  /* 0x0c201f005a677f89 */ /* 0x000e2400000e0000 */
[----:B0-----:R-:W-:Y:S02]  /*1e270*/  FMNMX.FTZ R90, R90, R103, !PT ;  /* 0x000000675a5a7209 */ /* 0x001fe40007810000 */
[----:B------:R-:W-:-:S03]  /*1e280*/  MOV R103, UR52 ;  /* 0x0000003400677c02 */ /* 0x000fc60008000f00 */
[----:B------:R-:W-:Y:S02]  /*1e290*/  FADD.FTZ R5, -R90, R5 ;  /* 0x000000055a057221 */ /* 0x000fe40000010100 */
[----:B------:R-:W-:-:S01]  /*1e2a0*/  FFMA.FTZ R162, R92, R103, -8 ;  /* 0xc10000005ca27423 */ /* 0x000fc20000010067 */
[----:B------:R-:W-:Y:S01]  /*1e2b0*/  FFMA.FTZ R103, R90, R103, -8 ;  /* 0xc10000005a677423 */ /* 0x000fe20000010067 */
[----:B------:R-:W-:Y:S02]  /*1e2c0*/  FMUL.FTZ R5, R5, UR52 ;  /* 0x0000003405057c20 */ /* 0x000fe40008410000 */
[----:B------:R-:W-:Y:S01]  /*1e2d0*/  FFMA.FTZ R7, R7, UR52, -R162 ;  /* 0x0000003407077c23 */ /* 0x000fe200080108a2 */
[----:B------:R-:W-:-:S01]  /*1e2e0*/  FFMA.FTZ R11, R11, UR52, -R103 ;  /* 0x000000340b0b7c23 */ /* 0x000fc20008010867 */
[----:B------:R-:W-:Y:S01]  /*1e2f0*/  FFMA.FTZ R10, R10, UR52, -R162 ;  /* 0x000000340a0a7c23 */ /* 0x000fe200080108a2 */
[----:B------:R-:W-:-:S01]  /*1e300*/  FFMA.FTZ R12, R12, UR52, -R103 ;  /* 0x000000340c0c7c23 */ /* 0x000fc20008010867 */
[----:B------:R-:W-:Y:S01]  /*1e310*/  MUFU.EX2 R5, R5 ;  /* 0x0000000500057308 */ /* 0x000fe20000000800 */
[----:B------:R-:W-:-:S01]  /*1e320*/  FFMA.FTZ R13, R13, UR52, -R162 ;  /* 0x000000340d0d7c23 */ /* 0x000fc200080108a2 */
[----:B------:R-:W-:Y:S01]  /*1e330*/  FFMA.FTZ R15, R15, UR52, -R103 ;  /* 0x000000340f0f7c23 */ /* 0x000fe20008010867 */
[----:B------:R-:W-:-:S01]  /*1e340*/  FFMA.FTZ R14, R14, UR52, -R162 ;  /* 0x000000340e0e7c23 */ /* 0x000fc200080108a2 */
[----:B------:R-:W-:Y:S01]  /*1e350*/  FFMA.FTZ R20, R20, UR52, -R103 ;  /* 0x0000003414147c23 */ /* 0x000fe20008010867 */
[----:B------:R-:W-:-:S01]  /*1e360*/  FFMA.FTZ R21, R21, UR52, -R162 ;  /* 0x0000003415157c23 */ /* 0x000fc200080108a2 */
[----:B------:R-:W-:Y:S01]  /*1e370*/  FFMA.FTZ R153, R153, UR52, -R103 ;  /* 0x0000003499997c23 */ /* 0x000fe20008010867 */
[----:B------:R-:W-:-:S01]  /*1e380*/  FFMA.FTZ R152, R152, UR52, -R162 ;  /* 0x0000003498987c23 */ /* 0x000fc200080108a2 */
[----:B------:R-:W0:Y:S01]  /*1e390*/  MUFU.EX2 R7, R7 ;  /* 0x0000000700077308 */ /* 0x000e220000000800 */
[----:B------:R-:W-:-:S01]  /*1e3a0*/  FFMA.FTZ R154, R154, UR52, -R103 ;  /* 0x000000349a9a7c23 */ /* 0x000fc20008010867 */
[----:B------:R-:W-:Y:S01]  /*1e3b0*/  FFMA.FTZ R155, R155, UR52, -R162 ;  /* 0x000000349b9b7c23 */ /* 0x000fe200080108a2 */
[----:B------:R-:W-:-:S01]  /*1e3c0*/  FFMA.FTZ R157, R157, UR52, -R103 ;  /* 0x000000349d9d7c23 */ /* 0x000fc20008010867 */
[----:B------:R-:W-:Y:S01]  /*1e3d0*/  FFMA.FTZ R156, R156, UR52, -R162 ;  /* 0x000000349c9c7c23 */ /* 0x000fe200080108a2 */
[----:B------:R-:W-:-:S01]  /*1e3e0*/  FFMA.FTZ R158, R158, UR52, -R103 ;  /* 0x000000349e9e7c23 */ /* 0x000fc20008010867 */
[----:B------:R-:W-:Y:S01]  /*1e3f0*/  FFMA.FTZ R136, R136, UR52, -R162 ;  /* 0x0000003488887c23 */ /* 0x000fe200080108a2 */
[----:B------:R-:W-:-:S01]  /*1e400*/  FFMA.FTZ R138, R138, UR52, -R103 ;  /* 0x000000348a8a7c23 */ /* 0x000fc20008010867 */
[----:B------:R-:W1:Y:S01]  /*1e410*/  MUFU.EX2 R11, R11 ;  /* 0x0000000b000b7308 */ /* 0x000e620000000800 */
[----:B------:R-:W-:-:S01]  /*1e420*/  FFMA.FTZ R137, R137, UR52, -R162 ;  /* 0x0000003489897c23 */ /* 0x000fc200080108a2 */
[----:B------:R-:W-:Y:S01]  /*1e430*/  FFMA.FTZ R139, R139, UR52, -R103 ;  /* 0x000000348b8b7c23 */ /* 0x000fe20008010867 */
        /* <DEDUP_REMOVED lines=14> */
[----:B-1----:R-:W-:-:S01]  /*1e520*/  FFMA.FTZ R3, R5, R3, R11 ;  /* 0x0000000305037223 */ /* 0x002fc2000001000b */
        /* <DEDUP_REMOVED lines=64> */
[----:B------:R-:W-:-:S06]  /*1e930*/  FFMA.FTZ R103, R161, UR52, -R103 ;  /* 0x00000034a1677c23 */ /* 0x000fcc0008010867 */
        /* <DEDUP_REMOVED lines=140> */
.L_x_595:
[----:B------:R-:W-:Y:S01]  /*1f200*/  IMAD R8, R8, 0x8, R18 ;  /* 0x0000000808087824 */ /* 0x000fe200078e0212 */
[----:B------:R-:W-:Y:S01]  /*1f210*/  ISETP.GT.AND P1, PT, R4, R211, PT ;  /* 0x000000d30400720c */ /* 0x000fe20003f24270 */
[----:B------:R-:W-:Y:S01]  /*1f220*/  IMAD.U32 R161, RZ, RZ, UR38 ;  /* 0x00000026ffa17e24 */ /* 0x000fe2000f8e00ff */
[----:B------:R-:W-:Y:S01]  /*1f230*/  F2FP.SATFINITE.E4M3.F32.PACK_AB_MERGE_C R13, R14, R13, RZ ;  /* 0x0000000d0e0d723e */ /* 0x000fe200048070ff */
[----:B------:R-:W-:Y:S01]  /*1f240*/  VIADD R8, R8, 0x29860 ;  /* 0x0002986008087836 */ /* 0x000fe20000000000 */
[----:B------:R-:W-:Y:S01]  /*1f250*/  F2FP.SATFINITE.E4M3.F32.PACK_AB_MERGE_C R15, R20, R15, RZ ;  /* 0x0000000f140f723e */ /* 0x000fe200048070ff */
[-C--:B------:R-:W-:Y:S01]  /*1f260*/  FMUL.FTZ R24, R24, R6.reuse ;  /* 0x0000000618187220 */ /* 0x080fe20000410000 */
[----:B------:R-:W-:Y:S01]  /*1f270*/  F2FP.SATFINITE.E4M3.F32.PACK_AB_MERGE_C R155, R156, R155, RZ ;  /* 0x0000009b9c9b723e */ /* 0x000fe200048070ff */
[-C--:B------:R-:W-:Y:S01]  /*1f280*/  FMUL.FTZ R25, R25, R6.reuse ;  /* 0x0000000619197220 */ /* 0x080fe20000410000 */
[----:B------:R-:W-:Y:S01]  /*1f290*/  PRMT R8, R161, 0x654, R8 ;  /* 0x00000654a1087816 */ /* 0x000fe20000000008 */
[-C--:B------:R-:W-:Y:S01]  /*1f2a0*/  FMUL.FTZ R28, R28, R6.reuse ;  /* 0x000000061c1c7220 */ /* 0x080fe20000410000 */
[----:B------:R-:W-:Y:S01]  /*1f2b0*/  F2FP.SATFINITE.E4M3.F32.PACK_AB_MERGE_C R157, R158, R157, RZ ;  /* 0x0000009d9e9d723e */ /* 0x000fe200048070ff */
[----:B------:R-:W-:Y:S01]  /*1f2c0*/  FMUL.FTZ R29, R29, R6 ;  /* 0x000000061d1d7220 */ /* 0x000fe20000410000 */
[----:B------:R-:W-:Y:S01]  /*1f2d0*/  F2FP.SATFINITE.E4M3.F32.PACK_AB_MERGE_C R140, R141, R140, RZ ;  /* 0x0000008c8d8c723e */ /* 0x000fe200048070ff */
[----:B------:R0:W-:Y:S01]  /*1f2e0*/  SYNCS.ARRIVE.TRANS64.RED.A1T0 RZ, [R8+URZ], RZ ;  /* 0x000000ff08ff79a7 */ /* 0x0001e2000810043f */
        /* <DEDUP_REMOVED lines=98> */
[----:B------:R-:W-:Y:S02]  /*1f910*/  IADD3 R4, R4, -0x1, RZ ;  /* 0xffffffff04047810 */ /* 0x000fe40007ffe0ff */
[----:B0-----:R-:W-:Y:S01]  /*1f920*/  MOV R8, R202 ;  /* 0x000000ca00087202 */ /* 0x001fe20000000f00 */
[----:B------:R-:W-:Y:S06]  /*1f930*/  @P1 BRA `(.L_x_596) ;  /* 0xffffffc000f41947 */ /* 0x000fec000383ffff */
.L_x_584:
[----:B------:R-:W-:Y:S05]  /*1f940*/  WARPSYNC.ALL ;  /* 0x0000000000007948 */ /* 0x000fea0003800000 */
[----:B------:R-:W-:Y:S06]  /*1f950*/  BAR.ARV 0x8, 0x180 ;  /* 0x0206000000007b1d */ /* 0x000fec0000002000 */
[----:B------:R-:W-:Y:S05]  /*1f960*/  @!P0 BRA `(.L_x_597) ;  /* 0x0000000000048947 */ /* 0x000fea0003800000 */
[----:B------:R-:W-:Y:S01]  /*1f970*/  BPT.TRAP 0x1 ;  /* 0x000000040000795c */ /* 0x000fe20000300000 */
.L_x_597:
[----:B------:R-:W-:Y:S01]  /*1f980*/  IMAD R11, R202, 0x8, R18 ;  /* 0x00000008ca0b7824 */ /* 0x000fe200078e0212 */
[----:B------:R-:W-:-:S04]  /*1f990*/  SHF.L.U32 R2, R208, 0x1f, RZ ;  /* 0x0000001fd0027819 */ /* 0x000fc800000006ff */
[----:B------:R0:W1:Y:S01]  /*1f9a0*/  SYNCS.PHASECHK.TRANS64.TRYWAIT P1, [R11+URZ+0x29850], R2 ;  /* 0x029850020b0075a7 */ /* 0x000062000802017f */
[----:B------:R-:W-:Y:S05]  /*1f9b0*/  @!P0 BRA `(.L_x_598) ;  /* 0x0000000000048947 */ /* 0x000fea0003800000 */
[----:B------:R-:W-:Y:S01]  /*1f9c0*/  BPT.TRAP 0x1 ;  /* 0x000000040000795c */ /* 0x000fe20000300000 */
.L_x_598:
[----:B------:R-:W-:-:S05]  /*1f9d0*/  VIADD R18, R18, 0x400 ;  /* 0x0000040012127836 */ /* 0x000fca0000000000 */
[----:B------:R-:W-:-:S04]  /*1f9e0*/  SHF.R.U32.HI R18, RZ, 0x4, R18 ;  /* 0x00000004ff127819 */ /* 0x000fc80000011612 */
[----:B------:R-:W-:-:S04]  /*1f9f0*/  LOP3.LUT R18, R18, 0x3fff, RZ, 0xc0, !PT ;  /* 0x00003fff12127812 */ /* 0x000fc800078ec0ff */
[----:B------:R-:W-:Y:S01]  /*1fa00*/  LOP3.LUT R5, R18, 0x10000, RZ, 0xfc, !PT ;  /* 0x0001000012057812 */ /* 0x000fe200078efcff */
[----:B-1----:R-:W-:Y:S06]  /*1fa10*/  @P1 BRA `(.L_x_599) ;  /* 0x0000000000081947 */ /* 0x002fec0003800000 */
[----:B------:R-:W1:Y:S02]  /*1fa20*/  SYNCS.PHASECHK.TRANS64.TRYWAIT P1, [R11+URZ+0x29850], R2 ;  /* 0x029850020b0075a7 */ /* 0x000e64000802017f */
[----:B-1----:R-:W-:Y:S05]  /*1fa30*/  @!P1 BRA `(.L_x_600) ;  /* 0x000000dc00809947 */ /* 0x002fea0003800000 */
.L_x_599:
[----:B------:R-:W-:Y:S01]  /*1fa40*/  IMAD R4, R202, 0x500, R5 ;  /* 0x00000500ca047824 */ /* 0x000fe200078e0205 */
[----:B------:R-:W-:Y:S05]  /*1fa50*/  WARPSYNC.ALL ;  /* 0x0000000000007948 */ /* 0x000fea0003800000 */
[----:B------:R-:W-:Y:S01]  /*1fa60*/  IMAD.MOV.U32 R5, RZ, RZ, -0x3ffffff0 ;  /* 0xc0000010ff057424 */ /* 0x000fe200078e00ff */
[C---:B------:R-:W-:Y:S01]  /*1fa70*/  R2UR UR6, R4.reuse ;  /* 0x00000000040672ca */ /* 0x040fe200000e0000 */
[----:B------:R-:W-:Y:S01]  /*1fa80*/  WARPGROUP.ARRIVE ;  /* 0x00000000000079c5 */ /* 0x000fe20000000000 */
[----:B------:R-:W-:Y:S01]  /*1fa90*/  IMAD.MOV.U32 R7, RZ, RZ, -0x3ffffff0 ;  /* 0xc0000010ff077424 */ /* 0x000fe200078e00ff */
[----:B------:R-:W-:Y:S01]  /*1faa0*/  IADD3 R6, R4, 0x100, RZ ;  /* 0x0000010004067810 */ /* 0x000fe20007ffe0ff */
[----:B------:R-:W-:Y:S01]  /*1fab0*/  ULDC.64 UR4, c[0x0][0x9a0] ;  /* 0x0002680000047ab9 */ /* 0x000fe20000000a00 */
[----:B------:R-:W-:-:S02]  /*1fac0*/  R2UR UR7, R5 ;  /* 0x00000000050772ca */ /* 0x000fc400000e0000 */
[----:B------:R-:W-:-:S04]  /*1fad0*/  ISETP.NE.U32.AND P1, PT, RZ, UR4, PT ;  /* 0x00000004ff007c0c */ /* 0x000fc8000bf25070 */
[----:B------:R-:W-:-:S07]  /*1fae0*/  ISETP.NE.AND.EX P1, PT, RZ, UR5, PT, P1 ;  /* 0x00000005ff007c0c */ /* 0x000fce000bf25310 */
[----:B------:R-:W-:Y:S01]  /*1faf0*/  QGMMA.64x128x32.F32.E4M3.E4M3 R24, R172, gdesc[UR4], R24, gsb0 ;  /* 0x01e00004ac187df3 */ /* 0x000fe20008000818 */
[----:B------:R-:W-:Y:S02]  /*1fb00*/  R2UR UR6, R6 ;  /* 0x00000000060672ca */ /* 0x000fe400000e0000 */
[----:B------:R-:W-:-:S03]  /*1fb10*/  R2UR UR7, R7 ;  /* 0x00000000070772ca */ /* 0x000fc600000e0000 */
[----:B------:R-:W0:Y:S08]  /*1fb20*/  @P1 LDC.64 R6, c[0x0][0x9c8] ;  /* 0x00027200ff061b82 */ /* 0x000e300000000a00 */
[----:B------:R-:W2:Y:S01]  /*1fb30*/  @P1 LDC.64 R8, c[0x0][0x9d0] ;  /* 0x00027400ff081b82 */ /* 0x000ea20000000a00 */
[----:B01----:R-:W-:-:S04]  /*1fb40*/  @P1 IMAD R2, R222, R6, RZ ;  /* 0x00000006de021224 */ /* 0x003fc800078e02ff */
[C---:B------:R-:W-:Y:S02]  /*1fb50*/  @P1 IMAD R5, R214.reuse, R7, R2 ;  /* 0x00000007d6051224 */ /* 0x040fe400078e0202 */
[----:B------:R-:W-:-:S04]  /*1fb60*/  @P1 IMAD.WIDE.U32 R6, R214, R6, RZ ;  /* 0x00000006d6061225 */ /* 0x000fc800078e00ff */
[----:B------:R-:W-:Y:S02]  /*1fb70*/  @P1 IMAD.IADD R7, R7, 0x1, R5 ;  /* 0x0000000107071824 */ /* 0x000fe400078e0205 */
[----:B------:R-:W-:Y:S02]  /*1fb80*/  IMAD.MOV.U32 R2, RZ, RZ, 0x3f800000 ;  /* 0x3f800000ff027424 */ /* 0x000fe400078e00ff */
[----:B--2---:R-:W-:-:S04]  /*1fb90*/  @P1 IMAD.WIDE.U32 R6, R169, R8, R6 ;  /* 0x00000008a9061225 */ /* 0x004fc800078e0006 */
[----:B------:R-:W-:Y:S01]  /*1fba0*/  @P1 IMAD R9, R169, R9, R7 ;  /* 0x00000009a9091224 */ /* 0x000fe200078e0207 */
[C---:B------:R-:W-:Y:S01]  /*1fbb0*/  @P1 LEA R8, P2, R6.reuse, UR4, 0x2 ;  /* 0x0000000406081c11 */ /* 0x040fe2000f8410ff */
[----:B------:R-:W-:Y:S02]  /*1fbc0*/  WARPGROUP.DEPBAR.LE gsb0, 0x0 ;  /* 0x00008000000079c5 */ /* 0x000fe40000010000 */
[----:B------:R-:W-:Y:S01]  /*1fbd0*/  WARPGROUP.ARRIVE ;  /* 0x00000000000079c5 */ /* 0x000fe20000000000 */
[----:B------:R-:W-:Y:S01]  /*1fbe0*/  @P1 LEA.HI.X R9, R6, UR5, R9, 0x2, P2 ;  /* 0x0000000506091c11 */ /* 0x000fe200090f1409 */
[----:B------:R-:W-:Y:S01]  /*1fbf0*/  IMAD.MOV.U32 R7, RZ, RZ, -0x3ffffff0 ;  /* 0xc0000010ff077424 */ /* 0x000fe200078e00ff */
[----:B------:R-:W-:-:S03]  /*1fc00*/  IADD3 R6, R4, 0x200, RZ ;  /* 0x0000020004067810 */ /* 0x000fc60007ffe0ff */
[----:B------:R-:W-:Y:S01]  /*1fc10*/  QGMMA.64x128x32.F32.E4M3.E4M3 R24, R176, gdesc[UR4], R24, gsb0 ;  /* 0x01e00004b0187df3 */ /* 0x000fe20008000818 */
[----:B------:R-:W-:Y:S01]  /*1fc20*/  R2UR UR6, R6 ;  /* 0x00000000060672ca */ /* 0x000fe200000e0000 */
[----:B------:R0:W2:Y:S01]  /*1fc30*/  @P1 LDG.E R2, desc[UR50][R8.64] ;  /* 0x0000003208021981 */ /* 0x0000a2000c1e1900 */
[----:B------:R-:W-:Y:S01]  /*1fc40*/  R2UR UR7, R7 ;  /* 0x00000000070772ca */ /* 0x000fe200000e0000 */
[----:B------:R-:W-:Y:S02]  /*1fc50*/  VIADD R6, R4, 0x300 ;  /* 0x0000030004067836 */ /* 0x000fe40000000000 */
[----:B------:R-:W-:Y:S01]  /*1fc60*/  IMAD.MOV.U32 R7, RZ, RZ, -0x3ffffff0 ;  /* 0xc0000010ff077424 */ /* 0x000fe200078e00ff */
[----:B------:R-:W-:Y:S02]  /*1fc70*/  WARPGROUP.DEPBAR.LE gsb0, 0x0 ;  /* 0x00008000000079c5 */ /* 0x000fe40000010000 */
[----:B------:R-:W-:-:S07]  /*1fc80*/  WARPGROUP.ARRIVE ;  /* 0x00000000000079c5 */ /* 0x000fce0000000000 */
[----:B------:R-:W-:Y:S01]  /*1fc90*/  QGMMA.64x128x32.F32.E4M3.E4M3 R24, R180, gdesc[UR4], R24, gsb0 ;  /* 0x01e00004b4187df3 */ /* 0x000fe20008000818 */
[----:B------:R-:W-:Y:S02]  /*1fca0*/  R2UR UR6, R6 ;  /* 0x00000000060672ca */ /* 0x000fe400000e0000 */
[----:B------:R-:W-:Y:S01]  /*1fcb0*/  R2UR UR7, R7 ;  /* 0x00000000070772ca */ /* 0x000fe200000e0000 */
[----:B------:R-:W-:Y:S01]  /*1fcc0*/  IMAD.MOV.U32 R5, RZ, RZ, -0x3ffffff0 ;  /* 0xc0000010ff057424 */ /* 0x000fe200078e00ff */
[----:B------:R-:W-:Y:S01]  /*1fcd0*/  IADD3 R4, R4, 0x400, RZ ;  /* 0x0000040004047810 */ /* 0x000fe20007ffe0ff */
[----:B------:R-:W1:Y:S04]  /*1fce0*/  SHFL.BFLY PT, R7, R0, 0x2, 0x1f ;  /* 0x0c401f0000077f89 */ /* 0x000e6800000e0000 */
[----:B------:R-:W3:Y:S01]  /*1fcf0*/  SHFL.BFLY PT, R6, R3, 0x2, 0x1f ;  /* 0x0c401f0003067f89 */ /* 0x000ee200000e0000 */
[----:B------:R-:W-:-:S02]  /*1fd00*/  WARPGROUP.DEPBAR.LE gsb0, 0x0 ;  /* 0x00008000000079c5 */ /* 0x000fc40000010000 */
[----:B------:R-:W-:-:S06]  /*1fd10*/  WARPGROUP.ARRIVE ;  /* 0x00000000000079c5 */ /* 0x000fcc0000000000 */
[----:B------:R-:W-:Y:S01]  /*1fd20*/  QGMMA.64x128x32.F32.E4M3.E4M3 R24, R184, gdesc[UR4], R24, gsb0 ;  /* 0x01e00004b8187df3 */ /* 0x000fe20008000818 */
[----:B------:R-:W-:Y:S02]  /*1fd30*/  R2UR UR6, R4 ;  /* 0x00000000040672ca */ /* 0x000fe400000e0000 */
[----:B------:R-:W-:Y:S01]  /*1fd40*/  R2UR UR7, R5 ;  /* 0x00000000050772ca */ /* 0x000fe200000e0000 */
        /* <DEDUP_REMOVED lines=19> */
[----:B------:R-:W1:Y:S01]  /*1fe80*/  @P3 MUFU.LG2 R4, R4 ;  /* 0x0000000400043308 */ /* 0x000e620000000c00 */
[----:B------:R-:W-:-:S07]  /*1fe90*/  MOV R5, UR52 ;  /* 0x0000003400057c02 */ /* 0x000fce0008000f00 */
[----:B------:R-:W3:Y:S01]  /*1fea0*/  @P1 MUFU.RCP R7, R10 ;  /* 0x0000000a00071308 */ /* 0x000ee20000001000 */
[----:B------:R-:W-:Y:S02]  /*1feb0*/  IMAD.U32 R6, RZ, RZ, UR52 ;  /* 0x00000034ff067e24 */ /* 0x000fe4000f8e00ff */
[----:B------:R-:W-:Y:S01]  /*1fec0*/  @P2 FMUL.FTZ R5, R5, 0.69314718246459960938 ;  /* 0x3f31721805052820 */ /* 0x000fe20000410000 */
[----:B0-----:R-:W-:Y:S01]  /*1fed0*/  @P2 FMUL.FTZ R0, R0, 0.69314718246459960938 ;  /* 0x3f31721800002820 */ /* 0x001fe20000410000 */
[----:B------:R-:W-:Y:S01]  /*1fee0*/  @P3 FMUL.FTZ R6, R6, 0.69314718246459960938 ;  /* 0x3f31721806063820 */ /* 0x000fe20000410000 */
[----:B------:R-:W-:Y:S02]  /*1fef0*/  IMAD.MOV.U32 R88, RZ, RZ, -0x800000 ;  /* 0xff800000ff587424 */ /* 0x000fe400078e00ff */
[----:B-1----:R-:W-:Y:S01]  /*1ff00*/  @P3 FMUL.FTZ R9, R4, 0.69314718246459960938 ;  /* 0x3f31721804093820 */ /* 0x002fe20000410000 */
[----:B------:R-:W-:Y:S02]  /*1ff10*/  IMAD.MOV.U32 R89, RZ, RZ, -0x800000 ;  /* 0xff800000ff597424 */ /* 0x000fe400078e00ff */
[----:B------:R-:W-:Y:S01]  /*1ff20*/  @P2 FFMA.FTZ R88, R5, R92, R0 ;  /* 0x0000005c05582223 */ /* 0x000fe20000010000 */
[----:B--2---:R-:W-:Y:S01]  /*1ff30*/  FMUL.FTZ R3, R3, R2 ;  /* 0x0000000203037220 */ /* 0x004fe20000410000 */
[----:B------:R-:W-:Y:S01]  /*1ff40*/  @P3 FFMA.FTZ R89, R6, R90, R9 ;  /* 0x0000005a06593223 */ /* 0x000fe20000010009 */
[----:B---3--:R-:W-:Y:S01]  /*1ff50*/  FMUL.FTZ R5, R7, R2 ;  /* 0x0000000207057220 */ /* 0x008fe20000410000 */
[----:B------:R-:W-:-:S02]  /*1ff60*/  WARPGROUP.DEPBAR.LE gsb0, 0x0 ;  /* 0x00008000000079c5 */ /* 0x000fc40000010000 */
[----:B------:R-:W-:Y:S05]  /*1ff70*/  @!P0 BRA `(.L_x_601) ;  /* 0x0000000000048947 */ /* 0x000fea0003800000 */
[----:B------:R-:W-:Y:S01]  /*1ff80*/  BPT.TRAP 0x1 ;  /* 0x000000040000795c */ /* 0x000fe20000300000 */
.L_x_601:
[----:B------:R-:W-:Y:S01]  /*1ff90*/  IMAD.U32 R7, RZ, RZ, UR38 ;  /* 0x00000026ff077e24 */ /* 0x000fe2000f8e00ff */
[----:B------:R-:W-:Y:S01]  /*1ffa0*/  IADD3 R0, R11, 0x29860, RZ ;  /* 0x000298600b007810 */ /* 0x000fe20007ffe0ff */
[----:B------:R-:W-:Y:S02]  /*1ffb0*/  VIADD R202, R202, 0x1 ;  /* 0x00000001caca7836 */ /* 0x000fe40000000000 */
[-C--:B------:R-:W-:Y:S01]  /*1ffc0*/  FMUL.FTZ R91, R77, R3.reuse ;  /* 0x000000034d5b7220 */ /* 0x080fe20000410000 */
[-C--:B------:R-:W-:Y:S01]  /*1ffd0*/  FMUL.FTZ R6, R85, R3.reuse ;  /* 0x0000000355067220 */ /* 0x080fe20000410000 */
[----:B------:R-:W-:Y:S01]  /*1ffe0*/  PRMT R2, R7, 0x654, R0 ;  /* 0x0000065407027816 */ /* 0x000fe20000000000 */
[-C--:B------:R-:W-:Y:S01]  /*1fff0*/  FMUL.FTZ R117, R40, R3.reuse ;  /* 0x0000000328757220 */ /* 0x080fe20000410000 */
[----:B------:R-:W-:Y:S01]  /*20000*/  ISETP.NE.AND P1, PT, R202, 0x2, PT ;  /* 0x00000002ca00780c */ /* 0x000fe20003f25270 */
[-C--:B------:R-:W-:Y:S01]  /*20010*/  FMUL.FTZ R113, R48, R3.reuse ;  /* 0x0000000330717220 */ /* 0x080fe20000410000 */
[----:B------:R0:W-:Y:S01]  /*20020*/  SYNCS.ARRIVE.TRANS64.RED.A1T0 RZ, [R2+URZ], RZ ;  /* 0x000000ff02ff79a7 */ /* 0x0001e2000810043f */
        /* <DEDUP_REMOVED lines=28> */
[----:B------:R-:W-:Y:S01]  /*201f0*/  SEL R3, RZ, 0x1, P1 ;  /* 0x00000001ff037807 */ /* 0x000fe20000800000 */
        /* <DEDUP_REMOVED lines=32> */
[----:B------:R-:W-:Y:S01]  /*20400*/  FMUL.FTZ R74, R83, R5 ;  /* 0x00000005534a7220 */ /* 0x000fe20000410000 */
[----:B------:R-:W-:Y:S01]  /*20410*/  LOP3.LUT R208, R208, R3, RZ, 0x3c, !PT ;  /* 0x00000003d0d07212 */ /* 0x000fe200078e3cff */
[----:B------:R-:W-:Y:S01]  /*20420*/  UIADD3 UR37, UR37, 0x1, URZ ;  /* 0x0000000125257890 */ /* 0x000fe2000fffe03f */
[----:B0-----:R-:W-:-:S11]  /*20430*/  SEL R202, R202, RZ, P1 ;  /* 0x000000ffcaca7207 */ /* 0x001fd60000800000 */
.L_x_543:
[----:B------:R-:W-:Y:S05]  /*20440*/  WARPSYNC.ALL ;  /* 0x0000000000007948 */ /* 0x000fea0003800000 */
[----:B------:R-:W0:Y:S08]  /*20450*/  S2UR UR38, SR_CgaCtaId ;  /* 0x00000000002679c3 */ /* 0x000e300000008800 */
[----:B------:R-:W-:Y:S01]  /*20460*/  BAR.SYNC.DEFER_BLOCKING 0x5, 0x180 ;  /* 0x0146000000007b1d */ /* 0x000fe20000010000 */
[----:B------:R-:W-:-:S05]  /*20470*/  ISETP.NE.AND P1, PT, R219, RZ, PT ;  /* 0x000000ffdb00720c */ /* 0x000fca0003f25270 */
[----:B------:R-:W-:Y:S01]  /*20480*/  UMOV UR4, 0x400 ;  /* 0x0000040000047882 */ /* 0x000fe20000000000 */
[----:B------:R-:W-:Y:S07]  /*20490*/  BSSY B0, `(.L_x_602) ;  /* 0x0000423000007945 */ /* 0x000fee0003800000 */
[----:B------:R-:W1:Y:S01]  /*204a0*/  @!P1 LDC R219, c[0x0][0xad4] ;  /* 0x0002b500ffdb9b82 */ /* 0x000e620000000800 */
[----:B0-----:R-:W-:-:S06]  /*204b0*/  ULEA UR4, UR38, UR4, 0x18 ;  /* 0x0000000426047291 */ /* 0x001fcc000f8ec03f */
[----:B------:R-:W-:-:S05]  /*204c0*/  IMAD.U32 R18, RZ, RZ, UR4 ;  /* 0x00000004ff127e24 */ /* 0x000fca000f8e00ff */
[----:B-----5:R0:W2:Y:S01]  /*204d0*/  LDS.128 R136, [R18+0x298d0] ;  /* 0x0298d00012887984 */ /* 0x0200a20000000c00 */
[----:B------:R-:W-:Y:S06]  /*204e0*/  BAR.ARV 0x4, 0x180 ;  /* 0x0106000000007b1d */ /* 0x000fec0000002000 */
[----:B------:R-:W-:Y:S05]  /*204f0*/  @P0 BRA `(.L_x_603) ;  /* 0x00000034005c0947 */ /* 0x000fea0003800000 */
[----:B------:R-:W4:Y:S01]  /*20500*/  LDL R20, [R1+0x54] ;  /* 0x0000540001147983 */ /* 0x000f220000100800 */
[----:B------:R-:W-:Y:S01]  /*20510*/  ULDC.64 UR4, c[0x4][0x40] ;  /* 0x0100100000047ab9 */ /* 0x000fe20000000a00 */
[----:B------:R-:W0:Y:S01]  /*20520*/  S2R R13, SR_TID.X ;  /* 0x00000000000d7919 */ /* 0x000e220000002100 */
[----:B------:R-:W3:Y:S01]  /*20530*/  S2R R15, SR_SWINHI ;  /* 0x00000000000f7919 */ /* 0x000ee20000002f00 */
[----:B0-----:R-:W-:Y:S02]  /*20540*/  SHF.L.U32 R2, R13, 0x2, RZ ;  /* 0x000000020d027819 */ /* 0x001fe400000006ff */
[----:B------:R-:W-:Y:S02]  /*20550*/  MOV R58, R18 ;  /* 0x00000012003a7202 */ /* 0x000fe40000000f00 */
[----:B---3--:R-:W-:Y:S02]  /*20560*/  MOV R59, R15 ;  /* 0x0000000f003b7202 */ /* 0x008fe40000000f00 */
[----:B------:R-:W-:-:S04]  /*20570*/  LOP3.LUT R2, R2, 0xc, RZ, 0xc0, !PT ;  /* 0x0000000c02027812 */ /* 0x000fc800078ec0ff */
[----:B------:R-:W-:-:S05]  /*20580*/  IADD3 R2, P0, R2, UR4, RZ ;  /* 0x0000000402027c10 */ /* 0x000fca000ff1e0ff */
[----:B------:R-:W-:Y:S01]  /*20590*/  IMAD.X R3, RZ, RZ, UR5, P0 ;  /* 0x00000005ff037e24 */ /* 0x000fe200080e06ff */
[----:B------:R-:W-:-:S04]  /*205a0*/  LOP3.LUT P0, R13, R13, 0x3, RZ, 0xc0, !PT ;  /* 0x000000030d0d7812 */ /* 0x000fc8000780c0ff */
[----:B------:R0:W5:Y:S01]  /*205b0*/  LDG.E.CONSTANT R5, desc[UR50][R2.64] ;  /* 0x0000003202057981 */ /* 0x000162000c1e9900 */
[----:B------:R-:W-:-:S04]  /*205c0*/  ISETP.EQ.OR P0, PT, R13, 0x3, !P0 ;  /* 0x000000030d00780c */ /* 0x000fc80004702670 */
[----:B------:R-:W-:Y:S02]  /*205d0*/  SEL R96, R10, R11, P0 ;  /* 0x0000000b0a607207 */ /* 0x000fe40000000000 */
[----:B------:R-:W-:Y:S02]  /*205e0*/  SEL R67, R11, R10, P0 ;  /* 0x0000000a0b437207 */ /* 0x000fe40000000000 */
[----:B------:R-:W-:Y:S02]  /*205f0*/  SEL R13, R14, R99, P0 ;  /* 0x000000630e0d7207 */ /* 0x000fe40000000000 */
[----:B------:R-:W-:Y:S01]  /*20600*/  SEL R99, R99, R14, P0 ;  /* 0x0000000e63637207 */ /* 0x000fe20000000000 */
[----:B------:R-:W-:Y:S01]  /*20610*/  UMOV UR4, 0xffffffff ;  /* 0xffffffff00047882 */ /* 0x000fe20000000000 */
[----:B----4-:R-:W-:-:S03]  /*20620*/  IMAD.WIDE R32, R20, 0x2, R58 ;  /* 0x0000000214207825 */ /* 0x010fc600078e023a */
[C---:B------:R-:W-:Y:S02]  /*20630*/  IADD3 R31, P5, R32.reuse, 0x4060, RZ ;  /* 0x00004060201f7810 */ /* 0x040fe40007fbe0ff */
[C---:B------:R-:W-:Y:S02]  /*20640*/  IADD3 R29, P1, R32.reuse, 0x4040, RZ ;  /* 0x00004040201d7810 */ /* 0x040fe40007f3e0ff */
[----:B------:R-:W-:Y:S02]  /*20650*/  LOP3.LUT R30, R31, 0x380, RZ, 0xc0, !PT ;  /* 0x000003801f1e7812 */ /* 0x000fe400078ec0ff */
[----:B------:R-:W-:Y:S02]  /*20660*/  LOP3.LUT R28, R29, 0x380, RZ, 0xc0, !PT ;  /* 0x000003801d1c7812 */ /* 0x000fe400078ec0ff */
[----:B0-----:R-:W-:Y:S02]  /*20670*/  IADD3 R3, P3, R32, 0x4000, RZ ;  /* 0x0000400020037810 */ /* 0x001fe40007f7e0ff */
[----:B------:R-:W-:-:S02]  /*20680*/  SHF.R.U64 R30, R30, 0x3, RZ ;  /* 0x000000031e1e7819 */ /* 0x000fc400000012ff */
[----:B------:R-:W-:Y:S02]  /*20690*/  SHF.R.U64 R28, R28, 0x3, RZ ;  /* 0x000000031c1c7819 */ /* 0x000fe400000012ff */
[----:B------:R-:W-:Y:S02]  /*206a0*/  LOP3.LUT R20, R3, 0x380, RZ, 0xc0, !PT ;  /* 0x0000038003147812 */ /* 0x000fe400078ec0ff */
[----:B------:R-:W-:Y:S01]  /*206b0*/  LOP3.LUT R30, R30, R31, RZ, 0x3c, !PT ;  /* 0x0000001f1e1e7212 */ /* 0x000fe200078e3cff */
[--C-:B------:R-:W-:Y:S01]  /*206c0*/  IMAD.X R31, RZ, RZ, R33.reuse, P5 ;  /* 0x000000ffff1f7224 */ /* 0x100fe200028e0621 */
[----:B------:R-:W-:Y:S01]  /*206d0*/  LOP3.LUT R28, R28, R29, RZ, 0x3c, !PT ;  /* 0x0000001d1c1c7212 */ /* 0x000fe200078e3cff */
[----:B------:R-:W-:Y:S01]  /*206e0*/  IMAD.X R29, RZ, RZ, R33, P1 ;  /* 0x000000ffff1d7224 */ /* 0x000fe200008e0621 */
[C---:B------:R-:W-:Y:S02]  /*206f0*/  IADD3 R21, P4, R32.reuse, 0x60, RZ ;  /* 0x0000006020157810 */ /* 0x040fe40007f9e0ff */
[----:B------:R-:W-:-:S02]  /*20700*/  IADD3 R15, P5, R32, 0x40, RZ ;  /* 0x00000040200f7810 */ /* 0x000fc40007fbe0ff */
[----:B------:R-:W-:Y:S02]  /*20710*/  SHF.R.U64 R20, R20, 0x3, RZ ;  /* 0x0000000314147819 */ /* 0x000fe400000012ff */
[C---:B------:R-:W-:Y:S02]  /*20720*/  IADD3 R11, P1, R32.reuse, 0x20, RZ ;  /* 0x00000020200b7810 */ /* 0x040fe40007f3e0ff */
[----:B------:R-:W-:Y:S02]  /*20730*/  IADD3 R27, P2, R32, 0x4020, RZ ;  /* 0x00004020201b7810 */ /* 0x000fe40007f5e0ff */
[----:B------:R-:W-:Y:S02]  /*20740*/  LOP3.LUT R14, R21, 0x380, RZ, 0xc0, !PT ;  /* 0x00000380150e7812 */ /* 0x000fe400078ec0ff */
[----:B------:R-:W-:Y:S02]  /*20750*/  LOP3.LUT R20, R20, R3, RZ, 0x3c, !PT ;  /* 0x0000000314147212 */ /* 0x000fe400078e3cff */
[----:B------:R-:W-:-:S02]  /*20760*/  LOP3.LUT R10, R15, 0x380, RZ, 0xc0, !PT ;  /* 0x000003800f0a7812 */ /* 0x000fc400078ec0ff */
[----:B------:R-:W-:Y:S02]  /*20770*/  LOP3.LUT R2, R11, 0x380, RZ, 0xc0, !PT ;  /* 0x000003800b027812 */ /* 0x000fe400078ec0ff */
[----:B------:R-:W-:Y:S02]  /*20780*/  LOP3.LUT R26, R27, 0x380, RZ, 0xc0, !PT ;  /* 0x000003801b1a7812 */ /* 0x000fe400078ec0ff */
[----:B------:R-:W-:Y:S02]  /*20790*/  LOP3.LUT R3, R32, 0x380, RZ, 0xc0, !PT ;  /* 0x0000038020037812 */ /* 0x000fe400078ec0ff */
[----:B------:R-:W-:Y:S02]  /*207a0*/  SHF.R.U64 R14, R14, 0x3, RZ ;  /* 0x000000030e0e7819 */ /* 0x000fe400000012ff */
[----:B------:R-:W-:Y:S02]  /*207b0*/  SHF.R.U64 R10, R10, 0x3, RZ ;  /* 0x000000030a0a7819 */ /* 0x000fe400000012ff */
[----:B------:R-:W-:-:S02]  /*207c0*/  SHF.R.U64 R2, R2, 0x3, RZ ;  /* 0x0000000302027819 */ /* 0x000fc400000012ff */
[----:B------:R-:W-:Y:S02]  /*207d0*/  SHF.R.U64 R26, R26, 0x3, RZ ;  /* 0x000000031a1a7819 */ /* 0x000fe400000012ff */
[----:B------:R-:W-:Y:S02]  /*207e0*/  SHF.R.U64 R3, R3, 0x3, RZ ;  /* 0x0000000303037819 */ /* 0x000fe400000012ff */
[----:B------:R-:W-:Y:S01]  /*207f0*/  LOP3.LUT R14, R14, R21, RZ, 0x3c, !PT ;  /* 0x000000150e0e7212 */ /* 0x000fe200078e3cff */
[--C-:B------:R-:W-:Y:S01]  /*20800*/  IMAD.X R21, RZ, RZ, R33.reuse, P3 ;  /* 0x000000ffff157224 */ /* 0x100fe200018e0621 */
[----:B------:R-:W-:Y:S01]  /*20810*/  LOP3.LUT R10, R10, R15, RZ, 0x3c, !PT ;  /* 0x0000000f0a0a7212 */ /* 0x000fe200078e3cff */
[--C-:B------:R-:W-:Y:S01]  /*20820*/  IMAD.X R15, RZ, RZ, R33.reuse, P4 ;  /* 0x000000ffff0f7224 */ /* 0x100fe200020e0621 */
[----:B------:R-:W-:Y:S01]  /*20830*/  LOP3.LUT R2, R2, R11, RZ, 0x3c, !PT ;  /* 0x0000000b02027212 */ /* 0x000fe200078e3cff */
[----:B------:R-:W-:Y:S01]  /*20840*/  IMAD.X R11, RZ, RZ, R33, P5 ;  /* 0x000000ffff0b7224 */ /* 0x000fe200028e0621 */
[----:B------:R-:W-:-:S02]  /*20850*/  LOP3.LUT R26, R26, R27, RZ, 0x3c, !PT ;  /* 0x0000001b1a1a7212 */ /* 0x000fc400078e3cff */
[----:B------:R-:W-:Y:S02]  /*20860*/  LOP3.LUT R32, R3, R32, RZ, 0x3c, !PT ;  /* 0x0000002003207212 */ /* 0x000fe400078e3cff */
[-C--:B------:R-:W-:Y:S02]  /*20870*/  IADD3.X R27, RZ, R33.reuse, RZ, P2, !PT ;  /* 0x00000021ff1b7210 */ /* 0x080fe400017fe4ff */
[-C--:B------:R-:W-:Y:S02]  /*20880*/  IADD3.X R3, RZ, R33.reuse, RZ, P1, !PT ;  /* 0x00000021ff037210 */ /* 0x080fe40000ffe4ff */
[----:B------:R-:W-:Y:S02]  /*20890*/  MOV R107, R32 ;  /* 0x00000020006b7202 */ /* 0x000fe40000000f00 */
[----:B------:R-:W-:Y:S02]  /*208a0*/  MOV R103, R30 ;  /* 0x0000001e00677202 */ /* 0x000fe40000000f00 */
[----:B------:R-:W-:-:S02]  /*208b0*/  MOV R102, R28 ;  /* 0x0000001c00667202 */ /* 0x000fc40000000f00 */
[----:B------:R-:W-:Y:S02]  /*208c0*/  MOV R101, R26 ;  /* 0x0000001a00657202 */ /* 0x000fe40000000f00 */
[----:B------:R-:W-:Y:S02]  /*208d0*/  MOV R100, R20 ;  /* 0x0000001400647202 */ /* 0x000fe40000000f00 */
[----:B------:R-:W-:Y:S02]  /*208e0*/  MOV R106, R14 ;  /* 0x0000000e006a7202 */ /* 0x000fe40000000f00 */
[----:B------:R-:W-:Y:S02]  /*208f0*/  MOV R105, R10 ;  /* 0x0000000a00697202 */ /* 0x000fe40000000f00 */
[----:B------:R-:W-:Y:S01]  /*20900*/  MOV R104, R2 ;  /* 0x0000000200687202 */ /* 0x000fe20000000f00 */
[----:B------:R-:W-:Y:S06]  /*20910*/  BRA.DIV UR4, `(.L_x_604) ;  /* 0x000000ce04dc7947 */ /* 0x000fec000b800000 */
[----:B------:R-:W-:Y:S01]  /*20920*/  SEL R46, R48, R91, P0 ;  /* 0x0000005b302e7207 */ /* 0x000fe20000000000 */
[----:B-----5:R-:W-:Y:S01]  /*20930*/  SHFL.IDX PT, R95, R13, R5, 0x1c1f ;  /* 0x001c1f050d5f7589 */ /* 0x020fe200000e0000 */
[----:B------:R-:W-:Y:S02]  /*20940*/  SEL R34, R36, R119, P0 ;  /* 0x0000007724227207 */ /* 0x000fe40000000000 */
[----:B------:R-:W-:Y:S01]  /*20950*/  SEL R91, R91, R48, P0 ;  /* 0x000000305b5b7207 */ /* 0x000fe20000000000 */
[----:B------:R-:W-:Y:S01]  /*20960*/  SHFL.IDX PT, R96, R96, R5, 0x1c1f ;  /* 0x001c1f0560607589 */ /* 0x000fe200000e0000 */
[----:B------:R-:W-:Y:S02]  /*20970*/  SEL R119, R119, R36, P0 ;  /* 0x0000002477777207 */ /* 0x000fe40000000000 */
[----:B------:R-:W-:Y:S01]  /*20980*/  SEL R48, R73, R6, P0 ;  /* 0x0000000649307207 */ /* 0x000fe20000000000 */
[----:B------:R-:W-:Y:S01]  /*20990*/  SHFL.IDX PT, R75, R34, R5, 0x1c1f ;  /* 0x001c1f05224b7589 */ /* 0x000fe200000e0000 */
[----:B------:R-:W-:-:S02]  /*209a0*/  SEL R36, R117, R0, P0 ;  /* 0x0000000075247207 */ /* 0x000fc40000000000 */
[----:B------:R-:W-:Y:S01]  /*209b0*/  SEL R73, R6, R73, P0 ;  /* 0x0000004906497207 */ /* 0x000fe20000000000 */
[----:B------:R-:W-:Y:S01]  /*209c0*/  SHFL.IDX PT, R47, R46, R5, 0x1c1f ;  /* 0x001c1f052e2f7589 */ /* 0x000fe200000e0000 */
[----:B------:R-:W-:Y:S02]  /*209d0*/  SEL R117, R0, R117, P0 ;  /* 0x0000007500757207 */ /* 0x000fe40000000000 */
[----:B------:R-:W-:Y:S01]  /*209e0*/  SEL R70, R44, R121, P0 ;  /* 0x000000792c467207 */ /* 0x000fe20000000000 */
[----:B------:R-:W-:Y:S01]  /*209f0*/  SHFL.IDX PT, R3, R36, R5, 0x1c1f ;  /* 0x001c1f0524037589 */ /* 0x000fe200000e0000 */
[----:B------:R-:W-:Y:S02]  /*20a00*/  LOP3.LUT R6, R5, 0x2, RZ, 0x3c, !PT ;  /* 0x0000000205067812 */ /* 0x000fe400078e3cff */
[----:B------:R-:W-:Y:S01]  /*20a10*/  SEL R0, R85, R40, P0 ;  /* 0x0000002855007207 */ /* 0x000fe20000000000 */
[----:B------:R-:W-:Y:S01]  /*20a20*/  SHFL.IDX PT, R21, R70, R5, 0x1c1f ;  /* 0x001c1f0546157589 */ /* 0x000fe200000e0000 */
[----:B------:R-:W-:-:S02]  /*20a30*/  SEL R65, R40, R85, P0 ;  /* 0x0000005528417207 */ /* 0x000fc40000000000 */
[----:B------:R-:W-:Y:S01]  /*20a40*/  SEL R121, R121, R44, P0 ;  /* 0x0000002c79797207 */ /* 0x000fe20000000000 */
[----:B------:R-:W0:Y:S01]  /*20a50*/  SHFL.IDX PT, R2, R99, R6, 0x1c1f ;  /* 0x001c1f0663027589 */ /* 0x000e2200000e0000 */
[----:B------:R-:W-:Y:S02]  /*20a60*/  SEL R68, R60, R111, P0 ;  /* 0x0000006f3c447207 */ /* 0x000fe40000000000 */
[----:B------:R-:W-:Y:S01]  /*20a70*/  SEL R54, R57, R114, P0 ;  /* 0x0000007239367207 */ /* 0x000fe20000000000 */
[----:B------:R-:W3:Y:S01]  /*20a80*/  SHFL.IDX PT, R36, R117, R6, 0x1c1f ;  /* 0x001c1f0675247589 */ /* 0x000ee200000e0000 */
        /* <DEDUP_REMOVED lines=8> */
[----:B------:R-:W4:Y:S01]  /*20b10*/  SHFL.IDX PT, R67, R67, R6, 0x1c1f ;  /* 0x001c1f0643437589 */ /* 0x000f2200000e0000 */
[----:B------:R-:W-:Y:S02]  /*20b20*/  SEL R20, R115, R112, P0 ;  /* 0x0000007073147207 */ /* 0x000fe40000000000 */
[----:B------:R-:W-:Y:S01]  /*20b30*/  SEL R32, R113, R92, P0 ;  /* 0x0000005c71207207 */ /* 0x000fe20000000000 */
[----:B------:R-:W1:Y:S01]  /*20b40*/  SHFL.IDX PT, R65, R65, R6, 0x1c1f ;  /* 0x001c1f0641417589 */ /* 0x000e6200000e0000 */
[----:B------:R-:W-:-:S02]  /*20b50*/  SEL R66, R109, R90, P0 ;  /* 0x0000005a6d427207 */ /* 0x000fc40000000000 */
[----:B------:R-:W-:Y:S01]  /*20b60*/  SEL R93, R64, R93, P0 ;  /* 0x0000005d405d7207 */ /* 0x000fe20000000000 */
[----:B------:R-:W-:Y:S01]  /*20b70*/  SHFL.IDX PT, R57, R57, R6, 0x1c1f ;  /* 0x001c1f0639397589 */ /* 0x000fe200000e0000 */
        /* <DEDUP_REMOVED lines=44> */
[----:B------:R-:W2:Y:S01]  /*20e40*/  SHFL.IDX PT, R110, R91, R6, 0x1c1f ;  /* 0x001c1f065b6e7589 */ /* 0x000ea200000e0000 */
        /* <DEDUP_REMOVED lines=9> */
[----:B0-----:R-:W-:Y:S02]  /*20ee0*/  SEL R98, R95, R2, P0 ;  /* 0x000000025f627207 */ /* 0x001fe40000000000 */
[----:B------:R-:W-:Y:S01]  /*20ef0*/  SEL R95, R2, R95, P0 ;  /* 0x0000005f025f7207 */ /* 0x000fe20000000000 */
[----:B------:R-:W0:Y:S01]  /*20f00*/  SHFL.IDX PT, R20, R119, R6, 0x1c1f ;  /* 0x001c1f0677147589 */ /* 0x000e2200000e0000 */
[----:B---3--:R-:W-:Y:S02]  /*20f10*/  SEL R2, R3, R36, P0 ;  /* 0x0000002403027207 */ /* 0x008fe40000000000 */
[----:B------:R-:W-:Y:S01]  /*20f20*/  SEL R3, R36, R3, P0 ;  /* 0x0000000324037207 */ /* 0x000fe20000000000 */
[----:B------:R-:W3:Y:S01]  /*20f30*/  SHFL.IDX PT, R80, R113, R6, 0x1c1f ;  /* 0x001c1f0671507589 */ /* 0x000ee200000e0000 */
[----:B----4-:R-:W-:-:S02]  /*20f40*/  SEL R99, R96, R67, P0 ;  /* 0x0000004360637207 */ /* 0x010fc40000000000 */
[----:B-1----:R-:W-:Y:S01]  /*20f50*/  SEL R78, R0, R65, P0 ;  /* 0x00000041004e7207 */ /* 0x002fe20000000000 */
[----:B------:R-:W1:Y:S01]  /*20f60*/  SHFL.IDX PT, R82, R111, R6, 0x1c1f ;  /* 0x001c1f066f527589 */ /* 0x000e6200000e0000 */
[----:B------:R-:W-:Y:S02]  /*20f70*/  SEL R96, R67, R96, P0 ;  /* 0x0000006043607207 */ /* 0x000fe40000000000 */
[----:B------:R-:W-:Y:S01]  /*20f80*/  SEL R0, R65, R0, P0 ;  /* 0x0000000041007207 */ /* 0x000fe20000000000 */
[----:B------:R-:W4:Y:S01]  /*20f90*/  SHFL.IDX PT, R84, R109, R6, 0x1c1f ;  /* 0x001c1f066d547589 */ /* 0x000f2200000e0000 */
[----:B--2---:R-:W-:Y:S02]  /*20fa0*/  SEL R46, R47, R110, P0 ;  /* 0x0000006e2f2e7207 */ /* 0x004fe40000000000 */
[----:B------:R-:W-:Y:S01]  /*20fb0*/  SEL R47, R110, R47, P0 ;  /* 0x0000002f6e2f7207 */ /* 0x000fe20000000000 */
[----:B------:R2:W4:Y:S04]  /*20fc0*/  SHFL.IDX PT, R91, R53, R6, 0x1c1f ;  /* 0x001c1f06355b7589 */ /* 0x00052800000e0000 */
[----:B------:R4:W-:Y:S04]  /*20fd0*/  SHFL.IDX PT, R79, R42, R5, 0x1c1f ;  /* 0x001c1f052a4f7589 */ /* 0x0009e800000e0000 */
[----:B------:R-:W-:Y:S01]  /*20fe0*/  SHFL.IDX PT, R68, R30, R5, 0x1c1f ;  /* 0x001c1f051e447589 */ /* 0x000fe200000e0000 */
[----:B0-----:R-:W-:-:S02]  /*20ff0*/  SEL R74, R75, R20, P0 ;  /* 0x000000144b4a7207 */ /* 0x001fc40000000000 */
[----:B--2---:R-:W-:Y:S01]  /*21000*/  SEL R53, R54, R57, P0 ;  /* 0x0000003936357207 */ /* 0x004fe20000000000 */
[----:B------:R-:W-:Y:S01]  /*21010*/  SHFL.IDX PT, R66, R28, R5, 0x1c1f ;  /* 0x001c1f051c427589 */ /* 0x000fe200000e0000 */
[----:B---3--:R-:W-:Y:S02]  /*21020*/  SEL R36, R37, R80, P0 ;  /* 0x0000005025247207 */ /* 0x008fe40000000000 */
[----:B------:R-:W-:Y:S01]  /*21030*/  SEL R54, R57, R54, P0 ;  /* 0x0000003639367207 */ /* 0x000fe20000000000 */
[----:B------:R-:W-:Y:S01]  /*21040*/  SHFL.IDX PT, R72, R26, R5, 0x1c1f ;  /* 0x001c1f051a487589 */ /* 0x000fe200000e0000 */
[----:B-1----:R-:W-:Y:S02]  /*21050*/  SEL R38, R39, R82, P0 ;  /* 0x0000005227267207 */ /* 0x002fe40000000000 */
[----:B------:R-:W-:Y:S01]  /*21060*/  SEL R75, R20, R75, P0 ;  /* 0x0000004b144b7207 */ /* 0x000fe20000000000 */
[----:B------:R-:W-:Y:S01]  /*21070*/  SHFL.IDX PT, R70, R24, R5, 0x1c1f ;  /* 0x001c1f0518467589 */ /* 0x000fe200000e0000 */
[----:B----4-:R-:W-:-:S02]  /*21080*/  SEL R40, R41, R84, P0 ;  /* 0x0000005429287207 */ /* 0x010fc40000000000 */
        /* <DEDUP_REMOVED lines=10> */
[----:B------:R-:W0:Y:S01]  /*21130*/  SHFL.IDX PT, R34, R115, R6, 0x1c1f ;  /* 0x001c1f0673227589 */ /* 0x000e2200000e0000 */
[----:B------:R-:W-:Y:S02]  /*21140*/  SEL R80, R81, R114, P0 ;  /* 0x0000007251507207 */ /* 0x000fe40000000000 */
[----:B------:R-:W-:Y:S01]  /*21150*/  SEL R64, R97, R64, P0 ;  /* 0x0000004061407207 */ /* 0x000fe20000000000 */
[----:B------:R-:W1:Y:S01]  /*21160*/  SHFL.IDX PT, R32, R121, R6, 0x1c1f ;  /* 0x001c1f0679207589 */ /* 0x000e6200000e0000 */
[----:B------:R-:W-:Y:S01]  /*21170*/  SEL R43, R60, R43, P0 ;  /* 0x0000002b3c2b7207 */ /* 0x000fe20000000000 */
[----:B------:R-:W-:Y:S01]  /*21180*/  IMAD.MOV.U32 R97, RZ, RZ, RZ ;  /* 0x000000ffff617224 */ /* 0x000fe200078e00ff */
[----:B------:R-:W-:Y:S01]  /*21190*/  SEL R81, R114, R81, P0 ;  /* 0x0000005172517207 */ /* 0x000fe20000000000 */
[----:B------:R-:W2:Y:S04]  /*211a0*/  SHFL.IDX PT, R108, R93, R6, 0x1c1f ;  /* 0x001c1f065d6c7589 */ /* 0x000ea800000e0000 */
[----:B------:R-:W3:Y:S04]  /*211b0*/  SHFL.IDX PT, R112, R87, R6, 0x1c1f ;  /* 0x001c1f0657707589 */ /* 0x000ee800000e0000 */
[----:B------:R-:W4:Y:S04]  /*211c0*/  SHFL.IDX PT, R116, R71, R6, 0x1c1f ;  /* 0x001c1f0647747589 */ /* 0x000f2800000e0000 */
[----:B------:R-:W4:Y:S04]  /*211d0*/  SHFL.IDX PT, R118, R69, R6, 0x1c1f ;  /* 0x001c1f0645767589 */ /* 0x000f2800000e0000 */
[----:B------:R-:W4:Y:S01]  /*211e0*/  SHFL.IDX PT, R63, R63, R6, 0x1c1f ;  /* 0x001c1f063f3f7589 */ /* 0x000f2200000e0000 */
[----:B0-----:R-:W-:-:S02]  /*211f0*/  SEL R76, R77, R34, P0 ;  /* 0x000000224d4c7207 */ /* 0x001fc40000000000 */
[----:B------:R-:W-:Y:S01]  /*21200*/  SEL R77, R34, R77, P0 ;  /* 0x0000004d224d7207 */ /* 0x000fe20000000000 */
[----:B------:R-:W0:Y:S01]  /*21210*/  SHFL.IDX PT, R61, R61, R6, 0x1c1f ;  /* 0x001c1f063d3d7589 */ /* 0x000e2200000e0000 */
[----:B-1----:R-:W-:Y:S02]  /*21220*/  SEL R20, R21, R32, P0 ;  /* 0x0000002015147207 */ /* 0x002fe40000000000 */
[----:B------:R-:W-:Y:S01]  /*21230*/  SEL R21, R32, R21, P0 ;  /* 0x0000001520157207 */ /* 0x000fe20000000000 */
[----:B------:R1:W-:Y:S01]  /*21240*/  SHFL.IDX PT, R109, R49, R6, 0x1c1f ;  /* 0x001c1f06316d7589 */ /* 0x0003e200000e0000 */
[----:B--2---:R-:W-:Y:S02]  /*21250*/  SEL R44, R45, R108, P0 ;  /* 0x0000006c2d2c7207 */ /* 0x004fe40000000000 */
[----:B------:R-:W-:Y:S01]  /*21260*/  SEL R45, R108, R45, P0 ;  /* 0x0000002d6c2d7207 */ /* 0x000fe20000000000 */
[----:B------:R-:W2:Y:S01]  /*21270*/  SHFL.IDX PT, R29, R29, R6, 0x1c1f ;  /* 0x001c1f061d1d7589 */ /* 0x000ea200000e0000 */
[----:B---3--:R-:W-:-:S02]  /*21280*/  SEL R48, R79, R112, P0 ;  /* 0x000000704f307207 */ /* 0x008fc40000000000 */
[----:B------:R-:W-:Y:S01]  /*21290*/  SEL R79, R112, R79, P0 ;  /* 0x0000004f704f7207 */ /* 0x000fe20000000000 */
[----:B------:R-:W3:Y:S01]  /*212a0*/  SHFL.IDX PT, R27, R27, R6, 0x1c1f ;  /* 0x001c1f061b1b7589 */ /* 0x000ee200000e0000 */
[----:B----4-:R-:W-:Y:S02]  /*212b0*/  SEL R82, R83, R116, P0 ;  /* 0x0000007453527207 */ /* 0x010fe40000000000 */
[----:B------:R-:W-:Y:S01]  /*212c0*/  SEL R83, R116, R83, P0 ;  /* 0x0000005374537207 */ /* 0x000fe20000000000 */
[----:B------:R-:W4:Y:S01]  /*212d0*/  SHFL.IDX PT, R33, R33, R6, 0x1c1f ;  /* 0x001c1f0621217589 */ /* 0x000f2200000e0000 */
[----:B------:R-:W-:Y:S02]  /*212e0*/  SEL R84, R85, R118, P0 ;  /* 0x0000007655547207 */ /* 0x000fe40000000000 */
[----:B------:R-:W-:Y:S01]  /*212f0*/  SEL R85, R118, R85, P0 ;  /* 0x0000005576557207 */ /* 0x000fe20000000000 */
[----:B------:R-:W4:Y:S01]  /*21300*/  SHFL.IDX PT, R31, R31, R6, 0x1c1f ;  /* 0x001c1f061f1f7589 */ /* 0x000f2200000e0000 */
[----:B-1----:R-:W-:-:S02]  /*21310*/  SEL R49, R50, R63, P0 ;  /* 0x0000003f32317207 */ /* 0x002fc40000000000 */
[----:B------:R-:W-:Y:S01]  /*21320*/  SEL R50, R63, R50, P0 ;  /* 0x000000323f327207 */ /* 0x000fe20000000000 */
[----:B------:R-:W1:Y:S01]  /*21330*/  SHFL.IDX PT, R35, R35, R6, 0x1c1f ;  /* 0x001c1f0623237589 */ /* 0x000e6200000e0000 */
[----:B0-----:R-:W-:Y:S02]  /*21340*/  SEL R51, R52, R61, P0 ;  /* 0x0000003d34337207 */ /* 0x001fe40000000000 */
[----:B------:R-:W-:Y:S01]  /*21350*/  SEL R52, R61, R52, P0 ;  /* 0x000000343d347207 */ /* 0x000fe20000000000 */
[----:B------:R0:W1:Y:S04]  /*21360*/  SHFL.IDX PT, R111, R55, R6, 0x1c1f ;  /* 0x001c1f06376f7589 */ /* 0x00006800000e0000 */
[----:B------:R-:W1:Y:S01]  /*21370*/  SHFL.IDX PT, R25, R25, R6, 0x1c1f ;  /* 0x001c1f0619197589 */ /* 0x000e6200000e0000 */
[----:B--2---:R-:W-:-:S02]  /*21380*/  SEL R65, R66, R29, P0 ;  /* 0x0000001d42417207 */ /* 0x004fc40000000000 */
[----:B------:R-:W-:Y:S01]  /*21390*/  SEL R66, R29, R66, P0 ;  /* 0x000000421d427207 */ /* 0x000fe20000000000 */
[----:B------:R2:W2:Y:S01]  /*213a0*/  SHFL.IDX PT, R62, R62, R5, 0x1c1f ;  /* 0x001c1f053e3e7589 */ /* 0x0004a200000e0000 */
[----:B---3--:R-:W-:Y:S02]  /*213b0*/  SEL R67, R68, R27, P0 ;  /* 0x0000001b44437207 */ /* 0x008fe40000000000 */
[----:B0-----:R-:W-:Y:S01]  /*213c0*/  SEL R55, R56, R109, P0 ;  /* 0x0000006d38377207 */ /* 0x001fe20000000000 */
[----:B------:R0:W3:Y:S01]  /*213d0*/  SHFL.IDX PT, R4, R4, R5, 0x1c1f ;  /* 0x001c1f0504047589 */ /* 0x0000e200000e0000 */
[----:B----4-:R-:W-:Y:S02]  /*213e0*/  SEL R69, R70, R33, P0 ;  /* 0x0000002146457207 */ /* 0x010fe40000000000 */
[----:B------:R-:W-:Y:S01]  /*213f0*/  SEL R56, R109, R56, P0 ;  /* 0x000000386d387207 */ /* 0x000fe20000000000 */
[----:B------:R0:W4:Y:S01]  /*21400*/  SHFL.IDX PT, R9, R9, R6, 0x1c1f ;  /* 0x001c1f0609097589 */ /* 0x00012200000e0000 */
[----:B------:R-:W-:-:S02]  /*21410*/  SEL R71, R72, R31, P0 ;  /* 0x0000001f48477207 */ /* 0x000fc40000000000 */
[----:B------:R-:W-:Y:S01]  /*21420*/  SEL R68, R27, R68, P0 ;  /* 0x000000441b447207 */ /* 0x000fe20000000000 */
[----:B------:R0:W0:Y:S01]  /*21430*/  SHFL.IDX PT, R14, R7, R6, 0x1c1f ;  /* 0x001c1f06070e7589 */ /* 0x00002200000e0000 */
[----:B-1----:R-:W-:Y:S02]  /*21440*/  SEL R87, R90, R35, P0 ;  /* 0x000000235a577207 */ /* 0x002fe40000000000 */
[----:B------:R-:W-:Y:S02]  /*21450*/  SEL R72, R31, R72, P0 ;  /* 0x000000481f487207 */ /* 0x000fe40000000000 */
[----:B------:R-:W-:Y:S02]  /*21460*/  SEL R91, R92, R111, P0 ;  /* 0x0000006f5c5b7207 */ /* 0x000fe40000000000 */
[----:B------:R-:W-:Y:S02]  /*21470*/  SEL R70, R33, R70, P0 ;  /* 0x0000004621467207 */ /* 0x000fe40000000000 */
[----:B------:R-:W-:-:S02]  /*21480*/  SEL R93, R94, R25, P0 ;  /* 0x000000195e5d7207 */ /* 0x000fc40000000000 */
[----:B------:R-:W-:Y:S02]  /*21490*/  SEL R90, R35, R90, P0 ;  /* 0x0000005a235a7207 */ /* 0x000fe40000000000 */
[----:B------:R-:W-:Y:S02]  /*214a0*/  SEL R94, R25, R94, P0 ;  /* 0x0000005e195e7207 */ /* 0x000fe40000000000 */
[----:B--2---:R-:W-:-:S07]  /*214b0*/  SEL R92, R111, R92, P0 ;  /* 0x0000005c6f5c7207 */ /* 0x004fce0000000000 */
.L_x_885:
[----:B------:R-:W-:Y:S05]  /*214c0*/  WARPSYNC.ALL ;  /* 0x0000000000007948 */ /* 0x000fea0003800000 */
[----:B------:R-:W-:Y:S01]  /*214d0*/  BAR.SYNC.DEFER_BLOCKING 0x1, 0x100 ;  /* 0x0044000000007b1d */ /* 0x000fe20000010000 */
[----:B---34-:R-:W-:Y:S02]  /*214e0*/  SEL R61, R4, R9, P0 ;  /* 0x00000009043d7207 */ /* 0x018fe40000000000 */
[----:B------:R-:W-:Y:S02]  /*214f0*/  SEL R63, R9, R4, P0 ;  /* 0x00000004093f7207 */ /* 0x000fe40000000000 */
[----:B0-----:R-:W-:Y:S01]  /*21500*/  SEL R60, R62, R14, P0 ;  /* 0x0000000e3e3c7207 */ /* 0x001fe20000000000 */
[----:B------:R-:W-:Y:S01]  /*21510*/  ULDC.64 UR6, c[0x0][0xc08] ;  /* 0x0003020000067ab9 */ /* 0x000fe20000000a00 */
[----:B------:R-:W-:Y:S01]  /*21520*/  F2FP.BF16.F32.PACK_AB R4, R98, R99 ;  /* 0x000000636204723e */ /* 0x000fe200000010ff */
[----:B------:R-:W-:Y:S01]  /*21530*/  ULDC.64 UR4, c[0x0][0xc00] ;  /* 0x0003000000047ab9 */ /* 0x000fe20000000a00 */
[----:B------:R-:W-:-:S02]  /*21540*/  F2FP.BF16.F32.PACK_AB R5, R84, R49 ;  /* 0x000000315405723e */ /* 0x000fc400000010ff */
[----:B------:R-:W-:Y:S02]  /*21550*/  F2FP.BF16.F32.PACK_AB R6, R95, R96 ;  /* 0x000000605f06723e */ /* 0x000fe400000010ff */
[----:B------:R-:W-:Y:S02]  /*21560*/  F2FP.BF16.F32.PACK_AB R7, R85, R50 ;  /* 0x000000325507723e */ /* 0x000fe400000010ff */
[----:B------:R-:W-:Y:S02]  /*21570*/  SEL R62, R14, R62, P0 ;  /* 0x0000003e0e3e7207 */ /* 0x000fe40000000000 */
[----:B------:R-:W-:Y:S02]  /*21580*/  F2FP.BF16.F32.PACK_AB R8, R74, R76 ;  /* 0x0000004c4a08723e */ /* 0x000fe400000010ff */
[----:B------:R-:W-:Y:S02]  /*21590*/  F2FP.BF16.F32.PACK_AB R9, R51, R53 ;  /* 0x000000353309723e */ /* 0x000fe400000010ff */
[----:B------:R-:W-:-:S02]  /*215a0*/  F2FP.BF16.F32.PACK_AB R10, R75, R77 ;  /* 0x0000004d4b0a723e */ /* 0x000fc400000010ff */
[----:B------:R-:W-:Y:S01]  /*215b0*/  F2FP.BF16.F32.PACK_AB R11, R52, R54 ;  /* 0x00000036340b723e */ /* 0x000fe200000010ff */
[----:B------:R0:W-:Y:S01]  /*215c0*/  STSM.16.M88.4 [R107], R4 ;  /* 0x000000046b007844 */ /* 0x0001e20000000200 */
        /* <DEDUP_REMOVED lines=10> */
[----:B------:R-:W-:Y:S02]  /*21670*/  F2FP.BF16.F32.PACK_AB R28, R38, R40 ;  /* 0x00000028261c723e */ /* 0x000fe400000010ff */
[----:B------:R-:W-:Y:S01]  /*21680*/  F2FP.BF16.F32.PACK_AB R29, R69, R71 ;  /* 0x00000047451d723e */ /* 0x000fe200000010ff */
[----:B------:R-:W-:Y:S01]  /*21690*/  STSM.16.M88.4 [R106], R24 ;  /* 0x000000186a007844 */ /* 0x000fe20000000200 */
[----:B------:R-:W-:-:S02]  /*216a0*/  F2FP.BF16.F32.PACK_AB R30, R39, R41 ;  /* 0x00000029271e723e */ /* 0x000fc400000010ff */
[----:B------:R-:W-:Y:S02]  /*216b0*/  F2FP.BF16.F32.PACK_AB R31, R70, R72 ;  /* 0x00000048461f723e */ /* 0x000fe400000010ff */
[----:B------:R-:W-:Y:S02]  /*216c0*/  F2FP.BF16.F32.PACK_AB R32, R42, R44 ;  /* 0x0000002c2a20723e */ /* 0x000fe400000010ff */
[----:B------:R-:W-:Y:S01]  /*216d0*/  F2FP.BF16.F32.PACK_AB R33, R73, R87 ;  /* 0x000000574921723e */ /* 0x000fe200000010ff */
[----:B------:R-:W-:Y:S01]  /*216e0*/  STSM.16.M88.4 [R100], R28 ;  /* 0x0000001c64007844 */ /* 0x000fe20000000200 */
[----:B------:R-:W-:Y:S02]  /*216f0*/  F2FP.BF16.F32.PACK_AB R34, R43, R45 ;  /* 0x0000002d2b22723e */ /* 0x000fe400000010ff */
[----:B------:R-:W-:Y:S02]  /*21700*/  F2FP.BF16.F32.PACK_AB R35, R86, R90 ;  /* 0x0000005a5623723e */ /* 0x000fe400000010ff */
[----:B0-----:R-:W-:-:S02]  /*21710*/  F2FP.BF16.F32.PACK_AB R4, R46, R48 ;  /* 0x000000302e04723e */ /* 0x001fc400000010ff */
[----:B------:R-:W-:Y:S01]  /*21720*/  F2FP.BF16.F32.PACK_AB R5, R91, R93 ;  /* 0x0000005d5b05723e */ /* 0x000fe200000010ff */
[----:B------:R0:W-:Y:S01]  /*21730*/  STSM.16.M88.4 [R101], R32 ;  /* 0x0000002065007844 */ /* 0x0001e20000000200 */
[----:B------:R-:W-:Y:S02]  /*21740*/  F2FP.BF16.F32.PACK_AB R6, R47, R79 ;  /* 0x0000004f2f06723e */ /* 0x000fe400000010ff */
[----:B------:R-:W-:Y:S02]  /*21750*/  F2FP.BF16.F32.PACK_AB R7, R92, R94 ;  /* 0x0000005e5c07723e */ /* 0x000fe400000010ff */
[----:B-1----:R-:W-:Y:S02]  /*21760*/  F2FP.BF16.F32.PACK_AB R8, R80, R82 ;  /* 0x000000525008723e */ /* 0x002fe400000010ff */
[----:B------:R-:W-:Y:S01]  /*21770*/  F2FP.BF16.F32.PACK_AB R10, R81, R83 ;  /* 0x00000053510a723e */ /* 0x000fe200000010ff */
[----:B------:R1:W-:Y:S01]  /*21780*/  STSM.16.M88.4 [R102], R4 ;  /* 0x0000000466007844 */ /* 0x0003e20000000200 */
[----:B------:R-:W-:-:S02]  /*21790*/  F2FP.BF16.F32.PACK_AB R9, R61, R60 ;  /* 0x0000003c3d09723e */ /* 0x000fc400000010ff */
[----:B------:R-:W-:Y:S02]  /*217a0*/  F2FP.BF16.F32.PACK_AB R11, R63, R62 ;  /* 0x0000003e3f0b723e */ /* 0x000fe400000010ff */
[----:B------:R-:W-:Y:S02]  /*217b0*/  ISETP.NE.U32.AND P3, PT, RZ, UR6, PT ;  /* 0x00000006ff007c0c */ /* 0x000fe4000bf65070 */
[----:B------:R-:W-:Y:S01]  /*217c0*/  ISETP.NE.U32.AND P0, PT, RZ, UR4, PT ;  /* 0x00000004ff007c0c */ /* 0x000fe2000bf05070 */
[----:B------:R3:W-:Y:S01]  /*217d0*/  STSM.16.M88.4 [R103], R8 ;  /* 0x0000000867007844 */ /* 0x0007e20000000200 */
[----:B------:R-:W-:Y:S01]  /*217e0*/  BAR.SYNC.DEFER_BLOCKING 0x1, 0x100 ;  /* 0x0044000000007b1d */ /* 0x000fe20000010000 */
[----:B------:R-:W-:Y:S02]  /*217f0*/  ISETP.NE.AND.EX P3, PT, RZ, UR7, PT, P3 ;  /* 0x00000007ff007c0c */ /* 0x000fe4000bf65330 */
[----:B--2---:R-:W-:Y:S02]  /*21800*/  IADD3 R12, P1, R220, UR4, RZ ;  /* 0x00000004dc0c7c10 */ /* 0x004fe4000ff3e0ff */
[----:B------:R-:W-:-:S03]  /*21810*/  ISETP.NE.AND.EX P0, PT, RZ, UR5, PT, P0 ;  /* 0x00000005ff007c0c */ /* 0x000fc6000bf05300 */
[----:B0-----:R-:W0:Y:S01]  /*21820*/  LDC R101, c[0x0][0xbe8] ;  /* 0x0002fa00ff657b82 */ /* 0x001e220000000800 */
[----:B------:R-:W-:-:S05]  /*21830*/  IADD3.X R13, R221, UR5, RZ, P1, !PT ;  /* 0x00000005dd0d7c10 */ /* 0x000fca0008ffe4ff */
[----:B------:R-:W-:Y:S01]  /*21840*/  @P3 IADD3 R220, P1, R220, UR6, RZ ;  /* 0x00000006dcdc3c10 */ /* 0x000fe2000ff3e0ff */
[----:B------:R-:W-:Y:S02]  /*21850*/  ULDC UR6, c[0x0][0xa88] ;  /* 0x0002a20000067ab9 */ /* 0x000fe40000000800 */
[----:B------:R-:W-:Y:S01]  /*21860*/  IMAD.U32 R100, RZ, RZ, UR6 ;  /* 0x00000006ff647e24 */ /* 0x000fe2000f8e00ff */
[----:B------:R-:W-:Y:S01]  /*21870*/  @P3 IADD3.X R221, R221, UR7, RZ, P1, !PT ;  /* 0x00000007dddd3c10 */ /* 0x000fe20008ffe4ff */
[----:B------:R2:W5:Y:S04]  /*21880*/  @P0 LDG.E R97, desc[UR50][R12.64] ;  /* 0x000000320c610981 */ /* 0x000568000c1e1900 */
[----:B------:R2:W5:Y:S01]  /*21890*/  @P3 LDG.E R100, desc[UR50][R220.64] ;  /* 0x00000032dc643981 */ /* 0x000562000c1e1900 */
[----:B-1----:R-:W-:Y:S01]  /*218a0*/  IMAD.MOV.U32 R4, RZ, RZ, 0x9b8 ;  /* 0x000009b8ff047424 */ /* 0x002fe200078e00ff */
[----:B------:R-:W-:-:S02]  /*218b0*/  ISETP.GT.AND P2, PT, R219, 0x1, PT ;  /* 0x00000001db00780c */ /* 0x000fc40003f44270 */
[----:B0-----:R-:W-:Y:S02]  /*218c0*/  ISETP.NE.AND P1, PT, R101, 0x1, PT ;  /* 0x000000016500780c */ /* 0x001fe40003f25270 */
[----:B------:R-:W-:-:S04]  /*218d0*/  SEL R4, R4, 0x978, P2 ;  /* 0x0000097804047807 */ /* 0x000fc80001000000 */
[----:B---3--:R2:W0:Y:S08]  /*218e0*/  LDC.64 R10, c[0x0][R4+0x220] ;  /* 0x00008800040a7b82 */ /* 0x0084300000000a00 */
[----:B------:R2:W1:Y:S08]  /*218f0*/  LDC.64 R14, c[0x0][R4+0x218] ;  /* 0x00008600040e7b82 */ /* 0x0004700000000a00 */
[----:B------:R2:W3:Y:S01]  /*21900*/  LDC.64 R8, c[0x0][R4+0x228] ;  /* 0x00008a0004087b82 */ /* 0x0004e20000000a00 */
[----:B------:R-:W-:Y:S05]  /*21910*/  @P3 BRA `(.L_x_605) ;  /* 0x0000000000103947 */ /* 0x000fea0003800000 */
[----:B------:R-:W-:Y:S05]  /*21920*/  @!P0 BRA `(.L_x_605) ;  /* 0x00000000000c8947 */ /* 0x000fea0003800000 */
[----:B------:R-:W4:Y:S04]  /*21930*/  LDG.E R5, desc[UR50][R12.64] ;  /* 0x000000320c057981 */ /* 0x000f28000c1e1900 */
[----:B-----5:R-:W4:Y:S02]  /*21940*/  LDG.E R100, desc[UR50][R12.64+0x4] ;  /* 0x000004320c647981 */ /* 0x020f24000c1e1900 */
[----:B----4-:R-:W-:-:S07]  /*21950*/  IADD3 R100, -R5, R100, RZ ;  /* 0x0000006405647210 */ /* 0x010fce0007ffe1ff */
.L_x_605:
[----:B------:R-:W4:Y:S01]  /*21960*/  LDL R24, [R1+0x50] ;  /* 0x0000500001187983 */ /* 0x000f220000100800 */
[----:B--2---:R-:W2:Y:S01]  /*21970*/  LDC.64 R4, c[0x0][R4+0x210] ;  /* 0x0000840004047b82 */ /* 0x004ea20000000a00 */
[----:B------:R-:W-:Y:S01]  /*21980*/  ISETP.NE.U32.AND P0, PT, RZ, UR4, PT ;  /* 0x00000004ff007c0c */ /* 0x000fe2000bf05070 */
[-C--:B-1----:R-:W-:Y:S01]  /*21990*/  IMAD R27, R15, R169.reuse, RZ ;  /* 0x000000a90f1b7224 */ /* 0x082fe200078e02ff */
[----:B------:R-:W2:Y:S01]  /*219a0*/  LDL R28, [R1+0x48] ;  /* 0x00004800011c7983 */ /* 0x000ea20000100800 */
[----:B------:R-:W-:Y:S01]  /*219b0*/  IMAD.WIDE.U32 R14, R14, R169, RZ ;  /* 0x000000a90e0e7225 */ /* 0x000fe200078e00ff */
[----:B------:R-:W-:-:S03]  /*219c0*/  ISETP.NE.AND.EX P0, PT, RZ, UR5, PT, P0 ;  /* 0x00000005ff007c0c */ /* 0x000fc6000bf05300 */
[----:B------:R-:W1:Y:S01]  /*219d0*/  @P1 LDC R12, c[0x0][0xbec] ;  /* 0x0002fb00ff0c1b82 */ /* 0x000e620000000800 */
[----:B------:R-:W-:-:S07]  /*219e0*/  SEL R13, R214, RZ, !P0 ;  /* 0x000000ffd60d7207 */ /* 0x000fce0004000000 */
[----:B------:R-:W1:Y:S08]  /*219f0*/  @P1 LDC R31, c[0x0][0xbf0] ;  /* 0x0002fc00ff1f1b82 */ /* 0x000e700000000800 */
[----:B------:R-:W1:Y:S01]  /*21a00*/  LDC.64 R6, c[0x0][0xba8] ;  /* 0x0002ea00ff067b82 */ /* 0x000e620000000a00 */
[----:B------:R-:W1:Y:S01]  /*21a10*/  S2R R26, SR_TID.X ;  /* 0x00000000001a7919 */ /* 0x000e620000002100 */
[----:B------:R-:W-:Y:S01]  /*21a20*/  SEL R25, R222, RZ, !P0 ;  /* 0x000000ffde197207 */ /* 0x000fe20004000000 */
[----:B0-----:R-:W-:-:S04]  /*21a30*/  IMAD R11, R11, R13, RZ ;  /* 0x0000000d0b0b7224 */ /* 0x001fc800078e02ff */
[C---:B------:R-:W-:Y:S02]  /*21a40*/  IMAD R29, R10.reuse, R25, R11 ;  /* 0x000000190a1d7224 */ /* 0x040fe400078e020b */
[----:B------:R-:W-:Y:S01]  /*21a50*/  IMAD.WIDE.U32 R10, R10, R13, RZ ;  /* 0x0000000d0a0a7225 */ /* 0x000fe200078e00ff */
[----:B------:R-:W-:-:S03]  /*21a60*/  SEL R25, R226, RZ, P2 ;  /* 0x000000ffe2197207 */ /* 0x000fc60001000000 */
[----:B------:R-:W-:Y:S01]  /*21a70*/  IMAD.IADD R29, R11, 0x1, R29 ;  /* 0x000000010b1d7824 */ /* 0x000fe200078e021d */
[----:B-----5:R-:W-:Y:S01]  /*21a80*/  IADD3 R14, P0, P3, R10, R14, R97 ;  /* 0x0000000e0a0e7210 */ /* 0x020fe20007b1e061 */
[----:B------:R-:W-:Y:S01]  /*21a90*/  IMAD.IADD R27, R15, 0x1, R27 ;  /* 0x000000010f1b7824 */ /* 0x000fe200078e021b */
[----:B------:R-:W-:Y:S01]  /*21aa0*/  SHF.R.S32.HI R10, RZ, 0x1f, R97 ;  /* 0x0000001fff0a7819 */ /* 0x000fe20000011461 */
[-C--:B---3--:R-:W-:Y:S02]  /*21ab0*/  IMAD R15, R9, R25.reuse, RZ ;  /* 0x00000019090f7224 */ /* 0x088fe400078e02ff */
[----:B------:R-:W-:Y:S01]  /*21ac0*/  IMAD.WIDE.U32 R8, R8, R25, RZ ;  /* 0x0000001908087225 */ /* 0x000fe200078e00ff */
[----:B-1----:R-:W0:Y:S03]  /*21ad0*/  @!P2 LDC R6, c[0x0][0xb50] ;  /* 0x0002d400ff06ab82 */ /* 0x002e260000000800 */
[----:B------:R-:W-:-:S05]  /*21ae0*/  IMAD.IADD R15, R9, 0x1, R15 ;  /* 0x00000001090f7824 */ /* 0x000fca00078e020f */
[----:B------:R-:W1:Y:S01]  /*21af0*/  @!P2 LDC R7, c[0x0][0xb54] ;  /* 0x0002d500ff07ab82 */ /* 0x000e620000000800 */
[----:B------:R-:W-:-:S04]  /*21b00*/  IADD3 R30, R26, -0x80, RZ ;  /* 0xffffff801a1e7810 */ /* 0x000fc80007ffe0ff */
[----:B------:R-:W-:-:S04]  /*21b10*/  SHF.R.S32.HI R26, RZ, 0x1f, R30 ;  /* 0x0000001fff1a7819 */ /* 0x000fc8000001141e */
[----:B------:R-:W-:-:S04]  /*21b20*/  LEA.HI R26, R26, R30, RZ, 0x7 ;  /* 0x0000001e1a1a7211 */ /* 0x000fc800078f38ff */
[----:B------:R-:W-:Y:S01]  /*21b30*/  LOP3.LUT R26, R26, 0xffffff80, RZ, 0xc0, !PT ;  /* 0xffffff801a1a7812 */ /* 0x000fe200078ec0ff */
[----:B------:R-:W-:-:S04]  /*21b40*/  IMAD R100, R100, R101, RZ ;  /* 0x0000006564647224 */ /* 0x000fc800078e02ff */
[----:B------:R-:W-:Y:S02]  /*21b50*/  IMAD.IADD R26, R30, 0x1, -R26 ;  /* 0x000000011e1a7824 */ /* 0x000fe400078e0a1a */
[----:B----4-:R-:W-:-:S04]  /*21b60*/  IMAD R33, R223, 0x80, R24 ;  /* 0x00000080df217824 */ /* 0x010fc800078e0218 */
[----:B------:R-:W-:Y:S01]  /*21b70*/  @P1 IMAD.HI.U32 R12, R33, R12, RZ ;  /* 0x0000000c210c1227 */ /* 0x000fe200078e00ff */
[----:B------:R-:W-:-:S04]  /*21b80*/  MOV R11, R33 ;  /* 0x00000021000b7202 */ /* 0x000fc80000000f00 */
[----:B------:R-:W-:Y:S02]  /*21b90*/  @P1 SHF.R.U32.HI R11, RZ, R31, R12 ;  /* 0x0000001fff0b1219 */ /* 0x000fe4000001160c */
[----:B------:R-:W-:-:S03]  /*21ba0*/  IADD3.X R12, R29, R27, R10, P0, P3 ;  /* 0x0000001b1d0c7210 */ /* 0x000fc600007e640a */
[--C-:B------:R-:W-:Y:S01]  /*21bb0*/  IMAD.MOV R24, RZ, RZ, -R11.reuse ;  /* 0x000000ffff187224 */ /* 0x100fe200078e0a0b */
[----:B------:R-:W-:Y:S02]  /*21bc0*/  IADD3 R8, P0, P3, R11, R14, R8 ;  /* 0x0000000e0b087210 */ /* 0x000fe40007b1e008 */
[----:B------:R-:W-:Y:S01]  /*21bd0*/  SHF.R.S32.HI R9, RZ, 0x1f, R11 ;  /* 0x0000001fff097819 */ /* 0x000fe2000001140b */
[----:B------:R-:W-:-:S03]  /*21be0*/  IMAD R11, R101, R24, R33 ;  /* 0x00000018650b7224 */ /* 0x000fc600078e0221 */
[----:B------:R-:W-:Y:S01]  /*21bf0*/  IADD3.X R9, R9, R12, R15, P0, P3 ;  /* 0x0000000c09097210 */ /* 0x000fe200007e640f */
[-C--:B--2---:R-:W-:Y:S01]  /*21c00*/  IMAD R5, R5, R11.reuse, RZ ;  /* 0x0000000b05057224 */ /* 0x084fe200078e02ff */
[----:B------:R-:W-:Y:S01]  /*21c10*/  SHF.R.S32.HI R15, RZ, 0x1f, R11 ;  /* 0x0000001fff0f7819 */ /* 0x000fe2000001140b */
[----:B------:R-:W-:-:S04]  /*21c20*/  IMAD.WIDE.U32 R8, R4, R11, R8 ;  /* 0x0000000b04087225 */ /* 0x000fc800078e0008 */
[----:B------:R-:W-:-:S04]  /*21c30*/  IMAD R5, R4, R15, R5 ;  /* 0x0000000f04057224 */ /* 0x000fc800078e0205 */
[----:B------:R-:W-:Y:S01]  /*21c40*/  IMAD.IADD R4, R9, 0x1, R5 ;  /* 0x0000000109047824 */ /* 0x000fe200078e0205 */
[----:B0-----:R-:W-:-:S04]  /*21c50*/  LEA R9, P0, R8, R6, 0x2 ;  /* 0x0000000608097211 */ /* 0x001fc800078010ff */
[----:B-1----:R-:W-:Y:S01]  /*21c60*/  LEA.HI.X R8, R8, R7, R4, 0x2, P0 ;  /* 0x0000000708087211 */ /* 0x002fe200000f1404 */
[----:B------:R-:W-:Y:S01]  /*21c70*/  SHFL.IDX PT, R6, R9, 0x1, 0x1c1f ;  /* 0x003c1f0009067f89 */ /* 0x000fe200000e0000 */
[----:B------:R-:W-:-:S03]  /*21c80*/  IMAD R35, R223, 0x80, R28 ;  /* 0x00000080df237824 */ /* 0x000fc600078e021c */
[----:B------:R-:W-:Y:S04]  /*21c90*/  SHFL.IDX PT, R4, R9, RZ, 0x1c1f ;  /* 0x001c1fff09047589 */ /* 0x000fe800000e0000 */
[----:B------:R-:W0:Y:S04]  /*21ca0*/  SHFL.IDX PT, R5, R8, RZ, 0x1c1f ;  /* 0x001c1fff08057589 */ /* 0x000e2800000e0000 */
[----:B------:R-:W1:Y:S01]  /*21cb0*/  SHFL.IDX PT, R7, R8, 0x1, 0x1c1f ;  /* 0x003c1f0008077f89 */ /* 0x000e6200000e0000 */
[----:B------:R-:W-:Y:S01]  /*21cc0*/  LOP3.LUT P0, RZ, R26, 0x3, RZ, 0xc0, !PT ;  /* 0x000000031aff7812 */ /* 0x000fe2000780c0ff */
[----:B------:R-:W-:-:S03]  /*21cd0*/  VIADD R27, R35, 0x8 ;  /* 0x00000008231b7836 */ /* 0x000fc60000000000 */
[-C--:B------:R-:W-:Y:S02]  /*21ce0*/  ISETP.GE.OR P3, PT, R35, R100.reuse, P0 ;  /* 0x000000642300720c */ /* 0x080fe40000766670 */
[----:B------:R-:W-:-:S11]  /*21cf0*/  ISETP.GE.OR P0, PT, R27, R100, P0 ;  /* 0x000000641b00720c */ /* 0x000fd60000706670 */
[----:B0-----:R0:W-:Y:S04]  /*21d00*/  @!P3 ST.E desc[UR50][R4.64], R88 ;  /* 0x000000580400b985 */ /* 0x0011e8000c101932 */
[----:B-1----:R0:W-:Y:S01]  /*21d10*/  @!P0 ST.E desc[UR50][R6.64], R89 ;  /* 0x0000005906008985 */ /* 0x0021e2000c101932 */
[----:B------:R-:W-:Y:S05]  /*21d20*/  @P2 BRA `(.L_x_606) ;  /* 0x0000000800c02947 */ /* 0x000fea0003800000 */
[----:B------:R-:W1:Y:S01]  /*21d30*/  S2R R26, SR_TID.X ;  /* 0x00000000001a7919 */ /* 0x000e620000002100 */
[----:B------:R-:W-:Y:S01]  /*21d40*/  IMAD.SHL.U32 R9, R217, 0x8, RZ ;  /* 0x00000008d9097824 */ /* 0x000fe200078e00ff */
[----:B------:R-:W2:Y:S01]  /*21d50*/  @P1 LDC R15, c[0x0][0xbec] ;  /* 0x0002fb00ff0f1b82 */ /* 0x000ea20000000800 */
[----:B------:R-:W-:-:S07]  /*21d60*/  ULDC.64 UR4, c[0x0][0xaa0] ;  /* 0x0002a80000047ab9 */ /* 0x000fce0000000a00 */
[----:B------:R-:W3:Y:S01]  /*21d70*/  @P1 LDC R21, c[0x0][0xbf0] ;  /* 0x0002fc00ff151b82 */ /* 0x000ee20000000800 */
[----:B-1----:R-:W-:-:S04]  /*21d80*/  IADD3 R26, R26, -0x80, RZ ;  /* 0xffffff801a1a7810 */ /* 0x002fc80007ffe0ff */
[----:B------:R-:W-:-:S04]  /*21d90*/  SHF.R.S32.HI R102, RZ, 0x1f, R26 ;  /* 0x0000001fff667819 */ /* 0x000fc8000001141a */
[----:B------:R-:W-:-:S04]  /*21da0*/  LEA.HI R102, R102, R26, RZ, 0x3 ;  /* 0x0000001a66667211 */ /* 0x000fc800078f18ff */
[----:B------:R-:W-:-:S05]  /*21db0*/  SHF.R.S32.HI R102, RZ, 0x3, R102 ;  /* 0x00000003ff667819 */ /* 0x000fca0000011466 */
[----:B------:R-:W-:-:S04]  /*21dc0*/  IMAD R3, R102, 0x40, R9 ;  /* 0x0000004066037824 */ /* 0x000fc800078e0209 */
[----:B------:R-:W-:-:S03]  /*21dd0*/  IMAD.WIDE R58, R3, 0x2, R58 ;  /* 0x00000002033a7825 */ /* 0x000fc600078e023a */
[C---:B------:R-:W-:Y:S02]  /*21de0*/  IADD3 R29, P0, R58.reuse, 0x2000, RZ ;  /* 0x000020003a1d7810 */ /* 0x040fe40007f1e0ff */
[----:B------:R-:W-:Y:S02]  /*21df0*/  IADD3 R25, P5, R58, 0x1000, RZ ;  /* 0x000010003a197810 */ /* 0x000fe40007fbe0ff */
[----:B------:R-:W-:Y:S02]  /*21e00*/  LOP3.LUT R28, R29, 0x380, RZ, 0xc0, !PT ;  /* 0x000003801d1c7812 */ /* 0x000fe400078ec0ff */
[----:B------:R-:W-:Y:S02]  /*21e10*/  LOP3.LUT R24, R25, 0x380, RZ, 0xc0, !PT ;  /* 0x0000038019187812 */ /* 0x000fe400078ec0ff */
[----:B------:R-:W-:Y:S01]  /*21e20*/  SHF.R.U64 R28, R28, 0x3, RZ ;  /* 0x000000031c1c7819 */ /* 0x000fe200000012ff */
[----:B------:R-:W-:Y:S01]  /*21e30*/  IMAD R10, R10, UR4, RZ ;  /* 0x000000040a0a7c24 */ /* 0x000fe2000f8e02ff */
[----:B------:R-:W-:-:S02]  /*21e40*/  SHF.R.U64 R24, R24, 0x3, RZ ;  /* 0x0000000318187819 */ /* 0x000fc400000012ff */
[----:B------:R-:W-:Y:S02]  /*21e50*/  LOP3.LUT R28, R28, R29, RZ, 0x3c, !PT ;  /* 0x0000001d1c1c7212 */ /* 0x000fe400078e3cff */
[----:B------:R-:W-:Y:S02]  /*21e60*/  IADD3.X R29, RZ, R59, RZ, P0, !PT ;  /* 0x0000003bff1d7210 */ /* 0x000fe400007fe4ff */
[----:B------:R-:W-:Y:S01]  /*21e70*/  IADD3 R3, P0, R58, 0x7000, RZ ;  /* 0x000070003a037810 */ /* 0x000fe20007f1e0ff */
[----:B------:R-:W-:Y:S01]  /*21e80*/  IMAD R11, R97, UR5, R10 ;  /* 0x00000005610b7c24 */ /* 0x000fe2000f8e020a */
[----:B------:R-:W-:Y:S01]  /*21e90*/  LOP3.LUT R24, R24, R25, RZ, 0x3c, !PT ;  /* 0x0000001918187212 */ /* 0x000fe200078e3cff */
[--C-:B------:R-:W-:Y:S01]  /*21ea0*/  IMAD.X R25, RZ, RZ, R59.reuse, P5 ;  /* 0x000000ffff197224 */ /* 0x100fe200028e063b */
[----:B------:R-:W-:Y:S01]  /*21eb0*/  LOP3.LUT R0, R3, 0x380, RZ, 0xc0, !PT ;  /* 0x0000038003007812 */ /* 0x000fe200078ec0ff */
[----:B------:R-:W-:Y:S01]  /*21ec0*/  IMAD.X R49, RZ, RZ, R59, P0 ;  /* 0x000000ffff317224 */ /* 0x000fe200000e063b */
[----:B------:R-:W-:Y:S01]  /*21ed0*/  IADD3 R33, P2, R58, 0x3000, RZ ;  /* 0x000030003a217810 */ /* 0x000fe20007f5e0ff */
[----:B------:R-:W5:Y:S01]  /*21ee0*/  LD.E.128 R28, desc[UR50][R28.64] ;  /* 0x000000321c1c7980 */ /* 0x000f62000c101d00 */
[----:B------:R-:W-:-:S02]  /*21ef0*/  SHF.R.U64 R0, R0, 0x3, RZ ;  /* 0x0000000300007819 */ /* 0x000fc400000012ff */
[----:B------:R-:W-:Y:S01]  /*21f00*/  IADD3 R37, P3, R58, 0x4000, RZ ;  /* 0x000040003a257810 */ /* 0x000fe20007f7e0ff */
[----:B------:R-:W5:Y:S01]  /*21f10*/  LD.E.128 R24, desc[UR50][R24.64] ;  /* 0x0000003218187980 */ /* 0x000f62000c101d00 */
[----:B------:R-:W-:Y:S01]  /*21f20*/  LOP3.LUT R48, R0, R3, RZ, 0x3c, !PT ;  /* 0x0000000300307212 */ /* 0x000fe200078e3cff */
[----:B------:R-:W-:Y:S01]  /*21f30*/  IMAD.WIDE.U32 R2, R97, UR4, RZ ;  /* 0x0000000461027c25 */ /* 0x000fe2000f8e00ff */
[C---:B------:R-:W-:Y:S01]  /*21f40*/  IADD3 R41, P4, R58.reuse, 0x5000, RZ ;  /* 0x000050003a297810 */ /* 0x040fe20007f9e0ff */
[----:B------:R-:W-:Y:S01]  /*21f50*/  ULDC.64 UR4, c[0x0][0xae8] ;  /* 0x0002ba0000047ab9 */ /* 0x000fe20000000a00 */
[----:B------:R-:W-:Y:S01]  /*21f60*/  IADD3 R45, P5, R58, 0x6000, RZ ;  /* 0x000060003a2d7810 */ /* 0x000fe20007fbe0ff */
[----:B------:R-:W-:Y:S01]  /*21f70*/  IMAD R0, R217, 0x20, R102 ;  /* 0x00000020d9007824 */ /* 0x000fe200078e0266 */
[----:B------:R-:W-:Y:S01]  /*21f80*/  LOP3.LUT R32, R33, 0x380, RZ, 0xc0, !PT ;  /* 0x0000038021207812 */ /* 0x000fe200078ec0ff */
[----:B------:R-:W-:Y:S01]  /*21f90*/  IMAD.IADD R3, R3, 0x1, R11 ;  /* 0x0000000103037824 */ /* 0x000fe200078e020b */
[----:B------:R-:W-:Y:S01]  /*21fa0*/  LOP3.LUT R36, R37, 0x380, RZ, 0xc0, !PT ;  /* 0x0000038025247812 */ /* 0x000fe200078ec0ff */
[----:B------:R-:W5:Y:S01]  /*21fb0*/  LD.E.128 R48, desc[UR50][R48.64] ;  /* 0x0000003230307980 */ /* 0x000f62000c101d00 */
[----:B------:R-:W-:Y:S01]  /*21fc0*/  LEA R10, R223, R0, 0x7 ;  /* 0x00000000df0a7211 */ /* 0x000fe200078e38ff */
[----:B------:R-:W-:Y:S01]  /*21fd0*/  IMAD.WIDE.U32 R2, R169, UR4, R2 ;  /* 0x00000004a9027c25 */ /* 0x000fe2000f8e0002 */
[----:B------:R-:W-:-:S02]  /*21fe0*/  LOP3.LUT R40, R41, 0x380, RZ, 0xc0, !PT ;  /* 0x0000038029287812 */ /* 0x000fc400078ec0ff */
[----:B------:R-:W-:Y:S01]  /*21ff0*/  LOP3.LUT R44, R45, 0x380, RZ, 0xc0, !PT ;  /* 0x000003802d2c7812 */ /* 0x000fe200078ec0ff */
[----:B--2---:R-:W-:Y:S01]  /*22000*/  @P1 IMAD.HI.U32 R0, R10, R15, RZ ;  /* 0x0000000f0a001227 */ /* 0x004fe200078e00ff */
[----:B0-----:R-:W-:Y:S02]  /*22010*/  LOP3.LUT R5, R58, 0x380, RZ, 0xc0, !PT ;  /* 0x000003803a057812 */ /* 0x001fe400078ec0ff */
[----:B------:R-:W-:Y:S01]  /*22020*/  SHF.R.S32.HI R8, RZ, 0x1f, R13 ;  /* 0x0000001fff087819 */ /* 0x000fe2000001140d */
[----:B------:R-:W-:Y:S01]  /*22030*/  IMAD R3, R169, UR5, R3 ;  /* 0x00000005a9037c24 */ /* 0x000fe2000f8e0203 */
[----:B------:R-:W-:Y:S01]  /*22040*/  SHF.R.U64 R32, R32, 0x3, RZ ;  /* 0x0000000320207819 */ /* 0x000fe200000012ff */
[----:B------:R-:W-:Y:S01]  /*22050*/  ULDC.64 UR4, c[0x0][0xaf0] ;  /* 0x0002bc0000047ab9 */ /* 0x000fe20000000a00 */
[----:B------:R-:W-:Y:S02]  /*22060*/  SHF.R.U64 R36, R36, 0x3, RZ ;  /* 0x0000000324247819 */ /* 0x000fe400000012ff */
[----:B------:R-:W-:-:S02]  /*22070*/  SHF.R.U64 R40, R40, 0x3, RZ ;  /* 0x0000000328287819 */ /* 0x000fc400000012ff */
[----:B------:R-:W-:Y:S01]  /*22080*/  SHF.R.U64 R44, R44, 0x3, RZ ;  /* 0x000000032c2c7819 */ /* 0x000fe200000012ff */
[----:B------:R-:W-:Y:S01]  /*22090*/  IMAD.MOV.U32 R11, RZ, RZ, R10 ;  /* 0x000000ffff0b7224 */ /* 0x000fe200078e000a */
[----:B------:R-:W-:Y:S01]  /*220a0*/  SHF.R.U64 R5, R5, 0x3, RZ ;  /* 0x0000000305057819 */ /* 0x000fe200000012ff */
[----:B------:R-:W-:Y:S01]  /*220b0*/  IMAD R8, R8, UR4, RZ ;  /* 0x0000000408087c24 */ /* 0x000fe2000f8e02ff */
[----:B------:R-:W-:Y:S01]  /*220c0*/  LOP3.LUT R32, R32, R33, RZ, 0x3c, !PT ;  /* 0x0000002120207212 */ /* 0x000fe200078e3cff */
[--C-:B------:R-:W-:Y:S01]  /*220d0*/  IMAD.X R33, RZ, RZ, R59.reuse, P2 ;  /* 0x000000ffff217224 */ /* 0x100fe200010e063b */
[----:B------:R-:W-:Y:S01]  /*220e0*/  LOP3.LUT R36, R36, R37, RZ, 0x3c, !PT ;  /* 0x0000002524247212 */ /* 0x000fe200078e3cff */
[--C-:B------:R-:W-:Y:S01]  /*220f0*/  IMAD.X R37, RZ, RZ, R59.reuse, P3 ;  /* 0x000000ffff257224 */ /* 0x100fe200018e063b */
[----:B------:R-:W-:Y:S01]  /*22100*/  LOP3.LUT R40, R40, R41, RZ, 0x3c, !PT ;  /* 0x0000002928287212 */ /* 0x000fe200078e3cff */
[----:B------:R-:W-:Y:S01]  /*22110*/  IMAD.X R41, RZ, RZ, R59, P4 ;  /* 0x000000ffff297224 */ /* 0x000fe200020e063b */
[----:B------:R-:W-:-:S02]  /*22120*/  LOP3.LUT R44, R44, R45, RZ, 0x3c, !PT ;  /* 0x0000002d2c2c7212 */ /* 0x000fc400078e3cff */
[----:B---3--:R-:W-:Y:S02]  /*22130*/  @P1 SHF.R.U32.HI R11, RZ, R21, R0 ;  /* 0x00000015ff0b1219 */ /* 0x008fe40000011600 */
[----:B------:R-:W-:Y:S01]  /*22140*/  LOP3.LUT R58, R5, R58, RZ, 0x3c, !PT ;  /* 0x0000003a053a7212 */ /* 0x000fe200078e3cff */
[C---:B------:R-:W-:Y:S01]  /*22150*/  IMAD R15, R13.reuse, UR5, R8 ;  /* 0x000000050d0f7c24 */ /* 0x040fe2000f8e0208 */
[----:B------:R-:W-:Y:S01]  /*22160*/  IADD3.X R45, RZ, R59, RZ, P5, !PT ;  /* 0x0000003bff2d7210 */ /* 0x000fe20002ffe4ff */
[--C-:B------:R-:W-:Y:S01]  /*22170*/  IMAD.MOV R8, RZ, RZ, -R11.reuse ;  /* 0x000000ffff087224 */ /* 0x100fe200078e0a0b */
[----:B------:R-:W-:Y:S01]  /*22180*/  SHF.R.S32.HI R0, RZ, 0x1f, R11 ;  /* 0x0000001fff007819 */ /* 0x000fe2000001140b */
[----:B------:R0:W5:Y:S01]  /*22190*/  LD.E.128 R4, desc[UR50][R58.64] ;  /* 0x000000323a047980 */ /* 0x000162000c101d00 */
[----:B------:R-:W-:Y:S01]  /*221a0*/  IMAD.WIDE.U32 R2, R13, UR4, R2 ;  /* 0x000000040d027c25 */ /* 0x000fe2000f8e0002 */
[----:B------:R-:W-:Y:S02]  /*221b0*/  ULDC.64 UR4, c[0x0][0xae0] ;  /* 0x0002b80000047ab9 */ /* 0x000fe40000000a00 */
[----:B------:R-:W5:Y:S01]  /*221c0*/  LD.E.128 R32, desc[UR50][R32.64] ;  /* 0x0000003220207980 */ /* 0x000f62000c101d00 */
[----:B------:R-:W-:-:S03]  /*221d0*/  IMAD R101, R101, R8, R10 ;  /* 0x0000000865657224 */ /* 0x000fc600078e020a */
[----:B------:R-:W5:Y:S04]  /*221e0*/  LD.E.128 R36, desc[UR50][R36.64] ;  /* 0x0000003224247980 */ /* 0x000f68000c101d00 */
[----:B------:R-:W5:Y:S04]  /*221f0*/  LD.E.128 R40, desc[UR50][R40.64] ;  /* 0x0000003228287980 */ /* 0x000f68000c101d00 */
[----:B------:R-:W5:Y:S01]  /*22200*/  LD.E.128 R44, desc[UR50][R44.64] ;  /* 0x000000322c2c7980 */ /* 0x000f62000c101d00 */
[----:B------:R-:W-:Y:S01]  /*22210*/  IMAD.IADD R3, R3, 0x1, R15 ;  /* 0x0000000103037824 */ /* 0x000fe200078e020f */
[----:B------:R-:W-:Y:S01]  /*22220*/  @!PT LDS RZ, [RZ] ;  /* 0x00000000fffff984 */ /* 0x000fe20000000800 */
[----:B------:R-:W-:Y:S01]  /*22230*/  @!PT LDS RZ, [RZ] ;  /* 0x00000000fffff984 */ /* 0x000fe20000000800 */
[----:B------:R-:W-:Y:S01]  /*22240*/  @!PT LDS RZ, [RZ] ;  /* 0x00000000fffff984 */ /* 0x000fe20000000800 */
[----:B------:R-:W-:Y:S01]  /*22250*/  @!PT LDS RZ, [RZ] ;  /* 0x00000000fffff984 */ /* 0x000fe20000000800 */
[----:B------:R1:W-:Y:S06]  /*22260*/  MEMBAR.ALL.CTA ;  /* 0x0000000000007992 */ /* 0x0003ec0000008000 */
[----:B-1----:R-:W1:Y:S01]  /*22270*/  FENCE.VIEW.ASYNC.S ;  /* 0x00000000000073c6 */ /* 0x002e620000000000 */
[----:B------:R-:W-:Y:S01]  /*22280*/  IMAD R10, R0, UR4, RZ ;  /* 0x00000004000a7c24 */ /* 0x000fe2000f8e02ff */
[----:B------:R-:W-:Y:S01]  /*22290*/  SHF.R.S32.HI R8, RZ, 0x1f, R101 ;  /* 0x0000001fff087819 */ /* 0x000fe20000011465 */
[----:B------:R-:W-:-:S04]  /*222a0*/  IMAD.WIDE.U32 R2, R11, UR4, R2 ;  /* 0x000000040b027c25 */ /* 0x000fc8000f8e0002 */
[----:B------:R-:W-:Y:S01]  /*222b0*/  IMAD R13, R11, UR5, R10 ;  /* 0x000000050b0d7c24 */ /* 0x000fe2000f8e020a */
[----:B------:R-:W-:Y:S02]  /*222c0*/  ULDC.64 UR4, c[0x0][0xad8] ;  /* 0x0002b60000047ab9 */ /* 0x000fe40000000a00 */
[----:B------:R-:W-:Y:S02]  /*222d0*/  IMAD R8, R8, UR4, RZ ;  /* 0x0000000408087c24 */ /* 0x000fe4000f8e02ff */
[----:B------:R-:W-:Y:S01]  /*222e0*/  IMAD.IADD R3, R3, 0x1, R13 ;  /* 0x0000000103037824 */ /* 0x000fe200078e020d */
[----:B------:R-:W-:Y:S01]  /*222f0*/  IADD3 R0, R18, 0x29820, RZ ;  /* 0x0002982012007810 */ /* 0x000fe20007ffe0ff */
[C---:B------:R-:W-:Y:S02]  /*22300*/  IMAD R13, R101.reuse, UR5, R8 ;  /* 0x00000005650d7c24 */ /* 0x040fe4000f8e0208 */
[----:B------:R-:W-:Y:S01]  /*22310*/  IMAD.WIDE.U32 R10, R101, UR4, R2 ;  /* 0x00000004650a7c25 */ /* 0x000fe2000f8e0002 */
[----:B------:R-:W-:Y:S01]  /*22320*/  ULDC.64 UR4, c[0x0][0xa80] ;  /* 0x0002a00000047ab9 */ /* 0x000fe20000000a00 */
[----:B------:R-:W-:-:S02]  /*22330*/  PRMT R0, RZ, 0x654, R0 ;  /* 0x00000654ff007816 */ /* 0x000fc40000000000 */
[----:B------:R-:W-:Y:S01]  /*22340*/  IMAD.IADD R3, R11, 0x1, R13 ;  /* 0x000000010b037824 */ /* 0x000fe200078e020d */
[C---:B------:R-:W-:Y:S01]  /*22350*/  LEA R2, P0, R10.reuse, UR4, 0x1 ;  /* 0x000000040a027c11 */ /* 0x040fe2000f8008ff */
[----:B------:R-:W-:Y:S01]  /*22360*/  VIADD R53, R9, 0x40 ;  /* 0x0000004009357836 */ /* 0x000fe20000000000 */
[----:B------:R-:W-:Y:S01]  /*22370*/  UMOV UR4, 0xffffffff ;  /* 0xffffffff00047882 */ /* 0x000fe20000000000 */
[----:B-1----:R0:W-:Y:S01]  /*22380*/  SYNCS.ARRIVE.TRANS64.RED.A1T0 RZ, [R0+URZ], RZ ;  /* 0x000000ff00ff79a7 */ /* 0x0021e2000810043f */
[----:B------:R-:W-:Y:S02]  /*22390*/  LEA.HI.X R3, R10, UR5, R3, 0x1, P0 ;  /* 0x000000050a037c11 */ /* 0x000fe400080f0c03 */
[----:B------:R-:W-:Y:S02]  /*223a0*/  SHF.R.S32.HI R8, RZ, 0x1f, R9 ;  /* 0x0000001fff087819 */ /* 0x000fe40000011409 */
[----:B------:R-:W-:Y:S01]  /*223b0*/  SHF.R.S32.HI R20, RZ, 0x1f, R53 ;  /* 0x0000001fff147819 */ /* 0x000fe20000011435 */
[----:B------:R-:W-:Y:S06]  /*223c0*/  BRA.DIV UR4, `(.L_x_607) ;  /* 0x000000d2049c7947 */ /* 0x000fec000b800000 */
[----:B0-----:R0:W1:Y:S04]  /*223d0*/  SHFL.IDX PT, R0, R3, RZ, 0x181f ;  /* 0x00181fff03007589 */ /* 0x00106800000e0000 */
[----:B------:R0:W2:Y:S02]  /*223e0*/  SHFL.IDX PT, R14, R2, RZ, 0x181f ;  /* 0x00181fff020e7589 */ /* 0x0000a400000e0000 */
.L_x_888:
[----:B------:R-:W-:Y:S01]  /*223f0*/  LEA R21, R223, R102, 0x7 ;  /* 0x00000066df157211 */ /* 0x000fe200078e38ff */
[----:B------:R-:W-:Y:S03]  /*22400*/  BSSY B1, `(.L_x_608) ;  /* 0x000000c000017945 */ /* 0x000fe60003800000 */
[----:B------:R-:W-:-:S13]  /*22410*/  ISETP.GE.AND P0, PT, R21, R100, PT ;  /* 0x000000641500720c */ /* 0x000fda0003f06270 */
[----:B------:R-:W-:Y:S05]  /*22420*/  @P0 BRA `(.L_x_609) ;  /* 0x0000000000240947 */ /* 0x000fea0003800000 */
[----:B------:R-:W-:Y:S02]  /*22430*/  ULDC UR4, c[0x0][0xac8] ;  /* 0x0002b20000047ab9 */ /* 0x000fe40000000800 */
[----:B------:R-:W-:Y:S02]  /*22440*/  ISETP.GE.AND P0, PT, R9, UR4, PT ;  /* 0x0000000409007c0c */ /* 0x000fe4000bf06270 */
[----:B------:R-:W-:-:S11]  /*22450*/  ISETP.GE.AND P1, PT, R53, UR4, PT ;  /* 0x0000000435007c0c */ /* 0x000fd6000bf26270 */
[-C--:B--2---:R-:W-:Y:S02]  /*22460*/  @!P0 LEA R10, P2, R9, R14.reuse, 0x1 ;  /* 0x0000000e090a8211 */ /* 0x084fe400078408ff */
[----:B------:R-:W-:Y:S02]  /*22470*/  @!P1 LEA R14, P3, R53, R14, 0x1 ;  /* 0x0000000e350e9211 */ /* 0x000fe400078608ff */
[-C--:B-1----:R-:W-:Y:S02]  /*22480*/  @!P0 LEA.HI.X R11, R9, R0.reuse, R8, 0x1, P2 ;  /* 0x00000000090b8211 */ /* 0x082fe400010f0c08 */
[----:B------:R-:W-:-:S03]  /*22490*/  @!P1 LEA.HI.X R15, R53, R0, R20, 0x1, P3 ;  /* 0x00000000350f9211 */ /* 0x000fc600018f0c14 */
[----:B-----5:R3:W-:Y:S04]  /*224a0*/  @!P0 ST.E.128 desc[UR50][R10.64], R4 ;  /* 0x000000040a008985 */ /* 0x0207e8000c101d32 */
[----:B------:R3:W-:Y:S02]  /*224b0*/  @!P1 ST.E.128 desc[UR50][R14.64], R36 ;  /* 0x000000240e009985 */ /* 0x0007e4000c101d32 */
.L_x_609:
[----:B------:R-:W-:Y:S05]  /*224c0*/  BSYNC B1 ;  /* 0x0000000000017941 */ /* 0x000fea0003800000 */
.L_x_608:
[----:B------:R-:W-:-:S03]  /*224d0*/  UMOV UR4, 0xffffffff ;  /* 0xffffffff00047882 */ /* 0x000fc60000000000 */
[----:B------:R-:W-:Y:S05]  /*224e0*/  BRA.DIV UR4, `(.L_x_610) ;  /* 0x000000d204887947 */ /* 0x000fea000b800000 */
[----:B-1----:R1:W4:Y:S04]  /*224f0*/  SHFL.IDX PT, R0, R3, 0x1, 0x181f ;  /* 0x00381f0003007f89 */ /* 0x00232800000e0000 */
[----:B--23--:R1:W2:Y:S02]  /*22500*/  SHFL.IDX PT, R14, R2, 0x1, 0x181f ;  /* 0x00381f00020e7f89 */ /* 0x00c2a400000e0000 */
.L_x_892:
[----:B-----5:R-:W-:Y:S01]  /*22510*/  VIADD R5, R21, 0x20 ;  /* 0x0000002015057836 */ /* 0x020fe20000000000 */
[----:B------:R-:W-:Y:S04]  /*22520*/  BSSY B1, `(.L_x_611) ;  /* 0x000000c000017945 */ /* 0x000fe80003800000 */
[----:B------:R-:W-:-:S13]  /*22530*/  ISETP.GE.AND P0, PT, R5, R100, PT ;  /* 0x000000640500720c */ /* 0x000fda0003f06270 */
[----:B------:R-:W-:Y:S05]  /*22540*/  @P0 BRA `(.L_x_612) ;  /* 0x0000000000240947 */ /* 0x000fea0003800000 */
[----:B------:R-:W-:Y:S02]  /*22550*/  ULDC UR4, c[0x0][0xac8] ;  /* 0x0002b20000047ab9 */ /* 0x000fe40000000800 */
[----:B------:R-:W-:Y:S02]  /*22560*/  ISETP.GE.AND P2, PT, R9, UR4, PT ;  /* 0x0000000409007c0c */ /* 0x000fe4000bf46270 */
[----:B------:R-:W-:-:S11]  /*22570*/  ISETP.GE.AND P3, PT, R53, UR4, PT ;  /* 0x0000000435007c0c */ /* 0x000fd6000bf66270 */
[-C--:B--2---:R-:W-:Y:S02]  /*22580*/  @!P2 LEA R4, P0, R9, R14.reuse, 0x1 ;  /* 0x0000000e0904a211 */ /* 0x084fe400078008ff */
[----:B------:R-:W-:Y:S02]  /*22590*/  @!P3 LEA R14, P1, R53, R14, 0x1 ;  /* 0x0000000e350eb211 */ /* 0x000fe400078208ff */
[-C--:B----4-:R-:W-:Y:S02]  /*225a0*/  @!P2 LEA.HI.X R5, R9, R0.reuse, R8, 0x1, P0 ;  /* 0x000000000905a211 */ /* 0x090fe400000f0c08 */
[----:B------:R-:W-:-:S03]  /*225b0*/  @!P3 LEA.HI.X R15, R53, R0, R20, 0x1, P1 ;  /* 0x00000000350fb211 */ /* 0x000fc600008f0c14 */
[----:B------:R3:W-:Y:S04]  /*225c0*/  @!P2 ST.E.128 desc[UR50][R4.64], R24 ;  /* 0x000000180400a985 */ /* 0x0007e8000c101d32 */
[----:B------:R3:W-:Y:S02]  /*225d0*/  @!P3 ST.E.128 desc[UR50][R14.64], R40 ;  /* 0x000000280e00b985 */ /* 0x0007e4000c101d32 */
.L_x_612:
[----:B------:R-:W-:Y:S05]  /*225e0*/  BSYNC B1 ;  /* 0x0000000000017941 */ /* 0x000fea0003800000 */
.L_x_611:
[----:B------:R-:W-:-:S03]  /*225f0*/  UMOV UR4, 0xffffffff ;  /* 0xffffffff00047882 */ /* 0x000fc60000000000 */
[----:B------:R-:W-:Y:S05]  /*22600*/  BRA.DIV UR4, `(.L_x_613) ;  /* 0x000000d204887947 */ /* 0x000fea000b800000 */
[----:B----4-:R4:W0:Y:S04]  /*22610*/  SHFL.IDX PT, R0, R3, 0x2, 0x181f ;  /* 0x00581f0003007f89 */ /* 0x01082800000e0000 */
[----:B--23--:R4:W2:Y:S02]  /*22620*/  SHFL.IDX PT, R14, R2, 0x2, 0x181f ;  /* 0x00581f00020e7f89 */ /* 0x00c8a400000e0000 */
.L_x_896:
[----:B------:R-:W-:Y:S01]  /*22630*/  VIADD R5, R21, 0x40 ;  /* 0x0000004015057836 */ /* 0x000fe20000000000 */
        /* <DEDUP_REMOVED lines=8> */
[-C--:B0-----:R-:W-:Y:S02]  /*226c0*/  @!P2 LEA.HI.X R5, R9, R0.reuse, R8, 0x1, P0 ;  /* 0x000000000905a211 */ /* 0x081fe400000f0c08 */
[----:B------:R-:W-:-:S03]  /*226d0*/  @!P3 LEA.HI.X R15, R53, R0, R20, 0x1, P1 ;  /* 0x00000000350fb211 */ /* 0x000fc600008f0c14 */
[----:B------:R3:W-:Y:S04]  /*226e0*/  @!P2 ST.E.128 desc[UR50][R4.64], R28 ;  /* 0x0000001c0400a985 */ /* 0x0007e8000c101d32 */
[----:B------:R3:W-:Y:S02]  /*226f0*/  @!P3 ST.E.128 desc[UR50][R14.64], R44 ;  /* 0x0000002c0e00b985 */ /* 0x0007e4000c101d32 */
.L_x_615:
[----:B------:R-:W-:Y:S05]  /*22700*/  BSYNC B1 ;  /* 0x0000000000017941 */ /* 0x000fea0003800000 */
.L_x_614:
[----:B------:R-:W-:-:S03]  /*22710*/  UMOV UR4, 0xffffffff ;  /* 0xffffffff00047882 */ /* 0x000fc60000000000 */
[----:B------:R-:W-:Y:S05]  /*22720*/  BRA.DIV UR4, `(.L_x_616) ;  /* 0x000000d204887947 */ /* 0x000fea000b800000 */
[----:B0-----:R0:W0:Y:S04]  /*22730*/  SHFL.IDX PT, R0, R3, 0x3, 0x181f ;  /* 0x00781f0003007f89 */ /* 0x00102800000e0000 */
[----:B--23--:R2:W3:Y:S02]  /*22740*/  SHFL.IDX PT, R14, R2, 0x3, 0x181f ;  /* 0x00781f00020e7f89 */ /* 0x00c4e400000e0000 */
.L_x_900:
[----:B01--4-:R-:W-:-:S05]  /*22750*/  VIADD R3, R21, 0x60 ;  /* 0x0000006015037836 */ /* 0x013fca0000000000 */
[----:B------:R-:W-:-:S13]  /*22760*/  ISETP.GE.AND P0, PT, R3, R100, PT ;  /* 0x000000640300720c */ /* 0x000fda0003f06270 */
[----:B------:R-:W-:Y:S05]  /*22770*/  @P0 BRA `(.L_x_617) ;  /* 0x0000001c00d00947 */ /* 0x000fea0003800000 */
[----:B------:R-:W-:Y:S02]  /*22780*/  ULDC UR4, c[0x0][0xac8] ;  /* 0x0002b20000047ab9 */ /* 0x000fe40000000800 */
[----:B------:R-:W-:-:S13]  /*22790*/  ISETP.GE.AND P1, PT, R9, UR4, PT ;  /* 0x0000000409007c0c */ /* 0x000fda000bf26270 */
[----:B--23--:R-:W-:-:S04]  /*227a0*/  @!P1 LEA R2, P0, R9, R14, 0x1 ;  /* 0x0000000e09029211 */ /* 0x00cfc800078008ff */
[----:B------:R-:W-:Y:S02]  /*227b0*/  @!P1 LEA.HI.X R3, R9, R0, R8, 0x1, P0 ;  /* 0x0000000009039211 */ /* 0x000fe400000f0c08 */
[----:B------:R-:W-:-:S03]  /*227c0*/  ISETP.GE.AND P0, PT, R53, UR4, PT ;  /* 0x0000000435007c0c */ /* 0x000fc6000bf06270 */
[----:B------:R0:W-:Y:S10]  /*227d0*/  @!P1 ST.E.128 desc[UR50][R2.64], R32 ;  /* 0x0000002002009985 */ /* 0x0001f4000c101d32 */
[----:B------:R-:W-:Y:S05]  /*227e0*/  @P0 BRA `(.L_x_617) ;  /* 0x0000001c00b40947 */ /* 0x000fea0003800000 */
[----:B------:R-:W-:-:S04]  /*227f0*/  LEA R14, P0, R53, R14, 0x1 ;  /* 0x0000000e350e7211 */ /* 0x000fc800078008ff */
[----:B------:R-:W-:-:S05]  /*22800*/  LEA.HI.X R15, R53, R0, R20, 0x1, P0 ;  /* 0x00000000350f7211 */ /* 0x000fca00000f0c14 */
[----:B------:R1:W-:Y:S01]  /*22810*/  ST.E.128 desc[UR50][R14.64], R48 ;  /* 0x000000300e007985 */ /* 0x0003e2000c101d32 */
[----:B------:R-:W-:Y:S05]  /*22820*/  BRA `(.L_x_617) ;  /* 0x0000001c00a47947 */ /* 0x000fea0003800000 */
.L_x_606:
[----:B------:R-:W-:Y:S01]  /*22830*/  ULDC.64 UR4, c[0x0][0xb08] ;  /* 0x0002c20000047ab9 */ /* 0x000fe20000000a00 */
[----:B------:R-:W1:Y:S01]  /*22840*/  @P1 LDC R8, c[0x0][0xbec] ;  /* 0x0002fb00ff081b82 */ /* 0x000e620000000800 */
[----:B------:R-:W-:Y:S01]  /*22850*/  IMAD R10, R10, UR4, RZ ;  /* 0x000000040a0a7c24 */ /* 0x000fe2000f8e02ff */
[----:B0-----:R-:W-:Y:S01]  /*22860*/  SHF.R.S32.HI R6, RZ, 0x1f, R13 ;  /* 0x0000001fff067819 */ /* 0x001fe2000001140d */
[----:B------:R-:W-:-:S04]  /*22870*/  IMAD.WIDE.U32 R4, R97, UR4, RZ ;  /* 0x0000000461047c25 */ /* 0x000fc8000f8e00ff */
[----:B------:R-:W-:Y:S01]  /*22880*/  IMAD R97, R97, UR5, R10 ;  /* 0x0000000561617c24 */ /* 0x000fe2000f8e020a */
[----:B------:R-:W0:Y:S01]  /*22890*/  @P1 LDC R11, c[0x0][0xbf0] ;  /* 0x0002fc00ff0b1b82 */ /* 0x000e220000000800 */
[----:B------:R-:W-:Y:S01]  /*228a0*/  ULDC.64 UR4, c[0x0][0xb38] ;  /* 0x0002ce0000047ab9 */ /* 0x000fe20000000a00 */
[----:B------:R-:W-:Y:S02]  /*228b0*/  IMAD.MOV.U32 R7, RZ, RZ, R33 ;  /* 0x000000ffff077224 */ /* 0x000fe400078e0021 */
[----:B------:R-:W-:-:S03]  /*228c0*/  IADD3 R5, R5, R97, RZ ;  /* 0x0000006105057210 */ /* 0x000fc60007ffe0ff */
[----:B------:R-:W-:-:S04]  /*228d0*/  IMAD.WIDE.U32 R4, R169, UR4, R4 ;  /* 0x00000004a9047c25 */ /* 0x000fc8000f8e0004 */
[----:B------:R-:W-:Y:S01]  /*228e0*/  IMAD R5, R169, UR5, R5 ;  /* 0x00000005a9057c24 */ /* 0x000fe2000f8e0205 */
[----:B------:R-:W-:Y:S02]  /*228f0*/  ULDC.64 UR4, c[0x0][0xb40] ;  /* 0x0002d00000047ab9 */ /* 0x000fe40000000a00 */
[----:B------:R-:W-:Y:S02]  /*22900*/  IMAD R6, R6, UR4, RZ ;  /* 0x0000000406067c24 */ /* 0x000fe4000f8e02ff */
[----:B------:R-:W-:-:S04]  /*22910*/  IMAD.WIDE.U32 R4, R13, UR4, R4 ;  /* 0x000000040d047c25 */ /* 0x000fc8000f8e0004 */
[----:B------:R-:W-:Y:S01]  /*22920*/  IMAD R9, R13, UR5, R6 ;  /* 0x000000050d097c24 */ /* 0x000fe2000f8e0206 */
[----:B------:R-:W-:Y:S01]  /*22930*/  ULDC.64 UR4, c[0x0][0xb48] ;  /* 0x0002d20000047ab9 */ /* 0x000fe20000000a00 */
[----:B-1----:R-:W-:-:S04]  /*22940*/  @P1 IMAD.HI.U32 R8, R33, R8, RZ ;  /* 0x0000000821081227 */ /* 0x002fc800078e00ff */
[----:B------:R-:W-:Y:S01]  /*22950*/  IMAD.IADD R5, R5, 0x1, R9 ;  /* 0x0000000105057824 */ /* 0x000fe200078e0209 */
[----:B0-----:R-:W-:Y:S02]  /*22960*/  @P1 SHF.R.U32.HI R7, RZ, R11, R8 ;  /* 0x0000000bff071219 */ /* 0x001fe40000011608 */
[----:B------:R-:W-:Y:S01]  /*22970*/  IADD3 R9, R18, 0x29820, RZ ;  /* 0x0002982012097810 */ /* 0x000fe20007ffe0ff */
[----:B------:R-:W-:Y:S01]  /*22980*/  IMAD.WIDE.U32 R4, R226, UR4, R4 ;  /* 0x00000004e2047c25 */ /* 0x000fe2000f8e0004 */
[----:B------:R-:W-:-:S03]  /*22990*/  SHF.R.S32.HI R6, RZ, 0x1f, R7 ;  /* 0x0000001fff067819 */ /* 0x000fc60000011407 */
[----:B------:R-:W-:Y:S02]  /*229a0*/  IMAD.MOV R8, RZ, RZ, -R7 ;  /* 0x000000ffff087224 */ /* 0x000fe400078e0a07 */
[----:B------:R-:W-:Y:S01]  /*229b0*/  IMAD R5, R226, UR5, R5 ;  /* 0x00000005e2057c24 */ /* 0x000fe2000f8e0205 */
[----:B------:R-:W-:Y:S01]  /*229c0*/  ULDC.64 UR4, c[0x0][0xb30] ;  /* 0x0002cc0000047ab9 */ /* 0x000fe20000000a00 */
[----:B------:R-:W-:Y:S01]  /*229d0*/  IMAD R101, R101, R8, R33 ;  /* 0x0000000865657224 */ /* 0x000fe200078e0221 */
[----:B------:R-:W-:Y:S01]  /*229e0*/  PRMT R8, RZ, 0x654, R9 ;  /* 0x00000654ff087816 */ /* 0x000fe20000000009 */
[----:B------:R-:W-:Y:S02]  /*229f0*/  IMAD R6, R6, UR4, RZ ;  /* 0x0000000406067c24 */ /* 0x000fe4000f8e02ff */
[C---:B------:R-:W-:Y:S01]  /*22a00*/  IMAD.WIDE.U32 R4, R7.reuse, UR4, R4 ;  /* 0x0000000407047c25 */ /* 0x040fe2000f8e0004 */
[----:B------:R0:W-:Y:S03]  /*22a10*/  SYNCS.ARRIVE.TRANS64.RED.A1T0 RZ, [R8+URZ], RZ ;  /* 0x000000ff08ff79a7 */ /* 0x0001e6000810043f */
[----:B------:R-:W-:Y:S01]  /*22a20*/  IMAD R9, R7, UR5, R6 ;  /* 0x0000000507097c24 */ /* 0x000fe2000f8e0206 */
[----:B------:R-:W-:Y:S01]  /*22a30*/  SHF.R.S32.HI R6, RZ, 0x1f, R101 ;  /* 0x0000001fff067819 */ /* 0x000fe20000011465 */
[----:B------:R-:W-:-:S02]  /*22a40*/  ULDC.64 UR4, c[0x0][0xb28] ;  /* 0x0002ca0000047ab9 */ /* 0x000fc40000000a00 */
[----:B------:R-:W-:Y:S02]  /*22a50*/  IMAD.IADD R5, R5, 0x1, R9 ;  /* 0x0000000105057824 */ /* 0x000fe400078e0209 */
[----:B------:R-:W-:Y:S02]  /*22a60*/  IMAD R6, R6, UR4, RZ ;  /* 0x0000000406067c24 */ /* 0x000fe4000f8e02ff */
[----:B------:R-:W-:-:S04]  /*22a70*/  IMAD.WIDE.U32 R4, R101, UR4, R4 ;  /* 0x0000000465047c25 */ /* 0x000fc8000f8e0004 */
[----:B------:R-:W-:Y:S01]  /*22a80*/  IMAD R101, R101, UR5, R6 ;  /* 0x0000000565657c24 */ /* 0x000fe2000f8e0206 */
[----:B------:R-:W-:Y:S02]  /*22a90*/  ULDC.64 UR4, c[0x0][0xb00] ;  /* 0x0002c00000047ab9 */ /* 0x000fe40000000a00 */
[----:B------:R-:W-:Y:S01]  /*22aa0*/  LEA R30, P0, R4, UR4, 0x2 ;  /* 0x00000004041e7c11 */ /* 0x000fe2000f8010ff */
[----:B------:R-:W-:Y:S01]  /*22ab0*/  IMAD.IADD R5, R5, 0x1, R101 ;  /* 0x0000000105057824 */ /* 0x000fe200078e0265 */
[----:B------:R-:W-:-:S04]  /*22ac0*/  UMOV UR4, 0xffffffff ;  /* 0xffffffff00047882 */ /* 0x000fc80000000000 */
[----:B------:R-:W-:Y:S01]  /*22ad0*/  LEA.HI.X R32, R4, UR5, R5, 0x2, P0 ;  /* 0x0000000504207c11 */ /* 0x000fe200080f1405 */
[----:B0-----:R-:W-:Y:S06]  /*22ae0*/  BRA.DIV UR4, `(.L_x_618) ;  /* 0x000000ce04e07947 */ /* 0x001fec000b800000 */
[----:B------:R0:W1:Y:S01]  /*22af0*/  SHFL.IDX PT, R31, R32, RZ, 0x1c1f ;  /* 0x001c1fff201f7589 */ /* 0x00006200000e0000 */
[C---:B------:R-:W-:Y:S01]  /*22b00*/  VIADD R29, R218.reuse, 0x10 ;  /* 0x00000010da1d7836 */ /* 0x040fe20000000000 */
[C---:B------:R-:W-:Y:S01]  /*22b10*/  IADD3 R28, R218.reuse, 0x18, RZ ;  /* 0x00000018da1c7810 */ /* 0x040fe20007ffe0ff */
[C---:B------:R-:W-:Y:S01]  /*22b20*/  VIADD R26, R218.reuse, 0x20 ;  /* 0x00000020da1a7836 */ /* 0x040fe20000000000 */
[----:B------:R0:W2:Y:S01]  /*22b30*/  SHFL.IDX PT, R14, R30, RZ, 0x1c1f ;  /* 0x001c1fff1e0e7589 */ /* 0x0000a200000e0000 */
[C---:B------:R-:W-:Y:S02]  /*22b40*/  VIADD R25, R218.reuse, 0x28 ;  /* 0x00000028da197836 */ /* 0x040fe40000000000 */
[----:B------:R-:W-:-:S07]  /*22b50*/  VIADD R24, R218, 0x30 ;  /* 0x00000030da187836 */ /* 0x000fce0000000000 */
.L_x_903:
[----:B------:R-:W-:Y:S01]  /*22b60*/  ISETP.GE.AND P0, PT, R35, R100, PT ;  /* 0x000000642300720c */ /* 0x000fe20003f06270 */
[----:B------:R-:W-:-:S12]  /*22b70*/  BSSY B1, `(.L_x_619) ;  /* 0x0000079000017945 */ /* 0x000fd80003800000 */
[----:B------:R-:W-:Y:S05]  /*22b80*/  @P0 BRA `(.L_x_620) ;  /* 0x0000000400dc0947 */ /* 0x000fea0003800000 */
[----:B------:R-:W-:Y:S01]  /*22b90*/  ULDC UR4, c[0x0][0xac8] ;  /* 0x0002b20000047ab9 */ /* 0x000fe20000000800 */
[----:B------:R-:W-:Y:S01]  /*22ba0*/  SHF.R.S32.HI R8, RZ, 0x1f, R29 ;  /* 0x0000001fff087819 */ /* 0x000fe2000001141d */
[C---:B------:R-:W-:Y:S01]  /*22bb0*/  VIADD R34, R218.reuse, 0x48 ;  /* 0x00000048da227836 */ /* 0x040fe20000000000 */
[C---:B------:R-:W-:Y:S01]  /*22bc0*/  ISETP.GE.AND P0, PT, R218.reuse, UR4, PT ;  /* 0x00000004da007c0c */ /* 0x040fe2000bf06270 */
[C---:B------:R-:W-:Y:S01]  /*22bd0*/  VIADD R58, R218.reuse, 0x40 ;  /* 0x00000040da3a7836 */ /* 0x040fe20000000000 */
[----:B------:R-:W-:Y:S01]  /*22be0*/  ISETP.GE.AND P4, PT, R29, UR4, PT ;  /* 0x000000041d007c0c */ /* 0x000fe2000bf86270 */
[----:B------:R-:W-:Y:S01]  /*22bf0*/  VIADD R33, R218, 0x58 ;  /* 0x00000058da217836 */ /* 0x000fe20000000000 */
[----:B------:R-:W-:Y:S02]  /*22c00*/  ISETP.GE.AND P2, PT, R225, UR4, PT ;  /* 0x00000004e1007c0c */ /* 0x000fe4000bf46270 */
[----:B------:R-:W-:Y:S02]  /*22c10*/  SHF.R.S32.HI R10, RZ, 0x1f, R225 ;  /* 0x0000001fff0a7819 */ /* 0x000fe400000114e1 */
[----:B------:R-:W-:-:S02]  /*22c20*/  ISETP.GE.AND P3, PT, R28, UR4, PT ;  /* 0x000000041c007c0c */ /* 0x000fc4000bf66270 */
[----:B------:R-:W-:Y:S02]  /*22c30*/  ISETP.GE.AND P1, PT, R25, UR4, PT ;  /* 0x0000000419007c0c */ /* 0x000fe4000bf26270 */
[----:B------:R-:W-:Y:S01]  /*22c40*/  SHF.R.S32.HI R11, RZ, 0x1f, R26 ;  /* 0x0000001fff0b7819 */ /* 0x000fe2000001141a */
[----:B-1----:R-:W-:Y:S01]  /*22c50*/  @!P0 IMAD.MOV.U32 R5, RZ, RZ, R31 ;  /* 0x000000ffff058224 */ /* 0x002fe200078e001f */
[----:B--2---:R-:W-:Y:S01]  /*22c60*/  @!P0 MOV R4, R14 ;  /* 0x0000000e00048202 */ /* 0x004fe20000000f00 */
[----:B------:R-:W-:Y:S01]  /*22c70*/  @!P0 IMAD.MOV.U32 R6, RZ, RZ, R99 ;  /* 0x000000ffff068224 */ /* 0x000fe200078e0063 */
[----:B------:R-:W-:Y:S01]  /*22c80*/  SHF.R.S32.HI R12, RZ, 0x1f, R25 ;  /* 0x0000001fff0c7819 */ /* 0x000fe20000011419 */
[----:B------:R-:W-:Y:S01]  /*22c90*/  @!P0 IMAD.MOV.U32 R7, RZ, RZ, R98 ;  /* 0x000000ffff078224 */ /* 0x000fe200078e0062 */
[C---:B------:R-:W-:Y:S01]  /*22ca0*/  IADD3 R13, R218.reuse, 0x40, RZ ;  /* 0x00000040da0d7810 */ /* 0x040fe20007ffe0ff */
[----:B------:R-:W-:Y:S01]  /*22cb0*/  @!P0 IMAD.WIDE R4, R218, 0x4, R4 ;  /* 0x00000004da048825 */ /* 0x000fe200078e0204 */
[----:B------:R-:W-:-:S02]  /*22cc0*/  SHF.R.S32.HI R58, RZ, 0x1f, R58 ;  /* 0x0000001fff3a7819 */ /* 0x000fc4000001143a */
[----:B------:R-:W-:Y:S01]  /*22cd0*/  IADD3 R15, R218, 0x50, RZ ;  /* 0x00000050da0f7810 */ /* 0x000fe20007ffe0ff */
[----:B------:R-:W-:Y:S01]  /*22ce0*/  @!P2 IMAD.MOV.U32 R9, RZ, RZ, R95 ;  /* 0x000000ffff09a224 */ /* 0x000fe200078e005f */
[----:B------:R1:W-:Y:S02]  /*22cf0*/  @!P0 ST.E.64 desc[UR50][R4.64], R6 ;  /* 0x0000000604008985 */ /* 0x0003e4000c101b32 */
[-C--:B-1----:R-:W-:Y:S02]  /*22d00*/  @!P4 LEA R6, P5, R29, R14.reuse, 0x2 ;  /* 0x0000000e1d06c211 */ /* 0x082fe400078a10ff */
[----:B------:R-:W-:Y:S02]  /*22d10*/  @!P2 LEA R4, P0, R225, R14, 0x2 ;  /* 0x0000000ee104a211 */ /* 0x000fe400078010ff */
[-C--:B------:R-:W-:Y:S02]  /*22d20*/  @!P4 LEA.HI.X R7, R29, R31.reuse, R8, 0x2, P5 ;  /* 0x0000001f1d07c211 */ /* 0x080fe400028f1408 */
[----:B------:R-:W-:-:S02]  /*22d30*/  @!P2 LEA.HI.X R5, R225, R31, R10, 0x2, P0 ;  /* 0x0000001fe105a211 */ /* 0x000fc400000f140a */
[----:B------:R-:W-:Y:S02]  /*22d40*/  @!P2 MOV R8, R96 ;  /* 0x000000600008a202 */ /* 0x000fe40000000f00 */
[----:B------:R-:W-:Y:S02]  /*22d50*/  ISETP.GE.AND P0, PT, R26, UR4, PT ;  /* 0x000000041a007c0c */ /* 0x000fe4000bf06270 */
[----:B------:R-:W-:Y:S01]  /*22d60*/  SHF.R.S32.HI R10, RZ, 0x1f, R28 ;  /* 0x0000001fff0a7819 */ /* 0x000fe2000001141c */
[----:B------:R1:W-:Y:S02]  /*22d70*/  @!P2 ST.E.64 desc[UR50][R4.64], R8 ;  /* 0x000000080400a985 */ /* 0x0003e4000c101b32 */
[----:B-1----:R-:W-:Y:S01]  /*22d80*/  @!P4 IMAD.MOV.U32 R4, RZ, RZ, R76 ;  /* 0x000000ffff04c224 */ /* 0x002fe200078e004c */
[----:B------:R-:W-:Y:S01]  /*22d90*/  @!P3 MOV R8, R77 ;  /* 0x0000004d0008b202 */ /* 0x000fe20000000f00 */
[----:B------:R-:W-:Y:S02]  /*22da0*/  @!P4 IMAD.MOV.U32 R5, RZ, RZ, R74 ;  /* 0x000000ffff05c224 */ /* 0x000fe400078e004a */
[----:B------:R-:W-:-:S03]  /*22db0*/  @!P3 IMAD.MOV.U32 R9, RZ, RZ, R75 ;  /* 0x000000ffff09b224 */ /* 0x000fc600078e004b */
[----:B------:R1:W-:Y:S02]  /*22dc0*/  @!P4 ST.E.64 desc[UR50][R6.64], R4 ;  /* 0x000000040600c985 */ /* 0x0003e4000c101b32 */
[-C--:B-1----:R-:W-:Y:S02]  /*22dd0*/  @!P3 LEA R6, P2, R28, R14.reuse, 0x2 ;  /* 0x0000000e1c06b211 */ /* 0x082fe400078410ff */
[-C--:B------:R-:W-:Y:S02]  /*22de0*/  @!P0 LEA R4, P5, R26, R14.reuse, 0x2 ;  /* 0x0000000e1a048211 */ /* 0x080fe400078a10ff */
[-C--:B------:R-:W-:Y:S02]  /*22df0*/  @!P3 LEA.HI.X R7, R28, R31.reuse, R10, 0x2, P2 ;  /* 0x0000001f1c07b211 */ /* 0x080fe400010f140a */
[----:B------:R-:W-:Y:S02]  /*22e00*/  ISETP.GE.AND P2, PT, R24, UR4, PT ;  /* 0x0000000418007c0c */ /* 0x000fe4000bf46270 */
[----:B------:R-:W-:Y:S01]  /*22e10*/  @!P1 LEA R10, P4, R25, R14, 0x2 ;  /* 0x0000000e190a9211 */ /* 0x000fe200078810ff */
[----:B------:R1:W-:Y:S01]  /*22e20*/  @!P3 ST.E.64 desc[UR50][R6.64], R8 ;  /* 0x000000080600b985 */ /* 0x0003e2000c101b32 */
[----:B------:R-:W-:-:S02]  /*22e30*/  @!P0 LEA.HI.X R5, R26, R31, R11, 0x2, P5 ;  /* 0x0000001f1a058211 */ /* 0x000fc400028f140b */
[----:B------:R-:W-:Y:S02]  /*22e40*/  @!P1 LEA.HI.X R11, R25, R31, R12, 0x2, P4 ;  /* 0x0000001f190b9211 */ /* 0x000fe400020f140c */
[----:B------:R-:W-:Y:S02]  /*22e50*/  ISETP.GE.AND P3, PT, R224, UR4, PT ;  /* 0x00000004e0007c0c */ /* 0x000fe4000bf66270 */
[----:B------:R-:W-:Y:S02]  /*22e60*/  ISETP.GE.AND P4, PT, R13, UR4, PT ;  /* 0x000000040d007c0c */ /* 0x000fe4000bf86270 */
[----:B------:R-:W-:Y:S01]  /*22e70*/  SHF.R.S32.HI R12, RZ, 0x1f, R224 ;  /* 0x0000001fff0c7819 */ /* 0x000fe200000114e0 */
[----:B-1----:R-:W-:Y:S02]  /*22e80*/  @!P0 IMAD.MOV.U32 R6, RZ, RZ, R2 ;  /* 0x000000ffff068224 */ /* 0x002fe400078e0002 */
[----:B------:R-:W-:Y:S02]  /*22e90*/  @!P0 IMAD.MOV.U32 R7, RZ, RZ, R78 ;  /* 0x000000ffff078224 */ /* 0x000fe400078e004e */
[----:B------:R-:W-:-:S02]  /*22ea0*/  @!P1 IMAD.MOV.U32 R2, RZ, RZ, R3 ;  /* 0x000000ffff029224 */ /* 0x000fc400078e0003 */
[----:B------:R-:W-:Y:S01]  /*22eb0*/  @!P1 IMAD.MOV.U32 R3, RZ, RZ, R0 ;  /* 0x000000ffff039224 */ /* 0x000fe200078e0000 */
[----:B------:R1:W-:Y:S01]  /*22ec0*/  @!P0 ST.E.64 desc[UR50][R4.64], R6 ;  /* 0x0000000604008985 */ /* 0x0003e2000c101b32 */
[----:B------:R-:W-:-:S03]  /*22ed0*/  SHF.R.S32.HI R0, RZ, 0x1f, R24 ;  /* 0x0000001fff007819 */ /* 0x000fc60000011418 */
[----:B------:R2:W-:Y:S01]  /*22ee0*/  @!P1 ST.E.64 desc[UR50][R10.64], R2 ;  /* 0x000000020a009985 */ /* 0x0005e2000c101b32 */
[----:B------:R-:W-:Y:S01]  /*22ef0*/  ISETP.GE.AND P1, PT, R34, UR4, PT ;  /* 0x0000000422007c0c */ /* 0x000fe2000bf26270 */
[----:B-1----:R-:W-:Y:S01]  /*22f00*/  @!P2 IMAD.MOV.U32 R6, RZ, RZ, R36 ;  /* 0x000000ffff06a224 */ /* 0x002fe200078e0024 */
[-C--:B------:R-:W-:Y:S01]  /*22f10*/  @!P3 LEA R4, P5, R224, R14.reuse, 0x2 ;  /* 0x0000000ee004b211 */ /* 0x080fe200078a10ff */
[----:B------:R-:W-:Y:S01]  /*22f20*/  @!P2 IMAD.MOV.U32 R7, RZ, RZ, R20 ;  /* 0x000000ffff07a224 */ /* 0x000fe200078e0014 */
[----:B--2---:R-:W-:Y:S02]  /*22f30*/  @!P2 LEA R2, P0, R24, R14, 0x2 ;  /* 0x0000000e1802a211 */ /* 0x004fe400078010ff */
[-C--:B------:R-:W-:Y:S02]  /*22f40*/  @!P3 LEA.HI.X R5, R224, R31.reuse, R12, 0x2, P5 ;  /* 0x0000001fe005b211 */ /* 0x080fe400028f140c */
[----:B------:R-:W-:Y:S02]  /*22f50*/  @!P2 LEA.HI.X R3, R24, R31, R0, 0x2, P0 ;  /* 0x0000001f1803a211 */ /* 0x000fe400000f1400 */
[----:B------:R-:W-:-:S03]  /*22f60*/  ISETP.GE.AND P0, PT, R15, UR4, PT ;  /* 0x000000040f007c0c */ /* 0x000fc6000bf06270 */
[----:B------:R1:W-:Y:S10]  /*22f70*/  @!P2 ST.E.64 desc[UR50][R2.64], R6 ;  /* 0x000000060200a985 */ /* 0x0003f4000c101b32 */
[----:B------:R-:W-:-:S02]  /*22f80*/  @!P0 LEA R8, P5, R15, R14, 0x2 ;  /* 0x0000000e0f088211 */ /* 0x000fc400078a10ff */
[C---:B-1----:R-:W-:Y:S01]  /*22f90*/  @!P4 LEA R6, P2, R13.reuse, R14, 0x2 ;  /* 0x0000000e0d06c211 */ /* 0x042fe200078410ff */
[----:B------:R-:W-:Y:S01]  /*22fa0*/  @!P3 IMAD.MOV.U32 R2, RZ, RZ, R37 ;  /* 0x000000ffff02b224 */ /* 0x000fe200078e0025 */
[----:B------:R-:W-:Y:S02]  /*22fb0*/  @!P3 MOV R3, R21 ;  /* 0x000000150003b202 */ /* 0x000fe40000000f00 */
[----:B------:R-:W-:Y:S01]  /*22fc0*/  @!P4 LEA.HI.X R7, R13, R31, R58, 0x2, P2 ;  /* 0x0000001f0d07c211 */ /* 0x000fe200010f143a */
[C---:B------:R-:W-:Y:S01]  /*22fd0*/  VIADD R58, R218.reuse, 0x48 ;  /* 0x00000048da3a7836 */ /* 0x040fe20000000000 */
[----:B------:R-:W-:Y:S01]  /*22fe0*/  ISETP.GE.AND P2, PT, R33, UR4, PT ;  /* 0x0000000421007c0c */ /* 0x000fe2000bf46270 */
[----:B------:R1:W-:Y:S01]  /*22ff0*/  @!P3 ST.E.64 desc[UR50][R4.64], R2 ;  /* 0x000000020400b985 */ /* 0x0003e2000c101b32 */
[----:B------:R-:W-:Y:S02]  /*23000*/  VIADD R13, R218, 0x60 ;  /* 0x00000060da0d7836 */ /* 0x000fe40000000000 */
[----:B------:R-:W-:-:S02]  /*23010*/  SHF.R.S32.HI R58, RZ, 0x1f, R58 ;  /* 0x0000001fff3a7819 */ /* 0x000fc4000001143a */
[C---:B-1----:R-:W-:Y:S01]  /*23020*/  @!P1 LEA R2, P3, R34.reuse, R14, 0x2 ;  /* 0x0000000e22029211 */ /* 0x042fe200078610ff */
[----:B------:R-:W-:Y:S01]  /*23030*/  @!P4 IMAD.MOV.U32 R5, RZ, RZ, R38 ;  /* 0x000000ffff05c224 */ /* 0x000fe200078e0026 */
[----:B------:R-:W-:Y:S02]  /*23040*/  @!P4 MOV R4, R40 ;  /* 0x000000280004c202 */ /* 0x000fe40000000f00 */
[----:B------:R-:W-:Y:S01]  /*23050*/  @!P1 LEA.HI.X R3, R34, R31, R58, 0x2, P3 ;  /* 0x0000001f22039211 */ /* 0x000fe200018f143a */
[----:B------:R-:W-:Y:S01]  /*23060*/  VIADD R34, R218, 0x50 ;  /* 0x00000050da227836 */ /* 0x000fe20000000000 */
[----:B------:R-:W-:Y:S01]  /*23070*/  @!P1 MOV R38, R41 ;  /* 0x0000002900269202 */ /* 0x000fe20000000f00 */
[----:B------:R-:W-:Y:S01]  /*23080*/  @!P4 ST.E.64 desc[UR50][R6.64], R4 ;  /* 0x000000040600c985 */ /* 0x000fe2000c101b32 */
[----:B------:R-:W-:Y:S02]  /*23090*/  ISETP.GE.AND P3, PT, R13, UR4, PT ;  /* 0x000000040d007c0c */ /* 0x000fe4000bf66270 */
[----:B------:R-:W-:Y:S01]  /*230a0*/  SHF.R.S32.HI R34, RZ, 0x1f, R34 ;  /* 0x0000001fff227819 */ /* 0x000fe20000011422 */
[----:B------:R1:W-:Y:S01]  /*230b0*/  @!P1 ST.E.64 desc[UR50][R2.64], R38 ;  /* 0x0000002602009985 */ /* 0x0003e2000c101b32 */
[----:B------:R-:W-:-:S02]  /*230c0*/  ISETP.GE.AND P4, PT, R229, UR4, PT ;  /* 0x00000004e5007c0c */ /* 0x000fc4000bf86270 */
[-C--:B------:R-:W-:Y:S01]  /*230d0*/  @!P0 LEA.HI.X R9, R15, R31.reuse, R34, 0x2, P5 ;  /* 0x0000001f0f098211 */ /* 0x080fe200028f1422 */
[----:B------:R-:W-:Y:S01]  /*230e0*/  VIADD R34, R218, 0x58 ;  /* 0x00000058da227836 */ /* 0x000fe20000000000 */
[CC--:B------:R-:W-:Y:S02]  /*230f0*/  @!P2 LEA R10, P1, R33.reuse, R14.reuse, 0x2 ;  /* 0x0000000e210aa211 */ /* 0x0c0fe400078210ff */
[----:B------:R-:W-:Y:S02]  /*23100*/  ISETP.GE.AND P5, PT, R228, UR4, PT ;  /* 0x00000004e4007c0c */ /* 0x000fe4000bfa6270 */
[----:B------:R-:W-:Y:S02]  /*23110*/  SHF.R.S32.HI R34, RZ, 0x1f, R34 ;  /* 0x0000001fff227819 */ /* 0x000fe40000011422 */
[----:B------:R-:W-:Y:S02]  /*23120*/  IADD3 R15, R218, 0x60, RZ ;  /* 0x00000060da0f7810 */ /* 0x000fe40007ffe0ff */
[----:B------:R-:W-:Y:S01]  /*23130*/  @!P2 LEA.HI.X R11, R33, R31, R34, 0x2, P1 ;  /* 0x0000001f210ba211 */ /* 0x000fe200008f1422 */
[----:B-1----:R-:W-:Y:S01]  /*23140*/  @!P0 IMAD.MOV.U32 R2, RZ, RZ, R44 ;  /* 0x000000ffff028224 */ /* 0x002fe200078e002c */
[----:B------:R-:W-:Y:S01]  /*23150*/  SHF.R.S32.HI R15, RZ, 0x1f, R15 ;  /* 0x0000001fff0f7819 */ /* 0x000fe2000001140f */
[----:B------:R-:W-:Y:S01]  /*23160*/  @!P0 IMAD.MOV.U32 R3, RZ, RZ, R42 ;  /* 0x000000ffff038224 */ /* 0x000fe200078e002a */
[----:B------:R-:W-:Y:S01]  /*23170*/  @!P3 LEA R4, P1, R13, R14, 0x2 ;  /* 0x0000000e0d04b211 */ /* 0x000fe200078210ff */
[----:B------:R-:W-:Y:S01]  /*23180*/  @!P2 IMAD.MOV.U32 R42, RZ, RZ, R45 ;  /* 0x000000ffff2aa224 */ /* 0x000fe200078e002d */
[----:B------:R-:W-:-:S02]  /*23190*/  SHF.R.S32.HI R34, RZ, 0x1f, R229 ;  /* 0x0000001fff227819 */ /* 0x000fc400000114e5 */
[----:B------:R1:W-:Y:S01]  /*231a0*/  @!P0 ST.E.64 desc[UR50][R8.64], R2 ;  /* 0x0000000208008985 */ /* 0x0003e2000c101b32 */
[----:B------:R-:W-:Y:S02]  /*231b0*/  ISETP.GE.AND P0, PT, R227, UR4, PT ;  /* 0x00000004e3007c0c */ /* 0x000fe4000bf06270 */
[-C--:B------:R-:W-:Y:S01]  /*231c0*/  @!P3 LEA.HI.X R5, R13, R31.reuse, R15, 0x2, P1 ;  /* 0x0000001f0d05b211 */ /* 0x080fe200008f140f */
[----:B------:R-:W-:Y:S01]  /*231d0*/  @!P2 ST.E.64 desc[UR50][R10.64], R42 ;  /* 0x0000002a0a00a985 */ /* 0x000fe2000c101b32 */
[CC--:B------:R-:W-:Y:S02]  /*231e0*/  @!P4 LEA R6, P1, R229.reuse, R14.reuse, 0x2 ;  /* 0x0000000ee506c211 */ /* 0x0c0fe400078210ff */
[----:B------:R-:W-:Y:S02]  /*231f0*/  SHF.R.S32.HI R33, RZ, 0x1f, R228 ;  /* 0x0000001fff217819 */ /* 0x000fe400000114e4 */
[----:B------:R-:W-:Y:S02]  /*23200*/  SHF.R.S32.HI R15, RZ, 0x1f, R227 ;  /* 0x0000001fff0f7819 */ /* 0x000fe400000114e3 */
[----:B------:R-:W-:Y:S01]  /*23210*/  @!P4 LEA.HI.X R7, R229, R31, R34, 0x2, P1 ;  /* 0x0000001fe507c211 */ /* 0x000fe200008f1422 */
[----:B-1----:R-:W-:Y:S01]  /*23220*/  @!P3 IMAD.MOV.U32 R2, RZ, RZ, R48 ;  /* 0x000000ffff02b224 */ /* 0x002fe200078e0030 */
[----:B------:R-:W-:Y:S01]  /*23230*/  @!P5 LEA R8, P2, R228, R14, 0x2 ;  /* 0x0000000ee408d211 */ /* 0x000fe200078410ff */
[----:B------:R-:W-:Y:S01]  /*23240*/  @!P3 IMAD.MOV.U32 R3, RZ, RZ, R46 ;  /* 0x000000ffff03b224 */ /* 0x000fe200078e002e */
[----:B------:R-:W-:-:S02]  /*23250*/  @!P4 MOV R46, R79 ;  /* 0x0000004f002ec202 */ /* 0x000fc40000000f00 */
[----:B------:R-:W-:Y:S02]  /*23260*/  @!P5 LEA.HI.X R9, R228, R31, R33, 0x2, P2 ;  /* 0x0000001fe409d211 */ /* 0x000fe400010f1421 */
[----:B------:R1:W-:Y:S01]  /*23270*/  @!P3 ST.E.64 desc[UR50][R4.64], R2 ;  /* 0x000000020400b985 */ /* 0x0003e2000c101b32 */
[----:B------:R-:W-:-:S03]  /*23280*/  @!P0 LEA R12, P3, R227, R14, 0x2 ;  /* 0x0000000ee30c8211 */ /* 0x000fc600078610ff */
[----:B------:R3:W-:Y:S01]  /*23290*/  @!P4 ST.E.64 desc[UR50][R6.64], R46 ;  /* 0x0000002e0600c985 */ /* 0x0007e2000c101b32 */
[----:B------:R-:W-:Y:S01]  /*232a0*/  @!P0 LEA.HI.X R13, R227, R31, R15, 0x2, P3 ;  /* 0x0000001fe30d8211 */ /* 0x000fe200018f140f */
[----:B-1----:R-:W-:Y:S02]  /*232b0*/  @!P5 IMAD.MOV.U32 R2, RZ, RZ, R82 ;  /* 0x000000ffff02d224 */ /* 0x002fe400078e0052 */
[----:B------:R-:W-:Y:S02]  /*232c0*/  @!P5 IMAD.MOV.U32 R3, RZ, RZ, R80 ;  /* 0x000000ffff03d224 */ /* 0x000fe400078e0050 */
[----:B------:R-:W-:-:S03]  /*232d0*/  @!P0 IMAD.MOV.U32 R80, RZ, RZ, R83 ;  /* 0x000000ffff508224 */ /* 0x000fc600078e0053 */
[----:B------:R3:W-:Y:S04]  /*232e0*/  @!P5 ST.E.64 desc[UR50][R8.64], R2 ;  /* 0x000000020800d985 */ /* 0x0007e8000c101b32 */
[----:B------:R3:W-:Y:S02]  /*232f0*/  @!P0 ST.E.64 desc[UR50][R12.64], R80 ;  /* 0x000000500c008985 */ /* 0x0007e4000c101b32 */
.L_x_620:
[----:B------:R-:W-:Y:S05]  /*23300*/  BSYNC B1 ;  /* 0x0000000000017941 */ /* 0x000fea0003800000 */
.L_x_619:
[----:B------:R-:W-:-:S03]  /*23310*/  UMOV UR4, 0xffffffff ;  /* 0xffffffff00047882 */ /* 0x000fc60000000000 */
[----:B------:R-:W-:Y:S05]  /*23320*/  BRA.DIV UR4, `(.L_x_621) ;  /* 0x000000ca04187947 */ /* 0x000fea000b800000 */
[----:B---3--:R3:W4:Y:S04]  /*23330*/  SHFL.IDX PT, R3, R32, 0x1, 0x1c1f ;  /* 0x003c1f0020037f89 */ /* 0x00872800000e0000 */
[----:B--2---:R3:W2:Y:S02]  /*23340*/  SHFL.IDX PT, R14, R30, 0x1, 0x1c1f ;  /* 0x003c1f001e0e7f89 */ /* 0x0046a400000e0000 */
.L_x_907:
[----:B------:R-:W-:-:S13]  /*23350*/  ISETP.GE.AND P0, PT, R27, R100, PT ;  /* 0x000000641b00720c */ /* 0x000fda0003f06270 */
[----:B------:R-:W-:Y:S05]  /*23360*/  @P0 BRA `(.L_x_617) ;  /* 0x0000001000d40947 */ /* 0x000fea0003800000 */
[----:B------:R-:W-:Y:S01]  /*23370*/  ULDC UR4, c[0x0][0xac8] ;  /* 0x0002b20000047ab9 */ /* 0x000fe20000000800 */
[----:B------:R-:W-:Y:S01]  /*23380*/  SHF.R.S32.HI R20, RZ, 0x1f, R29 ;  /* 0x0000001fff147819 */ /* 0x000fe2000001141d */
[C---:B-1----:R-:W-:Y:S01]  /*23390*/  VIADD R31, R218.reuse, 0x40 ;  /* 0x00000040da1f7836 */ /* 0x042fe20000000000 */
[C---:B------:R-:W-:Y:S01]  /*233a0*/  ISETP.GE.AND P2, PT, R218.reuse, UR4, PT ;  /* 0x00000004da007c0c */ /* 0x040fe2000bf46270 */
[C---:B------:R-:W-:Y:S01]  /*233b0*/  VIADD R33, R218.reuse, 0x40 ;  /* 0x00000040da217836 */ /* 0x040fe20000000000 */
[----:B------:R-:W-:Y:S01]  /*233c0*/  ISETP.GE.AND P3, PT, R225, UR4, PT ;  /* 0x00000004e1007c0c */ /* 0x000fe2000bf66270 */
[C---:B0--3--:R-:W-:Y:S01]  /*233d0*/  VIADD R32, R218.reuse, 0x50 ;  /* 0x00000050da207836 */ /* 0x049fe20000000000 */
[----:B------:R-:W-:Y:S01]  /*233e0*/  ISETP.GE.AND P1, PT, R29, UR4, PT ;  /* 0x000000041d007c0c */ /* 0x000fe2000bf26270 */
[----:B------:R-:W-:Y:S01]  /*233f0*/  VIADD R15, R218, 0x58 ;  /* 0x00000058da0f7836 */ /* 0x000fe20000000000 */
[----:B------:R-:W-:Y:S02]  /*23400*/  ISETP.GE.AND P0, PT, R28, UR4, PT ;  /* 0x000000041c007c0c */ /* 0x000fe4000bf06270 */
[----:B------:R-:W-:-:S02]  /*23410*/  ISETP.GE.AND P4, PT, R26, UR4, PT ;  /* 0x000000041a007c0c */ /* 0x000fc4000bf86270 */
[----:B------:R-:W-:Y:S02]  /*23420*/  SHF.R.S32.HI R0, RZ, 0x1f, R28 ;  /* 0x0000001fff007819 */ /* 0x000fe4000001141c */
[C---:B------:R-:W-:Y:S01]  /*23430*/  IADD3 R30, R218.reuse, 0x48, RZ ;  /* 0x00000048da1e7810 */ /* 0x040fe20007ffe0ff */
[----:B------:R-:W-:Y:S01]  /*23440*/  @!P2 IMAD.MOV.U32 R10, RZ, RZ, R49 ;  /* 0x000000ffff0aa224 */ /* 0x000fe200078e0031 */
[-C--:B--2---:R-:W-:Y:S01]  /*23450*/  @!P2 MOV R2, R14.reuse ;  /* 0x0000000e0002a202 */ /* 0x084fe20000000f00 */
[----:B------:R-:W-:Y:S01]  /*23460*/  @!P2 IMAD.MOV.U32 R11, RZ, RZ, R84 ;  /* 0x000000ffff0ba224 */ /* 0x000fe200078e0054 */
[----:B------:R-:W-:Y:S01]  /*23470*/  @!P3 LEA R12, P5, R225, R14, 0x2 ;  /* 0x0000000ee10cb211 */ /* 0x000fe200078a10ff */
[----:B------:R-:W-:Y:S01]  /*23480*/  @!P3 IMAD.MOV.U32 R84, RZ, RZ, R50 ;  /* 0x000000ffff54b224 */ /* 0x000fe200078e0032 */
[----:B------:R-:W-:Y:S01]  /*23490*/  @!P1 MOV R50, R53 ;  /* 0x0000003500329202 */ /* 0x000fe20000000f00 */
[----:B----4-:R-:W-:Y:S01]  /*234a0*/  @!P2 IMAD.WIDE R8, R218, 0x4, R2 ;  /* 0x00000004da08a825 */ /* 0x010fe200078e0202 */
[----:B------:R-:W-:-:S02]  /*234b0*/  SHF.R.S32.HI R2, RZ, 0x1f, R225 ;  /* 0x0000001fff027819 */ /* 0x000fc400000114e1 */
[----:B------:R-:W-:Y:S01]  /*234c0*/  SHF.R.S32.HI R33, RZ, 0x1f, R33 ;  /* 0x0000001fff217819 */ /* 0x000fe20000011421 */
[----:B------:R-:W-:Y:S01]  /*234d0*/  @!P0 IMAD.MOV.U32 R53, RZ, RZ, R52 ;  /* 0x000000ffff358224 */ /* 0x000fe200078e0034 */
[----:B------:R0:W-:Y:S01]  /*234e0*/  @!P2 ST.E.64 desc[UR50][R8.64], R10 ;  /* 0x0000000a0800a985 */ /* 0x0001e2000c101b32 */
[-C--:B------:R-:W-:Y:S01]  /*234f0*/  @!P1 LEA R6, P2, R29, R14.reuse, 0x2 ;  /* 0x0000000e1d069211 */ /* 0x080fe200078410ff */
[----:B------:R-:W-:Y:S01]  /*23500*/  @!P0 IMAD.MOV.U32 R52, RZ, RZ, R54 ;  /* 0x000000ffff348224 */ /* 0x000fe200078e0036 */
[-C--:B------:R-:W-:Y:S01]  /*23510*/  @!P3 LEA.HI.X R13, R225, R3.reuse, R2, 0x2, P5 ;  /* 0x00000003e10db211 */ /* 0x080fe200028f1402 */
[----:B------:R-:W-:Y:S01]  /*23520*/  @!P4 IMAD.MOV.U32 R54, RZ, RZ, R57 ;  /* 0x000000ffff36c224 */ /* 0x000fe200078e0039 */
[----:B------:R-:W-:Y:S02]  /*23530*/  @!P1 LEA.HI.X R7, R29, R3, R20, 0x2, P2 ;  /* 0x000000031d079211 */ /* 0x000fe400010f1414 */
[----:B------:R-:W-:Y:S01]  /*23540*/  @!P0 LEA R4, P5, R28, R14, 0x2 ;  /* 0x0000000e1c048211 */ /* 0x000fe200078a10ff */
[----:B------:R-:W-:Y:S01]  /*23550*/  @!P3 ST.E.64 desc[UR50][R12.64], R84 ;  /* 0x000000540c00b985 */ /* 0x000fe2000c101b32 */
[----:B------:R-:W-:-:S02]  /*23560*/  ISETP.GE.AND P2, PT, R25, UR4, PT ;  /* 0x0000000419007c0c */ /* 0x000fc4000bf46270 */
[-C--:B------:R-:W-:Y:S01]  /*23570*/  @!P0 LEA.HI.X R5, R28, R3.reuse, R0, 0x2, P5 ;  /* 0x000000031c058211 */ /* 0x080fe200028f1400 */
[----:B------:R1:W-:Y:S01]  /*23580*/  @!P1 ST.E.64 desc[UR50][R6.64], R50 ;  /* 0x0000003206009985 */ /* 0x0003e2000c101b32 */
[----:B------:R-:W-:Y:S02]  /*23590*/  ISETP.GE.AND P3, PT, R24, UR4, PT ;  /* 0x0000000418007c0c */ /* 0x000fe4000bf66270 */
[----:B------:R-:W-:Y:S01]  /*235a0*/  SHF.R.S32.HI R0, RZ, 0x1f, R26 ;  /* 0x0000001fff007819 */ /* 0x000fe2000001141a */
[----:B------:R2:W-:Y:S01]  /*235b0*/  @!P0 ST.E.64 desc[UR50][R4.64], R52 ;  /* 0x0000003404008985 */ /* 0x0005e2000c101b32 */
[CC--:B0-----:R-:W-:Y:S02]  /*235c0*/  @!P4 LEA R8, P5, R26.reuse, R14.reuse, 0x2 ;  /* 0x0000000e1a08c211 */ /* 0x0c1fe400078a10ff */
[----:B------:R-:W-:Y:S02]  /*235d0*/  ISETP.GE.AND P0, PT, R31, UR4, PT ;  /* 0x000000041f007c0c */ /* 0x000fe4000bf06270 */
[----:B------:R-:W-:Y:S01]  /*235e0*/  @!P4 LEA.HI.X R9, R26, R3, R0, 0x2, P5 ;  /* 0x000000031a09c211 */ /* 0x000fe200028f1400 */
[----:B------:R-:W-:Y:S01]  /*235f0*/  @!P2 IMAD.MOV.U32 R57, RZ, RZ, R56 ;  /* 0x000000ffff39a224 */ /* 0x000fe200078e0038 */
[----:B------:R-:W-:Y:S01]  /*23600*/  ISETP.GE.AND P1, PT, R224, UR4, PT ;  /* 0x00000004e0007c0c */ /* 0x000fe2000bf26270 */
[----:B------:R-:W-:Y:S01]  /*23610*/  @!P2 IMAD.MOV.U32 R56, RZ, RZ, R64 ;  /* 0x000000ffff38a224 */ /* 0x000fe200078e0040 */
[----:B------:R-:W-:Y:S01]  /*23620*/  SHF.R.S32.HI R0, RZ, 0x1f, R25 ;  /* 0x0000001fff007819 */ /* 0x000fe20000011419 */
[----:B------:R0:W-:Y:S01]  /*23630*/  @!P4 ST.E.64 desc[UR50][R8.64], R54 ;  /* 0x000000360800c985 */ /* 0x0001e2000c101b32 */
[----:B------:R-:W-:-:S02]  /*23640*/  @!P2 LEA R10, P5, R25, R14, 0x2 ;  /* 0x0000000e190aa211 */ /* 0x000fc400078a10ff */
[----:B------:R-:W-:Y:S02]  /*23650*/  ISETP.GE.AND P4, PT, R30, UR4, PT ;  /* 0x000000041e007c0c */ /* 0x000fe4000bf86270 */
[-C--:B------:R-:W-:Y:S02]  /*23660*/  @!P2 LEA.HI.X R11, R25, R3.reuse, R0, 0x2, P5 ;  /* 0x00000003190ba211 */ /* 0x080fe400028f1400 */
[----:B------:R-:W-:Y:S02]  /*23670*/  SHF.R.S32.HI R0, RZ, 0x1f, R24 ;  /* 0x0000001fff007819 */ /* 0x000fe40000011418 */
[-C--:B------:R-:W-:Y:S01]  /*23680*/  @!P3 LEA R20, P5, R24, R14.reuse, 0x2 ;  /* 0x0000000e1814b211 */ /* 0x080fe200078a10ff */
[----:B------:R3:W-:Y:S01]  /*23690*/  @!P2 ST.E.64 desc[UR50][R10.64], R56 ;  /* 0x000000380a00a985 */ /* 0x0007e2000c101b32 */
[----:B-1----:R-:W-:Y:S02]  /*236a0*/  @!P1 LEA R6, P2, R224, R14, 0x2 ;  /* 0x0000000ee0069211 */ /* 0x002fe400078410ff */
[----:B------:R-:W-:-:S02]  /*236b0*/  @!P3 LEA.HI.X R21, R24, R3, R0, 0x2, P5 ;  /* 0x000000031815b211 */ /* 0x000fc400028f1400 */
[C---:B--2---:R-:W-:Y:S02]  /*236c0*/  @!P0 LEA R4, P5, R31.reuse, R14, 0x2 ;  /* 0x0000000e1f048211 */ /* 0x044fe400078a10ff */
[----:B------:R-:W-:Y:S02]  /*236d0*/  SHF.R.S32.HI R0, RZ, 0x1f, R224 ;  /* 0x0000001fff007819 */ /* 0x000fe400000114e0 */
[----:B------:R-:W-:Y:S01]  /*236e0*/  @!P3 MOV R64, R67 ;  /* 0x000000430040b202 */ /* 0x000fe20000000f00 */
[----:B------:R-:W-:Y:S01]  /*236f0*/  @!P1 IMAD.MOV.U32 R67, RZ, RZ, R66 ;  /* 0x000000ffff439224 */ /* 0x000fe200078e0042 */
[-C--:B------:R-:W-:Y:S01]  /*23700*/  @!P0 LEA.HI.X R5, R31, R3.reuse, R33, 0x2, P5 ;  /* 0x000000031f058211 */ /* 0x080fe200028f1421 */
[----:B------:R-:W-:Y:S01]  /*23710*/  VIADD R33, R218, 0x48 ;  /* 0x00000048da217836 */ /* 0x000fe20000000000 */
[----:B------:R-:W-:Y:S01]  /*23720*/  @!P1 LEA.HI.X R7, R224, R3, R0, 0x2, P2 ;  /* 0x00000003e0079211 */ /* 0x000fe200010f1400 */
[----:B------:R-:W-:Y:S01]  /*23730*/  @!P3 ST.E.64 desc[UR50][R20.64], R64 ;  /* 0x000000401400b985 */ /* 0x000fe2000c101b32 */
[----:B------:R-:W-:Y:S01]  /*23740*/  @!P1 MOV R66, R68 ;  /* 0x0000004400429202 */ /* 0x000fe20000000f00 */
[----:B------:R-:W-:Y:S01]  /*23750*/  VIADD R31, R218, 0x60 ;  /* 0x00000060da1f7836 */ /* 0x000fe20000000000 */
[----:B------:R-:W-:-:S02]  /*23760*/  ISETP.GE.AND P2, PT, R32, UR4, PT ;  /* 0x0000000420007c0c */ /* 0x000fc4000bf46270 */
[CC--:B0-----:R-:W-:Y:S01]  /*23770*/  @!P4 LEA R8, P3, R30.reuse, R14.reuse, 0x2 ;  /* 0x0000000e1e08c211 */ /* 0x0c1fe200078610ff */
[----:B------:R0:W-:Y:S01]  /*23780*/  @!P1 ST.E.64 desc[UR50][R6.64], R66 ;  /* 0x0000004206009985 */ /* 0x0001e2000c101b32 */
[----:B------:R-:W-:Y:S02]  /*23790*/  SHF.R.S32.HI R33, RZ, 0x1f, R33 ;  /* 0x0000001fff217819 */ /* 0x000fe40000011421 */
[----:B------:R-:W-:Y:S02]  /*237a0*/  ISETP.GE.AND P1, PT, R15, UR4, PT ;  /* 0x000000040f007c0c */ /* 0x000fe4000bf26270 */
[----:B------:R-:W-:Y:S01]  /*237b0*/  @!P0 MOV R68, R71 ;  /* 0x0000004700448202 */ /* 0x000fe20000000f00 */
[----:B------:R-:W-:Y:S01]  /*237c0*/  @!P4 IMAD.MOV.U32 R71, RZ, RZ, R70 ;  /* 0x000000ffff47c224 */ /* 0x000fe200078e0046 */
[----:B------:R-:W-:Y:S01]  /*237d0*/  @!P4 LEA.HI.X R9, R30, R3, R33, 0x2, P3 ;  /* 0x000000031e09c211 */ /* 0x000fe200018f1421 */
[----:B------:R-:W-:Y:S01]  /*237e0*/  VIADD R33, R218, 0x50 ;  /* 0x00000050da217836 */ /* 0x000fe20000000000 */
[----:B------:R-:W-:Y:S01]  /*237f0*/  ISETP.GE.AND P3, PT, R31, UR4, PT ;  /* 0x000000041f007c0c */ /* 0x000fe2000bf66270 */
[----:B------:R-:W-:Y:S01]  /*23800*/  @!P4 IMAD.MOV.U32 R70, RZ, RZ, R72 ;  /* 0x000000ffff46c224 */ /* 0x000fe200078e0048 */
[----:B------:R1:W-:Y:S01]  /*23810*/  @!P0 ST.E.64 desc[UR50][R4.64], R68 ;  /* 0x0000004404008985 */ /* 0x0003e2000c101b32 */
[----:B---3--:R-:W-:Y:S01]  /*23820*/  @!P2 LEA R10, P0, R32, R14, 0x2 ;  /* 0x0000000e200aa211 */ /* 0x008fe200078010ff */
[----:B------:R-:W-:Y:S01]  /*23830*/  @!P2 IMAD.MOV.U32 R72, RZ, RZ, R87 ;  /* 0x000000ffff48a224 */ /* 0x000fe200078e0057 */
[----:B------:R-:W-:Y:S01]  /*23840*/  SHF.R.S32.HI R33, RZ, 0x1f, R33 ;  /* 0x0000001fff217819 */ /* 0x000fe20000011421 */
[----:B------:R2:W-:Y:S01]  /*23850*/  @!P4 ST.E.64 desc[UR50][R8.64], R70 ;  /* 0x000000460800c985 */ /* 0x0005e2000c101b32 */
[----:B------:R-:W-:Y:S01]  /*23860*/  IADD3 R30, R218, 0x58, RZ ;  /* 0x00000058da1e7810 */ /* 0x000fe20007ffe0ff */
[----:B------:R-:W-:Y:S01]  /*23870*/  @!P1 IMAD.MOV.U32 R87, RZ, RZ, R86 ;  /* 0x000000ffff579224 */ /* 0x000fe200078e0056 */
[----:B------:R-:W-:Y:S01]  /*23880*/  ISETP.GE.AND P5, PT, R229, UR4, PT ;  /* 0x00000004e5007c0c */ /* 0x000fe2000bfa6270 */
[----:B------:R-:W-:Y:S01]  /*23890*/  @!P1 IMAD.MOV.U32 R86, RZ, RZ, R90 ;  /* 0x000000ffff569224 */ /* 0x000fe200078e005a */
[----:B------:R-:W-:-:S02]  /*238a0*/  ISETP.GE.AND P4, PT, R228, UR4, PT ;  /* 0x00000004e4007c0c */ /* 0x000fc4000bf86270 */
[-C--:B------:R-:W-:Y:S01]  /*238b0*/  @!P2 LEA.HI.X R11, R32, R3.reuse, R33, 0x2, P0 ;  /* 0x00000003200ba211 */ /* 0x080fe200000f1421 */
[----:B------:R-:W-:Y:S01]  /*238c0*/  @!P3 IMAD.MOV.U32 R90, RZ, RZ, R93 ;  /* 0x000000ffff5ab224 */ /* 0x000fe200078e005d */
[----:B------:R-:W-:Y:S02]  /*238d0*/  SHF.R.S32.HI R30, RZ, 0x1f, R30 ;  /* 0x0000001fff1e7819 */ /* 0x000fe4000001141e */
[CC--:B0-----:R-:W-:Y:S01]  /*238e0*/  @!P1 LEA R6, P0, R15.reuse, R14.reuse, 0x2 ;  /* 0x0000000e0f069211 */ /* 0x0c1fe200078010ff */
[----:B------:R0:W-:Y:S01]  /*238f0*/  @!P2 ST.E.64 desc[UR50][R10.64], R72 ;  /* 0x000000480a00a985 */ /* 0x0001e2000c101b32 */
[----:B------:R-:W-:Y:S02]  /*23900*/  IADD3 R32, R218, 0x60, RZ ;  /* 0x00000060da207810 */ /* 0x000fe40007ffe0ff */
[----:B------:R-:W-:Y:S01]  /*23910*/  @!P1 LEA.HI.X R7, R15, R3, R30, 0x2, P0 ;  /* 0x000000030f079211 */ /* 0x000fe200000f141e */
[----:B------:R-:W-:Y:S01]  /*23920*/  @!P5 IMAD.MOV.U32 R95, RZ, RZ, R92 ;  /* 0x000000ffff5fd224 */ /* 0x000fe200078e005c */
[----:B-1----:R-:W-:-:S02]  /*23930*/  @!P3 LEA R4, P0, R31, R14, 0x2 ;  /* 0x0000000e1f04b211 */ /* 0x002fc400078010ff */
[----:B------:R-:W-:Y:S01]  /*23940*/  SHF.R.S32.HI R32, RZ, 0x1f, R32 ;  /* 0x0000001fff207819 */ /* 0x000fe20000011420 */
[----:B------:R0:W-:Y:S01]  /*23950*/  @!P1 ST.E.64 desc[UR50][R6.64], R86 ;  /* 0x0000005606009985 */ /* 0x0001e2000c101b32 */
[-C--:B--2---:R-:W-:Y:S02]  /*23960*/  @!P5 LEA R8, P1, R229, R14.reuse, 0x2 ;  /* 0x0000000ee508d211 */ /* 0x084fe400078210ff */
[----:B------:R-:W-:Y:S02]  /*23970*/  SHF.R.S32.HI R30, RZ, 0x1f, R229 ;  /* 0x0000001fff1e7819 */ /* 0x000fe400000114e5 */
[----:B------:R-:W-:Y:S02]  /*23980*/  @!P4 LEA R12, P2, R228, R14, 0x2 ;  /* 0x0000000ee40cc211 */ /* 0x000fe400078410ff */
[----:B------:R-:W-:Y:S02]  /*23990*/  SHF.R.S32.HI R15, RZ, 0x1f, R228 ;  /* 0x0000001fff0f7819 */ /* 0x000fe400000114e4 */
[----:B------:R-:W-:-:S02]  /*239a0*/  @!P3 LEA.HI.X R5, R31, R3, R32, 0x2, P0 ;  /* 0x000000031f05b211 */ /* 0x000fc400000f1420 */
[-C--:B------:R-:W-:Y:S02]  /*239b0*/  @!P5 LEA.HI.X R9, R229, R3.reuse, R30, 0x2, P1 ;  /* 0x00000003e509d211 */ /* 0x080fe400008f141e */
[----:B------:R-:W-:Y:S01]  /*239c0*/  @!P4 LEA.HI.X R13, R228, R3, R15, 0x2, P2 ;  /* 0x00000003e40dc211 */ /* 0x000fe200010f140f */
[----:B------:R0:W-:Y:S01]  /*239d0*/  @!P3 ST.E.64 desc[UR50][R4.64], R90 ;  /* 0x0000005a0400b985 */ /* 0x0001e2000c101b32 */
[----:B------:R-:W-:-:S03]  /*239e0*/  ISETP.GE.AND P0, PT, R227, UR4, PT ;  /* 0x00000004e3007c0c */ /* 0x000fc6000bf06270 */
[----:B------:R0:W-:Y:S04]  /*239f0*/  @!P5 ST.E.64 desc[UR50][R8.64], R94 ;  /* 0x0000005e0800d985 */ /* 0x0001e8000c101b32 */
[----:B------:R0:W-:Y:S06]  /*23a00*/  @!P4 ST.E.64 desc[UR50][R12.64], R60 ;  /* 0x0000003c0c00c985 */ /* 0x0001ec000c101b32 */
[----:B------:R-:W-:Y:S05]  /*23a10*/  @P0 BRA `(.L_x_617) ;  /* 0x0000000c00280947 */ /* 0x000fea0003800000 */
[----:B------:R-:W-:Y:S02]  /*23a20*/  SHF.R.S32.HI R30, RZ, 0x1f, R227 ;  /* 0x0000001fff1e7819 */ /* 0x000fe400000114e3 */
[----:B------:R-:W-:-:S04]  /*23a30*/  LEA R14, P0, R227, R14, 0x2 ;  /* 0x0000000ee30e7211 */ /* 0x000fc800078010ff */
[----:B------:R-:W-:-:S05]  /*23a40*/  LEA.HI.X R15, R227, R3, R30, 0x2, P0 ;  /* 0x00000003e30f7211 */ /* 0x000fca00000f141e */
[----:B------:R1:W-:Y:S01]  /*23a50*/  ST.E.64 desc[UR50][R14.64], R62 ;  /* 0x0000003e0e007985 */ /* 0x0003e2000c101b32 */
[----:B------:R-:W-:Y:S05]  /*23a60*/  BRA `(.L_x_617) ;  /* 0x0000000c00147947 */ /* 0x000fea0003800000 */
.L_x_603:
[----:B------:R-:W-:Y:S01]  /*23a70*/  ULDC.64 UR6, c[0x0][0xc08] ;  /* 0x0003020000067ab9 */ /* 0x000fe20000000a00 */
[----:B------:R-:W-:Y:S01]  /*23a80*/  ULDC.64 UR4, c[0x0][0xc00] ;  /* 0x0003000000047ab9 */ /* 0x000fe20000000a00 */
[----:B------:R-:W-:Y:S01]  /*23a90*/  ISETP.NE.U32.AND P1, PT, RZ, UR6, PT ;  /* 0x00000006ff007c0c */ /* 0x000fe2000bf25070 */
[----:B------:R-:W-:Y:S01]  /*23aa0*/  IMAD.MOV.U32 R13, RZ, RZ, RZ ;  /* 0x000000ffff0d7224 */ /* 0x000fe200078e00ff */
[----:B------:R-:W-:Y:S01]  /*23ab0*/  ISETP.NE.U32.AND P0, PT, RZ, UR4, PT ;  /* 0x00000004ff007c0c */ /* 0x000fe2000bf05070 */
[----:B------:R-:W4:Y:S01]  /*23ac0*/  S2R R0, SR_TID.X ;  /* 0x0000000000007919 */ /* 0x000f220000002100 */
[----:B------:R-:W-:Y:S02]  /*23ad0*/  ISETP.NE.AND.EX P1, PT, RZ, UR7, PT, P1 ;  /* 0x00000007ff007c0c */ /* 0x000fe4000bf25310 */
[----:B------:R-:W-:Y:S02]  /*23ae0*/  IADD3 R2, P2, R220, UR4, RZ ;  /* 0x00000004dc027c10 */ /* 0x000fe4000ff5e0ff */
[----:B------:R-:W-:-:S02]  /*23af0*/  ISETP.NE.AND.EX P0, PT, RZ, UR5, PT, P0 ;  /* 0x00000005ff007c0c */ /* 0x000fc4000bf05300 */
[----:B------:R-:W-:Y:S01]  /*23b00*/  IADD3.X R3, R221, UR5, RZ, P2, !PT ;  /* 0x00000005dd037c10 */ /* 0x000fe200097fe4ff */
[----:B------:R-:W-:Y:S02]  /*23b10*/  ULDC UR4, c[0x0][0xa88] ;  /* 0x0002a20000047ab9 */ /* 0x000fe40000000800 */
[----:B------:R-:W-:-:S04]  /*23b20*/  IMAD.U32 R20, RZ, RZ, UR4 ;  /* 0x00000004ff147e24 */ /* 0x000fc8000f8e00ff */
[----:B------:R-:W-:-:S04]  /*23b30*/  @P1 IADD3 R220, P2, R220, UR6, RZ ;  /* 0x00000006dcdc1c10 */ /* 0x000fc8000ff5e0ff */
[----:B------:R-:W-:Y:S01]  /*23b40*/  @P1 IADD3.X R221, R221, UR7, RZ, P2, !PT ;  /* 0x00000007dddd1c10 */ /* 0x000fe200097fe4ff */
[----:B------:R0:W5:Y:S04]  /*23b50*/  @P0 LDG.E R13, desc[UR50][R2.64] ;  /* 0x00000032020d0981 */ /* 0x000168000c1e1900 */
[----:B------:R0:W5:Y:S01]  /*23b60*/  @P1 LDG.E R20, desc[UR50][R220.64] ;  /* 0x00000032dc141981 */ /* 0x000162000c1e1900 */
[----:B-1----:R-:W-:Y:S02]  /*23b70*/  ISETP.GT.AND P2, PT, R219, 0x1, PT ;  /* 0x00000001db00780c */ /* 0x002fe40003f44270 */
[----:B----4-:R-:W-:-:S04]  /*23b80*/  IADD3 R24, R0, -0x80, RZ ;  /* 0xffffff8000187810 */ /* 0x010fc80007ffe0ff */
[----:B------:R-:W-:Y:S01]  /*23b90*/  ISETP.GT.AND P3, PT, R24, 0x7f, PT ;  /* 0x0000007f1800780c */ /* 0x000fe20003f64270 */
[----:B0-----:R-:W-:-:S12]  /*23ba0*/  @P1 BRA `(.L_x_622) ;  /* 0x0000000000101947 */ /* 0x001fd80003800000 */
[----:B------:R-:W-:Y:S05]  /*23bb0*/  @!P0 BRA `(.L_x_622) ;  /* 0x00000000000c8947 */ /* 0x000fea0003800000 */
[----:B------:R-:W4:Y:S04]  /*23bc0*/  LDG.E R5, desc[UR50][R2.64] ;  /* 0x0000003202057981 */ /* 0x000f28000c1e1900 */
[----:B-----5:R-:W4:Y:S02]  /*23bd0*/  LDG.E R20, desc[UR50][R2.64+0x4] ;  /* 0x0000043202147981 */ /* 0x020f24000c1e1900 */
[----:B----4-:R-:W-:-:S07]  /*23be0*/  IMAD.IADD R20, R20, 0x1, -R5 ;  /* 0x0000000114147824 */ /* 0x010fce00078e0a05 */
.L_x_622:
[----:B------:R-:W-:Y:S01]  /*23bf0*/  BSSY B1, `(.L_x_623) ;  /* 0x0000036000017945 */ /* 0x000fe20003800000 */
[----:B------:R-:W-:Y:S02]  /*23c00*/  SEL R21, R214, RZ, !P0 ;  /* 0x000000ffd6157207 */ /* 0x000fe40004000000 */
[----:B------:R-:W-:Y:S02]  /*23c10*/  SEL R222, R222, RZ, !P0 ;  /* 0x000000ffdede7207 */ /* 0x000fe40004000000 */
[----:B-----5:R-:W-:Y:S01]  /*23c20*/  SHF.R.S32.HI R12, RZ, 0x1f, R13 ;  /* 0x0000001fff0c7819 */ /* 0x020fe2000001140d */
[----:B------:R-:W-:Y:S06]  /*23c30*/  @P3 BRA `(.L_x_624) ;  /* 0x0000000000c43947 */ /* 0x000fec0003800000 */
[----:B------:R-:W0:Y:S01]  /*23c40*/  LDC R27, c[0x0][0xbe8] ;  /* 0x0002fa00ff1b7b82 */ /* 0x000e220000000800 */
[----:B------:R-:W-:-:S05]  /*23c50*/  IMAD R0, R223, 0x80, R0 ;  /* 0x00000080df007824 */ /* 0x000fca00078e0200 */
[----:B------:R-:W-:Y:S01]  /*23c60*/  IADD3 R25, R0, -0x80, RZ ;  /* 0xffffff8000197810 */ /* 0x000fe20007ffe0ff */
[----:B0-----:R-:W-:-:S05]  /*23c70*/  IMAD R2, R20, R27, RZ ;  /* 0x0000001b14027224 */ /* 0x001fca00078e02ff */
[----:B------:R-:W-:-:S13]  /*23c80*/  ISETP.GE.AND P0, PT, R25, R2, PT ;  /* 0x000000021900720c */ /* 0x000fda0003f06270 */
[----:B------:R-:W-:Y:S05]  /*23c90*/  @P0 BRA `(.L_x_624) ;  /* 0x0000000000ac0947 */ /* 0x000fea0003800000 */
[----:B------:R-:W-:Y:S01]  /*23ca0*/  IMAD.MOV.U32 R0, RZ, RZ, 0x9b8 ;  /* 0x000009b8ff007424 */ /* 0x000fe200078e00ff */
[----:B------:R-:W-:Y:S01]  /*23cb0*/  ISETP.GT.AND P3, PT, R219, 0x1, PT ;  /* 0x00000001db00780c */ /* 0x000fe20003f64270 */
[----:B------:R-:W0:Y:S01]  /*23cc0*/  LDC.64 R28, c[0x0][0xba8] ;  /* 0x0002ea00ff1c7b82 */ /* 0x000e220000000a00 */
[----:B------:R-:W-:Y:S01]  /*23cd0*/  ISETP.NE.AND P0, PT, R27, 0x1, PT ;  /* 0x000000011b00780c */ /* 0x000fe20003f05270 */
[----:B------:R-:W-:Y:S01]  /*23ce0*/  IMAD.MOV.U32 R15, RZ, RZ, R25 ;  /* 0x000000ffff0f7224 */ /* 0x000fe200078e0019 */
[----:B------:R-:W-:-:S05]  /*23cf0*/  SEL R14, R0, 0x978, P3 ;  /* 0x00000978000e7807 */ /* 0x000fca0001800000 */
[----:B------:R-:W1:Y:S08]  /*23d00*/  LDC.64 R6, c[0x0][R14+0x220] ;  /* 0x000088000e067b82 */ /* 0x000e700000000a00 */
[----:B------:R-:W4:Y:S08]  /*23d10*/  LDC.64 R2, c[0x0][R14+0x218] ;  /* 0x000086000e027b82 */ /* 0x000f300000000a00 */
[----:B------:R-:W5:Y:S08]  /*23d20*/  LDC.64 R8, c[0x0][R14+0x228] ;  /* 0x00008a000e087b82 */ /* 0x000f700000000a00 */
[----:B------:R-:W2:Y:S08]  /*23d30*/  LDC.64 R4, c[0x0][R14+0x210] ;  /* 0x000084000e047b82 */ /* 0x000eb00000000a00 */
[----:B------:R-:W3:Y:S08]  /*23d40*/  @P0 LDC R0, c[0x0][0xbec] ;  /* 0x0002fb00ff000b82 */ /* 0x000ef00000000800 */
[----:B------:R-:W5:Y:S01]  /*23d50*/  @P0 LDC R33, c[0x0][0xbf0] ;  /* 0x0002fc00ff210b82 */ /* 0x000f620000000800 */
[----:B-1----:R-:W-:-:S07]  /*23d60*/  IMAD R7, R7, R21, RZ ;  /* 0x0000001507077224 */ /* 0x002fce00078e02ff */
[----:B0-----:R-:W0:Y:S01]  /*23d70*/  @!P3 LDC R28, c[0x0][0xb50] ;  /* 0x0002d400ff1cbb82 */ /* 0x001e220000000800 */
[----:B------:R-:W-:Y:S02]  /*23d80*/  IMAD R7, R6, R222, R7 ;  /* 0x000000de06077224 */ /* 0x000fe400078e0207 */
[----:B---3--:R-:W-:-:S05]  /*23d90*/  @P0 IMAD.HI.U32 R0, R25, R0, RZ ;  /* 0x0000000019000227 */ /* 0x008fca00078e00ff */
[----:B------:R-:W1:Y:S01]  /*23da0*/  @!P3 LDC R29, c[0x0][0xb54] ;  /* 0x0002d500ff1dbb82 */ /* 0x000e620000000800 */
[-C--:B----4-:R-:W-:Y:S02]  /*23db0*/  IMAD R31, R3, R169.reuse, RZ ;  /* 0x000000a9031f7224 */ /* 0x090fe400078e02ff */
[----:B------:R-:W-:Y:S01]  /*23dc0*/  IMAD.WIDE.U32 R10, R2, R169, RZ ;  /* 0x000000a9020a7225 */ /* 0x000fe200078e00ff */
[----:B-----5:R-:W-:-:S03]  /*23dd0*/  @P0 SHF.R.U32.HI R15, RZ, R33, R0 ;  /* 0x00000021ff0f0219 */ /* 0x020fc60000011600 */
[----:B------:R-:W-:Y:S01]  /*23de0*/  IMAD.WIDE.U32 R2, R6, R21, RZ ;  /* 0x0000001506027225 */ /* 0x000fe200078e00ff */
[----:B------:R-:W-:Y:S02]  /*23df0*/  SEL R33, R226, RZ, P3 ;  /* 0x000000ffe2217207 */ /* 0x000fe40001800000 */
[----:B------:R-:W-:Y:S01]  /*23e00*/  IADD3 R0, -R15, RZ, RZ ;  /* 0x000000ff0f007210 */ /* 0x000fe20007ffe1ff */
[----:B------:R-:W-:Y:S01]  /*23e10*/  IMAD.IADD R11, R31, 0x1, R11 ;  /* 0x000000011f0b7824 */ /* 0x000fe200078e020b */
[----:B------:R-:W-:Y:S01]  /*23e20*/  IADD3 R10, P0, P1, R2, R10, R13 ;  /* 0x0000000a020a7210 */ /* 0x000fe2000791e00d */
[----:B------:R-:W-:Y:S02]  /*23e30*/  IMAD.IADD R6, R3, 0x1, R7 ;  /* 0x0000000103067824 */ /* 0x000fe400078e0207 */
[----:B------:R-:W-:-:S04]  /*23e40*/  IMAD.WIDE.U32 R2, R8, R33, RZ ;  /* 0x0000002108027225 */ /* 0x000fc800078e00ff */
[----:B------:R-:W-:Y:S02]  /*23e50*/  IMAD R9, R9, R33, RZ ;  /* 0x0000002109097224 */ /* 0x000fe400078e02ff */
[----:B------:R-:W-:Y:S01]  /*23e60*/  IMAD R7, R27, R0, R25 ;  /* 0x000000001b077224 */ /* 0x000fe200078e0219 */
[----:B------:R-:W-:Y:S01]  /*23e70*/  IADD3.X R0, R6, R11, R12, P0, P1 ;  /* 0x0000000b06007210 */ /* 0x000fe200007e240c */
[----:B------:R-:W-:Y:S01]  /*23e80*/  IMAD.IADD R3, R9, 0x1, R3 ;  /* 0x0000000109037824 */ /* 0x000fe200078e0203 */
[----:B------:R-:W-:Y:S02]  /*23e90*/  IADD3 R2, P0, P1, R15, R10, R2 ;  /* 0x0000000a0f027210 */ /* 0x000fe4000791e002 */
[----:B------:R-:W-:Y:S02]  /*23ea0*/  SHF.R.S32.HI R15, RZ, 0x1f, R15 ;  /* 0x0000001fff0f7819 */ /* 0x000fe4000001140f */
[----:B------:R-:W-:Y:S02]  /*23eb0*/  SHF.R.S32.HI R9, RZ, 0x1f, R7 ;  /* 0x0000001fff097819 */ /* 0x000fe40000011407 */
[----:B------:R-:W-:Y:S01]  /*23ec0*/  IADD3.X R3, R15, R0, R3, P0, P1 ;  /* 0x000000000f037210 */ /* 0x000fe200007e2403 */
[----:B--2---:R-:W-:-:S04]  /*23ed0*/  IMAD R0, R5, R7, RZ ;  /* 0x0000000705007224 */ /* 0x004fc800078e02ff */
[C---:B------:R-:W-:Y:S02]  /*23ee0*/  IMAD R9, R4.reuse, R9, R0 ;  /* 0x0000000904097224 */ /* 0x040fe400078e0200 */
[----:B------:R-:W-:-:S04]  /*23ef0*/  IMAD.WIDE.U32 R2, R4, R7, R2 ;  /* 0x0000000704027225 */ /* 0x000fc800078e0002 */
[----:B------:R-:W-:Y:S01]  /*23f00*/  IMAD.IADD R0, R3, 0x1, R9 ;  /* 0x0000000103007824 */ /* 0x000fe200078e0209 */
[C---:B0-----:R-:W-:Y:S02]  /*23f10*/  LEA R4, P0, R2.reuse, R28, 0x2 ;  /* 0x0000001c02047211 */ /* 0x041fe400078010ff */
[----:B------:R-:W-:Y:S02]  /*23f20*/  MOV R3, 0xff800000 ;  /* 0xff80000000037802 */ /* 0x000fe40000000f00 */
[----:B-1----:R-:W-:-:S05]  /*23f30*/  LEA.HI.X R5, R2, R29, R0, 0x2, P0 ;  /* 0x0000001d02057211 */ /* 0x002fca00000f1400 */
[----:B------:R0:W-:Y:S04]  /*23f40*/  STG.E desc[UR50][R4.64], R3 ;  /* 0x0000000304007986 */ /* 0x0001e8000c101932 */
.L_x_624:
[----:B------:R-:W-:Y:S05]  /*23f50*/  BSYNC B1 ;  /* 0x0000000000017941 */ /* 0x000fea0003800000 */
.L_x_623:
[----:B------:R-:W-:Y:S05]  /*23f60*/  @P2 BRA `(.L_x_617) ;  /* 0x0000000400d42947 */ /* 0x000fea0003800000 */
[----:B------:R-:W1:Y:S01]  /*23f70*/  LDC R25, c[0x0][0xbe8] ;  /* 0x0002fa00ff197b82 */ /* 0x000e620000000800 */
[----:B------:R-:W-:Y:S01]  /*23f80*/  SHF.R.S32.HI R6, RZ, 0x1f, R24 ;  /* 0x0000001fff067819 */ /* 0x000fe20000011418 */
[----:B------:R-:W-:Y:S01]  /*23f90*/  ULDC.64 UR4, c[0x0][0xaa0] ;  /* 0x0002a80000047ab9 */ /* 0x000fe20000000a00 */
[----:B------:R-:W-:Y:S01]  /*23fa0*/  ULDC.64 UR6, c[0x0][0xaf0] ;  /* 0x0002bc0000067ab9 */ /* 0x000fe20000000a00 */
[----:B------:R-:W-:Y:S01]  /*23fb0*/  IMAD R0, R12, UR4, RZ ;  /* 0x000000040c007c24 */ /* 0x000fe2000f8e02ff */
[----:B------:R-:W-:Y:S01]  /*23fc0*/  LEA.HI R6, R6, R24, RZ, 0x3 ;  /* 0x0000001806067211 */ /* 0x000fe200078f18ff */
[----:B0-----:R-:W-:-:S03]  /*23fd0*/  IMAD.WIDE.U32 R2, R13, UR4, RZ ;  /* 0x000000040d027c25 */ /* 0x001fc6000f8e00ff */
[----:B------:R-:W-:Y:S01]  /*23fe0*/  SHF.R.S32.HI R6, RZ, 0x3, R6 ;  /* 0x00000003ff067819 */ /* 0x000fe20000011406 */
[----:B------:R-:W-:Y:S01]  /*23ff0*/  IMAD R5, R13, UR5, R0 ;  /* 0x000000050d057c24 */ /* 0x000fe2000f8e0200 */
[----:B------:R-:W-:-:S03]  /*24000*/  ULDC.64 UR4, c[0x0][0xae8] ;  /* 0x0002ba0000047ab9 */ /* 0x000fc60000000a00 */
[----:B------:R-:W-:Y:S02]  /*24010*/  IMAD R0, R217, 0x20, R6 ;  /* 0x00000020d9007824 */ /* 0x000fe400078e0206 */
[----:B------:R-:W-:Y:S02]  /*24020*/  IMAD.IADD R3, R3, 0x1, R5 ;  /* 0x0000000103037824 */ /* 0x000fe400078e0205 */
[----:B------:R-:W-:Y:S02]  /*24030*/  IMAD R9, R223, 0x80, R0 ;  /* 0x00000080df097824 */ /* 0x000fe400078e0200 */
[----:B------:R-:W-:-:S03]  /*24040*/  IMAD.WIDE.U32 R2, R169, UR4, R2 ;  /* 0x00000004a9027c25 */ /* 0x000fc6000f8e0002 */
[----:B------:R-:W-:Y:S01]  /*24050*/  MOV R5, R9 ;  /* 0x0000000900057202 */ /* 0x000fe20000000f00 */
[----:B------:R-:W-:Y:S01]  /*24060*/  IMAD R3, R169, UR5, R3 ;  /* 0x00000005a9037c24 */ /* 0x000fe2000f8e0203 */
[----:B-1----:R-:W-:Y:S01]  /*24070*/  ISETP.NE.AND P0, PT, R25, 0x1, PT ;  /* 0x000000011900780c */ /* 0x002fe20003f05270 */
[----:B------:R-:W-:Y:S01]  /*24080*/  ULDC.64 UR4, c[0x0][0xae0] ;  /* 0x0002b80000047ab9 */ /* 0x000fe20000000a00 */
[----:B------:R-:W-:-:S11]  /*24090*/  IMAD.WIDE.U32 R2, R21, UR6, R2 ;  /* 0x0000000615027c25 */ /* 0x000fd6000f8e0002 */
[----:B------:R-:W0:Y:S08]  /*240a0*/  @P0 LDC R4, c[0x0][0xbec] ;  /* 0x0002fb00ff040b82 */ /* 0x000e300000000800 */
[----:B------:R-:W1:Y:S01]  /*240b0*/  @P0 LDC R7, c[0x0][0xbf0] ;  /* 0x0002fc00ff070b82 */ /* 0x000e620000000800 */
[----:B0-----:R-:W-:-:S04]  /*240c0*/  @P0 IMAD.HI.U32 R0, R9, R4, RZ ;  /* 0x0000000409000227 */ /* 0x001fc800078e00ff */
[----:B------:R-:W-:Y:S01]  /*240d0*/  IMAD R4, R222, UR6, RZ ;  /* 0x00000006de047c24 */ /* 0x000fe2000f8e02ff */
[----:B-1----:R-:W-:-:S03]  /*240e0*/  @P0 SHF.R.U32.HI R5, RZ, R7, R0 ;  /* 0x00000007ff050219 */ /* 0x002fc60000011600 */
[----:B------:R-:W-:Y:S01]  /*240f0*/  IMAD R7, R21, UR7, R4 ;  /* 0x0000000715077c24 */ /* 0x000fe2000f8e0204 */
[--C-:B------:R-:W-:Y:S01]  /*24100*/  SHF.R.S32.HI R0, RZ, 0x1f, R5.reuse ;  /* 0x0000001fff007819 */ /* 0x100fe20000011405 */
[----:B------:R-:W-:Y:S02]  /*24110*/  IMAD.MOV R4, RZ, RZ, -R5 ;  /* 0x000000ffff047224 */ /* 0x000fe400078e0a05 */
[----:B------:R-:W-:Y:S02]  /*24120*/  IMAD.IADD R3, R3, 0x1, R7 ;  /* 0x0000000103037824 */ /* 0x000fe400078e0207 */
[----:B------:R-:W-:Y:S02]  /*24130*/  IMAD R0, R0, UR4, RZ ;  /* 0x0000000400007c24 */ /* 0x000fe4000f8e02ff */
[----:B------:R-:W-:Y:S02]  /*24140*/  IMAD R7, R25, R4, R9 ;  /* 0x0000000419077224 */ /* 0x000fe400078e0209 */
[----:B------:R-:W-:-:S02]  /*24150*/  IMAD R9, R5, UR5, R0 ;  /* 0x0000000505097c24 */ /* 0x000fc4000f8e0200 */
[----:B------:R-:W-:Y:S01]  /*24160*/  IMAD.WIDE.U32 R2, R5, UR4, R2 ;  /* 0x0000000405027c25 */ /* 0x000fe2000f8e0002 */
[----:B------:R-:W-:Y:S01]  /*24170*/  SHF.R.S32.HI R0, RZ, 0x1f, R7 ;  /* 0x0000001fff007819 */ /* 0x000fe20000011407 */
[----:B------:R-:W-:Y:S02]  /*24180*/  ULDC.64 UR4, c[0x0][0xad8] ;  /* 0x0002b60000047ab9 */ /* 0x000fe40000000a00 */
[----:B------:R-:W-:Y:S01]  /*24190*/  IMAD.IADD R3, R3, 0x1, R9 ;  /* 0x0000000103037824 */ /* 0x000fe200078e0209 */
[----:B------:R-:W-:Y:S01]  /*241a0*/  SHF.L.U32 R9, R217, 0x3, RZ ;  /* 0x00000003d9097819 */ /* 0x000fe200000006ff */
[----:B------:R-:W-:Y:S02]  /*241b0*/  IMAD R0, R0, UR4, RZ ;  /* 0x0000000400007c24 */ /* 0x000fe4000f8e02ff */
[----:B------:R-:W-:-:S04]  /*241c0*/  IMAD.WIDE.U32 R4, R7, UR4, R2 ;  /* 0x0000000407047c25 */ /* 0x000fc8000f8e0002 */
[----:B------:R-:W-:Y:S01]  /*241d0*/  IMAD R3, R7, UR5, R0 ;  /* 0x0000000507037c24 */ /* 0x000fe2000f8e0200 */
[----:B------:R-:W-:Y:S01]  /*241e0*/  ULDC.64 UR4, c[0x0][0xa80] ;  /* 0x0002a00000047ab9 */ /* 0x000fe20000000a00 */
[----:B------:R-:W-:Y:S01]  /*241f0*/  VIADD R7, R9, 0x40 ;  /* 0x0000004009077836 */ /* 0x000fe20000000000 */
[C---:B------:R-:W-:Y:S01]  /*24200*/  LEA R2, P0, R4.reuse, UR4, 0x1 ;  /* 0x0000000404027c11 */ /* 0x040fe2000f8008ff */
[----:B------:R-:W-:Y:S01]  /*24210*/  IMAD.IADD R3, R5, 0x1, R3 ;  /* 0x0000000105037824 */ /* 0x000fe200078e0203 */
[----:B------:R-:W-:Y:S01]  /*24220*/  UMOV UR4, 0xffffffff ;  /* 0xffffffff00047882 */ /* 0x000fe20000000000 */
[----:B------:R-:W-:Y:S02]  /*24230*/  SHF.R.S32.HI R5, RZ, 0x1f, R9 ;  /* 0x0000001fff057819 */ /* 0x000fe40000011409 */
[----:B------:R-:W-:Y:S02]  /*24240*/  SHF.R.S32.HI R8, RZ, 0x1f, R7 ;  /* 0x0000001fff087819 */ /* 0x000fe40000011407 */
[----:B------:R-:W-:Y:S01]  /*24250*/  LEA.HI.X R3, R4, UR5, R3, 0x1, P0 ;  /* 0x0000000504037c11 */ /* 0x000fe200080f0c03 */
[----:B------:R-:W-:Y:S06]  /*24260*/  BRA.DIV UR4, `(.L_x_625) ;  /* 0x000000ba04907947 */ /* 0x000fec000b800000 */
[----:B------:R0:W1:Y:S04]  /*24270*/  SHFL.IDX PT, R0, R3, RZ, 0x181f ;  /* 0x00181fff03007589 */ /* 0x00006800000e0000 */
[----:B------:R0:W4:Y:S02]  /*24280*/  SHFL.IDX PT, R14, R2, RZ, 0x181f ;  /* 0x00181fff020e7589 */ /* 0x00012400000e0000 */
.L_x_910:
[----:B------:R-:W-:Y:S01]  /*24290*/  IMAD R25, R20, R25, RZ ;  /* 0x0000001914197224 */ /* 0x000fe200078e02ff */
[----:B------:R-:W-:Y:S01]  /*242a0*/  BSSY B1, `(.L_x_626) ;  /* 0x000000d000017945 */ /* 0x000fe20003800000 */
[----:B------:R-:W-:-:S05]  /*242b0*/  IMAD R6, R223, 0x80, R6 ;  /* 0x00000080df067824 */ /* 0x000fca00078e0206 */
[----:B------:R-:W-:-:S13]  /*242c0*/  ISETP.GE.AND P0, PT, R6, R25, PT ;  /* 0x000000190600720c */ /* 0x000fda0003f06270 */
[----:B------:R-:W-:Y:S05]  /*242d0*/  @P0 BRA `(.L_x_627) ;  /* 0x0000000000240947 */ /* 0x000fea0003800000 */
[----:B------:R-:W-:Y:S02]  /*242e0*/  ULDC UR4, c[0x0][0xac8] ;  /* 0x0002b20000047ab9 */ /* 0x000fe40000000800 */
[----:B------:R-:W-:Y:S02]  /*242f0*/  ISETP.GE.AND P2, PT, R9, UR4, PT ;  /* 0x0000000409007c0c */ /* 0x000fe4000bf46270 */
[----:B------:R-:W-:-:S11]  /*24300*/  ISETP.GE.AND P3, PT, R7, UR4, PT ;  /* 0x0000000407007c0c */ /* 0x000fd6000bf66270 */
[-C--:B----4-:R-:W-:Y:S02]  /*24310*/  @!P2 LEA R10, P0, R9, R14.reuse, 0x1 ;  /* 0x0000000e090aa211 */ /* 0x090fe400078008ff */
[----:B------:R-:W-:Y:S02]  /*24320*/  @!P3 LEA R14, P1, R7, R14, 0x1 ;  /* 0x0000000e070eb211 */ /* 0x000fe400078208ff */
[-C--:B-1----:R-:W-:Y:S02]  /*24330*/  @!P2 LEA.HI.X R11, R9, R0.reuse, R5, 0x1, P0 ;  /* 0x00000000090ba211 */ /* 0x082fe400000f0c05 */
[----:B------:R-:W-:-:S03]  /*24340*/  @!P3 LEA.HI.X R15, R7, R0, R8, 0x1, P1 ;  /* 0x00000000070fb211 */ /* 0x000fc600008f0c08 */
[----:B------:R1:W-:Y:S04]  /*24350*/  @!P2 ST.E.128 desc[UR50][R10.64], RZ ;  /* 0x000000ff0a00a985 */ /* 0x0003e8000c101d32 */
[----:B------:R1:W-:Y:S02]  /*24360*/  @!P3 ST.E.128 desc[UR50][R14.64], RZ ;  /* 0x000000ff0e00b985 */ /* 0x0003e4000c101d32 */
.L_x_627:
[----:B------:R-:W-:Y:S05]  /*24370*/  BSYNC B1 ;  /* 0x0000000000017941 */ /* 0x000fea0003800000 */
.L_x_626:
[----:B------:R-:W-:-:S03]  /*24380*/  UMOV UR4, 0xffffffff ;  /* 0xffffffff00047882 */ /* 0x000fc60000000000 */
[----:B------:R-:W-:Y:S05]  /*24390*/  BRA.DIV UR4, `(.L_x_628) ;  /* 0x000000ba04787947 */ /* 0x000fea000b800000 */
[----:B-1----:R1:W0:Y:S04]  /*243a0*/  SHFL.IDX PT, R0, R3, 0x1, 0x181f ;  /* 0x00381f0003007f89 */ /* 0x00222800000e0000 */
[----:B----4-:R1:W4:Y:S02]  /*243b0*/  SHFL.IDX PT, R14, R2, 0x1, 0x181f ;  /* 0x00381f00020e7f89 */ /* 0x01032400000e0000 */
.L_x_914:
[----:B------:R-:W-:Y:S01]  /*243c0*/  IADD3 R4, R6, 0x20, RZ ;  /* 0x0000002006047810 */ /* 0x000fe20007ffe0ff */
[----:B------:R-:W-:Y:S03]  /*243d0*/  BSSY B1, `(.L_x_629) ;  /* 0x000000c000017945 */ /* 0x000fe60003800000 */
[----:B------:R-:W-:-:S13]  /*243e0*/  ISETP.GE.AND P0, PT, R4, R25, PT ;  /* 0x000000190400720c */ /* 0x000fda0003f06270 */
[----:B------:R-:W-:Y:S05]  /*243f0*/  @P0 BRA `(.L_x_630) ;  /* 0x0000000000240947 */ /* 0x000fea0003800000 */
[----:B------:R-:W-:Y:S02]  /*24400*/  ULDC UR4, c[0x0][0xac8] ;  /* 0x0002b20000047ab9 */ /* 0x000fe40000000800 */
[----:B------:R-:W-:Y:S02]  /*24410*/  ISETP.GE.AND P2, PT, R9, UR4, PT ;  /* 0x0000000409007c0c */ /* 0x000fe4000bf46270 */
[----:B------:R-:W-:-:S11]  /*24420*/  ISETP.GE.AND P3, PT, R7, UR4, PT ;  /* 0x0000000407007c0c */ /* 0x000fd6000bf66270 */
[-C--:B----4-:R-:W-:Y:S02]  /*24430*/  @!P2 LEA R10, P0, R9, R14.reuse, 0x1 ;  /* 0x0000000e090aa211 */ /* 0x090fe400078008ff */
[----:B------:R-:W-:Y:S02]  /*24440*/  @!P3 LEA R14, P1, R7, R14, 0x1 ;  /* 0x0000000e070eb211 */ /* 0x000fe400078208ff */
[-C--:B0-----:R-:W-:Y:S02]  /*24450*/  @!P2 LEA.HI.X R11, R9, R0.reuse, R5, 0x1, P0 ;  /* 0x00000000090ba211 */ /* 0x081fe400000f0c05 */
[----:B------:R-:W-:-:S03]  /*24460*/  @!P3 LEA.HI.X R15, R7, R0, R8, 0x1, P1 ;  /* 0x00000000070fb211 */ /* 0x000fc600008f0c08 */
[----:B------:R0:W-:Y:S04]  /*24470*/  @!P2 ST.E.128 desc[UR50][R10.64], RZ ;  /* 0x000000ff0a00a985 */ /* 0x0001e8000c101d32 */
[----:B------:R0:W-:Y:S02]  /*24480*/  @!P3 ST.E.128 desc[UR50][R14.64], RZ ;  /* 0x000000ff0e00b985 */ /* 0x0001e4000c101d32 */
.L_x_630:
[----:B------:R-:W-:Y:S05]  /*24490*/  BSYNC B1 ;  /* 0x0000000000017941 */ /* 0x000fea0003800000 */
.L_x_629:
[----:B------:R-:W-:-:S03]  /*244a0*/  UMOV UR4, 0xffffffff ;  /* 0xffffffff00047882 */ /* 0x000fc60000000000 */
[----:B------:R-:W-:Y:S05]  /*244b0*/  BRA.DIV UR4, `(.L_x_631) ;  /* 0x000000ba04787947 */ /* 0x000fea000b800000 */
[----:B0-----:R0:W0:Y:S04]  /*244c0*/  SHFL.IDX PT, R0, R3, 0x2, 0x181f ;  /* 0x00581f0003007f89 */ /* 0x00102800000e0000 */
[----:B----4-:R4:W0:Y:S02]  /*244d0*/  SHFL.IDX PT, R14, R2, 0x2, 0x181f ;  /* 0x00581f00020e7f89 */ /* 0x01082400000e0000 */
.L_x_918:
[----:B------:R-:W-:Y:S01]  /*244e0*/  VIADD R4, R6, 0x40 ;  /* 0x0000004006047836 */ /* 0x000fe20000000000 */
[----:B------:R-:W-:Y:S04]  /*244f0*/  BSSY B1, `(.L_x_632) ;  /* 0x000000c000017945 */ /* 0x000fe80003800000 */
[----:B------:R-:W-:-:S13]  /*24500*/  ISETP.GE.AND P0, PT, R4, R25, PT ;  /* 0x000000190400720c */ /* 0x000fda0003f06270 */
[----:B------:R-:W-:Y:S05]  /*24510*/  @P0 BRA `(.L_x_633) ;  /* 0x0000000000240947 */ /* 0x000fea0003800000 */
[----:B------:R-:W-:Y:S02]  /*24520*/  ULDC UR4, c[0x0][0xac8] ;  /* 0x0002b20000047ab9 */ /* 0x000fe40000000800 */
[----:B------:R-:W-:Y:S02]  /*24530*/  ISETP.GE.AND P2, PT, R9, UR4, PT ;  /* 0x0000000409007c0c */ /* 0x000fe4000bf46270 */
[----:B------:R-:W-:-:S11]  /*24540*/  ISETP.GE.AND P3, PT, R7, UR4, PT ;  /* 0x0000000407007c0c */ /* 0x000fd6000bf66270 */
[-C--:B0-----:R-:W-:Y:S02]  /*24550*/  @!P2 LEA R10, P0, R9, R14.reuse, 0x1 ;  /* 0x0000000e090aa211 */ /* 0x081fe400078008ff */
[----:B------:R-:W-:Y:S02]  /*24560*/  @!P3 LEA R14, P1, R7, R14, 0x1 ;  /* 0x0000000e070eb211 */ /* 0x000fe400078208ff */
[-C--:B------:R-:W-:Y:S02]  /*24570*/  @!P2 LEA.HI.X R11, R9, R0.reuse, R5, 0x1, P0 ;  /* 0x00000000090ba211 */ /* 0x080fe400000f0c05 */
[----:B------:R-:W-:-:S03]  /*24580*/  @!P3 LEA.HI.X R15, R7, R0, R8, 0x1, P1 ;  /* 0x00000000070fb211 */ /* 0x000fc600008f0c08 */
[----:B------:R0:W-:Y:S04]  /*24590*/  @!P2 ST.E.128 desc[UR50][R10.64], RZ ;  /* 0x000000ff0a00a985 */ /* 0x0001e8000c101d32 */
[----:B------:R0:W-:Y:S02]  /*245a0*/  @!P3 ST.E.128 desc[UR50][R14.64], RZ ;  /* 0x000000ff0e00b985 */ /* 0x0001e4000c101d32 */
.L_x_633:
[----:B------:R-:W-:Y:S05]  /*245b0*/  BSYNC B1 ;  /* 0x0000000000017941 */ /* 0x000fea0003800000 */
.L_x_632:
[----:B------:R-:W-:-:S03]  /*245c0*/  UMOV UR4, 0xffffffff ;  /* 0xffffffff00047882 */ /* 0x000fc60000000000 */
[----:B------:R-:W-:Y:S05]  /*245d0*/  BRA.DIV UR4, `(.L_x_634) ;  /* 0x000000ba04787947 */ /* 0x000fea000b800000 */
[----:B0-----:R0:W0:Y:S04]  /*245e0*/  SHFL.IDX PT, R0, R3, 0x3, 0x181f ;  /* 0x00781f0003007f89 */ /* 0x00102800000e0000 */
[----:B------:R0:W0:Y:S02]  /*245f0*/  SHFL.IDX PT, R14, R2, 0x3, 0x181f ;  /* 0x00781f00020e7f89 */ /* 0x00002400000e0000 */
.L_x_922:
[----:B01--4-:R-:W-:-:S05]  /*24600*/  VIADD R2, R6, 0x60 ;  /* 0x0000006006027836 */ /* 0x013fca0000000000 */
[----:B------:R-:W-:-:S13]  /*24610*/  ISETP.GE.AND P0, PT, R2, R25, PT ;  /* 0x000000190200720c */ /* 0x000fda0003f06270 */
[----:B------:R-:W-:Y:S05]  /*24620*/  @P0 BRA `(.L_x_617) ;  /* 0x0000000000240947 */ /* 0x000fea0003800000 */
[----:B------:R-:W-:Y:S02]  /*24630*/  ULDC UR4, c[0x0][0xac8] ;  /* 0x0002b20000047ab9 */ /* 0x000fe40000000800 */
[----:B------:R-:W-:Y:S02]  /*24640*/  ISETP.GE.AND P2, PT, R9, UR4, PT ;  /* 0x0000000409007c0c */ /* 0x000fe4000bf46270 */
[----:B------:R-:W-:-:S11]  /*24650*/  ISETP.GE.AND P3, PT, R7, UR4, PT ;  /* 0x0000000407007c0c */ /* 0x000fd6000bf66270 */
[-C--:B------:R-:W-:Y:S02]  /*24660*/  @!P2 LEA R2, P0, R9, R14.reuse, 0x1 ;  /* 0x0000000e0902a211 */ /* 0x080fe400078008ff */
[----:B------:R-:W-:Y:S02]  /*24670*/  @!P3 LEA R14, P1, R7, R14, 0x1 ;  /* 0x0000000e070eb211 */ /* 0x000fe400078208ff */
[-C--:B------:R-:W-:Y:S02]  /*24680*/  @!P2 LEA.HI.X R3, R9, R0.reuse, R5, 0x1, P0 ;  /* 0x000000000903a211 */ /* 0x080fe400000f0c05 */
[----:B------:R-:W-:-:S03]  /*24690*/  @!P3 LEA.HI.X R15, R7, R0, R8, 0x1, P1 ;  /* 0x00000000070fb211 */ /* 0x000fc600008f0c08 */
[----:B------:R0:W-:Y:S04]  /*246a0*/  @!P2 ST.E.128 desc[UR50][R2.64], RZ ;  /* 0x000000ff0200a985 */ /* 0x0001e8000c101d32 */
[----:B------:R0:W-:Y:S02]  /*246b0*/  @!P3 ST.E.128 desc[UR50][R14.64], RZ ;  /* 0x000000ff0e00b985 */ /* 0x0001e4000c101d32 */
.L_x_617:
[----:B------:R-:W-:Y:S05]  /*246c0*/  BSYNC B0 ;  /* 0x0000000000007941 */ /* 0x000fea0003800000 */
.L_x_602:
[----:B------:R-:W-:Y:S02]  /*246d0*/  ULDC UR4, c[0x0][0xc3c] ;  /* 0x00030f0000047ab9 */ /* 0x000fe40000000800 */
[----:B--2---:R-:W-:-:S13]  /*246e0*/  ISETP.GE.AND P0, PT, R139, UR4, PT ;  /* 0x000000048b007c0c */ /* 0x004fda000bf06270 */
[----:B------:R-:W-:Y:S05]  /*246f0*/  @!P0 BRA `(.L_x_635) ;  /* 0xfffffdcc009c8947 */ /* 0x000fea000383ffff */
[----:B------:R-:W-:Y:S05]  /*24700*/  BRA `(.L_x_423) ;  /* 0x0000008000a47947 */ /* 0x000fea0003800000 */
.L_x_421:
[----:B------:R-:W-:-:S08]  /*24710*/  NOP ;  /* 0x0000000000007918 */ /* 0x000fd00000000000 */
[----:B------:R-:W0:-:S00]  /*24720*/  USETMAXREG.DEALLOC.CTAPOOL 0x28 ;  /* 0x00000028000079c8 */ /* 0x000e0000080e0500 */
[----:B0-----:R-:W2:Y:S01]  /*24730*/  LDL.LU R3, [R1] ;  /* 0x0000000001037983 */ /* 0x001ea20000300800 */
[----:B------:R-:W-:-:S06]  /*24740*/  LOP3.LUT R0, R0, 0x3, RZ, 0xc0, !PT ;  /* 0x0000000300007812 */ /* 0x000fcc00078ec0ff */
[----:B------:R-:W0:Y:S02]  /*24750*/  SHFL.IDX PT, R0, R0, RZ, 0x1f ;  /* 0x00001fff00007589 */ /* 0x000e2400000e0000 */
[----:B0-----:R-:W-:-:S13]  /*24760*/  ISETP.NE.AND P0, PT, R0, RZ, PT ;  /* 0x000000ff0000720c */ /* 0x001fda0003f05270 */
[----:B------:R-:W-:Y:S01]  /*24770*/  @P0 BAR.SYNC.DEFER_BLOCKING 0x5, 0x180 ;  /* 0x0146000000000b1d */ /* 0x000fe20000010000 */
[----:B--2---:R-:W-:-:S04]  /*24780*/  LOP3.LUT R3, R3, 0xfffffeff, RZ, 0xc0, !PT ;  /* 0xfffffeff03037812 */ /* 0x004fc800078ec0ff */
[----:B------:R-:W-:-:S05]  /*24790*/  @P0 LOP3.LUT R3, R3, 0x100, RZ, 0xfc, !PT ;  /* 0x0000010003030812 */ /* 0x000fca00078efcff */
[----:B------:R0:W-:Y:S02]  /*247a0*/  STL [R1], R3 ;  /* 0x0000000301007387 */ /* 0x0001e40000100800 */
[----:B0-----:R-:W-:-:S04]  /*247b0*/  @P0 MOV R3, 0x400 ;  /* 0x0000040000030802 */ /* 0x001fc80000000f00 */
[----:B------:R-:W-:-:S05]  /*247c0*/  @P0 LEA R2, R2, R3, 0x18 ;  /* 0x0000000302020211 */ /* 0x000fca00078ec0ff */
[----:B------:R0:W1:Y:S01]  /*247d0*/  @P0 LDS.128 R16, [R2+0x298d0] ;  /* 0x0298d00002100984 */ /* 0x0000620000000c00 */
[----:B------:R-:W-:Y:S06]  /*247e0*/  @P0 BAR.ARV 0x4, 0x180 ;  /* 0x0106000000000b1d */ /* 0x000fec0000002000 */
[----:B------:R-:W-:Y:S05]  /*247f0*/  @P0 BRA `(.L_x_636) ;  /* 0x0000000800980947 */ /* 0x000fea0003800000 */
[----:B------:R-:W2:Y:S01]  /*24800*/  S2R R4, SR_TID.X ;  /* 0x0000000000047919 */ /* 0x000ea20000002100 */
[----:B------:R-:W-:Y:S01]  /*24810*/  ULDC UR4, c[0x0][0xc3c] ;  /* 0x00030f0000047ab9 */ /* 0x000fe20000000800 */
[----:B------:R-:W-:Y:S01]  /*24820*/  IMAD.MOV.U32 R0, RZ, RZ, RZ ;  /* 0x000000ffff007224 */ /* 0x000fe200078e00ff */
[----:B------:R-:W-:Y:S01]  /*24830*/  MOV R9, RZ ;  /* 0x000000ff00097202 */ /* 0x000fe20000000f00 */
[----:B------:R-:W3:Y:S01]  /*24840*/  S2UR UR6, SR_CTAID.X ;  /* 0x00000000000679c3 */ /* 0x000ee20000002500 */
[----:B------:R-:W-:Y:S01]  /*24850*/  ULDC UR5, c[0x0][0xc38] ;  /* 0x00030e0000057ab9 */ /* 0x000fe20000000800 */
[----:B--2---:R-:W-:-:S04]  /*24860*/  LOP3.LUT R7, R4, 0x1f, RZ, 0xc0, !PT ;  /* 0x0000001f04077812 */ /* 0x004fc800078ec0ff */
[----:B------:R-:W-:-:S04]  /*24870*/  ISETP.NE.AND P0, PT, R7, 0x1f, PT ;  /* 0x0000001f0700780c */ /* 0x000fc80003f05270 */
[----:B------:R-:W-:-:S13]  /*24880*/  ISETP.GE.OR P1, PT, R7, UR4, !P0 ;  /* 0x0000000407007c0c */ /* 0x000fda000c726670 */
[----:B------:R-:W2:Y:S08]  /*24890*/  @!P1 LDC.64 R4, c[0x0][0xc80] ;  /* 0x00032000ff049b82 */ /* 0x000eb00000000a00 */
[----:B0-----:R-:W0:Y:S01]  /*248a0*/  @!P1 LDC.64 R2, c[0x0][0xc78] ;  /* 0x00031e00ff029b82 */ /* 0x001e220000000a00 */
[----:B--2---:R-:W-:-:S05]  /*248b0*/  @!P1 IMAD.WIDE.U32 R4, R7, 0x4, R4 ;  /* 0x0000000407049825 */ /* 0x004fca00078e0004 */
[----:B------:R-:W2:Y:S01]  /*248c0*/  @!P1 LDG.E R0, desc[UR50][R4.64] ;  /* 0x0000003204009981 */ /* 0x000ea2000c1e1900 */
[----:B0-----:R-:W-:-:S05]  /*248d0*/  @!P1 IMAD.WIDE.U32 R2, R7, 0x4, R2 ;  /* 0x0000000407029825 */ /* 0x001fca00078e0002 */
[----:B------:R-:W2:Y:S01]  /*248e0*/  @!P1 LDG.E R9, desc[UR50][R2.64] ;  /* 0x0000003202099981 */ /* 0x000ea2000c1e1900 */
[C---:B------:R-:W-:Y:S02]  /*248f0*/  ISETP.NE.AND P1, PT, R7.reuse, RZ, PT ;  /* 0x000000ff0700720c */ /* 0x040fe40003f25270 */
[C---:B------:R-:W-:Y:S02]  /*24900*/  ISETP.GE.U32.AND P2, PT, R7.reuse, 0x2, PT ;  /* 0x000000020700780c */ /* 0x040fe40003f46070 */
[C---:B------:R-:W-:Y:S02]  /*24910*/  ISETP.GE.U32.AND P3, PT, R7.reuse, 0x4, PT ;  /* 0x000000040700780c */ /* 0x040fe40003f66070 */
[C---:B------:R-:W-:Y:S02]  /*24920*/  ISETP.GE.U32.AND P4, PT, R7.reuse, 0x8, PT ;  /* 0x000000080700780c */ /* 0x040fe40003f86070 */
[----:B------:R-:W-:Y:S01]  /*24930*/  ISETP.GE.U32.AND P5, PT, R7, 0x10, PT ;  /* 0x000000100700780c */ /* 0x000fe20003fa6070 */
[----:B------:R-:W-:Y:S01]  /*24940*/  UMOV UR4, URZ ;  /* 0x0000003f00047c82 */ /* 0x000fe20008000000 */
        /* <DEDUP_REMOVED lines=11> */
[----:B0-----:R-:W-:-:S04]  /*24a00*/  SEL R2, R2, RZ, P4 ;  /* 0x000000ff02027207 */ /* 0x001fc80002000000 */
[----:B------:R-:W-:-:S05]  /*24a10*/  IADD3 R2, R3, R2, RZ ;  /* 0x0000000203027210 */ /* 0x000fca0007ffe0ff */
[----:B------:R-:W0:Y:S02]  /*24a20*/  SHFL.UP PT, R4, R2, 0x10, RZ ;  /* 0x0600000002047989 */ /* 0x000e2400000e00ff */
[----:B0-----:R-:W-:-:S05]  /*24a30*/  SEL R5, R4, RZ, P5 ;  /* 0x000000ff04057207 */ /* 0x001fca0002800000 */
[----:B------:R-:W-:-:S05]  /*24a40*/  IMAD.IADD R5, R2, 0x1, R5 ;  /* 0x0000000102057824 */ /* 0x000fca00078e0205 */
[----:B------:R-:W0:Y:S02]  /*24a50*/  SHFL.IDX PT, R6, R5, 0x1f, 0x1f ;  /* 0x03e01f0005067f89 */ /* 0x000e2400000e0000 */
[----:B0-----:R-:W-:-:S05]  /*24a60*/  IMAD R6, R6, UR5, RZ ;  /* 0x0000000506067c24 */ /* 0x001fca000f8e02ff */
[----:B---3--:R-:W-:Y:S01]  /*24a70*/  ISETP.GT.AND P6, PT, R6, UR6, PT ;  /* 0x0000000606007c0c */ /* 0x008fe2000bfc4270 */
[----:B------:R-:W-:-:S12]  /*24a80*/  IMAD.MOV.U32 R3, RZ, RZ, R6 ;  /* 0x000000ffff037224 */ /* 0x000fd800078e0006 */
[----:B------:R-:W-:Y:S05]  /*24a90*/  @P6 BRA `(.L_x_637) ;  /* 0x0000000000a06947 */ /* 0x000fea0003800000 */
[----:B------:R-:W-:Y:S01]  /*24aa0*/  IMAD.MOV.U32 R6, RZ, RZ, R3 ;  /* 0x000000ffff067224 */ /* 0x000fe200078e0003 */
[----:B------:R-:W-:Y:S01]  /*24ab0*/  UMOV UR4, URZ ;  /* 0x0000003f00047c82 */ /* 0x000fe20008000000 */
[----:B------:R-:W-:-:S05]  /*24ac0*/  ULDC UR5, c[0x0][0xc38] ;  /* 0x00030e0000057ab9 */ /* 0x000fca0000000800 */
.L_x_639:
[----:B------:R-:W0:Y:S01]  /*24ad0*/  LDC R0, c[0x0][0xc3c] ;  /* 0x00030f00ff007b82 */ /* 0x000e220000000800 */
[----:B------:R-:W-:Y:S01]  /*24ae0*/  UIADD3 UR4, UR4, 0x1f, URZ ;  /* 0x0000001f04047890 */ /* 0x000fe2000fffe03f */
[----:B------:R-:W-:Y:S02]  /*24af0*/  ULDC UR7, c[0x0][0xc3c] ;  /* 0x00030f0000077ab9 */ /* 0x000fe40000000800 */
[----:B-1----:R-:W-:-:S03]  /*24b00*/  MOV R19, UR7 ;  /* 0x0000000700137c02 */ /* 0x002fc60008000f00 */
[----:B0-----:R-:W-:-:S13]  /*24b10*/  ISETP.LE.AND P6, PT, R0, UR4, PT ;  /* 0x0000000400007c0c */ /* 0x001fda000bfc3270 */
[----:B------:R-:W-:Y:S05]  /*24b20*/  @P6 BRA `(.L_x_638) ;  /* 0x0000000400a86947 */ /* 0x000fea0003800000 */
[----:B------:R-:W-:-:S05]  /*24b30*/  VIADD R9, R7, UR4 ;  /* 0x0000000407097c36 */ /* 0x000fca0008000000 */
[----:B------:R-:W-:Y:S01]  /*24b40*/  ISETP.GE.OR P6, PT, R9, R0, !P0 ;  /* 0x000000000900720c */ /* 0x000fe200047c6670 */
[----:B------:R-:W-:-:S12]  /*24b50*/  IMAD.MOV.U32 R0, RZ, RZ, RZ ;  /* 0x000000ffff007224 */ /* 0x000fd800078e00ff */
[----:B------:R-:W0:Y:S08]  /*24b60*/  @!P6 LDC.64 R4, c[0x0][0xc80] ;  /* 0x00032000ff04eb82 */ /* 0x000e300000000a00 */
[----:B------:R-:W1:Y:S01]  /*24b70*/  @!P6 LDC.64 R2, c[0x0][0xc78] ;  /* 0x00031e00ff02eb82 */ /* 0x000e620000000a00 */
[----:B0-----:R-:W-:-:S05]  /*24b80*/  @!P6 IMAD.WIDE R4, R9, 0x4, R4 ;  /* 0x000000040904e825 */ /* 0x001fca00078e0204 */
[----:B------:R-:W2:Y:S01]  /*24b90*/  @!P6 LDG.E R0, desc[UR50][R4.64] ;  /* 0x000000320400e981 */ /* 0x000ea2000c1e1900 */
[----:B-1----:R-:W-:-:S04]  /*24ba0*/  @!P6 IMAD.WIDE R2, R9, 0x4, R2 ;  /* 0x000000040902e825 */ /* 0x002fc800078e0202 */
[----:B------:R-:W-:-:S06]  /*24bb0*/  IMAD.MOV.U32 R9, RZ, RZ, RZ ;  /* 0x000000ffff097224 */ /* 0x000fcc00078e00ff */
[----:B------:R-:W2:Y:S02]  /*24bc0*/  @!P6 LDG.E R9, desc[UR50][R2.64] ;  /* 0x000000320209e981 */ /* 0x000ea4000c1e1900 */
[----:B--2---:R-:W-:-:S05]  /*24bd0*/  IMAD R13, R0, R9, RZ ;  /* 0x00000009000d7224 */ /* 0x004fca00078e02ff */
[----:B------:R-:W0:Y:S02]  /*24be0*/  SHFL.UP PT, R8, R13, 0x1, RZ ;  /* 0x042000000d087989 */ /* 0x000e2400000e00ff */
[----:B0-----:R-:W-:-:S04]  /*24bf0*/  SEL R8, R8, RZ, P1 ;  /* 0x000000ff08087207 */ /* 0x001fc80000800000 */
[----:B------:R-:W-:-:S05]  /*24c00*/  IADD3 R8, R13, R8, RZ ;  /* 0x000000080d087210 */ /* 0x000fca0007ffe0ff */
        /* <DEDUP_REMOVED lines=12> */
[----:B------:R-:W0:Y:S02]  /*24cd0*/  SHFL.IDX PT, R2, R5, 0x1f, 0x1f ;  /* 0x03e01f0005027f89 */ /* 0x000e2400000e0000 */
[----:B0-----:R-:W-:-:S04]  /*24ce0*/  IMAD R3, R2, UR5, RZ ;  /* 0x0000000502037c24 */ /* 0x001fc8000f8e02ff */
[----:B------:R-:W-:-:S05]  /*24cf0*/  IMAD.IADD R6, R3, 0x1, R6 ;  /* 0x0000000103067824 */ /* 0x000fca00078e0206 */
[----:B------:R-:W-:-:S13]  /*24d00*/  ISETP.GT.AND P6, PT, R6, UR6, PT ;  /* 0x0000000606007c0c */ /* 0x000fda000bfc4270 */
[----:B------:R-:W-:Y:S05]  /*24d10*/  @!P6 BRA `(.L_x_639) ;  /* 0xfffffffc006ce947 */ /* 0x000fea000383ffff */
.L_x_637:
[----:B------:R-:W-:Y:S02]  /*24d20*/  IMAD.IADD R10, R6, 0x1, -R3 ;  /* 0x00000001060a7824 */ /* 0x000fe400078e0a03 */
[----:B-1----:R-:W-:Y:S02]  /*24d30*/  IMAD.MOV.U32 R16, RZ, RZ, RZ ;  /* 0x000000ffff107224 */ /* 0x002fe400078e00ff */
[----:B------:R-:W-:-:S05]  /*24d40*/  IMAD R2, R5, UR5, R10 ;  /* 0x0000000505027c24 */ /* 0x000fca000f8e020a */
[----:B------:R-:W-:-:S13]  /*24d50*/  ISETP.GT.AND P0, PT, R2, UR6, PT ;  /* 0x0000000602007c0c */ /* 0x000fda000bf04270 */
[----:B------:R-:W-:-:S04]  /*24d60*/  VOTE.ANY R6, PT, !P0 ;  /* 0x0000000000067806 */ /* 0x000fc800040e0100 */
[----:B------:R-:W0:Y:S01]  /*24d70*/  POPC R19, R6 ;  /* 0x0000000600137309 */ /* 0x000e220000000000 */
[----:B------:R-:W-:Y:S01]  /*24d80*/  ISETP.NE.AND P0, PT, R6, RZ, PT ;  /* 0x000000ff0600720c */ /* 0x000fe20003f05270 */
[----:B0-----:R-:W0:Y:S04]  /*24d90*/  SHFL.IDX PT, R0, R0, R19, 0x1f ;  /* 0x00001f1300007589 */ /* 0x001e2800000e0000 */
[----:B------:R1:W2:Y:S01]  /*24da0*/  SHFL.IDX PT, R9, R9, R19, 0x1f ;  /* 0x00001f1309097589 */ /* 0x0002a200000e0000 */
[----:B0-----:R-:W-:-:S04]  /*24db0*/  IABS R4, R0 ;  /* 0x0000000000047213 */ /* 0x001fc80000000000 */
[----:B------:R-:W0:Y:S08]  /*24dc0*/  I2F.RP R8, R4 ;  /* 0x0000000400087306 */ /* 0x000e300000209400 */
[----:B0-----:R-:W0:Y:S02]  /*24dd0*/  MUFU.RCP R8, R8 ;  /* 0x0000000800087308 */ /* 0x001e240000001000 */
[----:B0-----:R-:W-:-:S06]  /*24de0*/  VIADD R2, R8, 0xffffffe ;  /* 0x0ffffffe08027836 */ /* 0x001fcc0000000000 */
[----:B------:R-:W0:Y:S02]  /*24df0*/  F2I.FTZ.U32.TRUNC.NTZ R3, R2 ;  /* 0x0000000200037305 */ /* 0x000e24000021f000 */
[----:B0-----:R-:W-:Y:S01]  /*24e00*/  IADD3 R11, RZ, -R3, RZ ;  /* 0x80000003ff0b7210 */ /* 0x001fe20007ffe0ff */
[----:B-12---:R-:W-:Y:S06]  /*24e10*/  @!P0 BRA `(.L_x_640) ;  /* 0x0000000000088947 */ /* 0x006fec0003800000 */
[----:B------:R-:W-:-:S06]  /*24e20*/  VIADD R16, R19, 0xffffffff ;  /* 0xffffffff13107836 */ /* 0x000fcc0000000000 */
[----:B------:R0:W1:Y:S02]  /*24e30*/  SHFL.IDX PT, R16, R5, R16, 0x1f ;  /* 0x00001f1005107589 */ /* 0x00006400000e0000 */
.L_x_640:
[----:B-1----:R-:W-:Y:S01]  /*24e40*/  IMAD R16, R16, UR5, R10 ;  /* 0x0000000510107c24 */ /* 0x002fe2000f8e020a */
[----:B0-----:R-:W-:Y:S01]  /*24e50*/  IABS R5, R9 ;  /* 0x0000000900057213 */ /* 0x001fe20000000000 */
[----:B------:R-:W-:Y:S01]  /*24e60*/  IMAD R11, R11, R4, RZ ;  /* 0x000000040b0b7224 */ /* 0x000fe200078e02ff */
[----:B------:R-:W-:Y:S01]  /*24e70*/  IABS R10, R0 ;  /* 0x00000000000a7213 */ /* 0x000fe20000000000 */
[----:B------:R-:W-:Y:S01]  /*24e80*/  IMAD.MOV.U32 R2, RZ, RZ, RZ ;  /* 0x000000ffff027224 */ /* 0x000fe200078e00ff */
[----:B------:R-:W-:Y:S01]  /*24e90*/  IADD3 R17, -R16, UR6, RZ ;  /* 0x0000000610117c10 */ /* 0x000fe2000fffe1ff */
[----:B------:R-:W0:Y:S01]  /*24ea0*/  I2F.RP R6, R5 ;  /* 0x0000000500067306 */ /* 0x000e220000209400 */
[----:B------:R-:W-:Y:S01]  /*24eb0*/  IADD3 R10, RZ, -R10, RZ ;  /* 0x8000000aff0a7210 */ /* 0x000fe20007ffe0ff */
[----:B------:R-:W-:Y:S01]  /*24ec0*/  IMAD.HI.U32 R2, R3, R11, R2 ;  /* 0x0000000b03027227 */ /* 0x000fe200078e0002 */
[----:B------:R-:W-:-:S03]  /*24ed0*/  IABS R8, R17 ;  /* 0x0000001100087213 */ /* 0x000fc60000000000 */
[----:B------:R-:W-:Y:S02]  /*24ee0*/  VIADD R19, R19, UR4 ;  /* 0x0000000413137c36 */ /* 0x000fe40008000000 */
[----:B------:R-:W-:Y:S02]  /*24ef0*/  IMAD.MOV.U32 R3, RZ, RZ, R8 ;  /* 0x000000ffff037224 */ /* 0x000fe400078e0008 */
[----:B------:R-:W-:Y:S02]  /*24f00*/  IMAD.MOV.U32 R8, RZ, RZ, R10 ;  /* 0x000000ffff087224 */ /* 0x000fe400078e000a */
[----:B------:R-:W-:Y:S01]  /*24f10*/  IMAD.HI.U32 R2, R2, R3, RZ ;  /* 0x0000000302027227 */ /* 0x000fe200078e00ff */
[----:B0-----:R-:W0:Y:S03]  /*24f20*/  MUFU.RCP R6, R6 ;  /* 0x0000000600067308 */ /* 0x001e260000001000 */
[----:B------:R-:W-:-:S05]  /*24f30*/  IMAD R3, R2, R8, R3 ;  /* 0x0000000802037224 */ /* 0x000fca00078e0203 */
[----:B------:R-:W-:Y:S02]  /*24f40*/  ISETP.GT.U32.AND P1, PT, R4, R3, PT ;  /* 0x000000030400720c */ /* 0x000fe40003f24070 */
[----:B0-----:R-:W-:-:S11]  /*24f50*/  IADD3 R8, R6, 0xffffffe, RZ ;  /* 0x0ffffffe06087810 */ /* 0x001fd60007ffe0ff */
[----:B------:R-:W-:Y:S02]  /*24f60*/  @!P1 IMAD.IADD R3, R3, 0x1, -R4 ;  /* 0x0000000103039824 */ /* 0x000fe400078e0a04 */
[----:B------:R-:W-:Y:S01]  /*24f70*/  @!P1 VIADD R2, R2, 0x1 ;  /* 0x0000000102029836 */ /* 0x000fe20000000000 */
[----:B------:R-:W-:Y:S02]  /*24f80*/  ISETP.NE.AND P1, PT, R0, RZ, PT ;  /* 0x000000ff0000720c */ /* 0x000fe40003f25270 */
[----:B------:R-:W-:Y:S02]  /*24f90*/  ISETP.GE.U32.AND P0, PT, R3, R4, PT ;  /* 0x000000040300720c */ /* 0x000fe40003f06070 */
[----:B------:R0:W1:Y:S01]  /*24fa0*/  F2I.FTZ.U32.TRUNC.NTZ R3, R8 ;  /* 0x0000000800037305 */ /* 0x000062000021f000 */
[----:B------:R-:W-:-:S04]  /*24fb0*/  LOP3.LUT R4, R17, R0, RZ, 0x3c, !PT ;  /* 0x0000000011047212 */ /* 0x000fc800078e3cff */
[----:B------:R-:W-:Y:S02]  /*24fc0*/  ISETP.GE.AND P2, PT, R4, RZ, PT ;  /* 0x000000ff0400720c */ /* 0x000fe40003f46270 */
[----:B0-----:R-:W-:-:S04]  /*24fd0*/  IABS R8, R9 ;  /* 0x0000000900087213 */ /* 0x001fc80000000000 */
[----:B------:R-:W-:Y:S02]  /*24fe0*/  @P0 VIADD R2, R2, 0x1 ;  /* 0x0000000102020836 */ /* 0x000fe40000000000 */
[----:B------:R-:W-:Y:S02]  /*24ff0*/  IMAD.MOV R8, RZ, RZ, -R8 ;  /* 0x000000ffff087224 */ /* 0x000fe400078e0a08 */
[----:B------:R-:W-:Y:S01]  /*25000*/  IMAD.MOV.U32 R6, RZ, RZ, R2 ;  /* 0x000000ffff067224 */ /* 0x000fe200078e0002 */
[----:B-1----:R-:W-:-:S03]  /*25010*/  IADD3 R2, RZ, -R3, RZ ;  /* 0x80000003ff027210 */ /* 0x002fc60007ffe0ff */
[----:B------:R-:W-:Y:S01]  /*25020*/  @!P2 IMAD.MOV R6, RZ, RZ, -R6 ;  /* 0x000000ffff06a224 */ /* 0x000fe200078e0a06 */
[----:B------:R-:W-:Y:S01]  /*25030*/  @!P1 LOP3.LUT R6, RZ, R0, RZ, 0x33, !PT ;  /* 0x00000000ff069212 */ /* 0x000fe200078e33ff */
[----:B------:R-:W-:Y:S02]  /*25040*/  IMAD R11, R2, R5, RZ ;  /* 0x00000005020b7224 */ /* 0x000fe400078e02ff */
[----:B------:R-:W-:Y:S01]  /*25050*/  IMAD.MOV.U32 R2, RZ, RZ, RZ ;  /* 0x000000ffff027224 */ /* 0x000fe200078e00ff */
[-C--:B------:R-:W-:Y:S01]  /*25060*/  IABS R4, R6.reuse ;  /* 0x0000000600047213 */ /* 0x080fe20000000000 */
[----:B------:R-:W-:Y:S02]  /*25070*/  IMAD R0, R0, R6, RZ ;  /* 0x0000000600007224 */ /* 0x000fe400078e02ff */
[----:B------:R-:W-:Y:S01]  /*25080*/  IMAD.HI.U32 R2, R3, R11, R2 ;  /* 0x0000000b03027227 */ /* 0x000fe200078e0002 */
[----:B------:R-:W-:Y:S02]  /*25090*/  MOV R3, R4 ;  /* 0x0000000400037202 */ /* 0x000fe40000000f00 */
[----:B------:R-:W-:Y:S01]  /*250a0*/  IADD3 R17, R17, -R0, RZ ;  /* 0x8000000011117210 */ /* 0x000fe20007ffe0ff */
[----:B------:R-:W-:-:S02]  /*250b0*/  IMAD.MOV.U32 R4, RZ, RZ, R8 ;  /* 0x000000ffff047224 */ /* 0x000fc400078e0008 */
[----:B------:R-:W-:-:S04]  /*250c0*/  IMAD.HI.U32 R2, R2, R3, RZ ;  /* 0x0000000302027227 */ /* 0x000fc800078e00ff */
[----:B------:R-:W-:Y:S01]  /*250d0*/  IMAD R4, R2, R4, R3 ;  /* 0x0000000402047224 */ /* 0x000fe200078e0203 */
[----:B------:R-:W-:-:S04]  /*250e0*/  LOP3.LUT R3, R6, R9, RZ, 0x3c, !PT ;  /* 0x0000000906037212 */ /* 0x000fc800078e3cff */
[----:B------:R-:W-:Y:S02]  /*250f0*/  ISETP.GT.U32.AND P1, PT, R5, R4, PT ;  /* 0x000000040500720c */ /* 0x000fe40003f24070 */
[----:B------:R-:W-:-:S11]  /*25100*/  ISETP.GE.AND P2, PT, R3, RZ, PT ;  /* 0x000000ff0300720c */ /* 0x000fd60003f46270 */
[----:B------:R-:W-:Y:S02]  /*25110*/  @!P1 IMAD.IADD R4, R4, 0x1, -R5 ;  /* 0x0000000104049824 */ /* 0x000fe400078e0a05 */
[----:B------:R-:W-:Y:S01]  /*25120*/  @!P1 VIADD R2, R2, 0x1 ;  /* 0x0000000102029836 */ /* 0x000fe20000000000 */
[----:B------:R-:W-:Y:S02]  /*25130*/  ISETP.NE.AND P1, PT, R9, RZ, PT ;  /* 0x000000ff0900720c */ /* 0x000fe40003f25270 */
[----:B------:R-:W-:-:S13]  /*25140*/  ISETP.GE.U32.AND P0, PT, R4, R5, PT ;  /* 0x000000050400720c */ /* 0x000fda0003f06070 */
[----:B------:R-:W-:-:S05]  /*25150*/  @P0 IADD3 R2, R2, 0x1, RZ ;  /* 0x0000000102020810 */ /* 0x000fca0007ffe0ff */
[----:B------:R-:W-:Y:S01]  /*25160*/  @!P2 IMAD.MOV R2, RZ, RZ, -R2 ;  /* 0x000000ffff02a224 */ /* 0x000fe200078e0a02 */
[----:B------:R-:W-:-:S05]  /*25170*/  @!P1 LOP3.LUT R2, RZ, R9, RZ, 0x33, !PT ;  /* 0x00000009ff029212 */ /* 0x000fca00078e33ff */
[----:B------:R-:W-:-:S04]  /*25180*/  IMAD.MOV R18, RZ, RZ, -R2 ;  /* 0x000000ffff127224 */ /* 0x000fc800078e0a02 */
[C---:B------:R-:W-:Y:S02]  /*25190*/  IMAD R18, R9.reuse, R18, R6 ;  /* 0x0000001209127224 */ /* 0x040fe400078e0206 */
[----:B------:R-:W-:-:S04]  /*251a0*/  IMAD R9, R9, 0x1000000, R2 ;  /* 0x0100000009097824 */ /* 0x000fc800078e0202 */
[----:B------:R-:W-:Y:S01]  /*251b0*/  IMAD R18, R18, 0x10000, R9 ;  /* 0x0001000012127824 */ /* 0x000fe200078e0209 */
[----:B------:R-:W-:Y:S06]  /*251c0*/  BRA `(.L_x_641) ;  /* 0x00000000000c7947 */ /* 0x000fec0003800000 */
.L_x_638:
[----:B------:R-:W-:Y:S01]  /*251d0*/  IMAD.MOV.U32 R17, RZ, RZ, RZ ;  /* 0x000000ffff117224 */ /* 0x000fe200078e00ff */
[----:B------:R-:W-:Y:S01]  /*251e0*/  MOV R16, UR6 ;  /* 0x0000000600107c02 */ /* 0x000fe20008000f00 */
[----:B------:R-:W-:-:S07]  /*251f0*/  IMAD.MOV.U32 R18, RZ, RZ, RZ ;  /* 0x000000ffff127224 */ /* 0x000fce00078e00ff */
.L_x_641:
[----:B------:R-:W-:-:S13]  /*25200*/  ISETP.NE.AND P0, PT, R7, RZ, PT ;  /* 0x000000ff0700720c */ /* 0x000fda0003f05270 */
[----:B------:R-:W0:Y:S01]  /*25210*/  @!P0 S2R R3, SR_CgaCtaId ;  /* 0x0000000000038919 */ /* 0x000e220000008800 */
[----:B------:R-:W-:-:S04]  /*25220*/  @!P0 MOV R0, 0x400 ;  /* 0x0000040000008802 */ /* 0x000fc80000000f00 */
[----:B0-----:R-:W-:-:S05]  /*25230*/  @!P0 LEA R0, R3, R0, 0x18 ;  /* 0x0000000003008211 */ /* 0x001fca00078ec0ff */
[----:B------:R2:W-:Y:S01]  /*25240*/  @!P0 STS.128 [R0+0x298d0], R16 ;  /* 0x0298d01000008388 */ /* 0x0005e20000000c00 */
[----:B------:R-:W-:Y:S06]  /*25250*/  BAR.ARV 0x5, 0x180 ;  /* 0x0146000000007b1d */ /* 0x000fec0000002000 */
.L_x_636:
[----:B------:R3:W-:Y:S01]  /*25260*/  STL [R1+0x38], RZ ;  /* 0x000038ff01007387 */ /* 0x0007e20000100800 */
[----:B------:R-:W-:Y:S01]  /*25270*/  ULDC UR4, c[0x0][0xc3c] ;  /* 0x00030f0000047ab9 */ /* 0x000fe20000000800 */
[----:B------:R-:W-:Y:S01]  /*25280*/  IMAD.MOV.U32 R34, RZ, RZ, 0x1 ;  /* 0x00000001ff227424 */ /* 0x000fe200078e00ff */
[----:B-1----:R-:W-:Y:S01]  /*25290*/  ISETP.GE.AND P0, PT, R19, UR4, PT ;  /* 0x0000000413007c0c */ /* 0x002fe2000bf06270 */
[----:B------:R-:W-:-:S12]  /*252a0*/  IMAD.MOV.U32 R23, RZ, RZ, RZ ;  /* 0x000000ffff177224 */ /* 0x000fd800078e00ff */
[----:B---3--:R-:W-:Y:S05]  /*252b0*/  @P0 BRA `(.L_x_642) ;  /* 0x0000007000bc0947 */ /* 0x008fea0003800000 */
[----:B------:R-:W1:Y:S01]  /*252c0*/  S2R R12, SR_TID.X ;  /* 0x00000000000c7919 */ /* 0x000e620000002100 */
[----:B------:R-:W3:Y:S01]  /*252d0*/  S2UR UR4, SR_CgaCtaId ;  /* 0x00000000000479c3 */ /* 0x000ee20000008800 */
[----:B------:R-:W-:Y:S01]  /*252e0*/  IMAD.MOV.U32 R37, RZ, RZ, 0x40 ;  /* 0x00000040ff257424 */ /* 0x000fe200078e00ff */
[----:B------:R-:W-:Y:S01]  /*252f0*/  MOV R22, 0x400 ;  /* 0x0000040000167802 */ /* 0x000fe20000000f00 */
[----:B------:R-:W-:Y:S01]  /*25300*/  BSSY B7, `(.L_x_642) ;  /* 0x000072a000077945 */ /* 0x000fe20003800000 */
[----:B------:R-:W-:Y:S01]  /*25310*/  IMAD.MOV.U32 R35, RZ, RZ, 0x1 ;  /* 0x00000001ff237424 */ /* 0x000fe200078e00ff */
[----:B------:R-:W-:Y:S01]  /*25320*/  MOV R34, 0x1 ;  /* 0x0000000100227802 */ /* 0x000fe20000000f00 */
[----:B------:R-:W-:Y:S01]  /*25330*/  IMAD.MOV.U32 R28, RZ, RZ, RZ ;  /* 0x000000ffff1c7224 */ /* 0x000fe200078e00ff */
[----:B------:R-:W-:Y:S01]  /*25340*/  ULDC.64 UR40, c[0x0][0x198] ;  /* 0x0000660000287ab9 */ /* 0x000fe20000000a00 */
[----:B------:R-:W-:Y:S01]  /*25350*/  IMAD.MOV.U32 R23, RZ, RZ, RZ ;  /* 0x000000ffff177224 */ /* 0x000fe200078e00ff */
[----:B------:R-:W-:-:S02]  /*25360*/  ULOP3.LUT UR39, UR36, 0x2, URZ, 0xfc, !UPT ;  /* 0x0000000224277892 */ /* 0x000fc4000f8efc3f */
[----:B------:R-:W-:Y:S01]  /*25370*/  ULOP3.LUT UR37, UR36, 0x1, URZ, 0xfc, !UPT ;  /* 0x0000000124257892 */ /* 0x000fe2000f8efc3f */
[----:B------:R-:W-:Y:S01]  /*25380*/  ULDC UR38, c[0x0][0xc] ;  /* 0x0000030000267ab9 */ /* 0x000fe20000000800 */
[C---:B-1----:R-:W-:Y:S01]  /*25390*/  LOP3.LUT R10, R12.reuse, 0x7f, RZ, 0xc0, !PT ;  /* 0x0000007f0c0a7812 */ /* 0x042fe200078ec0ff */
[C---:B------:R-:W-:Y:S01]  /*253a0*/  IMAD.SHL.U32 R3, R12.reuse, 0x80, RZ ;  /* 0x000000800c037824 */ /* 0x040fe200078e00ff */
[C---:B0-----:R-:W-:Y:S01]  /*253b0*/  SHF.L.U32 R2, R12.reuse, 0x4, RZ ;  /* 0x000000040c027819 */ /* 0x041fe200000006ff */
[C---:B------:R-:W-:Y:S01]  /*253c0*/  IMAD.SHL.U32 R11, R12.reuse, 0x2, RZ ;  /* 0x000000020c0b7824 */ /* 0x040fe200078e00ff */
[----:B------:R-:W-:Y:S01]  /*253d0*/  SHF.R.U32.HI R7, RZ, 0x5, R10 ;  /* 0x00000005ff077819 */ /* 0x000fe2000001160a */
[----:B------:R-:W-:Y:S01]  /*253e0*/  IMAD.SHL.U32 R36, R12, 0x4, RZ ;  /* 0x000000040c247824 */ /* 0x000fe200078e00ff */
[----:B--2---:R-:W-:Y:S02]  /*253f0*/  LOP3.LUT R0, R2, 0x1b0, RZ, 0xc0, !PT ;  /* 0x000001b002007812 */ /* 0x004fe400078ec0ff */
[----:B------:R-:W-:Y:S01]  /*25400*/  SHF.R.U32.HI R5, RZ, 0x1, R12 ;  /* 0x00000001ff057819 */ /* 0x000fe2000001160c */
[----:B------:R-:W-:Y:S01]  /*25410*/  IMAD.SHL.U32 R9, R7, 0x200, RZ ;  /* 0x0000020007097824 */ /* 0x000fe200078e00ff */
[----:B------:R-:W-:-:S02]  /*25420*/  LOP3.LUT R4, R3, 0x380, RZ, 0xc0, !PT ;  /* 0x0000038003047812 */ /* 0x000fc400078ec0ff */
[----:B------:R-:W-:Y:S02]  /*25430*/  LOP3.LUT R11, R0, 0x30, R11, 0x78, !PT ;  /* 0x00000030000b7812 */ /* 0x000fe400078e780b */
[----:B------:R-:W-:Y:S02]  /*25440*/  SHF.L.U32 R0, R12, 0x5, RZ ;  /* 0x000000050c007819 */ /* 0x000fe400000006ff */
[----:B------:R-:W-:Y:S02]  /*25450*/  LOP3.LUT R6, R9, 0x40, R2, 0xf8, !PT ;  /* 0x0000004009067812 */ /* 0x000fe400078ef802 */
[----:B------:R-:W-:Y:S02]  /*25460*/  LOP3.LUT R5, R4, 0x30, R5, 0xf8, !PT ;  /* 0x0000003004057812 */ /* 0x000fe400078ef805 */
[----:B------:R-:W-:Y:S02]  /*25470*/  LOP3.LUT R4, R0, 0x80, RZ, 0xc0, !PT ;  /* 0x0000008000047812 */ /* 0x000fe400078ec0ff */
[----:B------:R-:W-:-:S02]  /*25480*/  LOP3.LUT R8, R6, R11, RZ, 0xfc, !PT ;  /* 0x0000000b06087212 */ /* 0x000fc400078efcff */
[----:B------:R-:W-:Y:S02]  /*25490*/  LOP3.LUT R6, R4, 0x10, R12, 0xf8, !PT ;  /* 0x0000001004067812 */ /* 0x000fe400078ef80c */
[----:B------:R-:W-:Y:S01]  /*254a0*/  LOP3.LUT R9, R9, 0x60, R0, 0xf8, !PT ;  /* 0x0000006009097812 */ /* 0x000fe200078ef800 */
[----:B------:R-:W-:Y:S01]  /*254b0*/  STL [R1+0x14], R8 ;  /* 0x0000140801007387 */ /* 0x000fe20000100800 */
[----:B------:R-:W-:Y:S01]  /*254c0*/  LOP3.LUT R4, R5, 0x70, R2, 0x78, !PT ;  /* 0x0000007005047812 */ /* 0x000fe200078e7802 */
[----:B------:R-:W-:Y:S01]  /*254d0*/  IMAD.SHL.U32 R5, R7, 0x400, RZ ;  /* 0x0000040007057824 */ /* 0x000fe200078e00ff */
[----:B------:R-:W-:Y:S02]  /*254e0*/  LOP3.LUT R6, R6, 0x10, R36, 0x78, !PT ;  /* 0x0000001006067812 */ /* 0x000fe400078e7824 */
[----:B------:R-:W-:Y:S02]  /*254f0*/  LOP3.LUT R9, R9, 0x100, R0, 0xf8, !PT ;  /* 0x0000010009097812 */ /* 0x000fe400078ef800 */
[----:B------:R-:W-:-:S02]  /*25500*/  LOP3.LUT R4, R4, 0xc00, R3, 0xf8, !PT ;  /* 0x00000c0004047812 */ /* 0x000fc400078ef803 */
[----:B------:R-:W-:Y:S02]  /*25510*/  LOP3.LUT R3, R9, R6, RZ, 0xfc, !PT ;  /* 0x0000000609037212 */ /* 0x000fe400078efcff */
[----:B------:R-:W-:Y:S01]  /*25520*/  R2P PR, R12, 0x14 ;  /* 0x000000140c007804 */ /* 0x000fe20000000000 */
[----:B------:R0:W-:Y:S01]  /*25530*/  STL [R1+0x1c], R4 ;  /* 0x00001c0401007387 */ /* 0x0001e20000100800 */
[----:B------:R-:W-:-:S03]  /*25540*/  LOP3.LUT R11, R0, 0x380, RZ, 0xc0, !PT ;  /* 0x00000380000b7812 */ /* 0x000fc600078ec0ff */
[----:B------:R3:W-:Y:S01]  /*25550*/  STL [R1+0x18], R3 ;  /* 0x0000180301007387 */ /* 0x0007e20000100800 */
[----:B------:R-:W-:Y:S02]  /*25560*/  SEL R5, R37, 0xffffffc0, !P2 ;  /* 0xffffffc025057807 */ /* 0x000fe40005000000 */
[----:B------:R-:W-:Y:S02]  /*25570*/  LOP3.LUT R11, R11, 0x30, R2, 0xf8, !PT ;  /* 0x000000300b0b7812 */ /* 0x000fe400078ef802 */
[----:B------:R-:W-:Y:S01]  /*25580*/  LOP3.LUT R2, R2, 0x30, RZ, 0xc0, !PT ;  /* 0x0000003002027812 */ /* 0x000fe200078ec0ff */
[----:B------:R-:W-:Y:S01]  /*25590*/  STL [R1+0x20], R5 ;  /* 0x0000200501007387 */ /* 0x000fe20000100800 */
[----:B0-----:R-:W-:Y:S02]  /*255a0*/  SHF.R.U32.HI R4, RZ, 0x2, R10 ;  /* 0x00000002ff047819 */ /* 0x001fe4000001160a */
[----:B------:R-:W-:Y:S02]  /*255b0*/  LOP3.LUT R36, R11, 0x70, R36, 0x78, !PT ;  /* 0x000000700b247812 */ /* 0x000fe400078e7824 */
[----:B---3--:R-:W-:-:S02]  /*255c0*/  MOV R3, UR4 ;  /* 0x0000000400037c02 */ /* 0x008fc40008000f00 */
[----:B------:R-:W-:Y:S02]  /*255d0*/  LOP3.LUT R0, R4, 0x60, R0, 0xf8, !PT ;  /* 0x0000006004007812 */ /* 0x000fe400078ef800 */
[----:B------:R-:W-:Y:S01]  /*255e0*/  LEA R22, R3, R22, 0x18 ;  /* 0x0000001603167211 */ /* 0x000fe200078ec0ff */
[----:B------:R0:W-:Y:S01]  /*255f0*/  STL [R1+0x10], R3 ;  /* 0x0000100301007387 */ /* 0x0001e20000100800 */
[C---:B------:R-:W-:Y:S02]  /*25600*/  LOP3.LUT R4, R2.reuse, 0x40, RZ, 0xfc, !PT ;  /* 0x0000004002047812 */ /* 0x040fe400078efcff */
[----:B------:R-:W-:Y:S01]  /*25610*/  SEL R37, R37, 0xffffffc0, !P4 ;  /* 0xffffffc025257807 */ /* 0x000fe20006000000 */
[----:B------:R1:W-:Y:S01]  /*25620*/  STL [R1+0x38], RZ ;  /* 0x000038ff01007387 */ /* 0x0003e20000100800 */
[----:B0-----:R-:W-:Y:S02]  /*25630*/  LOP3.LUT R3, R2, 0x80, RZ, 0xfc, !PT ;  /* 0x0000008002037812 */ /* 0x001fe400078efcff */
[----:B------:R-:W-:Y:S01]  /*25640*/  LOP3.LUT R2, R0, 0x80, RZ, 0xfc, !PT ;  /* 0x0000008000027812 */ /* 0x000fe200078efcff */
[----:B------:R-:W-:-:S05]  /*25650*/  IMAD.IADD R0, R22, 0x1, R8 ;  /* 0x0000000116007824 */ /* 0x000fca00078e0208 */
[----:B------:R1:W-:Y:S02]  /*25660*/  STL [R1+0x24], R0 ;  /* 0x0000240001007387 */ /* 0x0003e40000100800 */
.L_x_760:
[----:B0-----:R-:W0:Y:S02]  /*25670*/  LDC.64 R24, c[0x0][0xc88] ;  /* 0x00032200ff187b82 */ /* 0x001e240000000a00 */
[----:B0-----:R-:W-:-:S06]  /*25680*/  IMAD.WIDE R24, R19, 0x4, R24 ;  /* 0x0000000413187825 */ /* 0x001fcc00078e0218 */
[----:B-1----:R-:W1:Y:S01]  /*25690*/  LDG.E R24, desc[UR50][R24.64] ;  /* 0x0000003218187981 */ /* 0x002e62000c1e1900 */
[----:B------:R-:W-:Y:S05]  /*256a0*/  YIELD ;  /* 0x0000000000007946 */ /* 0x000fea0003800000 */
[----:B------:R-:W-:Y:S01]  /*256b0*/  ULDC.64 UR4, c[0x0][0xa28] ;  /* 0x00028a0000047ab9 */ /* 0x000fe20000000a00 */
[----:B------:R-:W-:Y:S01]  /*256c0*/  ULDC.64 UR8, c[0x0][0xa18] ;  /* 0x0002860000087ab9 */ /* 0x000fe20000000a00 */
[----:B------:R-:W-:Y:S01]  /*256d0*/  ISETP.NE.U32.AND P0, PT, RZ, UR4, PT ;  /* 0x00000004ff007c0c */ /* 0x000fe2000bf05070 */
[----:B------:R-:W-:Y:S01]  /*256e0*/  IMAD.MOV.U32 R9, RZ, RZ, RZ ;  /* 0x000000ffff097224 */ /* 0x000fe200078e00ff */
[----:B------:R-:W-:-:S02]  /*256f0*/  ULDC.64 UR6, c[0x0][0xa10] ;  /* 0x0002840000067ab9 */ /* 0x000fc40000000a00 */
[----:B------:R-:W-:Y:S02]  /*25700*/  ISETP.NE.AND.EX P0, PT, RZ, UR5, PT, P0 ;  /* 0x00000005ff007c0c */ /* 0x000fe4000bf05300 */
[----:B------:R-:W-:-:S04]  /*25710*/  ISETP.NE.U32.AND P2, PT, RZ, UR6, PT ;  /* 0x00000006ff007c0c */ /* 0x000fc8000bf45070 */
[----:B------:R-:W-:Y:S02]  /*25720*/  ISETP.NE.AND.EX P2, PT, RZ, UR7, PT, P2 ;  /* 0x00000007ff007c0c */ /* 0x000fe4000bf45320 */
[----:B------:R-:W-:Y:S02]  /*25730*/  MOV R30, RZ ;  /* 0x000000ff001e7202 */ /* 0x000fe40000000f00 */
[----:B-1-3--:R-:W-:-:S03]  /*25740*/  SHF.R.S32.HI R0, RZ, 0x1f, R24 ;  /* 0x0000001fff007819 */ /* 0x00afc60000011418 */
[C---:B--2---:R-:W-:Y:S01]  /*25750*/  @P0 LEA R2, P1, R24.reuse, UR4, 0x2 ;  /* 0x0000000418020c11 */ /* 0x044fe2000f8210ff */
[C---:B------:R-:W-:Y:S01]  /*25760*/  IMAD.SHL.U32 R25, R24.reuse, 0x4, RZ ;  /* 0x0000000418197824 */ /* 0x040fe200078e00ff */
[C-C-:B------:R-:W-:Y:S01]  /*25770*/  SHF.L.U64.HI R26, R24.reuse, 0x2, R0.reuse ;  /* 0x00000002181a7819 */ /* 0x140fe20000010200 */
[----:B------:R0:W-:Y:S01]  /*25780*/  STL [R1+0x30], R0 ;  /* 0x0000300001007387 */ /* 0x0001e20000100800 */
[----:B------:R-:W-:Y:S01]  /*25790*/  @P0 LEA.HI.X R3, R24, UR5, R0, 0x2, P1 ;  /* 0x0000000518030c11 */ /* 0x000fe200088f1400 */
[----:B------:R-:W-:Y:S01]  /*257a0*/  ULDC.64 UR4, c[0x0][0xa00] ;  /* 0x0002800000047ab9 */ /* 0x000fe20000000a00 */
[----:B------:R-:W-:-:S03]  /*257b0*/  ISETP.NE.U32.AND P1, PT, RZ, UR8, PT ;  /* 0x00000008ff007c0c */ /* 0x000fc6000bf25070 */
[----:B------:R1:W2:Y:S01]  /*257c0*/  @P0 LDG.E R9, desc[UR50][R2.64] ;  /* 0x0000003202090981 */ /* 0x0002a2000c1e1900 */
[----:B------:R-:W-:Y:S02]  /*257d0*/  ISETP.NE.AND.EX P1, PT, RZ, UR9, PT, P1 ;  /* 0x00000009ff007c0c */ /* 0x000fe4000bf25310 */
[----:B------:R-:W-:Y:S01]  /*257e0*/  ISETP.NE.U32.AND P0, PT, RZ, UR4, PT ;  /* 0x00000004ff007c0c */ /* 0x000fe2000bf05070 */
[----:B0-----:R-:W-:Y:S01]  /*257f0*/  IMAD.MOV.U32 R0, RZ, RZ, RZ ;  /* 0x000000ffff007224 */ /* 0x001fe200078e00ff */
[C---:B------:R-:W-:Y:S02]  /*25800*/  IADD3 R4, P4, R25.reuse, UR6, RZ ;  /* 0x0000000619047c10 */ /* 0x040fe4000ff9e0ff */
[----:B------:R-:W-:Y:S02]  /*25810*/  ISETP.NE.AND.EX P0, PT, RZ, UR5, PT, P0 ;  /* 0x00000005ff007c0c */ /* 0x000fe4000bf05300 */
[----:B------:R-:W-:Y:S02]  /*25820*/  IADD3.X R5, R26, UR7, RZ, P4, !PT ;  /* 0x000000071a057c10 */ /* 0x000fe4000a7fe4ff */
[----:B-1----:R-:W-:Y:S01]  /*25830*/  IADD3 R2, P3, R25, UR4, RZ ;  /* 0x0000000419027c10 */ /* 0x002fe2000ff7e0ff */
[----:B------:R-:W-:-:S02]  /*25840*/  ULDC UR4, c[0x0][0x288] ;  /* 0x0000a20000047ab9 */ /* 0x000fc40000000800 */
[----:B------:R-:W5:Y:S01]  /*25850*/  @P2 LDG.E R0, desc[UR50][R4.64] ;  /* 0x0000003204002981 */ /* 0x000f62000c1e1900 */
[C---:B------:R-:W-:Y:S02]  /*25860*/  IADD3.X R3, R26.reuse, UR5, RZ, P3, !PT ;  /* 0x000000051a037c10 */ /* 0x040fe40009ffe4ff */
[----:B------:R-:W-:Y:S01]  /*25870*/  @P1 IADD3 R6, P3, R25, UR8, RZ ;  /* 0x0000000819061c10 */ /* 0x000fe2000ff7e0ff */
[----:B------:R-:W-:Y:S01]  /*25880*/  IMAD.U32 R8, RZ, RZ, UR4 ;  /* 0x00000004ff087e24 */ /* 0x000fe2000f8e00ff */
[----:B------:R-:W-:Y:S01]  /*25890*/  ULDC.64 UR4, c[0x0][0x418] ;  /* 0x0001060000047ab9 */ /* 0x000fe20000000a00 */
[----:B------:R-:W5:Y:S01]  /*258a0*/  @P0 LDG.E R30, desc[UR50][R2.64] ;  /* 0x00000032021e0981 */ /* 0x000f62000c1e1900 */
[----:B------:R-:W-:-:S05]  /*258b0*/  @P1 IADD3.X R7, R26, UR9, RZ, P3, !PT ;  /* 0x000000091a071c10 */ /* 0x000fca0009ffe4ff */
[----:B------:R0:W3:Y:S01]  /*258c0*/  @P1 LDG.E R8, desc[UR50][R6.64] ;  /* 0x0000003206081981 */ /* 0x0000e2000c1e1900 */
[----:B------:R-:W-:-:S03]  /*258d0*/  UISETP.NE.U32.AND UP0, UPT, UR4, URZ, UPT ;  /* 0x0000003f0400728c */ /* 0x000fc6000bf05070 */
[----:B------:R-:W-:Y:S01]  /*258e0*/  ULDC UR4, c[0x0][0x424] ;  /* 0x0001090000047ab9 */ /* 0x000fe20000000800 */
[----:B------:R-:W-:-:S03]  /*258f0*/  UISETP.NE.AND.EX UP0, UPT, UR5, URZ, UPT, UP0 ;  /* 0x0000003f0500728c */ /* 0x000fc6000bf05300 */
[----:B------:R-:W-:Y:S01]  /*25900*/  ULDC UR5, c[0x0][0x2f0] ;  /* 0x0000bc0000057ab9 */ /* 0x000fe20000000800 */
[----:B------:R-:W-:-:S04]  /*25910*/  USEL UR4, UR4, 0x1, UP0 ;  /* 0x0000000104047887 */ /* 0x000fc80008000000 */
[----:B------:R-:W-:-:S03]  /*25920*/  UIMAD UR4, UR4, UR5, URZ ;  /* 0x00000005040472a4 */ /* 0x000fc6000f8e023f */
[----:B------:R-:W-:Y:S02]  /*25930*/  ULDC UR5, c[0x0][0x348] ;  /* 0x0000d20000057ab9 */ /* 0x000fe40000000800 */
[----:B0-----:R-:W-:Y:S01]  /*25940*/  IMAD.U32 R6, RZ, RZ, UR5 ;  /* 0x00000005ff067e24 */ /* 0x001fe2000f8e00ff */
[----:B--2---:R-:W-:Y:S04]  /*25950*/  STL [R1+0x4], R9 ;  /* 0x0000040901007387 */ /* 0x004fe80000100800 */
[----:B---3--:R0:W-:Y:S02]  /*25960*/  STL [R1+0x34], R8 ;  /* 0x0000340801007387 */ /* 0x0081e40000100800 */
[----:B0-----:R-:W-:Y:S01]  /*25970*/  MOV R8, UR4 ;  /* 0x0000000400087c02 */ /* 0x001fe20008000f00 */
[----:B------:R-:W-:Y:S06]  /*25980*/  @P1 BRA `(.L_x_643) ;  /* 0x0000000000141947 */ /* 0x000fec0003800000 */
[----:B------:R-:W-:Y:S05]  /*25990*/  @!P0 BRA `(.L_x_643) ;  /* 0x0000000000108947 */ /* 0x000fea0003800000 */
[----:B------:R-:W2:Y:S04]  /*259a0*/  LDG.E R7, desc[UR50][R2.64] ;  /* 0x0000003202077981 */ /* 0x000ea8000c1e1900 */
[----:B------:R-:W2:Y:S02]  /*259b0*/  LDG.E R2, desc[UR50][R2.64+0x4] ;  /* 0x0000043202027981 */ /* 0x000ea4000c1e1900 */
[----:B--2---:R-:W-:-:S05]  /*259c0*/  IMAD.IADD R2, R2, 0x1, -R7 ;  /* 0x0000000102027824 */ /* 0x004fca00078e0a07 */
[----:B------:R0:W-:Y:S02]  /*259d0*/  STL [R1+0x34], R2 ;  /* 0x0000340201007387 */ /* 0x0001e40000100800 */
.L_x_643:
[----:B------:R-:W-:Y:S01]  /*259e0*/  ULDC.64 UR4, c[0x0][0xa20] ;  /* 0x0002880000047ab9 */ /* 0x000fe20000000a00 */
[C---:B------:R-:W-:Y:S01]  /*259f0*/  LOP3.LUT R7, R18.reuse, 0xff000000, RZ, 0xc0, !PT ;  /* 0xff00000012077812 */ /* 0x040fe200078ec0ff */
[----:B------:R-:W-:Y:S01]  /*25a00*/  IMAD.MOV.U32 R33, RZ, RZ, R24 ;  /* 0x000000ffff217224 */ /* 0x000fe200078e0018 */
[----:B------:R-:W-:Y:S02]  /*25a10*/  ISETP.NE.U32.AND P0, PT, RZ, UR4, PT ;  /* 0x00000004ff007c0c */ /* 0x000fe4000bf05070 */
[----:B------:R-:W-:Y:S02]  /*25a20*/  SHF.R.U32.HI R7, RZ, 0x8, R7 ;  /* 0x00000008ff077819 */ /* 0x000fe40000011607 */
[----:B------:R-:W-:Y:S02]  /*25a30*/  ISETP.NE.AND.EX P0, PT, RZ, UR5, PT, P0 ;  /* 0x00000005ff007c0c */ /* 0x000fe4000bf05300 */
[C---:B0-----:R-:W-:Y:S02]  /*25a40*/  LOP3.LUT R2, R18.reuse, 0xff0000, RZ, 0xc0, !PT ;  /* 0x00ff000012027812 */ /* 0x041fe400078ec0ff */
[----:B------:R-:W-:-:S02]  /*25a50*/  LOP3.LUT R18, R18, 0xffff, RZ, 0xc0, !PT ;  /* 0x0000ffff12127812 */ /* 0x000fc400078ec0ff */
[----:B------:R-:W-:-:S07]  /*25a60*/  LEA.HI R7, R2, R7, RZ, 0x10 ;  /* 0x0000000702077211 */ /* 0x000fce00078f80ff */
[----:B------:R-:W-:Y:S05]  /*25a70*/  @!P0 BRA `(.L_x_644) ;  /* 0x0000000000108947 */ /* 0x000fea0003800000 */
[----:B------:R-:W-:-:S04]  /*25a80*/  IADD3 R2, P0, R25, UR4, RZ ;  /* 0x0000000419027c10 */ /* 0x000fc8000ff1e0ff */
[----:B------:R-:W-:-:S05]  /*25a90*/  IADD3.X R3, R26, UR5, RZ, P0, !PT ;  /* 0x000000051a037c10 */ /* 0x000fca00087fe4ff */
[----:B------:R0:W5:Y:S01]  /*25aa0*/  LDG.E R8, desc[UR50][R2.64] ;  /* 0x0000003202087981 */ /* 0x000162000c1e1900 */
[----:B------:R-:W-:Y:S05]  /*25ab0*/  BRA `(.L_x_645) ;  /* 0x0000000000247947 */ /* 0x000fea0003800000 */
.L_x_644:
        /* <DEDUP_REMOVED lines=9> */
.L_x_645:
[----:B0-----:R-:W2:Y:S04]  /*25b50*/  @P2 LDG.E R2, desc[UR50][R4.64] ;  /* 0x0000003204022981 */ /* 0x001ea8000c1e1900 */
[----:B------:R0:W2:Y:S01]  /*25b60*/  @P2 LDG.E R4, desc[UR50][R4.64+0x4] ;  /* 0x0000043204042981 */ /* 0x0000a2000c1e1900 */
[----:B-----5:R-:W-:Y:S01]  /*25b70*/  IMAD.IADD R8, R8, 0x1, -R9 ;  /* 0x0000000108087824 */ /* 0x020fe200078e0a09 */
[----:B------:R-:W-:Y:S01]  /*25b80*/  BSSY B0, `(.L_x_646) ;  /* 0x000002a000007945 */ /* 0x000fe20003800000 */
[----:B------:R-:W-:Y:S02]  /*25b90*/  LOP3.LUT R20, R7, 0xff, RZ, 0xc0, !PT ;  /* 0x000000ff07147812 */ /* 0x000fe400078ec0ff */
[----:B------:R-:W-:Y:S02]  /*25ba0*/  MOV R3, RZ ;  /* 0x000000ff00037202 */ /* 0x000fe40000000f00 */
[----:B0-----:R-:W-:-:S02]  /*25bb0*/  SHF.R.U32.HI R5, RZ, 0x10, R7 ;  /* 0x00000010ff057819 */ /* 0x001fc40000011607 */
[----:B--2---:R-:W-:-:S05]  /*25bc0*/  @P2 IADD3 R6, -R2, R4, RZ ;  /* 0x0000000402062210 */ /* 0x004fca0007ffe1ff */
[----:B------:R-:W-:-:S04]  /*25bd0*/  IMAD.IADD R27, R8, 0x1, R6 ;  /* 0x00000001081b7824 */ /* 0x000fc800078e0206 */
[C---:B------:R-:W-:Y:S01]  /*25be0*/  VIADD R4, R27.reuse, 0x9f ;  /* 0x0000009f1b047836 */ /* 0x040fe20000000000 */
[----:B------:R-:W-:-:S03]  /*25bf0*/  ISETP.GE.AND P1, PT, R27, 0x1, PT ;  /* 0x000000011b00780c */ /* 0x000fc60003f26270 */
[----:B------:R-:W-:-:S05]  /*25c00*/  IMAD.HI R4, R4, 0x66666667, RZ ;  /* 0x6666666704047827 */ /* 0x000fca00078e02ff */
[----:B------:R-:W-:-:S04]  /*25c10*/  SHF.R.U32.HI R2, RZ, 0x1f, R4 ;  /* 0x0000001fff027819 */ /* 0x000fc80000011604 */
[----:B------:R-:W-:Y:S01]  /*25c20*/  LEA.HI.SX32 R4, R4, R2, 0x1a ;  /* 0x0000000204047211 */ /* 0x000fe200078fd2ff */
[----:B------:R-:W-:Y:S06]  /*25c30*/  @!P1 BRA `(.L_x_647) ;  /* 0x0000000000789947 */ /* 0x000fec0003800000 */
[----:B------:R-:W-:Y:S01]  /*25c40*/  ISETP.NE.AND P0, PT, R5, RZ, PT ;  /* 0x000000ff0500720c */ /* 0x000fe20003f05270 */
[----:B------:R-:W-:-:S03]  /*25c50*/  ULDC UR4, c[0x0][0x9f0] ;  /* 0x00027c0000047ab9 */ /* 0x000fc60000000800 */
[----:B------:R-:W-:-:S04]  /*25c60*/  SEL R7, R5, UR4, P0 ;  /* 0x0000000405077c07 */ /* 0x000fc80008000000 */
[----:B------:R-:W-:Y:S02]  /*25c70*/  IABS R9, R7 ;  /* 0x0000000700097213 */ /* 0x000fe40000000000 */
[----:B------:R-:W-:Y:S02]  /*25c80*/  IADD3 R10, R7, -0x1, R4 ;  /* 0xffffffff070a7810 */ /* 0x000fe40007ffe004 */
[----:B------:R-:W0:Y:S08]  /*25c90*/  I2F.RP R2, R9 ;  /* 0x0000000900027306 */ /* 0x000e300000209400 */
[----:B0-----:R-:W0:Y:S02]  /*25ca0*/  MUFU.RCP R2, R2 ;  /* 0x0000000200027308 */ /* 0x001e240000001000 */
[----:B0-----:R-:W-:-:S06]  /*25cb0*/  VIADD R2, R2, 0xffffffe ;  /* 0x0ffffffe02027836 */ /* 0x001fcc0000000000 */
[----:B------:R0:W1:Y:S02]  /*25cc0*/  F2I.FTZ.U32.TRUNC.NTZ R3, R2 ;  /* 0x0000000200037305 */ /* 0x000064000021f000 */
[----:B0-----:R-:W-:-:S04]  /*25cd0*/  LOP3.LUT R2, R10, R7, RZ, 0x3c, !PT ;  /* 0x000000070a027212 */ /* 0x001fc800078e3cff */
[----:B------:R-:W-:Y:S01]  /*25ce0*/  ISETP.GE.AND P4, PT, R2, RZ, PT ;  /* 0x000000ff0200720c */ /* 0x000fe20003f86270 */
[----:B-1----:R-:W-:-:S04]  /*25cf0*/  IMAD.MOV R2, RZ, RZ, -R3 ;  /* 0x000000ffff027224 */ /* 0x002fc800078e0a03 */
[----:B------:R-:W-:Y:S02]  /*25d00*/  IMAD R11, R2, R9, RZ ;  /* 0x00000009020b7224 */ /* 0x000fe400078e02ff */
[----:B------:R-:W-:-:S04]  /*25d10*/  IMAD.MOV.U32 R2, RZ, RZ, RZ ;  /* 0x000000ffff027224 */ /* 0x000fc800078e00ff */
[----:B------:R-:W-:Y:S01]  /*25d20*/  IMAD.HI.U32 R11, R3, R11, R2 ;  /* 0x0000000b030b7227 */ /* 0x000fe200078e0002 */
[----:B------:R-:W-:Y:S02]  /*25d30*/  IABS R2, R7 ;  /* 0x0000000700027213 */ /* 0x000fe40000000000 */
[----:B------:R-:W-:Y:S02]  /*25d40*/  IABS R3, R10 ;  /* 0x0000000a00037213 */ /* 0x000fe40000000000 */
[----:B------:R-:W-:-:S05]  /*25d50*/  IADD3 R2, RZ, -R2, RZ ;  /* 0x80000002ff027210 */ /* 0x000fca0007ffe0ff */
[----:B------:R-:W-:Y:S02]  /*25d60*/  IMAD.MOV.U32 R10, RZ, RZ, R2 ;  /* 0x000000ffff0a7224 */ /* 0x000fe400078e0002 */
[----:B------:R-:W-:-:S04]  /*25d70*/  IMAD.HI.U32 R2, R11, R3, RZ ;  /* 0x000000030b027227 */ /* 0x000fc800078e00ff */
[----:B------:R-:W-:-:S05]  /*25d80*/  IMAD R3, R2, R10, R3 ;  /* 0x0000000a02037224 */ /* 0x000fca00078e0203 */
[----:B------:R-:W-:-:S13]  /*25d90*/  ISETP.GT.U32.AND P3, PT, R9, R3, PT ;  /* 0x000000030900720c */ /* 0x000fda0003f64070 */
[----:B------:R-:W-:Y:S02]  /*25da0*/  @!P3 IMAD.IADD R3, R3, 0x1, -R9 ;  /* 0x000000010303b824 */ /* 0x000fe400078e0a09 */
[----:B------:R-:W-:Y:S01]  /*25db0*/  @!P3 VIADD R2, R2, 0x1 ;  /* 0x000000010202b836 */ /* 0x000fe20000000000 */
[----:B------:R-:W-:Y:S02]  /*25dc0*/  ISETP.NE.AND P3, PT, R7, RZ, PT ;  /* 0x000000ff0700720c */ /* 0x000fe40003f65270 */
[----:B------:R-:W-:-:S13]  /*25dd0*/  ISETP.GE.U32.AND P0, PT, R3, R9, PT ;  /* 0x000000090300720c */ /* 0x000fda0003f06070 */
[----:B------:R-:W-:-:S05]  /*25de0*/  @P0 IADD3 R2, R2, 0x1, RZ ;  /* 0x0000000102020810 */ /* 0x000fca0007ffe0ff */
[----:B------:R-:W-:Y:S01]  /*25df0*/  @!P4 IMAD.MOV R2, RZ, RZ, -R2 ;  /* 0x000000ffff02c224 */ /* 0x000fe200078e0a02 */
[----:B------:R-:W-:-:S05]  /*25e00*/  @!P3 LOP3.LUT R2, RZ, R7, RZ, 0x33, !PT ;  /* 0x00000007ff02b212 */ /* 0x000fca00078e33ff */
[----:B------:R-:W-:-:S07]  /*25e10*/  IMAD.MOV.U32 R3, RZ, RZ, R2 ;  /* 0x000000ffff037224 */ /* 0x000fce00078e0002 */
.L_x_647:
[----:B------:R-:W-:Y:S05]  /*25e20*/  BSYNC B0 ;  /* 0x0000000000007941 */ /* 0x000fea0003800000 */
.L_x_646:
[-C--:B------:R-:W-:Y:S01]  /*25e30*/  IMAD R2, R20, R3.reuse, RZ ;  /* 0x0000000314027224 */ /* 0x080fe200078e02ff */
[----:B------:R-:W-:Y:S04]  /*25e40*/  BSSY B0, `(.L_x_648) ;  /* 0x0000113000007945 */ /* 0x000fe80003800000 */
[C---:B------:R-:W-:Y:S01]  /*25e50*/  VIADDMNMX R3, R2.reuse, R3, R4, PT ;  /* 0x0000000302037246 */ /* 0x040fe20003800104 */
[----:B------:R-:W-:-:S04]  /*25e60*/  IMAD R2, R2, 0xa0, -R8 ;  /* 0x000000a002027824 */ /* 0x000fc800078e0a08 */
[----:B------:R-:W-:Y:S01]  /*25e70*/  IMAD R3, R3, 0xa0, -R8 ;  /* 0x000000a003037824 */ /* 0x000fe200078e0a08 */
[----:B------:R-:W-:-:S04]  /*25e80*/  VIMNMX R2, RZ, R2, !PT ;  /* 0x00000002ff027248 */ /* 0x000fc80007fe0100 */
[----:B------:R-:W-:-:S04]  /*25e90*/  VIMNMX R3, R3, R6, PT ;  /* 0x0000000603037248 */ /* 0x000fc80003fe0100 */
[----:B------:R-:W-:-:S13]  /*25ea0*/  ISETP.GT.AND P0, PT, R3, R2, PT ;  /* 0x000000020300720c */ /* 0x000fda0003f04270 */
[----:B------:R-:W-:Y:S02]  /*25eb0*/  @P0 VIADD R6, R3, 0x9f ;  /* 0x0000009f03060836 */ /* 0x000fe40000000000 */
[----:B------:R-:W-:-:S04]  /*25ec0*/  IMAD.WIDE.U32 R2, R2, -0x33333333, RZ ;  /* 0xcccccccd02027825 */ /* 0x000fc800078e00ff */
[----:B------:R-:W-:Y:S01]  /*25ed0*/  @P0 IMAD.HI R2, R6, 0x66666667, RZ ;  /* 0x6666666706020827 */ /* 0x000fe200078e02ff */
[----:B------:R-:W-:-:S04]  /*25ee0*/  SHF.R.U32.HI R3, RZ, 0x7, R3 ;  /* 0x00000007ff037819 */ /* 0x000fc80000011603 */
[----:B------:R-:W-:Y:S02]  /*25ef0*/  @P0 SHF.R.U32.HI R7, RZ, 0x1f, R2 ;  /* 0x0000001fff070819 */ /* 0x000fe40000011602 */
[----:B------:R-:W-:Y:S02]  /*25f00*/  MOV R6, R3 ;  /* 0x0000000300067202 */ /* 0x000fe40000000f00 */
[----:B------:R-:W-:Y:S02]  /*25f10*/  @P0 LEA.HI.SX32 R6, R2, R7, 0x1a ;  /* 0x0000000702060211 */ /* 0x000fe400078fd2ff */
[----:B------:R-:W-:Y:S02]  /*25f20*/  PLOP3.LUT P0, PT, PT, PT, PT, 0x80, 0x0 ;  /* 0x000000000000781c */ /* 0x000fe40003f0f070 */
[----:B------:R-:W-:-:S13]  /*25f30*/  ISETP.GT.AND P3, PT, R6, R3, PT ;  /* 0x000000030600720c */ /* 0x000fda0003f64270 */
[----:B------:R-:W-:Y:S05]  /*25f40*/  @!P3 BRA `(.L_x_649) ;  /* 0x000000100008b947 */ /* 0x000fea0003800000 */
[----:B------:R-:W-:Y:S01]  /*25f50*/  UMOV UR4, 0xffffffff ;  /* 0xffffffff00047882 */ /* 0x000fe20000000000 */
[----:B------:R-:W-:Y:S02]  /*25f60*/  SEL R2, R33, RZ, !P2 ;  /* 0x000000ff21027207 */ /* 0x000fe40005000000 */
[----:B------:R-:W-:Y:S05]  /*25f70*/  BRA.DIV UR4, `(.L_x_650) ;  /* 0x000000a204587947 */ /* 0x000fea000b800000 */
[----:B------:R-:W0:Y:S02]  /*25f80*/  S2R R7, SR_TID.X ;  /* 0x0000000000077919 */ /* 0x000e240000002100 */
[----:B0-----:R-:W-:-:S04]  /*25f90*/  SHF.R.U32.HI R7, RZ, 0x5, R7 ;  /* 0x00000005ff077819 */ /* 0x001fc80000011607 */
[----:B------:R-:W-:-:S05]  /*25fa0*/  LOP3.LUT R7, R7, 0x3, RZ, 0xc0, !PT ;  /* 0x0000000307077812 */ /* 0x000fca00078ec0ff */
[----:B------:R0:W1:Y:S02]  /*25fb0*/  SHFL.IDX PT, R14, R7, RZ, 0x1f ;  /* 0x00001fff070e7589 */ /* 0x00006400000e0000 */
.L_x_925:
[----:B-1----:R-:W-:Y:S02]  /*25fc0*/  ISETP.NE.AND P0, PT, R14, RZ, PT ;  /* 0x000000ff0e00720c */ /* 0x002fe40003f05270 */
[----:B------:R-:W-:-:S11]  /*25fd0*/  PLOP3.LUT P6, PT, PT, PT, PT, 0x8, 0x0 ;  /* 0x000000000000781c */ /* 0x000fd60003fce170 */
[----:B------:R-:W-:Y:S05]  /*25fe0*/  @P0 BRA `(.L_x_651) ;  /* 0x00000000000c0947 */ /* 0x000fea0003800000 */
[----:B------:R-:W-:-:S03]  /*25ff0*/  UMOV UR4, 0xffffffff ;  /* 0xffffffff00047882 */ /* 0x000fc60000000000 */
[----:B------:R-:W-:Y:S05]  /*26000*/  BRA.DIV UR4, `(.L_x_652) ;  /* 0x000000a204687947 */ /* 0x000fea000b800000 */
[----:B------:R-:W-:-:S13]  /*26010*/  ELECT P6, URZ, PT ;  /* 0x00000000003f782f */ /* 0x000fda00038c0000 */
.L_x_651:
[----:B0-----:R-:W2:Y:S01]  /*26020*/  LDL R7, [R1+0x38] ;  /* 0x0000380001077983 */ /* 0x001ea20000100800 */
[----:B------:R-:W-:Y:S01]  /*26030*/  BSSY B1, `(.L_x_653) ;  /* 0x0000008000017945 */ /* 0x000fe20003800000 */
[----:B--2---:R-:W-:-:S05]  /*26040*/  VIADD R7, R7, 0x1 ;  /* 0x0000000107077836 */ /* 0x004fca0000000000 */
[----:B------:R-:W-:-:S04]  /*26050*/  LEA.HI R8, R7, R7, RZ, 0x1 ;  /* 0x0000000707087211 */ /* 0x000fc800078f08ff */
[----:B------:R-:W-:-:S05]  /*26060*/  LOP3.LUT R8, R8, 0xfffffffe, RZ, 0xc0, !PT ;  /* 0xfffffffe08087812 */ /* 0x000fca00078ec0ff */
[----:B------:R-:W-:-:S05]  /*26070*/  IMAD.IADD R7, R7, 0x1, -R8 ;  /* 0x0000000107077824 */ /* 0x000fca00078e0a08 */
[----:B------:R-:W-:-:S04]  /*26080*/  SHF.L.U32 R7, R7, 0x1f, RZ ;  /* 0x0000001f07077819 */ /* 0x000fc800000006ff */
[----:B------:R-:W0:Y:S02]  /*26090*/  SYNCS.PHASECHK.TRANS64.TRYWAIT P0, [R22+URZ+0x29820], R7 ;  /* 0x02982007160075a7 */ /* 0x000e24000800017f */
[----:B0-----:R-:W-:Y:S05]  /*260a0*/  @!P0 BRA `(.L_x_654) ;  /* 0x000000a000608947 */ /* 0x001fea0003800000 */
.L_x_928:
[----:B------:R-:W-:Y:S05]  /*260b0*/  BSYNC B1 ;  /* 0x0000000000017941 */ /* 0x000fea0003800000 */
.L_x_653:
[----:B------:R-:W-:Y:S04]  /*260c0*/  BSSY B1, `(.L_x_655) ;  /* 0x000006c000017945 */ /* 0x000fe80003800000 */
[----:B------:R-:W-:Y:S05]  /*260d0*/  @!P6 BRA `(.L_x_656) ;  /* 0x0000000400a8e947 */ /* 0x000fea0003800000 */
[----:B------:R-:W-:Y:S01]  /*260e0*/  IMAD R10, R28, 0x8, R22 ;  /* 0x000000081c0a7824 */ /* 0x000fe200078e0216 */
[----:B------:R-:W-:Y:S01]  /*260f0*/  SHF.L.U32 R12, R35, 0x1f, RZ ;  /* 0x0000001f230c7819 */ /* 0x000fe200000006ff */
[----:B------:R-:W1:Y:S01]  /*26100*/  S2R R8, SR_TID.X ;  /* 0x0000000000087919 */ /* 0x000e620000002100 */
[----:B------:R-:W-:Y:S02]  /*26110*/  BSSY B2, `(.L_x_657) ;  /* 0x0000005000027945 */ /* 0x000fe40003800000 */
[----:B------:R-:W2:Y:S01]  /*26120*/  SYNCS.PHASECHK.TRANS64.TRYWAIT P0, [R10+URZ+0x298a0], R12 ;  /* 0x0298a00c0a0075a7 */ /* 0x000ea2000800017f */
[----:B-1----:R-:W-:-:S04]  /*26130*/  LOP3.LUT R8, R8, 0x7f, RZ, 0xc0, !PT ;  /* 0x0000007f08087812 */ /* 0x002fc800078ec0ff */
[----:B------:R-:W-:Y:S01]  /*26140*/  ISETP.NE.AND P2, PT, R8, RZ, PT ;  /* 0x000000ff0800720c */ /* 0x000fe20003f45270 */
[----:B--2---:R-:W-:-:S12]  /*26150*/  @!P0 BRA `(.L_x_658) ;  /* 0x000000a000488947 */ /* 0x004fd80003800000 */
.L_x_929:
[----:B------:R-:W-:Y:S05]  /*26160*/  BSYNC B2 ;  /* 0x0000000000027941 */ /* 0x000fea0003800000 */
.L_x_657:
[----:B------:R-:W-:Y:S04]  /*26170*/  BSSY B2, `(.L_x_659) ;  /* 0x0000009000027945 */ /* 0x000fe80003800000 */
[----:B------:R-:W-:Y:S05]  /*26180*/  @P2 BRA `(.L_x_660) ;  /* 0x00000000001c2947 */ /* 0x000fea0003800000 */
[----:B0-----:R-:W0:Y:S02]  /*26190*/  S2R R7, SR_TID.X ;  /* 0x0000000000077919 */ /* 0x001e240000002100 */
[----:B0-----:R-:W-:Y:S02]  /*261a0*/  LOP3.LUT R8, R7, 0x1f, RZ, 0xc0, !PT ;  /* 0x0000001f07087812 */ /* 0x001fe400078ec0ff */
[----:B------:R-:W-:Y:S02]  /*261b0*/  MOV R7, 0x7800 ;  /* 0x0000780000077802 */ /* 0x000fe40000000f00 */
[----:B------:R-:W-:Y:S02]  /*261c0*/  ISETP.NE.AND P0, PT, R8, RZ, PT ;  /* 0x000000ff0800720c */ /* 0x000fe40003f05270 */
[----:B------:R2:W-:Y:S11]  /*261d0*/  SYNCS.ARRIVE.TRANS64 RZ, [R10+URZ+0x29890], R7 ;  /* 0x029890070aff79a7 */ /* 0x0005f6000800003f */
[----:B--2---:R-:W-:Y:S05]  /*261e0*/  @!P0 BRA `(.L_x_660) ;  /* 0x0000000000048947 */ /* 0x004fea0003800000 */
[----:B------:R-:W-:Y:S01]  /*261f0*/  BPT.TRAP 0x1 ;  /* 0x000000040000795c */ /* 0x000fe20000300000 */
.L_x_660:
[----:B------:R-:W-:Y:S05]  /*26200*/  BSYNC B2 ;  /* 0x0000000000027941 */ /* 0x000fea0003800000 */
.L_x_659:
[----:B------:R-:W-:Y:S01]  /*26210*/  IMAD.MOV.U32 R13, RZ, RZ, RZ ;  /* 0x000000ffff0d7224 */ /* 0x000fe200078e00ff */
[----:B------:R-:W-:Y:S01]  /*26220*/  UIADD3 UR4, UP0, UR40, 0x570, URZ ;  /* 0x0000057028047890 */ /* 0x000fe2000ff1e03f */
[----:B------:R-:W-:Y:S01]  /*26230*/  IMAD R9, R28, 0x7800, R22 ;  /* 0x000078001c097824 */ /* 0x000fe200078e0216 */
[----:B------:R-:W-:Y:S01]  /*26240*/  PLOP3.LUT P0, PT, PT, PT, PT, 0x80, 0x0 ;  /* 0x000000000000781c */ /* 0x000fe20003f0f070 */
[----:B------:R-:W-:Y:S01]  /*26250*/  IMAD R8, R6, 0xa0, R0 ;  /* 0x000000a006087824 */ /* 0x000fe200078e0200 */
[----:B------:R-:W-:Y:S01]  /*26260*/  R2UR UR10, R13 ;  /* 0x000000000d0a72ca */ /* 0x000fe200000e0000 */
[----:B0-----:R-:W-:Y:S01]  /*26270*/  VIADD R7, R10, 0x29890 ;  /* 0x000298900a077836 */ /* 0x001fe20000000000 */
[----:B------:R-:W-:Y:S01]  /*26280*/  IADD3 R11, R9, 0x1a400, RZ ;  /* 0x0001a400090b7810 */ /* 0x000fe20007ffe0ff */
[----:B------:R-:W-:Y:S01]  /*26290*/  VIADD R8, R8, 0xffffff60 ;  /* 0xffffff6008087836 */ /* 0x000fe20000000000 */
[----:B------:R-:W-:Y:S01]  /*262a0*/  UIADD3.X UR5, URZ, UR41, URZ, UP0, !UPT ;  /* 0x000000293f057290 */ /* 0x000fe200087fe43f */
[----:B------:R-:W-:Y:S01]  /*262b0*/  UMOV UR6, 0x0 ;  /* 0x0000000000067882 */ /* 0x000fe20000000000 */
[----:B------:R-:W-:-:S10]  /*262c0*/  UMOV UR7, 0x12f00000 ;  /* 0x12f0000000077882 */ /* 0x000fd40000000000 */
.L_x_661:
[----:B------:R-:W-:-:S13]  /*262d0*/  @P0 ELECT P3, URZ, PT ;  /* 0x00000000003f082f */ /* 0x000fda0003860000 */
[----:B------:R-:W-:Y:S02]  /*262e0*/  @P3 R2UR UR13, R2 ;  /* 0x00000000020d32ca */ /* 0x000fe400000e0000 */
[----:B------:R-:W-:Y:S02]  /*262f0*/  @P3 R2UR UR12, R18 ;  /* 0x00000000120c32ca */ /* 0x000fe400000e0000 */
[----:B------:R-:W-:Y:S02]  /*26300*/  @P3 R2UR UR11, R8 ;  /* 0x00000000080b32ca */ /* 0x000fe400000e0000 */
[----:B------:R-:W-:Y:S02]  /*26310*/  @P3 R2UR UR9, R7 ;  /* 0x00000000070932ca */ /* 0x000fe400000e0000 */
[----:B------:R-:W-:Y:S02]  /*26320*/  @P3 R2UR UR8, R11 ;  /* 0x000000000b0832ca */ /* 0x000fe400000e0000 */
[----:B------:R-:W-:-:S02]  /*26330*/  @P3 PLOP3.LUT P0, PT, P3, PT, PT, 0x8, 0x0 ;  /* 0x000000000000381c */ /* 0x000fc40001f0e170 */
[----:B------:R-:W-:-:S09]  /*26340*/  PLOP3.LUT P3, PT, PT, PT, PT, 0x8, 0x0 ;  /* 0x000000000000781c */ /* 0x000fd20003f6e170 */
[----:B------:R0:W-:Y:S02]  /*26350*/  UTMALDG.4D [UR8], [UR4], desc[UR6] ;  /* 0x00000608040075b4 */ /* 0x0001e40008019000 */
[----:B0-----:R-:W-:Y:S05]  /*26360*/  @P0 BRA.U.ANY `(.L_x_661) ;  /* 0xfffffffd00d80947 */ /* 0x001fea000393ffff */
[----:B------:R-:W-:Y:S01]  /*26370*/  PLOP3.LUT P0, PT, PT, PT, PT, 0x80, 0x0 ;  /* 0x000000000000781c */ /* 0x000fe20003f0f070 */
[----:B------:R-:W-:Y:S01]  /*26380*/  VIADD R11, R9, 0x1cc00 ;  /* 0x0001cc00090b7836 */ /* 0x000fe20000000000 */
[----:B------:R-:W-:Y:S01]  /*26390*/  UMOV UR6, 0x0 ;  /* 0x0000000000067882 */ /* 0x000fe20000000000 */
[----:B------:R-:W-:Y:S01]  /*263a0*/  UMOV UR7, 0x12f00000 ;  /* 0x12f0000000077882 */ /* 0x000fe20000000000 */
[----:B------:R-:W-:-:S09]  /*263b0*/  UMOV UR10, 0x40 ;  /* 0x00000040000a7882 */ /* 0x000fd20000000000 */
.L_x_662:
        /* <DEDUP_REMOVED lines=15> */
.L_x_663:
        /* <DEDUP_REMOVED lines=10> */
[----:B------:R-:W0:Y:S01]  /*26550*/  SYNCS.PHASECHK.TRANS64.TRYWAIT P0, [R10+URZ+0x298c0], R12 ;  /* 0x0298c00c0a0075a7 */ /* 0x000e22000800017f */
[----:B------:R-:W-:Y:S04]  /*26560*/  BSSY B2, `(.L_x_664) ;  /* 0x0000002000027945 */ /* 0x000fe80003800000 */
[----:B0-----:R-:W-:Y:S05]  /*26570*/  @!P0 BRA `(.L_x_665) ;  /* 0x0000009c00548947 */ /* 0x001fea0003800000 */
.L_x_930:
[----:B------:R-:W-:Y:S05]  /*26580*/  BSYNC B2 ;  /* 0x0000000000027941 */ /* 0x000fea0003800000 */
.L_x_664:
[----:B------:R-:W-:Y:S01]  /*26590*/  BSSY B2, `(.L_x_666) ;  /* 0x000000b000027945 */ /* 0x000fe20003800000 */
[----:B------:R-:W-:Y:S01]  /*265a0*/  IMAD.MOV.U32 R14, RZ, RZ, 0x0 ;  /* 0x00000000ff0e7424 */ /* 0x000fe200078e00ff */
[----:B------:R-:W-:Y:S02]  /*265b0*/  MOV R15, 0x12f00000 ;  /* 0x12f00000000f7802 */ /* 0x000fe40000000f00 */
[----:B------:R-:W-:Y:S05]  /*265c0*/  @P2 BRA `(.L_x_667) ;  /* 0x00000000001c2947 */ /* 0x000fea0003800000 */
[----:B------:R-:W2:Y:S02]  /*265d0*/  S2R R7, SR_TID.X ;  /* 0x0000000000077919 */ /* 0x000ea40000002100 */
[----:B--2---:R-:W-:Y:S01]  /*265e0*/  LOP3.LUT R9, R7, 0x1f, RZ, 0xc0, !PT ;  /* 0x0000001f07097812 */ /* 0x004fe200078ec0ff */
[----:B------:R-:W-:-:S03]  /*265f0*/  IMAD.MOV.U32 R7, RZ, RZ, 0x5000 ;  /* 0x00005000ff077424 */ /* 0x000fc600078e00ff */
[----:B------:R-:W-:Y:S01]  /*26600*/  ISETP.NE.AND P0, PT, R9, RZ, PT ;  /* 0x000000ff0900720c */ /* 0x000fe20003f05270 */
[----:B------:R2:W-:-:S12]  /*26610*/  SYNCS.ARRIVE.TRANS64 RZ, [R10+URZ+0x298b0], R7 ;  /* 0x0298b0070aff79a7 */ /* 0x0005d8000800003f */
[----:B--2---:R-:W-:Y:S05]  /*26620*/  @!P0 BRA `(.L_x_667) ;  /* 0x0000000000048947 */ /* 0x004fea0003800000 */
[----:B------:R-:W-:Y:S01]  /*26630*/  BPT.TRAP 0x1 ;  /* 0x000000040000795c */ /* 0x000fe20000300000 */
.L_x_667:
[----:B------:R-:W-:Y:S05]  /*26640*/  BSYNC B2 ;  /* 0x0000000000027941 */ /* 0x000fea0003800000 */
.L_x_666:
[----:B------:R-:W-:Y:S01]  /*26650*/  R2UR UR10, R13 ;  /* 0x000000000d0a72ca */ /* 0x000fe200000e0000 */
[----:B------:R-:W-:Y:S01]  /*26660*/  IMAD R7, R28, 0x5000, R22 ;  /* 0x000050001c077824 */ /* 0x000fe200078e0216 */
[----:B------:R-:W-:Y:S01]  /*26670*/  R2UR UR6, R14 ;  /* 0x000000000e0672ca */ /* 0x000fe200000e0000 */
[----:B------:R-:W-:Y:S01]  /*26680*/  UIADD3 UR4, UP0, UR40, 0x670, URZ ;  /* 0x0000067028047890 */ /* 0x000fe2000ff1e03f */
[----:B------:R-:W-:Y:S01]  /*26690*/  R2UR UR7, R15 ;  /* 0x000000000f0772ca */ /* 0x000fe200000e0000 */
[----:B01----:R-:W-:Y:S01]  /*266a0*/  VIADD R10, R10, 0x298b0 ;  /* 0x000298b00a0a7836 */ /* 0x003fe20000000000 */
[----:B------:R-:W-:Y:S01]  /*266b0*/  PLOP3.LUT P0, PT, PT, PT, PT, 0x80, 0x0 ;  /* 0x000000000000781c */ /* 0x000fe20003f0f070 */
[----:B------:R-:W-:Y:S01]  /*266c0*/  VIADD R7, R7, 0xa400 ;  /* 0x0000a40007077836 */ /* 0x000fe20000000000 */
[----:B------:R-:W-:-:S12]  /*266d0*/  UIADD3.X UR5, URZ, UR41, URZ, UP0, !UPT ;  /* 0x000000293f057290 */ /* 0x000fd800087fe43f */
.L_x_668:
        /* <DEDUP_REMOVED lines=9> */
[----:B-1----:R-:W-:Y:S05]  /*26770*/  @P0 BRA.U.ANY `(.L_x_668) ;  /* 0xfffffffd00d80947 */ /* 0x002fea000393ffff */
.L_x_656:
[----:B------:R-:W-:Y:S05]  /*26780*/  BSYNC B1 ;  /* 0x0000000000017941 */ /* 0x000fea0003800000 */
.L_x_655:
[----:B------:R-:W-:Y:S01]  /*26790*/  VIADD R11, R6, 0xfffffffe ;  /* 0xfffffffe060b7836 */ /* 0x000fe20000000000 */
[----:B------:R-:W-:Y:S02]  /*267a0*/  IADD3 R28, R28, 0x1, RZ ;  /* 0x000000011c1c7810 */ /* 0x000fe40007ffe0ff */
[----:B------:R-:W-:Y:S02]  /*267b0*/  PLOP3.LUT P0, PT, PT, PT, PT, 0x8, 0x0 ;  /* 0x000000000000781c */ /* 0x000fe40003f0e170 */
[----:B------:R-:W-:Y:S02]  /*267c0*/  ISETP.GE.AND P3, PT, R11, R3, PT ;  /* 0x000000030b00720c */ /* 0x000fe40003f66270 */
[----:B------:R-:W-:-:S04]  /*267d0*/  ISETP.NE.AND P2, PT, R28, 0x2, PT ;  /* 0x000000021c00780c */ /* 0x000fc80003f45270 */
[----:B------:R-:W-:Y:S02]  /*267e0*/  SEL R6, RZ, 0x1, P2 ;  /* 0x00000001ff067807 */ /* 0x000fe40001000000 */
[----:B------:R-:W-:Y:S02]  /*267f0*/  SEL R28, R28, RZ, P2 ;  /* 0x000000ff1c1c7207 */ /* 0x000fe40001000000 */
[----:B------:R-:W-:-:S03]  /*26800*/  LOP3.LUT R35, R35, R6, RZ, 0x3c, !PT ;  /* 0x0000000623237212 */ /* 0x000fc600078e3cff */
[----:B------:R-:W-:Y:S05]  /*26810*/  @!P3 BRA `(.L_x_649) ;  /* 0x0000000400d4b947 */ /* 0x000fea0003800000 */
.L_x_683:
[----:B------:R-:W-:Y:S05]  /*26820*/  YIELD ;  /* 0x0000000000007946 */ /* 0x000fea0003800000 */
        /* <DEDUP_REMOVED lines=10> */
.L_x_931:
[----:B------:R-:W-:Y:S05]  /*268d0*/  BSYNC B2 ;  /* 0x0000000000027941 */ /* 0x000fea0003800000 */
.L_x_671:
[----:B------:R-:W-:Y:S04]  /*268e0*/  BSSY B2, `(.L_x_673) ;  /* 0x0000009000027945 */ /* 0x000fe80003800000 */
[----:B------:R-:W-:Y:S05]  /*268f0*/  @P3 BRA `(.L_x_674) ;  /* 0x00000000001c3947 */ /* 0x000fea0003800000 */
[----:B------:R-:W0:Y:S02]  /*26900*/  S2R R6, SR_TID.X ;  /* 0x0000000000067919 */ /* 0x000e240000002100 */
[----:B0-----:R-:W-:Y:S01]  /*26910*/  LOP3.LUT R7, R6, 0x1f, RZ, 0xc0, !PT ;  /* 0x0000001f06077812 */ /* 0x001fe200078ec0ff */
[----:B------:R-:W-:-:S03]  /*26920*/  IMAD.MOV.U32 R6, RZ, RZ, 0x7800 ;  /* 0x00007800ff067424 */ /* 0x000fc600078e00ff */
[----:B------:R-:W-:Y:S01]  /*26930*/  ISETP.NE.AND P2, PT, R7, RZ, PT ;  /* 0x000000ff0700720c */ /* 0x000fe20003f45270 */
[----:B------:R2:W-:-:S12]  /*26940*/  SYNCS.ARRIVE.TRANS64 RZ, [R10+URZ+0x29890], R6 ;  /* 0x029890060aff79a7 */ /* 0x0005d8000800003f */
[----:B--2---:R-:W-:Y:S05]  /*26950*/  @!P2 BRA `(.L_x_674) ;  /* 0x000000000004a947 */ /* 0x004fea0003800000 */
[----:B------:R-:W-:Y:S01]  /*26960*/  BPT.TRAP 0x1 ;  /* 0x000000040000795c */ /* 0x000fe20000300000 */
.L_x_674:
[----:B------:R-:W-:Y:S05]  /*26970*/  BSYNC B2 ;  /* 0x0000000000027941 */ /* 0x000fea0003800000 */
.L_x_673:
[----:B------:R-:W-:Y:S01]  /*26980*/  MOV R13, RZ ;  /* 0x000000ff000d7202 */ /* 0x000fe20000000f00 */
[----:B------:R-:W-:Y:S01]  /*26990*/  IMAD R8, R28, 0x7800, R22 ;  /* 0x000078001c087824 */ /* 0x000fe200078e0216 */
[----:B------:R-:W-:Y:S01]  /*269a0*/  UIADD3 UR4, UP0, UR40, 0x570, URZ ;  /* 0x0000057028047890 */ /* 0x000fe2000ff1e03f */
[----:B------:R-:W-:Y:S01]  /*269b0*/  PLOP3.LUT P2, PT, PT, PT, PT, 0x80, 0x0 ;  /* 0x000000000000781c */ /* 0x000fe20003f4f070 */
[----:B0-----:R-:W-:Y:S01]  /*269c0*/  IMAD R7, R11, 0xa0, R0 ;  /* 0x000000a00b077824 */ /* 0x001fe200078e0200 */
[----:B------:R-:W-:Y:S01]  /*269d0*/  R2UR UR10, R13 ;  /* 0x000000000d0a72ca */ /* 0x000fe200000e0000 */
[----:B------:R-:W-:Y:S01]  /*269e0*/  VIADD R6, R10, 0x29890 ;  /* 0x000298900a067836 */ /* 0x000fe20000000000 */
[----:B------:R-:W-:Y:S01]  /*269f0*/  UIADD3.X UR5, URZ, UR41, URZ, UP0, !UPT ;  /* 0x000000293f057290 */ /* 0x000fe200087fe43f */
[----:B------:R-:W-:Y:S01]  /*26a00*/  VIADD R12, R8, 0x1a400 ;  /* 0x0001a400080c7836 */ /* 0x000fe20000000000 */
[----:B------:R-:W-:Y:S01]  /*26a10*/  UMOV UR6, 0x0 ;  /* 0x0000000000067882 */ /* 0x000fe20000000000 */
[----:B------:R-:W-:-:S10]  /*26a20*/  UMOV UR7, 0x12f00000 ;  /* 0x12f0000000077882 */ /* 0x000fd40000000000 */
.L_x_675:
        /* <DEDUP_REMOVED lines=15> */
.L_x_676:
        /* <DEDUP_REMOVED lines=11> */
[----:B------:R-:W-:Y:S01]  /*26bd0*/  UMOV UR6, 0x0 ;  /* 0x0000000000067882 */ /* 0x000fe20000000000 */
[----:B------:R-:W-:Y:S01]  /*26be0*/  IADD3 R8, R8, 0x1f400, RZ ;  /* 0x0001f40008087810 */ /* 0x000fe20007ffe0ff */
[----:B------:R-:W-:Y:S01]  /*26bf0*/  UMOV UR7, 0x12f00000 ;  /* 0x12f0000000077882 */ /* 0x000fe20000000000 */
[----:B------:R-:W-:-:S09]  /*26c00*/  UMOV UR10, 0x80 ;  /* 0x00000080000a7882 */ /* 0x000fd20000000000 */
.L_x_677:
        /* <DEDUP_REMOVED lines=13> */
.L_x_932:
[----:B------:R-:W-:Y:S05]  /*26ce0*/  BSYNC B2 ;  /* 0x0000000000027941 */ /* 0x000fea0003800000 */
.L_x_678:
[----:B------:R-:W-:Y:S01]  /*26cf0*/  BSSY B2, `(.L_x_680) ;  /* 0x000000b000027945 */ /* 0x000fe20003800000 */
[----:B------:R-:W-:Y:S02]  /*26d00*/  IMAD.MOV.U32 R8, RZ, RZ, 0x0 ;  /* 0x00000000ff087424 */ /* 0x000fe400078e00ff */
[----:B01----:R-:W-:Y:S01]  /*26d10*/  IMAD.MOV.U32 R9, RZ, RZ, 0x12f00000 ;  /* 0x12f00000ff097424 */ /* 0x003fe200078e00ff */
[----:B------:R-:W-:Y:S06]  /*26d20*/  @P3 BRA `(.L_x_681) ;  /* 0x00000000001c3947 */ /* 0x000fec0003800000 */
[----:B------:R-:W0:Y:S02]  /*26d30*/  S2R R6, SR_TID.X ;  /* 0x0000000000067919 */ /* 0x000e240000002100 */
[----:B0-----:R-:W-:Y:S01]  /*26d40*/  LOP3.LUT R12, R6, 0x1f, RZ, 0xc0, !PT ;  /* 0x0000001f060c7812 */ /* 0x001fe200078ec0ff */
[----:B------:R-:W-:-:S03]  /*26d50*/  IMAD.MOV.U32 R6, RZ, RZ, 0x5000 ;  /* 0x00005000ff067424 */ /* 0x000fc600078e00ff */
[----:B------:R-:W-:Y:S01]  /*26d60*/  ISETP.NE.AND P2, PT, R12, RZ, PT ;  /* 0x000000ff0c00720c */ /* 0x000fe20003f45270 */
[----:B------:R0:W-:-:S12]  /*26d70*/  SYNCS.ARRIVE.TRANS64 RZ, [R10+URZ+0x298b0], R6 ;  /* 0x0298b0060aff79a7 */ /* 0x0001d8000800003f */
[----:B0-----:R-:W-:Y:S05]  /*26d80*/  @!P2 BRA `(.L_x_681) ;  /* 0x000000000004a947 */ /* 0x001fea0003800000 */
[----:B------:R-:W-:Y:S01]  /*26d90*/  BPT.TRAP 0x1 ;  /* 0x000000040000795c */ /* 0x000fe20000300000 */
.L_x_681:
[----:B------:R-:W-:Y:S05]  /*26da0*/  BSYNC B2 ;  /* 0x0000000000027941 */ /* 0x000fea0003800000 */
.L_x_680:
[----:B------:R-:W-:Y:S01]  /*26db0*/  R2UR UR10, R13 ;  /* 0x000000000d0a72ca */ /* 0x000fe200000e0000 */
[----:B------:R-:W-:Y:S01]  /*26dc0*/  IMAD R6, R28, 0x5000, R22 ;  /* 0x000050001c067824 */ /* 0x000fe200078e0216 */
[----:B------:R-:W-:Y:S01]  /*26dd0*/  R2UR UR6, R8 ;  /* 0x00000000080672ca */ /* 0x000fe200000e0000 */
[----:B------:R-:W-:Y:S01]  /*26de0*/  UIADD3 UR4, UP0, UR40, 0x670, URZ ;  /* 0x0000067028047890 */ /* 0x000fe2000ff1e03f */
[----:B------:R-:W-:Y:S01]  /*26df0*/  R2UR UR7, R9 ;  /* 0x00000000090772ca */ /* 0x000fe200000e0000 */
[----:B------:R-:W-:Y:S01]  /*26e00*/  VIADD R6, R6, 0xa400 ;  /* 0x0000a40006067836 */ /* 0x000fe20000000000 */
[----:B------:R-:W-:Y:S01]  /*26e10*/  PLOP3.LUT P2, PT, PT, PT, PT, 0x80, 0x0 ;  /* 0x000000000000781c */ /* 0x000fe20003f4f070 */
[----:B------:R-:W-:Y:S01]  /*26e20*/  UIADD3.X UR5, URZ, UR41, URZ, UP0, !UPT ;  /* 0x000000293f057290 */ /* 0x000fe200087fe43f */
[----:B------:R-:W-:-:S11]  /*26e30*/  IADD3 R10, R10, 0x298b0, RZ ;  /* 0x000298b00a0a7810 */ /* 0x000fd60007ffe0ff */
.L_x_682:
        /* <DEDUP_REMOVED lines=10> */
.L_x_670:
[----:B------:R-:W-:Y:S05]  /*26ee0*/  BSYNC B1 ;  /* 0x0000000000017941 */ /* 0x000fea0003800000 */
.L_x_669:
[C---:B------:R-:W-:Y:S01]  /*26ef0*/  ISETP.GT.AND P3, PT, R11.reuse, R3, PT ;  /* 0x000000030b00720c */ /* 0x040fe20003f64270 */
[----:B------:R-:W-:Y:S02]  /*26f00*/  VIADD R28, R28, 0x1 ;  /* 0x000000011c1c7836 */ /* 0x000fe40000000000 */
[----:B------:R-:W-:-:S03]  /*26f10*/  VIADD R11, R11, 0xffffffff ;  /* 0xffffffff0b0b7836 */ /* 0x000fc60000000000 */
[----:B------:R-:W-:-:S04]  /*26f20*/  ISETP.NE.AND P2, PT, R28, 0x2, PT ;  /* 0x000000021c00780c */ /* 0x000fc80003f45270 */
[----:B------:R-:W-:Y:S02]  /*26f30*/  SEL R6, RZ, 0x1, P2 ;  /* 0x00000001ff067807 */ /* 0x000fe40001000000 */
[----:B------:R-:W-:Y:S02]  /*26f40*/  SEL R28, R28, RZ, P2 ;  /* 0x000000ff1c1c7207 */ /* 0x000fe40001000000 */
[----:B------:R-:W-:Y:S01]  /*26f50*/  LOP3.LUT R35, R35, R6, RZ, 0x3c, !PT ;  /* 0x0000000623237212 */ /* 0x000fe200078e3cff */
[----:B------:R-:W-:Y:S06]  /*26f60*/  @P3 BRA `(.L_x_683) ;  /* 0xfffffff8002c3947 */ /* 0x000fec000383ffff */
.L_x_649:
[----:B------:R-:W-:Y:S05]  /*26f70*/  BSYNC B0 ;  /* 0x0000000000007941 */ /* 0x000fea0003800000 */
.L_x_648:
[----:B------:R-:W-:Y:S05]  /*26f80*/  @!P0 WARPSYNC.ALL ;  /* 0x0000000000008948 */ /* 0x000fea0003800000 */
[----:B------:R-:W-:Y:S01]  /*26f90*/  @!P0 BAR.SYNC.DEFER_BLOCKING 0xc, 0x180 ;  /* 0x0306000000008b1d */ /* 0x000fe20000010000 */
[----:B------:R-:W-:-:S05]  /*26fa0*/  MOV R29, RZ ;  /* 0x000000ff001d7202 */ /* 0x000fca0000000f00 */
[----:B------:R-:W-:Y:S04]  /*26fb0*/  BSSY B0, `(.L_x_684) ;  /* 0x000001e000007945 */ /* 0x000fe80003800000 */
[----:B------:R-:W-:Y:S05]  /*26fc0*/  @!P1 BRA `(.L_x_685) ;  /* 0x0000000000709947 */ /* 0x000fea0003800000 */
[----:B------:R-:W-:-:S13]  /*26fd0*/  ISETP.NE.AND P0, PT, R5, RZ, PT ;  /* 0x000000ff0500720c */ /* 0x000fda0003f05270 */
[----:B------:R-:W1:Y:S02]  /*26fe0*/  @!P0 LDC R5, c[0x0][0x9f0] ;  /* 0x00027c00ff058b82 */ /* 0x000e640000000800 */
[-C--:B-1----:R-:W-:Y:S02]  /*26ff0*/  IABS R0, R5.reuse ;  /* 0x0000000500007213 */ /* 0x082fe40000000000 */
[----:B0-----:R-:W-:Y:S02]  /*27000*/  IABS R7, R5 ;  /* 0x0000000500077213 */ /* 0x001fe40000000000 */
[----:B------:R-:W0:Y:S02]  /*27010*/  I2F.RP R2, R0 ;  /* 0x0000000000027306 */ /* 0x000e240000209400 */
[----:B------:R-:W-:-:S06]  /*27020*/  IADD3 R7, RZ, -R7, RZ ;  /* 0x80000007ff077210 */ /* 0x000fcc0007ffe0ff */
[----:B0-----:R-:W0:Y:S02]  /*27030*/  MUFU.RCP R2, R2 ;  /* 0x0000000200027308 */ /* 0x001e240000001000 */
[----:B0-----:R-:W-:-:S06]  /*27040*/  VIADD R2, R2, 0xffffffe ;  /* 0x0ffffffe02027836 */ /* 0x001fcc0000000000 */
[----:B------:R-:W0:Y:S02]  /*27050*/  F2I.FTZ.U32.TRUNC.NTZ R3, R2 ;  /* 0x0000000200037305 */ /* 0x000e24000021f000 */
[----:B0-----:R-:W-:-:S04]  /*27060*/  IMAD.MOV R2, RZ, RZ, -R3 ;  /* 0x000000ffff027224 */ /* 0x001fc800078e0a03 */
[----:B------:R-:W-:Y:S02]  /*27070*/  IMAD R6, R2, R0, RZ ;  /* 0x0000000002067224 */ /* 0x000fe400078e02ff */
[----:B------:R-:W-:-:S04]  /*27080*/  IMAD.MOV.U32 R2, RZ, RZ, RZ ;  /* 0x000000ffff027224 */ /* 0x000fc800078e00ff */
[----:B------:R-:W-:Y:S01]  /*27090*/  IMAD.HI.U32 R6, R3, R6, R2 ;  /* 0x0000000603067227 */ /* 0x000fe200078e0002 */
[----:B------:R-:W-:-:S04]  /*270a0*/  IADD3 R3, R4, -0x1, R5 ;  /* 0xffffffff04037810 */ /* 0x000fc80007ffe005 */
[----:B------:R-:W-:Y:S02]  /*270b0*/  IABS R2, R3 ;  /* 0x0000000300027213 */ /* 0x000fe40000000000 */
[----:B------:R-:W-:-:S03]  /*270c0*/  LOP3.LUT R3, R3, R5, RZ, 0x3c, !PT ;  /* 0x0000000503037212 */ /* 0x000fc600078e3cff */
[----:B------:R-:W-:Y:S01]  /*270d0*/  IMAD.HI.U32 R6, R6, R2, RZ ;  /* 0x0000000206067227 */ /* 0x000fe200078e00ff */
[----:B------:R-:W-:-:S03]  /*270e0*/  ISETP.GE.AND P2, PT, R3, RZ, PT ;  /* 0x000000ff0300720c */ /* 0x000fc60003f46270 */
[----:B------:R-:W-:-:S05]  /*270f0*/  IMAD R2, R6, R7, R2 ;  /* 0x0000000706027224 */ /* 0x000fca00078e0202 */
[----:B------:R-:W-:-:S13]  /*27100*/  ISETP.GT.U32.AND P1, PT, R0, R2, PT ;  /* 0x000000020000720c */ /* 0x000fda0003f24070 */
[----:B------:R-:W-:Y:S02]  /*27110*/  @!P1 IMAD.IADD R2, R2, 0x1, -R0 ;  /* 0x0000000102029824 */ /* 0x000fe400078e0a00 */
[----:B------:R-:W-:Y:S01]  /*27120*/  @!P1 VIADD R6, R6, 0x1 ;  /* 0x0000000106069836 */ /* 0x000fe20000000000 */
[----:B------:R-:W-:Y:S02]  /*27130*/  ISETP.NE.AND P1, PT, R5, RZ, PT ;  /* 0x000000ff0500720c */ /* 0x000fe40003f25270 */
[----:B------:R-:W-:-:S13]  /*27140*/  ISETP.GE.U32.AND P0, PT, R2, R0, PT ;  /* 0x000000000200720c */ /* 0x000fda0003f06070 */
[----:B------:R-:W-:-:S05]  /*27150*/  @P0 VIADD R6, R6, 0x1 ;  /* 0x0000000106060836 */ /* 0x000fca0000000000 */
[----:B------:R-:W-:Y:S02]  /*27160*/  @!P2 IADD3 R6, -R6, RZ, RZ ;  /* 0x000000ff0606a210 */ /* 0x000fe40007ffe1ff */
[----:B------:R-:W-:-:S05]  /*27170*/  @!P1 LOP3.LUT R6, RZ, R5, RZ, 0x33, !PT ;  /* 0x00000005ff069212 */ /* 0x000fca00078e33ff */
[----:B------:R-:W-:-:S07]  /*27180*/  IMAD.MOV.U32 R29, RZ, RZ, R6 ;  /* 0x000000ffff1d7224 */ /* 0x000fce00078e0006 */
.L_x_685:
[----:B------:R-:W-:Y:S05]  /*27190*/  BSYNC B0 ;  /* 0x0000000000007941 */ /* 0x000fea0003800000 */
.L_x_684:
[----:B------:R-:W-:-:S05]  /*271a0*/  IMAD R0, R20, R29, RZ ;  /* 0x0000001d14007224 */ /* 0x000fca00078e02ff */
[----:B------:R1:W-:Y:S01]  /*271b0*/  STL [R1+0xc], R0 ;  /* 0x00000c0001007387 */ /* 0x0003e20000100800 */
[----:B------:R-:W-:-:S04]  /*271c0*/  VIADDMNMX R29, R0, R29, R4, PT ;  /* 0x0000001d001d7246 */ /* 0x000fc80003800104 */
[----:B------:R-:W-:-:S13]  /*271d0*/  ISETP.GT.AND P0, PT, R29, R0, PT ;  /* 0x000000001d00720c */ /* 0x000fda0003f04270 */
[----:B-1----:R-:W-:Y:S05]  /*271e0*/  @P0 BRA `(.L_x_686) ;  /* 0x0000000000440947 */ /* 0x002fea0003800000 */
[----:B------:R-:W1:Y:S02]  /*271f0*/  S2R R0, SR_TID.X ;  /* 0x0000000000007919 */ /* 0x000e640000002100 */
[----:B-1----:R-:W-:-:S04]  /*27200*/  LOP3.LUT R0, R0, 0x7f, RZ, 0xc0, !PT ;  /* 0x0000007f00007812 */ /* 0x002fc800078ec0ff */
[----:B------:R-:W-:-:S13]  /*27210*/  ISETP.NE.AND P0, PT, R0, RZ, PT ;  /* 0x000000ff0000720c */ /* 0x000fda0003f05270 */
[----:B------:R-:W-:Y:S05]  /*27220*/  @P0 BRA `(.L_x_687) ;  /* 0x0000004400c40947 */ /* 0x000fea0003800000 */
[----:B------:R-:W1:Y:S01]  /*27230*/  S2R R5, SR_LANEID ;  /* 0x0000000000057919 */ /* 0x000e620000000000 */
[----:B------:R-:W-:Y:S01]  /*27240*/  VOTEU.ANY UR4, UPT, PT ;  /* 0x0000000000047886 */ /* 0x000fe200038e0100 */
[----:B------:R-:W2:Y:S01]  /*27250*/  LDC.64 R2, c[0x0][0xc60] ;  /* 0x00031800ff027b82 */ /* 0x000ea20000000a00 */
[----:B------:R-:W1:Y:S02]  /*27260*/  FLO.U32 R0, UR4 ;  /* 0x0000000400007d00 */ /* 0x000e6400080e0000 */
[----:B-1----:R-:W-:-:S06]  /*27270*/  ISETP.EQ.U32.AND P0, PT, R0, R5, PT ;  /* 0x000000050000720c */ /* 0x002fcc0003f02070 */
[----:B------:R-:W2:Y:S07]  /*27280*/  POPC R5, UR4 ;  /* 0x0000000400057d09 */ /* 0x000eae0008000000 */
[----:B--2---:R-:W2:Y:S01]  /*27290*/  @P0 ATOMG.E.ADD.STRONG.GPU PT, R3, desc[UR50][R2.64], R5 ;  /* 0x00000005020309a8 */ /* 0x004ea200081ee1f2 */
[----:B------:R-:W1:Y:S02]  /*272a0*/  S2R R4, SR_LTMASK ;  /* 0x0000000000047919 */ /* 0x000e640000003900 */
[----:B-1----:R-:W-:-:S04]  /*272b0*/  LOP3.LUT R4, R4, UR4, RZ, 0xc0, !PT ;  /* 0x0000000404047c12 */ /* 0x002fc8000f8ec0ff */
[----:B0-----:R-:W0:Y:S01]  /*272c0*/  POPC R7, R4 ;  /* 0x0000000400077309 */ /* 0x001e220000000000 */
[----:B--2---:R-:W0:Y:S02]  /*272d0*/  SHFL.IDX PT, R0, R3, R0, 0x1f ;  /* 0x00001f0003007589 */ /* 0x004e2400000e0000 */
[----:B0-----:R-:W-:Y:S01]  /*272e0*/  IADD3 R16, R0, UR38, R7 ;  /* 0x0000002600107c10 */ /* 0x001fe2000fffe007 */
[----:B------:R-:W-:Y:S06]  /*272f0*/  BRA `(.L_x_687) ;  /* 0x0000004400907947 */ /* 0x000fec0003800000 */
.L_x_686:
        /* <DEDUP_REMOVED lines=8> */
[----:B------:R-:W-:Y:S01]  /*27380*/  IMAD.U32 R4, RZ, RZ, UR6 ;  /* 0x00000006ff047e24 */ /* 0x000fe2000f8e00ff */
[----:B------:R-:W-:Y:S01]  /*27390*/  MOV R5, UR7 ;  /* 0x0000000700057c02 */ /* 0x000fe20008000f00 */
[----:B------:R-:W1:Y:S01]  /*273a0*/  LDC.64 R2, c[0x4][R2] ;  /* 0x0100000002027b82 */ /* 0x000e620000000a00 */
[----:B------:R-:W-:Y:S01]  /*273b0*/  IMAD.U32 R6, RZ, RZ, UR8 ;  /* 0x00000008ff067e24 */ /* 0x000fe2000f8e00ff */
[----:B------:R-:W-:Y:S01]  /*273c0*/  MOV R11, UR5 ;  /* 0x00000005000b7c02 */ /* 0x000fe20008000f00 */
[----:B0-----:R-:W-:Y:S02]  /*273d0*/  IMAD.U32 R7, RZ, RZ, UR9 ;  /* 0x00000009ff077e24 */ /* 0x001fe4000f8e00ff */
[----:B------:R-:W-:-:S02]  /*273e0*/  IMAD.U32 R10, RZ, RZ, UR4 ;  /* 0x00000004ff0a7e24 */ /* 0x000fc4000f8e00ff */
[----:B------:R-:W-:Y:S02]  /*273f0*/  IMAD.MOV.U32 R8, RZ, RZ, 0x70 ;  /* 0x00000070ff087424 */ /* 0x000fe400078e00ff */
[----:B------:R-:W-:Y:S02]  /*27400*/  IMAD.MOV.U32 R12, RZ, RZ, 0x1 ;  /* 0x00000001ff0c7424 */ /* 0x000fe400078e00ff */
[----:B------:R-:W-:-:S07]  /*27410*/  IMAD.MOV.U32 R13, RZ, RZ, RZ ;  /* 0x000000ffff0d7224 */ /* 0x000fce00078e00ff */
[----:B------:R-:W-:-:S07]  /*27420*/  LEPC R20, `(.L_x_689) ;  /* 0x000000001014794e */ /* 0x000fce0000000000 */
[----:B-1----:R-:W-:Y:S05]  /*27430*/  CALL.ABS.NOINC R2 ;  /* 0x0000000002007343 */ /* 0x002fea0003c00000 */
.L_x_689:
[----:B------:R-:W-:Y:S05]  /*27440*/  BSYNC B6 ;  /* 0x0000000000067941 */ /* 0x000fea0003800000 */
.L_x_688:
[----:B------:R-:W2:Y:S01]  /*27450*/  LDL.LU R31, [R1] ;  /* 0x00000000011f7983 */ /* 0x000ea20000300800 */
[----:B------:R-:W-:Y:S01]  /*27460*/  IADD3 R0, R22, 0xa400, RZ ;  /* 0x0000a40016007810 */ /* 0x000fe20007ffe0ff */
[----:B------:R-:W-:Y:S03]  /*27470*/  BSSY B6, `(.L_x_690) ;  /* 0x0000016000067945 */ /* 0x000fe60003800000 */
[----:B------:R-:W-:Y:S02]  /*27480*/  LOP3.LUT P0, RZ, R0, 0x3ff, RZ, 0xc0, !PT ;  /* 0x000003ff00ff7812 */ /* 0x000fe4000780c0ff */
[----:B--2---:R-:W-:-:S11]  /*27490*/  LOP3.LUT R31, R31, 0xfffffffe, RZ, 0xc0, !PT ;  /* 0xfffffffe1f1f7812 */ /* 0x004fd600078ec0ff */
[----:B------:R-:W-:-:S05]  /*274a0*/  @P0 LOP3.LUT R31, R31, 0x1, RZ, 0xfc, !PT ;  /* 0x000000011f1f0812 */ /* 0x000fca00078efcff */
[----:B------:R1:W-:Y:S01]  /*274b0*/  STL [R1], R31 ;  /* 0x0000001f01007387 */ /* 0x0003e20000100800 */
[----:B------:R-:W-:Y:S05]  /*274c0*/  @!P0 BRA `(.L_x_691) ;  /* 0x0000000000408947 */ /* 0x000fea0003800000 */
[----:B------:R-:W-:Y:S01]  /*274d0*/  MOV R2, 0x0 ;  /* 0x0000000000027802 */ /* 0x000fe20000000f00 */
[----:B------:R-:W-:Y:S01]  /*274e0*/  ULDC.64 UR6, c[0x4][0xc8] ;  /* 0x0100320000067ab9 */ /* 0x000fe20000000a00 */
[----:B------:R-:W-:Y:S01]  /*274f0*/  ULDC.64 UR8, c[0x4][0xd0] ;  /* 0x0100340000087ab9 */ /* 0x000fe20000000a00 */
[----:B------:R-:W-:Y:S01]  /*27500*/  ULDC.64 UR4, c[0x4][0x10] ;  /* 0x0100040000047ab9 */ /* 0x000fe20000000a00 */
[----:B------:R-:W-:Y:S01]  /*27510*/  IMAD.U32 R4, RZ, RZ, UR6 ;  /* 0x00000006ff047e24 */ /* 0x000fe2000f8e00ff */
[----:B0-----:R-:W-:Y:S01]  /*27520*/  MOV R7, UR9 ;  /* 0x0000000900077c02 */ /* 0x001fe20008000f00 */
[----:B------:R-:W0:Y:S01]  /*27530*/  LDC.64 R2, c[0x4][R2] ;  /* 0x0100000002027b82 */ /* 0x000e220000000a00 */
[----:B------:R-:W-:Y:S01]  /*27540*/  IMAD.U32 R5, RZ, RZ, UR7 ;  /* 0x00000007ff057e24 */ /* 0x000fe2000f8e00ff */
[----:B------:R-:W-:Y:S01]  /*27550*/  MOV R12, 0x1 ;  /* 0x00000001000c7802 */ /* 0x000fe20000000f00 */
[----:B------:R-:W-:Y:S02]  /*27560*/  IMAD.U32 R6, RZ, RZ, UR8 ;  /* 0x00000008ff067e24 */ /* 0x000fe4000f8e00ff */
[----:B------:R-:W-:-:S02]  /*27570*/  IMAD.U32 R10, RZ, RZ, UR4 ;  /* 0x00000004ff0a7e24 */ /* 0x000fc4000f8e00ff */
[----:B------:R-:W-:Y:S02]  /*27580*/  IMAD.U32 R11, RZ, RZ, UR5 ;  /* 0x00000005ff0b7e24 */ /* 0x000fe4000f8e00ff */
[----:B------:R-:W-:Y:S02]  /*27590*/  IMAD.MOV.U32 R8, RZ, RZ, 0x70 ;  /* 0x00000070ff087424 */ /* 0x000fe400078e00ff */
[----:B------:R-:W-:-:S07]  /*275a0*/  IMAD.MOV.U32 R13, RZ, RZ, RZ ;  /* 0x000000ffff0d7224 */ /* 0x000fce00078e00ff */
[----:B------:R-:W-:-:S07]  /*275b0*/  LEPC R20, `(.L_x_691) ;  /* 0x000000001014794e */ /* 0x000fce0000000000 */
[----:B01----:R-:W-:Y:S05]  /*275c0*/  CALL.ABS.NOINC R2 ;  /* 0x0000000002007343 */ /* 0x003fea0003c00000 */
.L_x_691:
[----:B------:R-:W-:Y:S05]  /*275d0*/  BSYNC B6 ;  /* 0x0000000000067941 */ /* 0x000fea0003800000 */
.L_x_690:
        /* <DEDUP_REMOVED lines=10> */
[----:B------:R-:W2:Y:S01]  /*27680*/  LDC.64 R2, c[0x4][R2] ;  /* 0x0100000002027b82 */ /* 0x000ea20000000a00 */
        /* <DEDUP_REMOVED lines=8> */
[----:B-12---:R-:W-:Y:S05]  /*27710*/  CALL.ABS.NOINC R2 ;  /* 0x0000000002007343 */ /* 0x006fea0003c00000 */
.L_x_693:
[----:B------:R-:W-:Y:S05]  /*27720*/  BSYNC B6 ;  /* 0x0000000000067941 */ /* 0x000fea0003800000 */
.L_x_692:
[----:B------:R-:W-:Y:S01]  /*27730*/  LOP3.LUT P6, RZ, R31, 0x1, RZ, 0xc0, !PT ;  /* 0x000000011fff7812 */ /* 0x000fe200078cc0ff */
[----:B------:R-:W-:-:S12]  /*27740*/  BSSY B6, `(.L_x_694) ;  /* 0x0000012000067945 */ /* 0x000fd80003800000 */
[----:B------:R-:W-:Y:S05]  /*27750*/  @!P6 BRA `(.L_x_695) ;  /* 0x000000000040e947 */ /* 0x000fea0003800000 */
[----:B------:R-:W-:Y:S01]  /*27760*/  MOV R2, 0x0 ;  /* 0x0000000000027802 */ /* 0x000fe20000000f00 */
[----:B------:R-:W-:Y:S01]  /*27770*/  ULDC.64 UR4, c[0x4][0xc8] ;  /* 0x0100320000047ab9 */ /* 0x000fe20000000a00 */
[----:B------:R-:W-:Y:S01]  /*27780*/  ULDC.64 UR6, c[0x4][0xd0] ;  /* 0x0100340000067ab9 */ /* 0x000fe20000000a00 */
[----:B------:R-:W-:Y:S01]  /*27790*/  ULDC.64 UR8, c[0x4][0x20] ;  /* 0x0100080000087ab9 */ /* 0x000fe20000000a00 */
[----:B------:R-:W-:Y:S01]  /*277a0*/  MOV R4, UR4 ;  /* 0x0000000400047c02 */ /* 0x000fe20008000f00 */
[----:B------:R-:W-:Y:S01]  /*277b0*/  IMAD.U32 R5, RZ, RZ, UR5 ;  /* 0x00000005ff057e24 */ /* 0x000fe2000f8e00ff */
[----:B------:R-:W2:Y:S01]  /*277c0*/  LDC.64 R2, c[0x4][R2] ;  /* 0x0100000002027b82 */ /* 0x000ea20000000a00 */
[----:B------:R-:W-:Y:S01]  /*277d0*/  IMAD.U32 R6, RZ, RZ, UR6 ;  /* 0x00000006ff067e24 */ /* 0x000fe2000f8e00ff */
[----:B------:R-:W-:Y:S01]  /*277e0*/  MOV R10, UR8 ;  /* 0x00000008000a7c02 */ /* 0x000fe20008000f00 */
[----:B0-----:R-:W-:Y:S01]  /*277f0*/  IMAD.U32 R7, RZ, RZ, UR7 ;  /* 0x00000007ff077e24 */ /* 0x001fe2000f8e00ff */
[----:B------:R-:W-:Y:S01]  /*27800*/  MOV R13, RZ ;  /* 0x000000ff000d7202 */ /* 0x000fe20000000f00 */
[----:B------:R-:W-:-:S02]  /*27810*/  IMAD.U32 R11, RZ, RZ, UR9 ;  /* 0x00000009ff0b7e24 */ /* 0x000fc4000f8e00ff */
[----:B------:R-:W-:Y:S02]  /*27820*/  IMAD.MOV.U32 R8, RZ, RZ, 0x70 ;  /* 0x00000070ff087424 */ /* 0x000fe400078e00ff */
[----:B------:R-:W-:-:S07]  /*27830*/  IMAD.MOV.U32 R12, RZ, RZ, 0x1 ;  /* 0x00000001ff0c7424 */ /* 0x000fce00078e00ff */
[----:B------:R-:W-:-:S07]  /*27840*/  LEPC R20, `(.L_x_695) ;  /* 0x000000001014794e */ /* 0x000fce0000000000 */
[----:B-12---:R-:W-:Y:S05]  /*27850*/  CALL.ABS.NOINC R2 ;  /* 0x0000000002007343 */ /* 0x006fea0003c00000 */
.L_x_695:
[----:B------:R-:W-:Y:S05]  /*27860*/  BSYNC B6 ;  /* 0x0000000000067941 */ /* 0x000fea0003800000 */
.L_x_694:
[----:B------:R-:W2:Y:S01]  /*27870*/  LDL R32, [R1+0x4] ;  /* 0x0000040001207983 */ /* 0x000ea20000100800 */
[----:B------:R-:W-:Y:S01]  /*27880*/  ULDC.64 UR4, c[0x0][0x9f8] ;  /* 0x00027e0000047ab9 */ /* 0x000fe20000000a00 */
[----:B------:R-:W3:Y:S01]  /*27890*/  LDC R11, c[0x0][0x430] ;  /* 0x00010c00ff0b7b82 */ /* 0x000ee20000000800 */
[----:B------:R-:W-:Y:S01]  /*278a0*/  ISETP.NE.U32.AND P0, PT, RZ, UR4, PT ;  /* 0x00000004ff007c0c */ /* 0x000fe2000bf05070 */
[----:B------:R-:W4:Y:S03]  /*278b0*/  S2R R20, SR_TID.X ;  /* 0x0000000000147919 */ /* 0x000f260000002100 */
[----:B------:R-:W-:-:S13]  /*278c0*/  ISETP.NE.AND.EX P0, PT, RZ, UR5, PT, P0 ;  /* 0x00000005ff007c0c */ /* 0x000fda000bf05300 */
[----:B------:R-:W-:Y:S01]  /*278d0*/  @P0 IADD3 R2, P1, R25, UR4, RZ ;  /* 0x0000000419020c10 */ /* 0x000fe2000ff3e0ff */
[----:B------:R-:W-:Y:S01]  /*278e0*/  IMAD.MOV.U32 R8, RZ, RZ, 0xa0 ;  /* 0x000000a0ff087424 */ /* 0x000fe200078e00ff */
[----:B------:R-:W-:Y:S02]  /*278f0*/  ULDC UR4, c[0x0][0x2f4] ;  /* 0x0000bd0000047ab9 */ /* 0x000fe40000000800 */
[----:B------:R-:W-:Y:S02]  /*27900*/  @P0 IADD3.X R3, R26, UR5, RZ, P1, !PT ;  /* 0x000000051a030c10 */ /* 0x000fe40008ffe4ff */
[----:B---3--:R-:W-:Y:S01]  /*27910*/  ISETP.NE.AND P2, PT, R11, 0x1, PT ;  /* 0x000000010b00780c */ /* 0x008fe20003f45270 */
[----:B------:R-:W-:Y:S01]  /*27920*/  IMAD R8, R29, R8, -0xa0 ;  /* 0xffffff601d087424 */ /* 0x000fe200078e0208 */
[----:B-1----:R-:W-:Y:S01]  /*27930*/  LOP3.LUT R31, R31, 0xffffffbf, RZ, 0xc0, !PT ;  /* 0xffffffbf1f1f7812 */ /* 0x002fe200078ec0ff */
[----:B------:R1:W3:Y:S01]  /*27940*/  @P0 LDG.E R33, desc[UR50][R2.64] ;  /* 0x0000003202210981 */ /* 0x0002e2000c1e1900 */
[----:B------:R-:W-:Y:S01]  /*27950*/  ULDC UR5, c[0x0][0x320] ;  /* 0x0000c80000057ab9 */ /* 0x000fe20000000800 */
[C---:B----4-:R-:W-:Y:S01]  /*27960*/  LOP3.LUT R21, R20.reuse, 0x7f, RZ, 0xc0, !PT ;  /* 0x0000007f14157812 */ /* 0x050fe200078ec0ff */
[----:B------:R-:W-:-:S07]  /*27970*/  IMAD.SHL.U32 R20, R20, 0x20, RZ ;  /* 0x0000002014147824 */ /* 0x000fce00078e00ff */
[----:B-1----:R-:W1:Y:S01]  /*27980*/  @P2 LDC R3, c[0x0][0x434] ;  /* 0x00010d00ff032b82 */ /* 0x002e620000000800 */
[----:B------:R-:W-:-:S04]  /*27990*/  SHF.R.U32.HI R21, RZ, 0x2, R21 ;  /* 0x00000002ff157819 */ /* 0x000fc80000011615 */
[----:B------:R-:W-:-:S03]  /*279a0*/  LOP3.LUT R20, R21, 0x60, R20, 0xf8, !PT ;  /* 0x0000006015147812 */ /* 0x000fc600078ef814 */
[----:B------:R-:W4:Y:S02]  /*279b0*/  @P2 LDC R2, c[0x0][0x438] ;  /* 0x00010e00ff022b82 */ /* 0x000f240000000800 */
[----:B------:R-:W-:-:S05]  /*279c0*/  IMAD.IADD R9, R20, 0x1, R8 ;  /* 0x0000000114097824 */ /* 0x000fca00078e0208 */
[----:B------:R-:W-:Y:S01]  /*279d0*/  ISETP.GE.AND P1, PT, R9, R27, PT ;  /* 0x0000001b0900720c */ /* 0x000fe20003f26270 */
[----:B------:R-:W0:Y:S01]  /*279e0*/  S2R R20, SR_TID.X ;  /* 0x0000000000147919 */ /* 0x000e220000002100 */
[----:B------:R-:W1:Y:S11]  /*279f0*/  S2R R21, SR_TID.X ;  /* 0x0000000000157919 */ /* 0x000e760000002100 */
[----:B------:R-:W3:Y:S01]  /*27a00*/  @!P1 LDC.64 R4, c[0x0][0x418] ;  /* 0x00010600ff049b82 */ /* 0x000ee20000000a00 */
[----:B0-----:R-:W-:-:S04]  /*27a10*/  LOP3.LUT R20, R20, 0x7f, RZ, 0xc0, !PT ;  /* 0x0000007f14147812 */ /* 0x001fc800078ec0ff */
[----:B------:R-:W-:Y:S02]  /*27a20*/  SHF.R.U32.HI R10, RZ, 0x2, R20 ;  /* 0x00000002ff0a7819 */ /* 0x000fe40000011614 */
[----:B-1----:R-:W-:-:S04]  /*27a30*/  SHF.L.U32 R20, R21, 0x5, RZ ;  /* 0x0000000515147819 */ /* 0x002fc800000006ff */
[----:B------:R-:W-:-:S04]  /*27a40*/  LOP3.LUT R20, R10, 0x60, R20, 0xf8, !PT ;  /* 0x000000600a147812 */ /* 0x000fc800078ef814 */
[----:B------:R-:W-:-:S05]  /*27a50*/  LOP3.LUT R20, R20, 0x80, RZ, 0xfc, !PT ;  /* 0x0000008014147812 */ /* 0x000fca00078efcff */
[----:B------:R-:W-:Y:S01]  /*27a60*/  IMAD.IADD R8, R20, 0x1, R8 ;  /* 0x0000000114087824 */ /* 0x000fe200078e0208 */
[----:B--2---:R-:W-:-:S05]  /*27a70*/  IADD3 R9, R9, R32, RZ ;  /* 0x0000002009097210 */ /* 0x004fca0007ffe0ff */
[----:B------:R-:W-:-:S04]  /*27a80*/  @P2 IMAD.HI.U32 R3, R9, R3, RZ ;  /* 0x0000000309032227 */ /* 0x000fc800078e00ff */
[----:B------:R-:W-:Y:S01]  /*27a90*/  IMAD.MOV.U32 R0, RZ, RZ, R9 ;  /* 0x000000ffff007224 */ /* 0x000fe200078e0009 */
[----:B----4-:R-:W-:Y:S02]  /*27aa0*/  @P2 SHF.R.U32.HI R0, RZ, R2, R3 ;  /* 0x00000002ff002219 */ /* 0x010fe40000011603 */
[----:B------:R-:W0:Y:S02]  /*27ab0*/  @!P1 LDC.64 R2, c[0x0][0x428] ;  /* 0x00010a00ff029b82 */ /* 0x000e240000000a00 */
[--C-:B------:R-:W-:Y:S01]  /*27ac0*/  @!P1 SHF.R.S32.HI R7, RZ, 0x1f, R0.reuse ;  /* 0x0000001fff079819 */ /* 0x100fe20000011400 */
[----:B------:R-:W-:Y:S01]  /*27ad0*/  @!P1 IMAD.MOV.U32 R6, RZ, RZ, R0 ;  /* 0x000000ffff069224 */ /* 0x000fe200078e0000 */
[----:B---3--:R-:W-:-:S03]  /*27ae0*/  SHF.R.S32.HI R14, RZ, 0x1f, R33 ;  /* 0x0000001fff0e7819 */ /* 0x008fc60000011421 */
[----:B0-----:R-:W-:-:S04]  /*27af0*/  @!P1 IMAD.WIDE.U32 R6, R33, R2, R6 ;  /* 0x0000000221069225 */ /* 0x001fc800078e0006 */
[----:B------:R-:W-:-:S04]  /*27b00*/  @!P1 IMAD R2, R14, R2, RZ ;  /* 0x000000020e029224 */ /* 0x000fc800078e02ff */
[----:B------:R-:W-:Y:S02]  /*27b10*/  @!P1 IMAD R2, R33, R3, R2 ;  /* 0x0000000321029224 */ /* 0x000fe400078e0202 */
[----:B------:R-:W0:Y:S01]  /*27b20*/  @P2 LDC R3, c[0x0][0x434] ;  /* 0x00010d00ff032b82 */ /* 0x000e220000000800 */
[----:B------:R-:W-:-:S07]  /*27b30*/  @!P1 LEA R12, P0, R6, R4, 0x2 ;  /* 0x00000004060c9211 */ /* 0x000fce00078010ff */
[----:B------:R-:W1:Y:S01]  /*27b40*/  @P2 LDC R4, c[0x0][0x438] ;  /* 0x00010e00ff042b82 */ /* 0x000e620000000800 */
[----:B------:R-:W-:-:S05]  /*27b50*/  @!P1 IMAD.IADD R2, R7, 0x1, R2 ;  /* 0x0000000107029824 */ /* 0x000fca00078e0202 */
[----:B------:R-:W-:Y:S01]  /*27b60*/  @!P1 LEA.HI.X R13, R6, R5, R2, 0x2, P0 ;  /* 0x00000005060d9211 */ /* 0x000fe200000f1402 */
[C---:B------:R-:W-:Y:S01]  /*27b70*/  IMAD.IADD R2, R8.reuse, 0x1, R32 ;  /* 0x0000000108027824 */ /* 0x040fe200078e0220 */
[----:B------:R-:W-:-:S04]  /*27b80*/  ISETP.GE.AND P0, PT, R8, R27, PT ;  /* 0x0000001b0800720c */ /* 0x000fc80003f06270 */
[----:B------:R-:W-:Y:S01]  /*27b90*/  ISETP.GT.U32.OR P0, PT, R20, 0x9f, P0 ;  /* 0x0000009f1400780c */ /* 0x000fe20000704470 */
[----:B0-----:R-:W-:-:S04]  /*27ba0*/  @P2 IMAD.HI.U32 R3, R2, R3, RZ ;  /* 0x0000000302032227 */ /* 0x001fc800078e00ff */
[----:B------:R-:W-:Y:S01]  /*27bb0*/  IMAD.MOV.U32 R6, RZ, RZ, R2 ;  /* 0x000000ffff067224 */ /* 0x000fe200078e0002 */
[----:B-1----:R-:W-:Y:S01]  /*27bc0*/  @P2 SHF.R.U32.HI R6, RZ, R4, R3 ;  /* 0x00000004ff062219 */ /* 0x002fe20000011603 */
[----:B------:R0:W-:Y:S06]  /*27bd0*/  STL [R1+0x8], R14 ;  /* 0x0000080e01007387 */ /* 0x0001ec0000100800 */
[----:B------:R-:W1:Y:S01]  /*27be0*/  @!P0 LDC.64 R4, c[0x0][0x418] ;  /* 0x00010600ff048b82 */ /* 0x000e620000000a00 */
[----:B------:R-:W-:-:S04]  /*27bf0*/  IMAD.MOV R10, RZ, RZ, -R6 ;  /* 0x000000ffff0a7224 */ /* 0x000fc800078e0a06 */
[----:B------:R-:W-:-:S03]  /*27c00*/  IMAD R10, R11, R10, R2 ;  /* 0x0000000a0b0a7224 */ /* 0x000fc600078e0202 */
[----:B------:R-:W2:Y:S01]  /*27c10*/  @!P0 LDC.64 R2, c[0x0][0x428] ;  /* 0x00010a00ff028b82 */ /* 0x000ea20000000a00 */
[--C-:B------:R-:W-:Y:S02]  /*27c20*/  @!P0 SHF.R.S32.HI R7, RZ, 0x1f, R6.reuse ;  /* 0x0000001fff078819 */ /* 0x100fe40000011406 */
[----:B------:R-:W-:Y:S01]  /*27c30*/  IADD3 R0, -R0, RZ, RZ ;  /* 0x000000ff00007210 */ /* 0x000fe20007ffe1ff */
[----:B--2---:R-:W-:-:S04]  /*27c40*/  @!P0 IMAD.WIDE.U32 R6, R33, R2, R6 ;  /* 0x0000000221068225 */ /* 0x004fc800078e0006 */
[----:B------:R-:W-:Y:S02]  /*27c50*/  @!P0 IMAD R2, R14, R2, RZ ;  /* 0x000000020e028224 */ /* 0x000fe400078e02ff */
[----:B0-----:R-:W0:Y:S01]  /*27c60*/  S2R R14, SR_TID.X ;  /* 0x00000000000e7919 */ /* 0x001e220000002100 */
[----:B------:R-:W-:Y:S02]  /*27c70*/  IMAD R9, R11, R0, R9 ;  /* 0x000000000b097224 */ /* 0x000fe400078e0209 */
[----:B------:R-:W-:Y:S01]  /*27c80*/  @!P0 IMAD R0, R33, R3, R2 ;  /* 0x0000000321008224 */ /* 0x000fe200078e0202 */
[----:B-1----:R-:W-:Y:S01]  /*27c90*/  @!P0 LEA R4, P2, R6, R4, 0x2 ;  /* 0x0000000406048211 */ /* 0x002fe200078410ff */
[----:B------:R-:W-:Y:S02]  /*27ca0*/  IMAD.U32 R8, RZ, RZ, UR39 ;  /* 0x00000027ff087e24 */ /* 0x000fe4000f8e00ff */
[----:B------:R-:W-:-:S03]  /*27cb0*/  @!P0 IMAD.IADD R0, R0, 0x1, R7 ;  /* 0x0000000100008824 */ /* 0x000fc600078e0207 */
[----:B------:R-:W-:Y:S02]  /*27cc0*/  ISETP.NE.AND P3, PT, R8, 0x3, PT ;  /* 0x000000030800780c */ /* 0x000fe40003f65270 */
[----:B------:R-:W-:Y:S02]  /*27cd0*/  @!P0 LEA.HI.X R5, R6, R5, R0, 0x2, P2 ;  /* 0x0000000506058211 */ /* 0x000fe400010f1400 */
[----:B------:R-:W-:-:S06]  /*27ce0*/  CS2R R6, SRZ ;  /* 0x0000000000067805 */ /* 0x000fcc000001ff00 */
[----:B------:R1:W5:Y:S01]  /*27cf0*/  @!P1 LDG.E R6, desc[UR50][R12.64] ;  /* 0x000000320c069981 */ /* 0x000362000c1e1900 */
[C---:B0-----:R-:W-:Y:S01]  /*27d00*/  SHF.L.U32 R32, R14.reuse, 0x4, RZ ;  /* 0x000000040e207819 */ /* 0x041fe200000006ff */
[----:B------:R-:W-:Y:S01]  /*27d10*/  IMAD.SHL.U32 R15, R14, 0x10, RZ ;  /* 0x000000100e0f7824 */ /* 0x000fe200078e00ff */
[----:B------:R-:W-:Y:S01]  /*27d20*/  @P3 LOP3.LUT R31, R31, 0x40, RZ, 0xfc, !PT ;  /* 0x000000401f1f3812 */ /* 0x000fe200078efcff */
[----:B------:R1:W5:Y:S01]  /*27d30*/  @!P0 LDG.E R7, desc[UR50][R4.64] ;  /* 0x0000003204078981 */ /* 0x000362000c1e1900 */
[----:B------:R-:W-:-:S04]  /*27d40*/  LOP3.LUT R32, R32, 0x30, RZ, 0xc0, !PT ;  /* 0x0000003020207812 */ /* 0x000fc800078ec0ff */
[C---:B------:R-:W-:Y:S02]  /*27d50*/  ISETP.GE.AND P1, PT, R32.reuse, UR4, PT ;  /* 0x0000000420007c0c */ /* 0x040fe4000bf26270 */
[----:B------:R-:W-:Y:S02]  /*27d60*/  LOP3.LUT R14, R32, 0x40, RZ, 0xfc, !PT ;  /* 0x00000040200e7812 */ /* 0x000fe400078efcff */
[----:B------:R-:W-:Y:S02]  /*27d70*/  LOP3.LUT R15, R15, 0x30, RZ, 0xc0, !PT ;  /* 0x000000300f0f7812 */ /* 0x000fe400078ec0ff */
[----:B------:R-:W-:Y:S02]  /*27d80*/  ISETP.GE.AND P0, PT, R14, UR4, PT ;  /* 0x000000040e007c0c */ /* 0x000fe4000bf06270 */
[----:B------:R-:W-:Y:S02]  /*27d90*/  LOP3.LUT R31, R31, 0xffffffef, RZ, 0xc0, !PT ;  /* 0xffffffef1f1f7812 */ /* 0x000fe400078ec0ff */
[----:B------:R-:W-:-:S03]  /*27da0*/  LOP3.LUT R15, R15, 0x80, RZ, 0xfc, !PT ;  /* 0x000000800f0f7812 */ /* 0x000fc600078efcff */
[----:B------:R-:W-:Y:S02]  /*27db0*/  @P1 LOP3.LUT R31, R31, 0x10, RZ, 0xfc, !PT ;  /* 0x000000101f1f1812 */ /* 0x000fe400078efcff */
[----:B------:R-:W-:Y:S02]  /*27dc0*/  ISETP.GE.AND P2, PT, R15, UR4, PT ;  /* 0x000000040f007c0c */ /* 0x000fe4000bf46270 */
[----:B------:R-:W-:-:S04]  /*27dd0*/  LOP3.LUT R31, R31, 0xfffffff7, RZ, 0xc0, !PT ;  /* 0xfffffff71f1f7812 */ /* 0x000fc800078ec0ff */
[----:B------:R-:W-:-:S04]  /*27de0*/  @P0 LOP3.LUT R31, R31, 0x8, RZ, 0xfc, !PT ;  /* 0x000000081f1f0812 */ /* 0x000fc800078efcff */
[----:B------:R-:W-:Y:S02]  /*27df0*/  LOP3.LUT R31, R31, 0xfffffffb, RZ, 0xc0, !PT ;  /* 0xfffffffb1f1f7812 */ /* 0x000fe400078ec0ff */
[----:B------:R-:W-:Y:S02]  /*27e00*/  ISETP.GE.AND P1, PT, R32, UR5, PT ;  /* 0x0000000520007c0c */ /* 0x000fe4000bf26270 */
[----:B------:R-:W-:Y:S02]  /*27e10*/  @P2 LOP3.LUT R31, R31, 0x4, RZ, 0xfc, !PT ;  /* 0x000000041f1f2812 */ /* 0x000fe400078efcff */
[----:B------:R-:W-:Y:S02]  /*27e20*/  ISETP.GE.AND P0, PT, R14, UR5, PT ;  /* 0x000000050e007c0c */ /* 0x000fe4000bf06270 */
[----:B------:R-:W-:-:S04]  /*27e30*/  LOP3.LUT R31, R31, 0xfffffffe, RZ, 0xc0, !PT ;  /* 0xfffffffe1f1f7812 */ /* 0x000fc800078ec0ff */
[----:B------:R-:W-:-:S04]  /*27e40*/  LOP3.LUT R31, R31, 0xfffffffd, RZ, 0xc0, !PT ;  /* 0xfffffffd1f1f7812 */ /* 0x000fc800078ec0ff */
[----:B------:R-:W-:-:S04]  /*27e50*/  @P1 LOP3.LUT R31, R31, 0x2, RZ, 0xfc, !PT ;  /* 0x000000021f1f1812 */ /* 0x000fc800078efcff */
[----:B------:R-:W-:-:S05]  /*27e60*/  @P0 LOP3.LUT R31, R31, 0x1, RZ, 0xfc, !PT ;  /* 0x000000011f1f0812 */ /* 0x000fca00078efcff */
[----:B------:R1:W-:Y:S01]  /*27e70*/  STL [R1], R31 ;  /* 0x0000001f01007387 */ /* 0x0003e20000100800 */
[----:B------:R-:W-:-:S03]  /*27e80*/  UMOV UR6, 0xffffffff ;  /* 0xffffffff00067882 */ /* 0x000fc60000000000 */
[----:B------:R-:W-:Y:S05]  /*27e90*/  BRA.DIV UR6, `(.L_x_696) ;  /* 0x0000008606487947 */ /* 0x000fea000b800000 */
.L_x_935:
[----:B------:R-:W-:Y:S01]  /*27ea0*/  ISETP.GT.U32.AND P0, PT, R20, 0x9f, PT ;  /* 0x0000009f1400780c */ /* 0x000fe20003f04070 */
[----:B------:R-:W-:Y:S02]  /*27eb0*/  IMAD.MOV.U32 R0, RZ, RZ, R31 ;  /* 0x000000ffff007224 */ /* 0x000fe400078e001f */
[----:B-1----:R-:W-:-:S03]  /*27ec0*/  VIADD R5, R29, 0xffffffff ;  /* 0xffffffff1d057836 */ /* 0x002fc60000000000 */
[----:B------:R-:W-:-:S07]  /*27ed0*/  LOP3.LUT R0, R0, 0xffffffdf, RZ, 0xc0, !PT ;  /* 0xffffffdf00007812 */ /* 0x000fce00078ec0ff */
[----:B------:R-:W-:-:S05]  /*27ee0*/  @P0 LOP3.LUT R0, R0, 0x20, RZ, 0xfc, !PT ;  /* 0x0000002000000812 */ /* 0x000fca00078efcff */
[----:B------:R0:W-:Y:S01]  /*27ef0*/  STL [R1], R0 ;  /* 0x0000000001007387 */ /* 0x0001e20000100800 */
[----:B------:R-:W-:Y:S05]  /*27f00*/  @!P3 BRA `(.L_x_697) ;  /* 0x000000000004b947 */ /* 0x000fea0003800000 */
[----:B------:R-:W-:Y:S01]  /*27f10*/  BPT.TRAP 0x1 ;  /* 0x000000040000795c */ /* 0x000fe20000300000 */
.L_x_697:
[----:B0-----:R-:W-:Y:S01]  /*27f20*/  LEA R0, R23, R22, 0x3 ;  /* 0x0000001617007211 */ /* 0x001fe200078e18ff */
[----:B------:R-:W-:Y:S01]  /*27f30*/  BSSY B0, `(.L_x_698) ;  /* 0x0000006000007945 */ /* 0x000fe20003800000 */
[----:B------:R-:W-:Y:S02]  /*27f40*/  SHF.L.U32 R2, R34, 0x1f, RZ ;  /* 0x0000001f22027819 */ /* 0x000fe400000006ff */
[----:B------:R-:W-:Y:S02]  /*27f50*/  SHF.R.S32.HI R31, RZ, 0x1f, R9 ;  /* 0x0000001fff1f7819 */ /* 0x000fe40000011409 */
[----:B------:R-:W0:Y:S01]  /*27f60*/  SYNCS.PHASECHK.TRANS64.TRYWAIT P0, [R0+URZ+0x29880], R2 ;  /* 0x02988002000075a7 */ /* 0x000e22000800017f */
[----:B------:R1:W-:Y:S02]  /*27f70*/  STL [R1+0x2c], R2 ;  /* 0x00002c0201007387 */ /* 0x0003e40000100800 */
[----:B01----:R-:W-:Y:S05]  /*27f80*/  @!P0 BRA `(.L_x_699) ;  /* 0x00000084003c8947 */ /* 0x003fea0003800000 */
.L_x_936:
[----:B------:R-:W-:Y:S05]  /*27f90*/  BSYNC B0 ;  /* 0x0000000000007941 */ /* 0x000fea0003800000 */
.L_x_698:
[----:B------:R-:W2:Y:S01]  /*27fa0*/  LDL R20, [R1] ;  /* 0x0000000001147983 */ /* 0x000ea20000100800 */
[----:B------:R-:W-:Y:S01]  /*27fb0*/  ULDC.64 UR4, c[0x0][0x328] ;  /* 0x0000ca0000047ab9 */ /* 0x000fe20000000a00 */
[----:B-----5:R-:W-:Y:S01]  /*27fc0*/  SHF.R.S32.HI R32, RZ, 0x1f, R6 ;  /* 0x0000001fff207819 */ /* 0x020fe20000011406 */
[----:B------:R-:W-:Y:S01]  /*27fd0*/  IMAD R4, R31, UR4, RZ ;  /* 0x000000041f047c24 */ /* 0x000fe2000f8e02ff */
[----:B------:R-:W1:Y:S01]  /*27fe0*/  S2R R14, SR_TID.X ;  /* 0x00000000000e7919 */ /* 0x000e620000002100 */
[C---:B0-----:R-:W-:Y:S01]  /*27ff0*/  IMAD.WIDE.U32 R2, R9.reuse, UR4, RZ ;  /* 0x0000000409027c25 */ /* 0x041fe2000f8e00ff */
[----:B------:R-:W-:Y:S01]  /*28000*/  ULDC.64 UR6, c[0x0][0x338] ;  /* 0x0000ce0000067ab9 */ /* 0x000fe20000000a00 */
[----:B------:R-:W-:Y:S02]  /*28010*/  SHF.R.S32.HI R8, RZ, 0x1f, R7 ;  /* 0x0000001fff087819 */ /* 0x000fe40000011407 */
[----:B------:R-:W-:Y:S02]  /*28020*/  IMAD R4, R9, UR5, R4 ;  /* 0x0000000509047c24 */ /* 0x000fe4000f8e0204 */
[----:B------:R-:W-:Y:S01]  /*28030*/  IMAD R11, R5, -0xa0, R27 ;  /* 0xffffff60050b7824 */ /* 0x000fe200078e021b */
[----:B------:R-:W-:Y:S01]  /*28040*/  SHF.R.S32.HI R27, RZ, 0x1f, R10 ;  /* 0x0000001fff1b7819 */ /* 0x000fe2000001140a */
[----:B------:R-:W-:Y:S01]  /*28050*/  IMAD.IADD R3, R3, 0x1, R4 ;  /* 0x0000000103037824 */ /* 0x000fe200078e0204 */
[----:B------:R0:W-:Y:S01]  /*28060*/  STL [R1+0x28], R8 ;  /* 0x0000280801007387 */ /* 0x0001e20000100800 */
[----:B------:R-:W-:-:S02]  /*28070*/  IMAD R4, R32, UR6, RZ ;  /* 0x0000000620047c24 */ /* 0x000fc4000f8e02ff */
[----:B------:R-:W-:-:S04]  /*28080*/  IMAD.WIDE.U32 R2, R6, UR6, R2 ;  /* 0x0000000606027c25 */ /* 0x000fc8000f8e0002 */
[----:B------:R-:W-:Y:S02]  /*28090*/  IMAD R4, R6, UR7, R4 ;  /* 0x0000000706047c24 */ /* 0x000fe4000f8e0204 */
[----:B------:R-:W-:Y:S02]  /*280a0*/  IMAD.MOV.U32 R12, RZ, RZ, R2 ;  /* 0x000000ffff0c7224 */ /* 0x000fe400078e0002 */
[----:B------:R-:W-:Y:S02]  /*280b0*/  IMAD R2, R27, UR4, RZ ;  /* 0x000000041b027c24 */ /* 0x000fe4000f8e02ff */
[----:B------:R-:W-:Y:S02]  /*280c0*/  IMAD.IADD R13, R3, 0x1, R4 ;  /* 0x00000001030d7824 */ /* 0x000fe400078e0204 */
[C---:B------:R-:W-:Y:S02]  /*280d0*/  IMAD R4, R10.reuse, UR5, R2 ;  /* 0x000000050a047c24 */ /* 0x040fe4000f8e0202 */
[----:B------:R-:W-:Y:S01]  /*280e0*/  IMAD.WIDE.U32 R2, R10, UR4, RZ ;  /* 0x000000040a027c25 */ /* 0x000fe2000f8e00ff */
[----:B------:R-:W-:-:S03]  /*280f0*/  ULDC.64 UR4, c[0x0][0x330] ;  /* 0x0000cc0000047ab9 */ /* 0x000fc60000000a00 */
[----:B------:R-:W-:Y:S01]  /*28100*/  IMAD.WIDE.U32 R12, R18, UR4, R12 ;  /* 0x00000004120c7c25 */ /* 0x000fe2000f8e000c */
[----:B------:R-:W-:Y:S02]  /*28110*/  IADD3 R3, R3, R4, RZ ;  /* 0x0000000403037210 */ /* 0x000fe40007ffe0ff */
[----:B-1----:R-:W-:Y:S01]  /*28120*/  LOP3.LUT R14, R14, 0x7f, RZ, 0xc0, !PT ;  /* 0x0000007f0e0e7812 */ /* 0x002fe200078ec0ff */
[----:B------:R-:W-:Y:S02]  /*28130*/  IMAD R4, R8, UR6, RZ ;  /* 0x0000000608047c24 */ /* 0x000fe4000f8e02ff */
[C---:B------:R-:W-:Y:S01]  /*28140*/  IMAD.WIDE.U32 R2, R7.reuse, UR6, R2 ;  /* 0x0000000607027c25 */ /* 0x040fe2000f8e0002 */
[--C-:B------:R-:W-:Y:S02]  /*28150*/  SHF.R.U32.HI R15, RZ, 0x2, R14.reuse ;  /* 0x00000002ff0f7819 */ /* 0x100fe4000001160e */
[----:B------:R-:W-:Y:S01]  /*28160*/  SHF.R.U32.HI R14, RZ, 0x5, R14 ;  /* 0x00000005ff0e7819 */ /* 0x000fe2000001160e */
[----:B------:R-:W-:Y:S01]  /*28170*/  IMAD R4, R7, UR7, R4 ;  /* 0x0000000707047c24 */ /* 0x000fe2000f8e0204 */
[----:B------:R-:W-:Y:S01]  /*28180*/  ULDC.64 UR6, c[0x0][0x318] ;  /* 0x0000c60000067ab9 */ /* 0x000fe20000000a00 */
[----:B0-----:R-:W-:-:S02]  /*28190*/  IMAD R8, R18, UR5, RZ ;  /* 0x0000000512087c24 */ /* 0x001fc4000f8e02ff */
[----:B------:R-:W-:Y:S02]  /*281a0*/  IMAD.IADD R5, R3, 0x1, R4 ;  /* 0x0000000103057824 */ /* 0x000fe400078e0204 */
[----:B------:R-:W-:Y:S01]  /*281b0*/  IMAD.MOV.U32 R4, RZ, RZ, R2 ;  /* 0x000000ffff047224 */ /* 0x000fe200078e0002 */
[----:B------:R-:W-:Y:S01]  /*281c0*/  IADD3 R2, P0, R12, UR6, RZ ;  /* 0x000000060c027c10 */ /* 0x000fe2000ff1e0ff */
[----:B------:R-:W-:Y:S02]  /*281d0*/  IMAD.SHL.U32 R14, R14, 0x400, RZ ;  /* 0x000004000e0e7824 */ /* 0x000fe400078e00ff */
[----:B------:R-:W-:Y:S01]  /*281e0*/  IMAD.WIDE.U32 R4, R18, UR4, R4 ;  /* 0x0000000412047c25 */ /* 0x000fe2000f8e0004 */
[----:B------:R-:W-:Y:S01]  /*281f0*/  IADD3.X R3, R13, UR7, R8, P0, !PT ;  /* 0x000000070d037c10 */ /* 0x000fe200087fe408 */
[----:B------:R-:W-:Y:S01]  /*28200*/  UMOV UR4, 0xffffffff ;  /* 0xffffffff00047882 */ /* 0x000fe20000000000 */
[----:B------:R-:W-:-:S04]  /*28210*/  IADD3 R26, P0, R4, UR6, RZ ;  /* 0x00000006041a7c10 */ /* 0x000fc8000ff1e0ff */
[----:B------:R-:W-:Y:S01]  /*28220*/  IADD3.X R25, R8, UR7, R5, P0, !PT ;  /* 0x0000000708197c10 */ /* 0x000fe200087fe405 */
[----:B------:R-:W-:Y:S01]  /*28230*/  IMAD R5, R23, 0x5000, R14 ;  /* 0x0000500017057824 */ /* 0x000fe200078e020e */
[----:B------:R-:W-:-:S04]  /*28240*/  IADD3 R8, -R15, R11, RZ ;  /* 0x0000000b0f087210 */ /* 0x000fc80007ffe1ff */
[----:B------:R-:W-:Y:S02]  /*28250*/  ISETP.GE.AND P5, PT, R8, 0x1, PT ;  /* 0x000000010800780c */ /* 0x000fe40003fa6270 */
[----:B--2---:R-:W-:Y:S01]  /*28260*/  LOP3.LUT P1, RZ, R20, 0x1, RZ, 0xc0, !PT ;  /* 0x0000000114ff7812 */ /* 0x004fe2000782c0ff */
[----:B------:R-:W-:-:S12]  /*28270*/  BRA.DIV UR4, `(.L_x_700) ;  /* 0x0000008204987947 */ /* 0x000fd8000b800000 */
[----:B------:R-:W2:Y:S01]  /*28280*/  LDL.LU R11, [R1] ;  /* 0x00000000010b7983 */ /* 0x000ea20000300800 */
[----:B------:R-:W0:Y:S03]  /*28290*/  S2R R12, SR_TID.X ;  /* 0x00000000000c7919 */ /* 0x000e260000002100 */
[----:B------:R-:W-:Y:S01]  /*282a0*/  SHFL.IDX PT, R4, R3, RZ, 0x1c1f ;  /* 0x001c1fff03047589 */ /* 0x000fe200000e0000 */
[----:B0-----:R-:W-:-:S03]  /*282b0*/  IMAD.SHL.U32 R14, R12, 0x10, RZ ;  /* 0x000000100c0e7824 */ /* 0x001fc600078e00ff */
[----:B------:R-:W0:Y:S02]  /*282c0*/  SHFL.IDX PT, R12, R2, RZ, 0x1c1f ;  /* 0x001c1fff020c7589 */ /* 0x000e2400000e0000 */
[----:B------:R-:W-:-:S04]  /*282d0*/  LOP3.LUT R14, R14, 0x30, RZ, 0xc0, !PT ;  /* 0x000000300e0e7812 */ /* 0x000fc800078ec0ff */
[----:B0-----:R-:W-:-:S05]  /*282e0*/  IADD3 R12, P0, R14, R12, RZ ;  /* 0x0000000c0e0c7210 */ /* 0x001fca0007f1e0ff */
[----:B------:R-:W-:Y:S01]  /*282f0*/  IMAD.X R13, RZ, RZ, R4, P0 ;  /* 0x000000ffff0d7224 */ /* 0x000fe200000e0604 */
[----:B------:R-:W-:-:S05]  /*28300*/  IADD3 R4, R22, R5, R36 ;  /* 0x0000000516047210 */ /* 0x000fca0007ffe024 */
[----:B------:R-:W-:Y:S01]  /*28310*/  IMAD.IADD R5, R37, 0x1, R4 ;  /* 0x0000000125057824 */ /* 0x000fe200078e0204 */
[----:B------:R-:W-:Y:S01]  /*28320*/  SHFL.IDX PT, R21, R3, 0x1, 0x1c1f ;  /* 0x003c1f0003157f89 */ /* 0x000fe200000e0000 */
[C---:B------:R-:W-:Y:S02]  /*28330*/  ISETP.GE.AND P4, PT, R8.reuse, 0x21, PT ;  /* 0x000000210800780c */ /* 0x040fe40003f86270 */
[C---:B------:R-:W-:Y:S02]  /*28340*/  ISETP.GE.AND P3, PT, R8.reuse, 0x41, PT ;  /* 0x000000410800780c */ /* 0x040fe40003f66270 */
[----:B------:R-:W-:Y:S02]  /*28350*/  ISETP.GE.AND P2, PT, R8, 0x61, PT ;  /* 0x000000610800780c */ /* 0x000fe40003f46270 */
[----:B--2---:R-:W-:-:S04]  /*28360*/  LOP3.LUT P6, RZ, R11, 0x2, RZ, 0xc0, !PT ;  /* 0x000000020bff7812 */ /* 0x004fc800078cc0ff */
[----:B------:R-:W-:-:S13]  /*28370*/  ISETP.LT.OR P0, PT, R8, 0x1, P6 ;  /* 0x000000010800780c */ /* 0x000fda0003701670 */
[----:B------:R-:W-:Y:S01]  /*28380*/  LDGSTS.E.BYPASS.LTC128B.128 [R4+0xa400], desc[UR50][R12.64], !P0 ;  /* 0x0a4000000c047fae */ /* 0x000fe2000c101d72 */
[----:B------:R-:W-:-:S13]  /*28390*/  ISETP.LT.OR P0, PT, R8, 0x1, P1 ;  /* 0x000000010800780c */ /* 0x000fda0000f01670 */
[----:B------:R0:W-:Y:S04]  /*283a0*/  LDGSTS.E.BYPASS.LTC128B.128 [R5+0xa400], desc[UR50][R12.64+0x40], !P0 ;  /* 0x0a4000400c057fae */ /* 0x0001e8000c101d72 */
[----:B0-----:R-:W0:Y:S02]  /*283b0*/  SHFL.IDX PT, R12, R2, 0x1, 0x1c1f ;  /* 0x003c1f00020c7f89 */ /* 0x001e2400000e0000 */
[----:B0-----:R-:W-:-:S04]  /*283c0*/  IADD3 R12, P0, R14, R12, RZ ;  /* 0x0000000c0e0c7210 */ /* 0x001fc80007f1e0ff */
[----:B------:R-:W-:Y:S02]  /*283d0*/  IADD3.X R13, RZ, R21, RZ, P0, !PT ;  /* 0x00000015ff0d7210 */ /* 0x000fe400007fe4ff */
[----:B------:R-:W-:-:S13]  /*283e0*/  ISETP.LT.OR P0, PT, R8, 0x21, P6 ;  /* 0x000000210800780c */ /* 0x000fda0003701670 */
[----:B------:R-:W-:Y:S01]  /*283f0*/  LDGSTS.E.BYPASS.LTC128B.128 [R4+0xb400], desc[UR50][R12.64], !P0 ;  /* 0x0b4000000c047fae */ /* 0x000fe2000c101d72 */
[----:B------:R-:W-:-:S03]  /*28400*/  ISETP.LT.OR P0, PT, R8, 0x21, P1 ;  /* 0x000000210800780c */ /* 0x000fc60000f01670 */
[----:B------:R-:W-:Y:S10]  /*28410*/  SHFL.IDX PT, R21, R3, 0x2, 0x1c1f ;  /* 0x005c1f0003157f89 */ /* 0x000ff400000e0000 */
[----:B------:R0:W-:Y:S04]  /*28420*/  LDGSTS.E.BYPASS.LTC128B.128 [R5+0xb400], desc[UR50][R12.64+0x40], !P0 ;  /* 0x0b4000400c057fae */ /* 0x0001e8000c101d72 */
[----:B0-----:R-:W0:Y:S04]  /*28430*/  SHFL.IDX PT, R12, R2, 0x2, 0x1c1f ;  /* 0x005c1f00020c7f89 */ /* 0x001e2800000e0000 */
[----:B------:R-:W1:Y:S04]  /*28440*/  SHFL.IDX PT, R2, R2, 0x3, 0x1c1f ;  /* 0x007c1f0002027f89 */ /* 0x000e6800000e0000 */
[----:B------:R-:W2:Y:S01]  /*28450*/  SHFL.IDX PT, R3, R3, 0x3, 0x1c1f ;  /* 0x007c1f0003037f89 */ /* 0x000ea200000e0000 */
[----:B0-----:R-:W-:-:S05]  /*28460*/  IADD3 R12, P0, R14, R12, RZ ;  /* 0x0000000c0e0c7210 */ /* 0x001fca0007f1e0ff */
[----:B------:R-:W-:Y:S01]  /*28470*/  IMAD.X R13, RZ, RZ, R21, P0 ;  /* 0x000000ffff0d7224 */ /* 0x000fe200000e0615 */
[----:B------:R-:W-:-:S13]  /*28480*/  ISETP.LT.OR P0, PT, R8, 0x41, P6 ;  /* 0x000000410800780c */ /* 0x000fda0003701670 */
[----:B------:R-:W-:Y:S01]  /*28490*/  LDGSTS.E.BYPASS.LTC128B.128 [R4+0xc400], desc[UR50][R12.64], !P0 ;  /* 0x0c4000000c047fae */ /* 0x000fe2000c101d72 */
[----:B------:R-:W-:-:S13]  /*284a0*/  ISETP.LT.OR P0, PT, R8, 0x41, P1 ;  /* 0x000000410800780c */ /* 0x000fda0000f01670 */
[----:B------:R-:W-:Y:S01]  /*284b0*/  LDGSTS.E.BYPASS.LTC128B.128 [R5+0xc400], desc[UR50][R12.64+0x40], !P0 ;  /* 0x0c4000400c057fae */ /* 0x000fe2000c101d72 */
[----:B-1----:R-:W-:-:S05]  /*284c0*/  IADD3 R2, P0, R14, R2, RZ ;  /* 0x000000020e027210 */ /* 0x002fca0007f1e0ff */
[----:B--2---:R-:W-:Y:S01]  /*284d0*/  IMAD.X R3, RZ, RZ, R3, P0 ;  /* 0x000000ffff037224 */ /* 0x004fe200000e0603 */
[----:B------:R-:W-:-:S13]  /*284e0*/  ISETP.LT.OR P0, PT, R8, 0x61, P6 ;  /* 0x000000610800780c */ /* 0x000fda0003701670 */
[----:B------:R-:W-:Y:S01]  /*284f0*/  LDGSTS.E.BYPASS.LTC128B.128 [R4+0xd400], desc[UR50][R2.64], !P0 ;  /* 0x0d40000002047fae */ /* 0x000fe2000c101d72 */
[----:B------:R-:W-:Y:S02]  /*28500*/  ISETP.LT.OR P0, PT, R8, 0x61, P1 ;  /* 0x000000610800780c */ /* 0x000fe40000f01670 */
[----:B------:R-:W-:-:S11]  /*28510*/  LOP3.LUT R11, R11, 0xffffff7f, RZ, 0xc0, !PT ;  /* 0xffffff7f0b0b7812 */ /* 0x000fd600078ec0ff */
[----:B------:R0:W-:Y:S01]  /*28520*/  LDGSTS.E.BYPASS.LTC128B.128 [R5+0xd400], desc[UR50][R2.64+0x40], !P0 ;  /* 0x0d40004002057fae */ /* 0x0001e2000c101d72 */
[----:B------:R-:W-:-:S13]  /*28530*/  ISETP.GE.AND P0, PT, R8, 0x81, PT ;  /* 0x000000810800780c */ /* 0x000fda0003f06270 */
[----:B------:R-:W-:Y:S01]  /*28540*/  @P0 LOP3.LUT R11, R11, 0x80, RZ, 0xfc, !PT ;  /* 0x000000800b0b0812 */ /* 0x000fe200078efcff */
[----:B0-----:R0:W1:Y:S04]  /*28550*/  SHFL.IDX PT, R3, R25, RZ, 0x1c1f ;  /* 0x001c1fff19037589 */ /* 0x00106800000e0000 */
[----:B------:R0:W2:Y:S04]  /*28560*/  SHFL.IDX PT, R2, R26, RZ, 0x1c1f ;  /* 0x001c1fff1a027589 */ /* 0x0000a800000e0000 */
[----:B------:R0:W-:Y:S02]  /*28570*/  STL [R1], R11 ;  /* 0x0000000b01007387 */ /* 0x0001e40000100800 */
.L_x_948:
[----:B------:R-:W4:Y:S01]  /*28580*/  LDL R12, [R1] ;  /* 0x00000000010c7983 */ /* 0x000f220000100800 */
[----:B0-----:R-:W0:Y:S02]  /*28590*/  S2R R11, SR_TID.X ;  /* 0x00000000000b7919 */ /* 0x001e240000002100 */
[----:B0-----:R-:W-:-:S05]  /*285a0*/  IMAD.SHL.U32 R11, R11, 0x10, RZ ;  /* 0x000000100b0b7824 */ /* 0x001fca00078e00ff */
[----:B------:R-:W-:-:S04]  /*285b0*/  LOP3.LUT R11, R11, 0x30, RZ, 0xc0, !PT ;  /* 0x000000300b0b7812 */ /* 0x000fc800078ec0ff */
[----:B--2---:R-:W-:-:S04]  /*285c0*/  IADD3 R2, P0, R11, R2, RZ ;  /* 0x000000020b027210 */ /* 0x004fc80007f1e0ff */
[----:B-1----:R-:W-:Y:S02]  /*285d0*/  IADD3.X R3, RZ, R3, RZ, P0, !PT ;  /* 0x00000003ff037210 */ /* 0x002fe400007fe4ff */
[----:B----4-:R-:W-:-:S04]  /*285e0*/  LOP3.LUT P6, RZ, R12, 0x2, RZ, 0xc0, !PT ;  /* 0x000000020cff7812 */ /* 0x010fc800078cc0ff */
        /* <DEDUP_REMOVED lines=9> */
.L_x_701:
        /* <DEDUP_REMOVED lines=11> */
.L_x_702:
[----:B------:R0:W-:Y:S01]  /*28730*/  SYNCS.ARRIVE.TRANS64.A1T0 RZ, [R0+URZ+0x29870], RZ ;  /* 0x029870ff00ff79a7 */ /* 0x0001e2000810003f */
[----:B------:R-:W-:Y:S05]  /*28740*/  @!P6 BRA `(.L_x_703) ;  /* 0x000000000004e947 */ /* 0x000fea0003800000 */
[----:B------:R-:W-:Y:S01]  /*28750*/  BPT.TRAP 0x1 ;  /* 0x000000040000795c */ /* 0x000fe20000300000 */
.L_x_703:
[----:B------:R-:W2:Y:S01]  /*28760*/  LDL R2, [R1+0x2c] ;  /* 0x00002c0001027983 */ /* 0x000ea20000100800 */
[----:B------:R-:W-:Y:S01]  /*28770*/  BSSY B0, `(.L_x_704) ;  /* 0x0000003000007945 */ /* 0x000fe20003800000 */
[----:B--2---:R-:W1:Y:S03]  /*28780*/  SYNCS.PHASECHK.TRANS64.TRYWAIT P0, [R0+URZ+0x29840], R2 ;  /* 0x02984002000075a7 */ /* 0x004e66000800017f */
[----:B-1----:R-:W-:Y:S05]  /*28790*/  @!P0 BRA `(.L_x_705) ;  /* 0x0000008400388947 */ /* 0x002fea0003800000 */
.L_x_949:
[----:B------:R-:W-:Y:S05]  /*287a0*/  BSYNC B0 ;  /* 0x0000000000007941 */ /* 0x000fea0003800000 */
.L_x_704:
[----:B------:R-:W2:Y:S01]  /*287b0*/  LDL.LU R8, [R1+0x28] ;  /* 0x0000280001087983 */ /* 0x000ea20000300800 */
[----:B------:R-:W-:Y:S01]  /*287c0*/  ULDC.64 UR4, c[0x0][0x300] ;  /* 0x0000c00000047ab9 */ /* 0x000fe20000000a00 */
[----:B------:R-:W-:Y:S02]  /*287d0*/  ULDC.64 UR6, c[0x0][0x310] ;  /* 0x0000c40000067ab9 */ /* 0x000fe40000000a00 */
[----:B------:R-:W4:Y:S04]  /*287e0*/  LDL R11, [R1+0x14] ;  /* 0x00001400010b7983 */ /* 0x000f280000100800 */
[----:B------:R0:W5:Y:S01]  /*287f0*/  LDL R20, [R1] ;  /* 0x0000000001147983 */ /* 0x0001620000100800 */
[----:B------:R-:W-:Y:S02]  /*28800*/  IMAD R4, R31, UR4, RZ ;  /* 0x000000041f047c24 */ /* 0x000fe4000f8e02ff */
[----:B-1----:R-:W-:-:S04]  /*28810*/  IMAD.WIDE.U32 R2, R9, UR4, RZ ;  /* 0x0000000409027c25 */ /* 0x002fc8000f8e00ff */
[----:B------:R-:W-:Y:S02]  /*28820*/  IMAD R4, R9, UR5, R4 ;  /* 0x0000000509047c24 */ /* 0x000fe4000f8e0204 */
[----:B------:R-:W-:Y:S02]  /*28830*/  IMAD R32, R32, UR6, RZ ;  /* 0x0000000620207c24 */ /* 0x000fe4000f8e02ff */
[----:B------:R-:W-:Y:S02]  /*28840*/  IMAD.IADD R3, R3, 0x1, R4 ;  /* 0x0000000103037824 */ /* 0x000fe400078e0204 */
[C---:B------:R-:W-:Y:S02]  /*28850*/  IMAD R32, R6.reuse, UR7, R32 ;  /* 0x0000000706207c24 */ /* 0x040fe4000f8e0220 */
[----:B------:R-:W-:-:S04]  /*28860*/  IMAD.WIDE.U32 R2, R6, UR6, R2 ;  /* 0x0000000606027c25 */ /* 0x000fc8000f8e0002 */
[----:B------:R-:W-:Y:S01]  /*28870*/  IMAD R6, R27, UR4, RZ ;  /* 0x000000041b067c24 */ /* 0x000fe2000f8e02ff */
[----:B------:R-:W-:Y:S01]  /*28880*/  MOV R4, R2 ;  /* 0x0000000200047202 */ /* 0x000fe20000000f00 */
[----:B------:R-:W-:Y:S02]  /*28890*/  IMAD.IADD R5, R3, 0x1, R32 ;  /* 0x0000000103057824 */ /* 0x000fe400078e0220 */
[C---:B------:R-:W-:Y:S02]  /*288a0*/  IMAD R6, R10.reuse, UR5, R6 ;  /* 0x000000050a067c24 */ /* 0x040fe4000f8e0206 */
[----:B------:R-:W-:Y:S01]  /*288b0*/  IMAD.WIDE.U32 R2, R10, UR4, RZ ;  /* 0x000000040a027c25 */ /* 0x000fe2000f8e00ff */
[----:B------:R-:W-:-:S03]  /*288c0*/  ULDC.64 UR4, c[0x0][0x308] ;  /* 0x0000c20000047ab9 */ /* 0x000fc60000000a00 */
[----:B------:R-:W-:Y:S02]  /*288d0*/  IMAD.IADD R3, R3, 0x1, R6 ;  /* 0x0000000103037824 */ /* 0x000fe400078e0206 */
[----:B------:R-:W-:-:S04]  /*288e0*/  IMAD.WIDE.U32 R2, R7, UR6, R2 ;  /* 0x0000000607027c25 */ /* 0x000fc8000f8e0002 */
[----:B--2---:R-:W-:-:S04]  /*288f0*/  IMAD R8, R8, UR6, RZ ;  /* 0x0000000608087c24 */ /* 0x004fc8000f8e02ff */
        /* <DEDUP_REMOVED lines=12> */
[----:B0-----:R-:W-:Y:S07]  /*289c0*/  BRA.DIV UR4, `(.L_x_706) ;  /* 0x0000008204c47947 */ /* 0x001fee000b800000 */
[----:B------:R-:W0:Y:S01]  /*289d0*/  S2R R3, SR_TID.X ;  /* 0x0000000000037919 */ /* 0x000e220000002100 */
[----:B-----5:R-:W-:Y:S01]  /*289e0*/  LOP3.LUT P6, RZ, R20, 0x8, RZ, 0xc0, !PT ;  /* 0x0000000814ff7812 */ /* 0x020fe200078cc0ff */
[--C-:B------:R-:W-:Y:S01]  /*289f0*/  @P5 IMAD.IADD R9, R22, 0x1, R4.reuse ;  /* 0x0000000116095824 */ /* 0x100fe200078e0204 */
[----:B------:R-:W-:Y:S01]  /*28a00*/  LOP3.LUT P1, RZ, R20, 0x4, RZ, 0xc0, !PT ;  /* 0x0000000414ff7812 */ /* 0x000fe2000782c0ff */
[----:B------:R-:W-:Y:S01]  /*28a10*/  SHFL.IDX PT, R2, R6, RZ, 0x1c1f ;  /* 0x001c1fff06027589 */ /* 0x000fe200000e0000 */
[----:B---3--:R-:W-:-:S03]  /*28a20*/  @P4 IMAD.IADD R21, R22, 0x1, R4 ;  /* 0x0000000116154824 */ /* 0x008fc600078e0204 */
[----:B------:R-:W-:Y:S01]  /*28a30*/  SHFL.IDX PT, R7, R7, RZ, 0x1c1f ;  /* 0x001c1fff07077589 */ /* 0x000fe200000e0000 */
[----:B0-----:R-:W-:-:S03]  /*28a40*/  IMAD.SHL.U32 R10, R3, 0x10, RZ ;  /* 0x00000010030a7824 */ /* 0x001fc600078e00ff */
[----:B------:R-:W0:Y:S02]  /*28a50*/  SHFL.IDX PT, R3, R5, RZ, 0x1c1f ;  /* 0x001c1fff05037589 */ /* 0x000e2400000e0000 */
[----:B------:R-:W-:-:S04]  /*28a60*/  LOP3.LUT R10, R10, 0x30, RZ, 0xc0, !PT ;  /* 0x000000300a0a7812 */ /* 0x000fc800078ec0ff */
[----:B0-----:R-:W-:-:S04]  /*28a70*/  @P5 IADD3 R3, P0, R10, R3, RZ ;  /* 0x000000030a035210 */ /* 0x001fc80007f1e0ff */
[----:B------:R-:W-:Y:S02]  /*28a80*/  @P5 IADD3.X R2, RZ, R2, RZ, P0, !PT ;  /* 0x00000002ff025210 */ /* 0x000fe400007fe4ff */
[----:B------:R-:W-:Y:S02]  /*28a90*/  LOP3.LUT P0, RZ, R20, 0x10, RZ, 0xc0, !PT ;  /* 0x0000001014ff7812 */ /* 0x000fe4000780c0ff */
[----:B------:R-:W-:-:S04]  /*28aa0*/  @P5 LOP3.LUT R3, R3, R2, RZ, 0x3c, !PT ;  /* 0x0000000203035212 */ /* 0x000fc800078e3cff */
[----:B------:R-:W-:-:S04]  /*28ab0*/  @P5 LOP3.LUT R2, R3, R2, RZ, 0x3c, !PT ;  /* 0x0000000203025212 */ /* 0x000fc800078e3cff */
[----:B------:R-:W-:-:S05]  /*28ac0*/  @P5 LOP3.LUT R3, R3, R2, RZ, 0x3c, !PT ;  /* 0x0000000203035212 */ /* 0x000fca00078e3cff */
[----:B------:R-:W-:Y:S04]  /*28ad0*/  @P5 LDGSTS.E.BYPASS.LTC128B.128 [R9+0x1a400], desc[UR50][R2.64], !P0 ;  /* 0x1a40000002095fae */ /* 0x000fe8000c101d72 */
[----:B------:R-:W-:Y:S04]  /*28ae0*/  @P5 LDGSTS.E.BYPASS.LTC128B.128 [R9+0x1cc00], desc[UR50][R2.64+0x40], !P6 ;  /* 0x1cc0004002095fae */ /* 0x000fe8000f101d72 */
[----:B------:R0:W-:Y:S01]  /*28af0*/  @P5 LDGSTS.E.BYPASS.LTC128B.128 [R9+0x1f400], desc[UR50][R2.64+0x80], !P1 ;  /* 0x1f40008002095fae */ /* 0x0001e2000c901d72 */
[----:B------:R-:W-:-:S03]  /*28b00*/  LOP3.LUT P5, RZ, R20, 0x10, RZ, 0xc0, !PT ;  /* 0x0000001014ff7812 */ /* 0x000fc600078ac0ff */
[----:B0-----:R-:W0:Y:S01]  /*28b10*/  SHFL.IDX PT, R3, R5, 0x1, 0x1c1f ;  /* 0x003c1f0005037f89 */ /* 0x001e2200000e0000 */
[----:B------:R-:W-:-:S03]  /*28b20*/  @P3 IMAD.IADD R9, R22, 0x1, R4 ;  /* 0x0000000116093824 */ /* 0x000fc600078e0204 */
[----:B------:R-:W1:Y:S01]  /*28b30*/  SHFL.IDX PT, R2, R6, 0x1, 0x1c1f ;  /* 0x003c1f0006027f89 */ /* 0x000e6200000e0000 */
[----:B0-----:R-:W-:-:S05]  /*28b40*/  @P4 IADD3 R3, P0, R10, R3, RZ ;  /* 0x000000030a034210 */ /* 0x001fca0007f1e0ff */
[----:B-1----:R-:W-:-:S05]  /*28b50*/  @P4 IMAD.X R2, RZ, RZ, R2, P0 ;  /* 0x000000ffff024224 */ /* 0x002fca00000e0602 */
[----:B------:R-:W-:-:S04]  /*28b60*/  @P4 LOP3.LUT R3, R3, R2, RZ, 0x3c, !PT ;  /* 0x0000000203034212 */ /* 0x000fc800078e3cff */
[----:B------:R-:W-:-:S04]  /*28b70*/  @P4 LOP3.LUT R2, R3, R2, RZ, 0x3c, !PT ;  /* 0x0000000203024212 */ /* 0x000fc800078e3cff */
[----:B------:R-:W-:-:S05]  /*28b80*/  @P4 LOP3.LUT R3, R3, R2, RZ, 0x3c, !PT ;  /* 0x0000000203034212 */ /* 0x000fca00078e3cff */
[----:B------:R-:W-:Y:S04]  /*28b90*/  @P4 LDGSTS.E.BYPASS.LTC128B.128 [R21+0x1ac00], desc[UR50][R2.64], !P5 ;  /* 0x1ac0000002154fae */ /* 0x000fe8000e901d72 */
[----:B------:R-:W-:Y:S04]  /*28ba0*/  @P4 LDGSTS.E.BYPASS.LTC128B.128 [R21+0x1d400], desc[UR50][R2.64+0x40], !P6 ;  /* 0x1d40004002154fae */ /* 0x000fe8000f101d72 */
[----:B------:R0:W-:Y:S04]  /*28bb0*/  @P4 LDGSTS.E.BYPASS.LTC128B.128 [R21+0x1fc00], desc[UR50][R2.64+0x80], !P1 ;  /* 0x1fc0008002154fae */ /* 0x0001e8000c901d72 */
[----:B0-----:R-:W0:Y:S01]  /*28bc0*/  SHFL.IDX PT, R3, R5, 0x2, 0x1c1f ;  /* 0x005c1f0005037f89 */ /* 0x001e2200000e0000 */
[----:B------:R-:W-:-:S03]  /*28bd0*/  @P2 IMAD.IADD R21, R22, 0x1, R4 ;  /* 0x0000000116152824 */ /* 0x000fc600078e0204 */
[----:B------:R-:W1:Y:S04]  /*28be0*/  SHFL.IDX PT, R2, R6, 0x2, 0x1c1f ;  /* 0x005c1f0006027f89 */ /* 0x000e6800000e0000 */
[----:B------:R-:W-:Y:S01]  /*28bf0*/  SHFL.IDX PT, R6, R6, 0x3, 0x1c1f ;  /* 0x007c1f0006067f89 */ /* 0x000fe200000e0000 */
[----:B0-----:R-:W-:-:S04]  /*28c00*/  @P3 IADD3 R3, P0, R10, R3, RZ ;  /* 0x000000030a033210 */ /* 0x001fc80007f1e0ff */
[----:B-1----:R-:W-:-:S04]  /*28c10*/  @P3 IADD3.X R2, RZ, R2, RZ, P0, !PT ;  /* 0x00000002ff023210 */ /* 0x002fc800007fe4ff */
[----:B------:R-:W-:-:S04]  /*28c20*/  @P3 LOP3.LUT R3, R3, R2, RZ, 0x3c, !PT ;  /* 0x0000000203033212 */ /* 0x000fc800078e3cff */
[----:B------:R-:W-:-:S04]  /*28c30*/  @P3 LOP3.LUT R2, R3, R2, RZ, 0x3c, !PT ;  /* 0x0000000203023212 */ /* 0x000fc800078e3cff */
[----:B------:R-:W-:-:S05]  /*28c40*/  @P3 LOP3.LUT R3, R3, R2, RZ, 0x3c, !PT ;  /* 0x0000000203033212 */ /* 0x000fca00078e3cff */
[----:B------:R-:W-:Y:S04]  /*28c50*/  @P3 LDGSTS.E.BYPASS.LTC128B.128 [R9+0x1b400], desc[UR50][R2.64], !P5 ;  /* 0x1b40000002093fae */ /* 0x000fe8000e901d72 */
[----:B------:R-:W-:Y:S04]  /*28c60*/  @P3 LDGSTS.E.BYPASS.LTC128B.128 [R9+0x1dc00], desc[UR50][R2.64+0x40], !P6 ;  /* 0x1dc0004002093fae */ /* 0x000fe8000f101d72 */
[----:B------:R0:W-:Y:S04]  /*28c70*/  @P3 LDGSTS.E.BYPASS.LTC128B.128 [R9+0x20400], desc[UR50][R2.64+0x80], !P1 ;  /* 0x2040008002093fae */ /* 0x0001e8000c901d72 */
[----:B0-----:R-:W0:Y:S02]  /*28c80*/  SHFL.IDX PT, R2, R5, 0x3, 0x1c1f ;  /* 0x007c1f0005027f89 */ /* 0x001e2400000e0000 */
[----:B0-----:R-:W-:-:S05]  /*28c90*/  @P2 IADD3 R2, P0, R10, R2, RZ ;  /* 0x000000020a022210 */ /* 0x001fca0007f1e0ff */
[----:B------:R-:W-:-:S05]  /*28ca0*/  @P2 IMAD.X R3, RZ, RZ, R6, P0 ;  /* 0x000000ffff032224 */ /* 0x000fca00000e0606 */
[----:B------:R-:W-:Y:S04]  /*28cb0*/  @P2 LDGSTS.E.BYPASS.LTC128B.128 [R21+0x1bc00], desc[UR50][R2.64], !P5 ;  /* 0x1bc0000002152fae */ /* 0x000fe8000e901d72 */
[----:B------:R-:W-:Y:S04]  /*28cc0*/  @P2 LDGSTS.E.BYPASS.LTC128B.128 [R21+0x1e400], desc[UR50][R2.64+0x40], !P6 ;  /* 0x1e40004002152fae */ /* 0x000fe8000f101d72 */
[----:B------:R0:W-:Y:S04]  /*28cd0*/  @P2 LDGSTS.E.BYPASS.LTC128B.128 [R21+0x20c00], desc[UR50][R2.64+0x80], !P1 ;  /* 0x20c0008002152fae */ /* 0x0001e8000c901d72 */
[----:B0-----:R0:W1:Y:S02]  /*28ce0*/  SHFL.IDX PT, R2, R8, RZ, 0x1c1f ;  /* 0x001c1fff08027589 */ /* 0x00106400000e0000 */
.L_x_961:
[----:B------:R-:W-:Y:S01]  /*28cf0*/  LOP3.LUT P0, RZ, R20, 0x80, RZ, 0xc0, !PT ;  /* 0x0000008014ff7812 */ /* 0x000fe2000780c0ff */
[----:B------:R-:W-:-:S12]  /*28d00*/  BSSY B0, `(.L_x_707) ;  /* 0x0000011000007945 */ /* 0x000fd80003800000 */
[----:B------:R-:W-:Y:S05]  /*28d10*/  @!P0 BRA `(.L_x_708) ;  /* 0x00000000003c8947 */ /* 0x000fea0003800000 */
[----:B------:R-:W2:Y:S01]  /*28d20*/  S2R R3, SR_TID.X ;  /* 0x0000000000037919 */ /* 0x000ea20000002100 */
[----:B------:R-:W-:Y:S01]  /*28d30*/  LOP3.LUT P3, RZ, R20, 0x10, RZ, 0xc0, !PT ;  /* 0x0000001014ff7812 */ /* 0x000fe2000786c0ff */
[----:B------:R-:W-:Y:S01]  /*28d40*/  IMAD.IADD R4, R22, 0x1, R4 ;  /* 0x0000000116047824 */ /* 0x000fe200078e0204 */
[C---:B------:R-:W-:Y:S02]  /*28d50*/  LOP3.LUT P2, RZ, R20.reuse, 0x8, RZ, 0xc0, !PT ;  /* 0x0000000814ff7812 */ /* 0x040fe4000784c0ff */
[----:B------:R-:W-:Y:S02]  /*28d60*/  LOP3.LUT P1, RZ, R20, 0x4, RZ, 0xc0, !PT ;  /* 0x0000000414ff7812 */ /* 0x000fe4000782c0ff */
[----:B--2---:R-:W-:-:S04]  /*28d70*/  SHF.L.U32 R3, R3, 0x4, RZ ;  /* 0x0000000403037819 */ /* 0x004fc800000006ff */
[----:B------:R-:W-:-:S04]  /*28d80*/  LOP3.LUT R3, R3, 0x30, RZ, 0xc0, !PT ;  /* 0x0000003003037812 */ /* 0x000fc800078ec0ff */
[----:B-1----:R-:W-:-:S05]  /*28d90*/  IADD3 R2, P0, R3, R2, RZ ;  /* 0x0000000203027210 */ /* 0x002fca0007f1e0ff */
[----:B------:R-:W-:-:S05]  /*28da0*/  IMAD.X R3, RZ, RZ, R7, P0 ;  /* 0x000000ffff037224 */ /* 0x000fca00000e0607 */
[----:B------:R-:W-:Y:S01]  /*28db0*/  @!PT LDS RZ, [RZ] ;  /* 0x00000000fffff984 */ /* 0x000fe20000000800 */
[----:B------:R-:W-:Y:S01]  /*28dc0*/  @!PT LDS RZ, [RZ] ;  /* 0x00000000fffff984 */ /* 0x000fe20000000800 */
[----:B------:R-:W-:Y:S01]  /*28dd0*/  @!PT LDS RZ, [RZ] ;  /* 0x00000000fffff984 */ /* 0x000fe20000000800 */
[----:B------:R2:W-:Y:S04]  /*28de0*/  LDGSTS.E.BYPASS.LTC128B.128 [R4+0x1c400], desc[UR50][R2.64], !P3 ;  /* 0x1c40000002047fae */ /* 0x0005e8000d901d72 */
[----:B------:R2:W-:Y:S04]  /*28df0*/  LDGSTS.E.BYPASS.LTC128B.128 [R4+0x1ec00], desc[UR50][R2.64+0x40], !P2 ;  /* 0x1ec0004002047fae */ /* 0x0005e8000d101d72 */
[----:B------:R2:W-:Y:S02]  /*28e00*/  LDGSTS.E.BYPASS.LTC128B.128 [R4+0x21400], desc[UR50][R2.64+0x80], !P1 ;  /* 0x2140008002047fae */ /* 0x0005e4000c901d72 */
.L_x_708:
[----:B------:R-:W-:Y:S05]  /*28e10*/  BSYNC B0 ;  /* 0x0000000000007941 */ /* 0x000fea0003800000 */
.L_x_707:
[----:B------:R-:W-:Y:S01]  /*28e20*/  NOP ;  /* 0x0000000000007918 */ /* 0x000fe20000000000 */
[----:B------:R-:W-:-:S13]  /*28e30*/  PLOP3.LUT P0, PT, PT, PT, PT, 0x80, 0x0 ;  /* 0x000000000000781c */ /* 0x000fda0003f0f070 */
.L_x_709:
[----:B------:R-:W-:Y:S02]  /*28e40*/  PLOP3.LUT P1, PT, P1, P0, PT, 0xa2, 0x0 ;  /* 0x000000000000781c */ /* 0x000fe40000f21472 */
[----:B------:R-:W-:-:S08]  /*28e50*/  @P0 R2UR P1, UR4, R0 ;  /* 0x00000000000402ca */ /* 0x000fd00000020000 */
[----:B------:R-:W-:-:S05]  /*28e60*/  @P0 PLOP3.LUT P0, PT, P1, PT, PT, 0x80, 0x0 ;  /* 0x000000000000081c */ /* 0x000fca0000f0f070 */
[----:B------:R-:W-:Y:S01]  /*28e70*/  @!P1 SYNCS.ARRIVE.TRANS64.RED.A0T1 RZ, [UR4+0x29830], RZ ;  /* 0x029830ffffff99a7 */ /* 0x000fe20008200404 */
[----:B------:R-:W-:Y:S07]  /*28e80*/  @!P1 ARRIVES.LDGSTSBAR.64.TRANSCNT [UR4+0x29830] ;  /* 0x02983000ff0099b0 */ /* 0x000fee0008000a84 */
[----:B------:R-:W-:Y:S05]  /*28e90*/  @P0 BRA.U.ANY `(.L_x_709) ;  /* 0xfffffffd00e80947 */ /* 0x000fea000393ffff */
[----:B------:R-:W-:Y:S01]  /*28ea0*/  NOP ;  /* 0x0000000000007918 */ /* 0x000fe20000000000 */
[----:B-12---:R-:W-:-:S05]  /*28eb0*/  IMAD.U32 R2, RZ, RZ, UR39 ;  /* 0x00000027ff027e24 */ /* 0x006fca000f8e00ff */
[----:B------:R-:W-:-:S13]  /*28ec0*/  ISETP.NE.AND P2, PT, R2, 0x3, PT ;  /* 0x000000030200780c */ /* 0x000fda0003f45270 */
[----:B------:R-:W-:Y:S05]  /*28ed0*/  @!P2 BRA `(.L_x_710) ;  /* 0x000000000004a947 */ /* 0x000fea0003800000 */
[----:B------:R-:W-:Y:S01]  /*28ee0*/  BPT.TRAP 0x1 ;  /* 0x000000040000795c */ /* 0x000fe20000300000 */
.L_x_710:
[----:B------:R1:W5:Y:S01]  /*28ef0*/  LDL.LU R2, [R1+0x30] ;  /* 0x0000300001027983 */ /* 0x0003620000300800 */
[----:B------:R1:W-:Y:S02]  /*28f00*/  SYNCS.ARRIVE.TRANS64.A1T0 RZ, [R0+URZ+0x29830], RZ ;  /* 0x029830ff00ff79a7 */ /* 0x0003e4000810003f */
[----:B------:R-:W-:Y:S05]  /*28f10*/  WARPSYNC.ALL ;  /* 0x0000000000007948 */ /* 0x000fea0003800000 */
[----:B------:R-:W-:Y:S01]  /*28f20*/  ULDC.64 UR4, c[0x0][0xa00] ;  /* 0x0002800000047ab9 */ /* 0x000fe20000000a00 */
[----:B------:R-:W-:Y:S01]  /*28f30*/  SHF.R.S32.HI R27, RZ, 0x1f, R30 ;  /* 0x0000001fff1b7819 */ /* 0x000fe2000001141e */
[----:B------:R-:W-:Y:S01]  /*28f40*/  BSSY B6, `(.L_x_711) ;  /* 0x000001e000067945 */ /* 0x000fe20003800000 */
[----:B------:R-:W-:Y:S01]  /*28f50*/  BAR.SYNC.DEFER_BLOCKING 0x8, 0x180 ;  /* 0x0206000000007b1d */ /* 0x000fe20000010000 */
[----:B------:R-:W-:Y:S02]  /*28f60*/  ISETP.NE.U32.AND P0, PT, RZ, UR4, PT ;  /* 0x00000004ff007c0c */ /* 0x000fe4000bf05070 */
[----:B-1----:R-:W-:-:S02]  /*28f70*/  IADD3 R0, R22, 0x14400, RZ ;  /* 0x0001440016007810 */ /* 0x002fc40007ffe0ff */
[----:B------:R-:W-:Y:S01]  /*28f80*/  ISETP.NE.AND.EX P0, PT, RZ, UR5, PT, P0 ;  /* 0x00000005ff007c0c */ /* 0x000fe2000bf05300 */
[----:B------:R-:W-:Y:S02]  /*28f90*/  ULDC.64 UR4, c[0x0][0x298] ;  /* 0x0000a60000047ab9 */ /* 0x000fe40000000a00 */
[----:B------:R-:W-:Y:S01]  /*28fa0*/  IMAD R27, R27, UR4, RZ ;  /* 0x000000041b1b7c24 */ /* 0x000fe2000f8e02ff */
[----:B------:R-:W-:Y:S01]  /*28fb0*/  SEL R26, R24, RZ, !P0 ;  /* 0x000000ff181a7207 */ /* 0x000fe20004000000 */
[----:B------:R-:W-:-:S04]  /*28fc0*/  IMAD.WIDE.U32 R24, R30, UR4, RZ ;  /* 0x000000041e187c25 */ /* 0x000fc8000f8e00ff */
[----:B------:R-:W-:-:S04]  /*28fd0*/  IMAD R27, R30, UR5, R27 ;  /* 0x000000051e1b7c24 */ /* 0x000fc8000f8e021b */
[----:B------:R-:W-:Y:S01]  /*28fe0*/  IMAD.IADD R27, R25, 0x1, R27 ;  /* 0x00000001191b7824 */ /* 0x000fe200078e021b */
[----:B-----5:R-:W-:Y:S02]  /*28ff0*/  SEL R31, R2, RZ, !P0 ;  /* 0x000000ff021f7207 */ /* 0x020fe40004000000 */
        /* <DEDUP_REMOVED lines=10> */
[----:B0-----:R-:W-:Y:S01]  /*290a0*/  MOV R8, 0x70 ;  /* 0x0000007000087802 */ /* 0x001fe20000000f00 */
[----:B------:R-:W-:Y:S02]  /*290b0*/  IMAD.U32 R7, RZ, RZ, UR7 ;  /* 0x00000007ff077e24 */ /* 0x000fe4000f8e00ff */
[----:B------:R-:W-:-:S02]  /*290c0*/  IMAD.U32 R10, RZ, RZ, UR8 ;  /* 0x00000008ff0a7e24 */ /* 0x000fc4000f8e00ff */
[----:B------:R-:W-:Y:S02]  /*290d0*/  IMAD.U32 R11, RZ, RZ, UR9 ;  /* 0x00000009ff0b7e24 */ /* 0x000fe4000f8e00ff */
[----:B------:R-:W-:Y:S02]  /*290e0*/  IMAD.MOV.U32 R12, RZ, RZ, 0x1 ;  /* 0x00000001ff0c7424 */ /* 0x000fe400078e00ff */
[----:B------:R-:W-:-:S07]  /*290f0*/  IMAD.MOV.U32 R13, RZ, RZ, RZ ;  /* 0x000000ffff0d7224 */ /* 0x000fce00078e00ff */
[----:B------:R-:W-:-:S07]  /*29100*/  LEPC R20, `(.L_x_712) ;  /* 0x000000001014794e */ /* 0x000fce0000000000 */
[----:B-1----:R-:W-:Y:S05]  /*29110*/  CALL.ABS.NOINC R2 ;  /* 0x0000000002007343 */ /* 0x002fea0003c00000 */
.L_x_712:
[----:B------:R-:W-:Y:S05]  /*29120*/  BSYNC B6 ;  /* 0x0000000000067941 */ /* 0x000fea0003800000 */
.L_x_711:
[----:B------:R-:W-:Y:S01]  /*29130*/  IMAD.SHL.U32 R5, R17, 0x80, RZ ;  /* 0x0000008011057824 */ /* 0x000fe200078e00ff */
[----:B------:R1:W5:Y:S01]  /*29140*/  LDL R9, [R1+0x24] ;  /* 0x0000240001097983 */ /* 0x0003620000100800 */
[----:B0-----:R-:W0:Y:S01]  /*29150*/  LDC R8, c[0x0][0x448] ;  /* 0x00011200ff087b82 */ /* 0x001e220000000800 */
[----:B------:R-:W-:Y:S01]  /*29160*/  MOV R3, R27 ;  /* 0x0000001b00037202 */ /* 0x000fe20000000f00 */
[----:B------:R-:W-:Y:S01]  /*29170*/  IMAD.MOV.U32 R2, RZ, RZ, R24 ;  /* 0x000000ffff027224 */ /* 0x000fe200078e0018 */
[----:B------:R1:W5:Y:S01]  /*29180*/  LDL R17, [R1+0x34] ;  /* 0x0000340001117983 */ /* 0x0003620000100800 */
[----:B------:R-:W-:Y:S02]  /*29190*/  ULDC.64 UR4, c[0x0][0x2d8] ;  /* 0x0000b60000047ab9 */ /* 0x000fe40000000a00 */
[C---:B------:R-:W-:Y:S01]  /*291a0*/  IMAD.WIDE.U32 R2, R18.reuse, UR4, R2 ;  /* 0x0000000412027c25 */ /* 0x040fe2000f8e0002 */
[----:B------:R-:W2:Y:S03]  /*291b0*/  S2R R20, SR_TID.X ;  /* 0x0000000000147919 */ /* 0x000ea60000002100 */
[----:B------:R-:W-:Y:S01]  /*291c0*/  IMAD R3, R18, UR5, R3 ;  /* 0x0000000512037c24 */ /* 0x000fe2000f8e0203 */
[----:B------:R-:W-:-:S02]  /*291d0*/  ULDC.64 UR4, c[0x0][0x2e0] ;  /* 0x0000b80000047ab9 */ /* 0x000fc40000000a00 */
[----:B------:R-:W-:Y:S02]  /*291e0*/  IMAD R0, R31, UR4, RZ ;  /* 0x000000041f007c24 */ /* 0x000fe4000f8e02ff */
[----:B------:R-:W-:-:S04]  /*291f0*/  IMAD.WIDE.U32 R2, R26, UR4, R2 ;  /* 0x000000041a027c25 */ /* 0x000fc8000f8e0002 */
[----:B------:R-:W-:Y:S01]  /*29200*/  IMAD R0, R26, UR5, R0 ;  /* 0x000000051a007c24 */ /* 0x000fe2000f8e0200 */
[----:B------:R-:W3:Y:S01]  /*29210*/  S2R R30, SR_TID.X ;  /* 0x00000000001e7919 */ /* 0x000ee20000002100 */
[----:B------:R-:W-:Y:S02]  /*29220*/  ULDC.64 UR4, c[0x0][0x2d0] ;  /* 0x0000b40000047ab9 */ /* 0x000fe40000000a00 */
[----:B------:R-:W-:Y:S01]  /*29230*/  IMAD.IADD R3, R3, 0x1, R0 ;  /* 0x0000000103037824 */ /* 0x000fe200078e0200 */
[----:B0-----:R-:W-:-:S13]  /*29240*/  ISETP.NE.AND P0, PT, R8, 0x1, PT ;  /* 0x000000010800780c */ /* 0x001fda0003f05270 */
[----:B------:R-:W0:Y:S01]  /*29250*/  @P0 LDC R4, c[0x0][0x44c] ;  /* 0x00011300ff040b82 */ /* 0x000e220000000800 */
[C---:B--2---:R-:W-:Y:S01]  /*29260*/  LOP3.LUT R21, R20.reuse, 0x7f, RZ, 0xc0, !PT ;  /* 0x0000007f14157812 */ /* 0x044fe200078ec0ff */
[----:B------:R-:W-:-:S03]  /*29270*/  IMAD.SHL.U32 R20, R20, 0x20, RZ ;  /* 0x0000002014147824 */ /* 0x000fc600078e00ff */
[----:B------:R-:W-:-:S03]  /*29280*/  SHF.R.U32.HI R21, RZ, 0x2, R21 ;  /* 0x00000002ff157819 */ /* 0x000fc60000011615 */
[----:B------:R-:W2:Y:S01]  /*29290*/  @P0 LDC R0, c[0x0][0x450] ;  /* 0x00011400ff000b82 */ /* 0x000ea20000000800 */
[----:B------:R-:W-:-:S04]  /*292a0*/  LOP3.LUT R20, R21, 0x60, R20, 0xf8, !PT ;  /* 0x0000006015147812 */ /* 0x000fc800078ef814 */
[----:B------:R-:W-:-:S05]  /*292b0*/  LOP3.LUT R6, R20, R5, RZ, 0xfc, !PT ;  /* 0x0000000514067212 */ /* 0x000fca00078efcff */
[----:B0-----:R-:W-:Y:S01]  /*292c0*/  @P0 IMAD.HI.U32 R7, R6, R4, RZ ;  /* 0x0000000406070227 */ /* 0x001fe200078e00ff */
[----:B------:R-:W-:-:S04]  /*292d0*/  MOV R4, R6 ;  /* 0x0000000600047202 */ /* 0x000fc80000000f00 */
[----:B--2---:R-:W-:-:S05]  /*292e0*/  @P0 SHF.R.U32.HI R4, RZ, R0, R7 ;  /* 0x00000000ff040219 */ /* 0x004fca0000011607 */
[----:B------:R-:W-:-:S04]  /*292f0*/  IMAD.MOV R0, RZ, RZ, -R4 ;  /* 0x000000ffff007224 */ /* 0x000fc800078e0a04 */
[----:B------:R-:W-:Y:S01]  /*29300*/  IMAD R0, R8, R0, R6 ;  /* 0x0000000008007224 */ /* 0x000fe200078e0206 */
[----:B------:R-:W-:Y:S01]  /*29310*/  SHF.R.S32.HI R6, RZ, 0x1f, R4 ;  /* 0x0000001fff067819 */ /* 0x000fe20000011404 */
[----:B------:R-:W-:-:S04]  /*29320*/  IMAD.WIDE.U32 R2, R4, UR4, R2 ;  /* 0x0000000404027c25 */ /* 0x000fc8000f8e0002 */
[----:B------:R-:W-:-:S04]  /*29330*/  IMAD R6, R6, UR4, RZ ;  /* 0x0000000406067c24 */ /* 0x000fc8000f8e02ff */
[----:B------:R-:W-:Y:S01]  /*29340*/  IMAD R6, R4, UR5, R6 ;  /* 0x0000000504067c24 */ /* 0x000fe2000f8e0206 */
[----:B------:R-:W-:Y:S01]  /*29350*/  SHF.R.S32.HI R4, RZ, 0x1f, R0 ;  /* 0x0000001fff047819 */ /* 0x000fe20000011400 */
[----:B------:R-:W-:Y:S02]  /*29360*/  ULDC.64 UR4, c[0x0][0x2c8] ;  /* 0x0000b20000047ab9 */ /* 0x000fe40000000a00 */
[----:B------:R-:W-:Y:S01]  /*29370*/  IMAD.IADD R3, R3, 0x1, R6 ;  /* 0x0000000103037824 */ /* 0x000fe200078e0206 */
[----:B---3--:R-:W-:Y:S01]  /*29380*/  SHF.L.U32 R21, R30, 0x4, RZ ;  /* 0x000000041e157819 */ /* 0x008fe200000006ff */
[----:B------:R-:W-:Y:S02]  /*29390*/  IMAD R4, R4, UR4, RZ ;  /* 0x0000000404047c24 */ /* 0x000fe4000f8e02ff */
[----:B------:R-:W-:Y:S01]  /*293a0*/  IMAD.WIDE.U32 R2, R0, UR4, R2 ;  /* 0x0000000400027c25 */ /* 0x000fe2000f8e0002 */
[----:B------:R-:W-:-:S03]  /*293b0*/  LOP3.LUT R21, R21, 0x30, RZ, 0xc0, !PT ;  /* 0x0000003015157812 */ /* 0x000fc600078ec0ff */
[----:B------:R-:W-:Y:S01]  /*293c0*/  IMAD R4, R0, UR5, R4 ;  /* 0x0000000500047c24 */ /* 0x000fe2000f8e0204 */
[----:B------:R-:W-:Y:S01]  /*293d0*/  ULDC.64 UR4, c[0x0][0x280] ;  /* 0x0000a00000047ab9 */ /* 0x000fe20000000a00 */
[----:B------:R-:W-:Y:S01]  /*293e0*/  IMAD.SHL.U32 R20, R30, 0x10, RZ ;  /* 0x000000101e147824 */ /* 0x000fe200078e00ff */
[----:B------:R-:W-:Y:S01]  /*293f0*/  IADD3 R0, P0, R2, UR4, RZ ;  /* 0x0000000402007c10 */ /* 0x000fe2000ff1e0ff */
[----:B------:R-:W-:Y:S01]  /*29400*/  ULDC UR4, c[0x0][0x2b8] ;  /* 0x0000ae0000047ab9 */ /* 0x000fe20000000800 */
[C---:B------:R-:W-:Y:S02]  /*29410*/  LOP3.LUT R32, R21.reuse, 0x40, RZ, 0xfc, !PT ;  /* 0x0000004015207812 */ /* 0x040fe400078efcff */
[----:B------:R-:W-:Y:S02]  /*29420*/  LOP3.LUT R20, R20, 0x30, RZ, 0xc0, !PT ;  /* 0x0000003014147812 */ /* 0x000fe400078ec0ff */
[----:B------:R-:W-:Y:S02]  /*29430*/  LOP3.LUT R21, R21, 0x80, RZ, 0xfc, !PT ;  /* 0x0000008015157812 */ /* 0x000fe400078efcff */
[----:B------:R-:W-:Y:S01]  /*29440*/  IADD3.X R4, R3, UR5, R4, P0, !PT ;  /* 0x0000000503047c10 */ /* 0x000fe200087fe404 */
[----:B------:R-:W-:Y:S01]  /*29450*/  UMOV UR5, 0xffffffff ;  /* 0xffffffff00057882 */ /* 0x000fe20000000000 */
[----:B------:R-:W-:-:S02]  /*29460*/  LOP3.LUT R30, R30, 0x7f, RZ, 0xc0, !PT ;  /* 0x0000007f1e1e7812 */ /* 0x000fc400078ec0ff */
[----:B------:R-:W-:Y:S02]  /*29470*/  ISETP.GE.AND P3, PT, R20, UR4, PT ;  /* 0x0000000414007c0c */ /* 0x000fe4000bf66270 */
[----:B------:R-:W-:Y:S02]  /*29480*/  ISETP.GE.AND P2, PT, R32, UR4, PT ;  /* 0x0000000420007c0c */ /* 0x000fe4000bf46270 */
[----:B------:R-:W-:Y:S02]  /*29490*/  ISETP.GE.AND P1, PT, R21, UR4, PT ;  /* 0x0000000415007c0c */ /* 0x000fe4000bf26270 */
[----:B------:R-:W-:Y:S01]  /*294a0*/  SHF.R.U32.HI R10, RZ, 0x2, R30 ;  /* 0x00000002ff0a7819 */ /* 0x000fe2000001161e */
[----:B-1----:R-:W-:Y:S10]  /*294b0*/  BRA.DIV UR5, `(.L_x_713) ;  /* 0x0000007e05f47947 */ /* 0x002ff4000b800000 */
[----:B------:R-:W0:Y:S01]  /*294c0*/  SHFL.IDX PT, R3, R0, RZ, 0x1c1f ;  /* 0x001c1fff00037589 */ /* 0x000e2200000e0000 */
[----:B-----5:R-:W-:Y:S02]  /*294d0*/  IMAD R6, R17, R8, RZ ;  /* 0x0000000811067224 */ /* 0x020fe400078e02ff */
[----:B------:R-:W-:Y:S01]  /*294e0*/  IMAD.IADD R5, R10, 0x1, R5 ;  /* 0x000000010a057824 */ /* 0x000fe200078e0205 */
[----:B------:R-:W1:Y:S04]  /*294f0*/  SHFL.IDX PT, R2, R4, RZ, 0x1c1f ;  /* 0x001c1fff04027589 */ /* 0x000e6800000e0000 */
[----:B------:R-:W-:-:S13]  /*29500*/  ISETP.GE.AND P0, PT, R5, R6, PT ;  /* 0x000000060500720c */ /* 0x000fda0003f06270 */
[----:B0-----:R-:W-:-:S05]  /*29510*/  @!P0 IADD3 R3, P4, R20, R3, RZ ;  /* 0x0000000314038210 */ /* 0x001fca0007f9e0ff */
[----:B-1----:R-:W-:-:S05]  /*29520*/  @!P0 IMAD.X R2, RZ, RZ, R2, P4 ;  /* 0x000000ffff028224 */ /* 0x002fca00020e0602 */
[----:B------:R-:W-:-:S04]  /*29530*/  @!P0 LOP3.LUT R3, R3, R2, RZ, 0x3c, !PT ;  /* 0x0000000203038212 */ /* 0x000fc800078e3cff */
[----:B------:R-:W-:-:S04]  /*29540*/  @!P0 LOP3.LUT R2, R3, R2, RZ, 0x3c, !PT ;  /* 0x0000000203028212 */ /* 0x000fc800078e3cff */
[----:B------:R-:W-:-:S05]  /*29550*/  @!P0 LOP3.LUT R3, R3, R2, RZ, 0x3c, !PT ;  /* 0x0000000203038212 */ /* 0x000fca00078e3cff */
[----:B------:R-:W-:Y:S01]  /*29560*/  @!PT LDS RZ, [RZ] ;  /* 0x00000000fffff984 */ /* 0x000fe20000000800 */
[----:B------:R-:W-:Y:S04]  /*29570*/  @!P0 LDGSTS.E.BYPASS.LTC128B.128 [R9+0x14400], desc[UR50][R2.64], !P3 ;  /* 0x1440000002098fae */ /* 0x000fe8000d901d72 */
[----:B------:R-:W-:Y:S04]  /*29580*/  @!P0 LDGSTS.E.BYPASS.LTC128B.128 [R9+0x16400], desc[UR50][R2.64+0x40], !P2 ;  /* 0x1640004002098fae */ /* 0x000fe8000d101d72 */
[----:B------:R0:W-:Y:S02]  /*29590*/  @!P0 LDGSTS.E.BYPASS.LTC128B.128 [R9+0x18400], desc[UR50][R2.64+0x80], !P1 ;  /* 0x1840008002098fae */ /* 0x0001e4000c901d72 */
[----:B0-----:R-:W-:-:S02]  /*295a0*/  VIADD R2, R5, 0x20 ;  /* 0x0000002005027836 */ /* 0x001fc40000000000 */
[----:B------:R-:W0:Y:S03]  /*295b0*/  SHFL.IDX PT, R3, R0, 0x1, 0x1c1f ;  /* 0x003c1f0000037f89 */ /* 0x000e2600000e0000 */
[----:B------:R-:W-:Y:S02]  /*295c0*/  ISETP.GE.AND P0, PT, R2, R6, PT ;  /* 0x000000060200720c */ /* 0x000fe40003f06270 */
[----:B------:R-:W1:Y:S11]  /*295d0*/  SHFL.IDX PT, R2, R4, 0x1, 0x1c1f ;  /* 0x003c1f0004027f89 */ /* 0x000e7600000e0000 */
[----:B0-----:R-:W-:-:S04]  /*295e0*/  @!P0 IADD3 R3, P4, R20, R3, RZ ;  /* 0x0000000314038210 */ /* 0x001fc80007f9e0ff */
[----:B-1----:R-:W-:-:S04]  /*295f0*/  @!P0 IADD3.X R2, RZ, R2, RZ, P4, !PT ;  /* 0x00000002ff028210 */ /* 0x002fc800027fe4ff */
[----:B------:R-:W-:-:S04]  /*29600*/  @!P0 LOP3.LUT R3, R3, R2, RZ, 0x3c, !PT ;  /* 0x0000000203038212 */ /* 0x000fc800078e3cff */
[----:B------:R-:W-:-:S04]  /*29610*/  @!P0 LOP3.LUT R2, R3, R2, RZ, 0x3c, !PT ;  /* 0x0000000203028212 */ /* 0x000fc800078e3cff */
[----:B------:R-:W-:-:S05]  /*29620*/  @!P0 LOP3.LUT R3, R3, R2, RZ, 0x3c, !PT ;  /* 0x0000000203038212 */ /* 0x000fca00078e3cff */
[----:B------:R-:W-:Y:S04]  /*29630*/  @!P0 LDGSTS.E.BYPASS.LTC128B.128 [R9+0x14c00], desc[UR50][R2.64], !P3 ;  /* 0x14c0000002098fae */ /* 0x000fe8000d901d72 */
[----:B------:R-:W-:Y:S04]  /*29640*/  @!P0 LDGSTS.E.BYPASS.LTC128B.128 [R9+0x16c00], desc[UR50][R2.64+0x40], !P2 ;  /* 0x16c0004002098fae */ /* 0x000fe8000d101d72 */
[----:B------:R0:W-:Y:S02]  /*29650*/  @!P0 LDGSTS.E.BYPASS.LTC128B.128 [R9+0x18c00], desc[UR50][R2.64+0x80], !P1 ;  /* 0x18c0008002098fae */ /* 0x0001e4000c901d72 */
[----:B0-----:R-:W-:-:S02]  /*29660*/  VIADD R2, R5, 0x40 ;  /* 0x0000004005027836 */ /* 0x001fc40000000000 */
[----:B------:R-:W0:Y:S03]  /*29670*/  SHFL.IDX PT, R3, R0, 0x2, 0x1c1f ;  /* 0x005c1f0000037f89 */ /* 0x000e2600000e0000 */
[----:B------:R-:W-:Y:S01]  /*29680*/  ISETP.GE.AND P0, PT, R2, R6, PT ;  /* 0x000000060200720c */ /* 0x000fe20003f06270 */
[----:B------:R-:W-:Y:S04]  /*29690*/  SHFL.IDX PT, R0, R0, 0x3, 0x1c1f ;  /* 0x007c1f0000007f89 */ /* 0x000fe800000e0000 */
[----:B------:R-:W1:Y:S04]  /*296a0*/  SHFL.IDX PT, R2, R4, 0x2, 0x1c1f ;  /* 0x005c1f0004027f89 */ /* 0x000e6800000e0000 */
[----:B------:R-:W2:Y:S04]  /*296b0*/  SHFL.IDX PT, R4, R4, 0x3, 0x1c1f ;  /* 0x007c1f0004047f89 */ /* 0x000ea800000e0000 */
[----:B0-----:R-:W-:-:S05]  /*296c0*/  @!P0 IADD3 R3, P4, R20, R3, RZ ;  /* 0x0000000314038210 */ /* 0x001fca0007f9e0ff */
[----:B-1----:R-:W-:-:S05]  /*296d0*/  @!P0 IMAD.X R2, RZ, RZ, R2, P4 ;  /* 0x000000ffff028224 */ /* 0x002fca00020e0602 */
[----:B------:R-:W-:-:S04]  /*296e0*/  @!P0 LOP3.LUT R3, R3, R2, RZ, 0x3c, !PT ;  /* 0x0000000203038212 */ /* 0x000fc800078e3cff */
[----:B------:R-:W-:-:S04]  /*296f0*/  @!P0 LOP3.LUT R2, R3, R2, RZ, 0x3c, !PT ;  /* 0x0000000203028212 */ /* 0x000fc800078e3cff */
[----:B------:R-:W-:-:S05]  /*29700*/  @!P0 LOP3.LUT R3, R3, R2, RZ, 0x3c, !PT ;  /* 0x0000000203038212 */ /* 0x000fca00078e3cff */
[----:B------:R0:W-:Y:S04]  /*29710*/  @!P0 LDGSTS.E.BYPASS.LTC128B.128 [R9+0x15400], desc[UR50][R2.64], !P3 ;  /* 0x1540000002098fae */ /* 0x0001e8000d901d72 */
[----:B------:R0:W-:Y:S04]  /*29720*/  @!P0 LDGSTS.E.BYPASS.LTC128B.128 [R9+0x17400], desc[UR50][R2.64+0x40], !P2 ;  /* 0x1740004002098fae */ /* 0x0001e8000d101d72 */
[----:B--2---:R0:W-:Y:S02]  /*29730*/  @!P0 LDGSTS.E.BYPASS.LTC128B.128 [R9+0x19400], desc[UR50][R2.64+0x80], !P1 ;  /* 0x1940008002098fae */ /* 0x0041e4000c901d72 */
.L_x_970:
[----:B------:R-:W-:Y:S01]  /*29740*/  VIADD R5, R5, 0x60 ;  /* 0x0000006005057836 */ /* 0x000fe20000000000 */
[----:B------:R-:W-:Y:S04]  /*29750*/  BSSY B0, `(.L_x_714) ;  /* 0x000000b000007945 */ /* 0x000fe80003800000 */
[----:B------:R-:W-:-:S13]  /*29760*/  ISETP.GE.AND P0, PT, R5, R6, PT ;  /* 0x000000060500720c */ /* 0x000fda0003f06270 */
[----:B------:R-:W-:Y:S05]  /*29770*/  @P0 BRA `(.L_x_715) ;  /* 0x0000000000200947 */ /* 0x000fea0003800000 */
[----:B01----:R-:W-:-:S04]  /*29780*/  IADD3 R2, P0, R20, R0, RZ ;  /* 0x0000000014027210 */ /* 0x003fc80007f1e0ff */
[----:B------:R-:W-:-:S05]  /*29790*/  IADD3.X R3, RZ, R4, RZ, P0, !PT ;  /* 0x00000004ff037210 */ /* 0x000fca00007fe4ff */
[----:B------:R-:W-:Y:S01]  /*297a0*/  @!PT LDS RZ, [RZ] ;  /* 0x00000000fffff984 */ /* 0x000fe20000000800 */
[----:B------:R-:W-:Y:S01]  /*297b0*/  @!PT LDS RZ, [RZ] ;  /* 0x00000000fffff984 */ /* 0x000fe20000000800 */
[----:B------:R-:W-:Y:S01]  /*297c0*/  @!PT LDS RZ, [RZ] ;  /* 0x00000000fffff984 */ /* 0x000fe20000000800 */
[----:B------:R2:W-:Y:S04]  /*297d0*/  LDGSTS.E.BYPASS.LTC128B.128 [R9+0x15c00], desc[UR50][R2.64], !P3 ;  /* 0x15c0000002097fae */ /* 0x0005e8000d901d72 */
[----:B------:R2:W-:Y:S04]  /*297e0*/  LDGSTS.E.BYPASS.LTC128B.128 [R9+0x17c00], desc[UR50][R2.64+0x40], !P2 ;  /* 0x17c0004002097fae */ /* 0x0005e8000d101d72 */
[----:B------:R2:W-:Y:S02]  /*297f0*/  LDGSTS.E.BYPASS.LTC128B.128 [R9+0x19c00], desc[UR50][R2.64+0x80], !P1 ;  /* 0x19c0008002097fae */ /* 0x0005e4000c901d72 */
.L_x_715:
[----:B------:R-:W-:Y:S05]  /*29800*/  BSYNC B0 ;  /* 0x0000000000007941 */ /* 0x000fea0003800000 */
.L_x_714:
[----:B------:R-:W-:Y:S01]  /*29810*/  NOP ;  /* 0x0000000000007918 */ /* 0x000fe20000000000 */
[----:B------:R-:W-:-:S13]  /*29820*/  PLOP3.LUT P0, PT, PT, PT, PT, 0x80, 0x0 ;  /* 0x000000000000781c */ /* 0x000fda0003f0f070 */
.L_x_716:
[----:B------:R-:W-:Y:S02]  /*29830*/  PLOP3.LUT P1, PT, P1, P0, PT, 0xa2, 0x0 ;  /* 0x000000000000781c */ /* 0x000fe40000f21472 */
[----:B------:R-:W-:-:S08]  /*29840*/  @P0 R2UR P1, UR4, R22 ;  /* 0x00000000160402ca */ /* 0x000fd00000020000 */
[----:B------:R-:W-:-:S05]  /*29850*/  @P0 PLOP3.LUT P0, PT, P1, PT, PT, 0x80, 0x0 ;  /* 0x000000000000081c */ /* 0x000fca0000f0f070 */
[----:B------:R-:W-:Y:S01]  /*29860*/  @!P1 SYNCS.ARRIVE.TRANS64.RED.A0T1 RZ, [UR4+0x29800], RZ ;  /* 0x029800ffffff99a7 */ /* 0x000fe20008200404 */
[----:B------:R-:W-:Y:S07]  /*29870*/  @!P1 ARRIVES.LDGSTSBAR.64.TRANSCNT [UR4+0x29800] ;  /* 0x02980000ff0099b0 */ /* 0x000fee0008000a84 */
[----:B------:R-:W-:Y:S05]  /*29880*/  @P0 BRA.U.ANY `(.L_x_716) ;  /* 0xfffffffd00e80947 */ /* 0x000fea000393ffff */
[----:B012---:R-:W2:Y:S01]  /*29890*/  LDL.LU R2, [R1+0x38] ;  /* 0x0000380001027983 */ /* 0x007ea20000300800 */
[----:B------:R-:W-:Y:S02]  /*298a0*/  VIADD R32, R29, 0xfffffffe ;  /* 0xfffffffe1d207836 */ /* 0x000fe40000000000 */
        /* <DEDUP_REMOVED lines=9> */
[----:B------:R-:W1:Y:S03]  /*29940*/  SYNCS.PHASECHK.TRANS64.TRYWAIT P0, [R22+URZ+0x29820], R3 ;  /* 0x02982003160075a7 */ /* 0x000e66000800017f */
[----:B01----:R-:W-:Y:S05]  /*29950*/  @!P0 BRA `(.L_x_718) ;  /* 0x0000008000288947 */ /* 0x003fea0003800000 */
.L_x_971:
[----:B------:R-:W-:Y:S05]  /*29960*/  BSYNC B0 ;  /* 0x0000000000007941 */ /* 0x000fea0003800000 */
.L_x_717:
[----:B------:R-:W2:Y:S02]  /*29970*/  LDL R0, [R1+0xc] ;  /* 0x00000c0001007983 */ /* 0x000ea40000100800 */
[----:B--2---:R-:W-:-:S13]  /*29980*/  ISETP.GE.AND P0, PT, R32, R0, PT ;  /* 0x000000002000720c */ /* 0x004fda0003f06270 */
[----:B------:R-:W-:Y:S05]  /*29990*/  @!P0 BRA `(.L_x_719) ;  /* 0x0000001400e48947 */ /* 0x000fea0003800000 */
[----:B------:R-:W-:Y:S01]  /*299a0*/  MOV R17, R23 ;  /* 0x0000001700117202 */ /* 0x000fe20000000f00 */
[----:B------:R-:W-:-:S07]  /*299b0*/  IMAD.MOV.U32 R21, RZ, RZ, R34 ;  /* 0x000000ffff157224 */ /* 0x000fce00078e0022 */
.L_x_739:
[----:B------:R-:W2:Y:S01]  /*299c0*/  LDL R0, [R1+0x4] ;  /* 0x0000040001007983 */ /* 0x000ea20000100800 */
[----:B-1----:R-:W1:Y:S03]  /*299d0*/  LDC R4, c[0x0][0x430] ;  /* 0x00010c00ff047b82 */ /* 0x002e660000000800 */
[----:B------:R-:W3:Y:S01]  /*299e0*/  LDL R10, [R1+0x8] ;  /* 0x00000800010a7983 */ /* 0x000ee20000100800 */
[----:B------:R-:W0:Y:S03]  /*299f0*/  S2R R2, SR_TID.X ;  /* 0x0000000000027919 */ /* 0x000e260000002100 */
[----:B------:R-:W4:Y:S01]  /*29a00*/  LDL R9, [R1+0xc] ;  /* 0x00000c0001097983 */ /* 0x000f220000100800 */
[----:B-1----:R-:W-:Y:S01]  /*29a10*/  ISETP.NE.AND P0, PT, R4, 0x1, PT ;  /* 0x000000010400780c */ /* 0x002fe20003f05270 */
[----:B------:R-:W1:-:S12]  /*29a20*/  S2R R7, SR_TID.X ;  /* 0x0000000000077919 */ /* 0x000e580000002100 */
[----:B------:R-:W2:Y:S01]  /*29a30*/  @P0 LDC R6, c[0x0][0x434] ;  /* 0x00010d00ff060b82 */ /* 0x000ea20000000800 */
[C---:B0-----:R-:W-:Y:S01]  /*29a40*/  LOP3.LUT R3, R2.reuse, 0x7f, RZ, 0xc0, !PT ;  /* 0x0000007f02037812 */ /* 0x041fe200078ec0ff */
[----:B------:R-:W-:-:S03]  /*29a50*/  IMAD.SHL.U32 R5, R2, 0x20, RZ ;  /* 0x0000002002057824 */ /* 0x000fc600078e00ff */
[----:B------:R-:W-:-:S04]  /*29a60*/  SHF.R.U32.HI R3, RZ, 0x2, R3 ;  /* 0x00000002ff037819 */ /* 0x000fc80000011603 */
[----:B------:R-:W-:Y:S02]  /*29a70*/  LOP3.LUT R5, R3, 0x60, R5, 0xf8, !PT ;  /* 0x0000006003057812 */ /* 0x000fe400078ef805 */
[----:B------:R-:W0:Y:S01]  /*29a80*/  @P0 LDC R3, c[0x0][0x438] ;  /* 0x00010e00ff030b82 */ /* 0x000e220000000800 */
[----:B------:R-:W-:-:S04]  /*29a90*/  LOP3.LUT R2, R2, 0x7f, RZ, 0xc0, !PT ;  /* 0x0000007f02027812 */ /* 0x000fc800078ec0ff */
[----:B------:R-:W-:Y:S01]  /*29aa0*/  SHF.R.U32.HI R8, RZ, 0x2, R2 ;  /* 0x00000002ff087819 */ /* 0x000fe20000011602 */
[----:B-1----:R-:W-:-:S05]  /*29ab0*/  IMAD.SHL.U32 R7, R7, 0x20, RZ ;  /* 0x0000002007077824 */ /* 0x002fca00078e00ff */
[----:B------:R-:W-:-:S04]  /*29ac0*/  LOP3.LUT R7, R8, 0x60, R7, 0xf8, !PT ;  /* 0x0000006008077812 */ /* 0x000fc800078ef807 */
[----:B------:R-:W-:Y:S01]  /*29ad0*/  LOP3.LUT R7, R7, 0x80, RZ, 0xfc, !PT ;  /* 0x0000008007077812 */ /* 0x000fe200078efcff */
[----:B------:R-:W-:Y:S05]  /*29ae0*/  YIELD ;  /* 0x0000000000007946 */ /* 0x000fea0003800000 */
[----:B------:R-:W-:Y:S01]  /*29af0*/  ULDC.64 UR4, c[0x0][0x428] ;  /* 0x00010a0000047ab9 */ /* 0x000fe20000000a00 */
[----:B------:R-:W-:Y:S01]  /*29b00*/  ULDC.64 UR6, c[0x0][0x418] ;  /* 0x0001060000067ab9 */ /* 0x000fe20000000a00 */
[----:B------:R-:W-:Y:S01]  /*29b10*/  ISETP.GT.U32.AND P1, PT, R7, 0x9f, PT ;  /* 0x0000009f0700780c */ /* 0x000fe20003f24070 */
[----:B--2---:R-:W-:-:S04]  /*29b20*/  IMAD R0, R32, 0xa0, R0 ;  /* 0x000000a020007824 */ /* 0x004fc800078e0200 */
[----:B------:R-:W-:-:S04]  /*29b30*/  IMAD.IADD R5, R5, 0x1, R0 ;  /* 0x0000000105057824 */ /* 0x000fc800078e0200 */
[----:B------:R-:W-:Y:S01]  /*29b40*/  @P0 IMAD.HI.U32 R6, R5, R6, RZ ;  /* 0x0000000605060227 */ /* 0x000fe200078e00ff */
[----:B------:R-:W-:-:S04]  /*29b50*/  MOV R2, R5 ;  /* 0x0000000500027202 */ /* 0x000fc80000000f00 */
[----:B0-----:R-:W-:Y:S02]  /*29b60*/  @P0 SHF.R.U32.HI R2, RZ, R3, R6 ;  /* 0x00000003ff020219 */ /* 0x001fe40000011606 */
[----:B------:R-:W0:Y:S08]  /*29b70*/  @P0 LDC R6, c[0x0][0x434] ;  /* 0x00010d00ff060b82 */ /* 0x000e300000000800 */
[----:B------:R-:W1:Y:S01]  /*29b80*/  @P0 LDC R3, c[0x0][0x438] ;  /* 0x00010e00ff030b82 */ /* 0x000e620000000800 */
[----:B------:R-:W-:-:S04]  /*29b90*/  IMAD.IADD R0, R7, 0x1, R0 ;  /* 0x0000000107007824 */ /* 0x000fc800078e0200 */
[----:B------:R-:W-:Y:S02]  /*29ba0*/  IMAD.MOV.U32 R8, RZ, RZ, R0 ;  /* 0x000000ffff087224 */ /* 0x000fe400078e0000 */
[----:B0-----:R-:W-:-:S05]  /*29bb0*/  @P0 IMAD.HI.U32 R6, R0, R6, RZ ;  /* 0x0000000600060227 */ /* 0x001fca00078e00ff */
[----:B-1----:R-:W-:Y:S02]  /*29bc0*/  @P0 SHF.R.U32.HI R8, RZ, R3, R6 ;  /* 0x00000003ff080219 */ /* 0x002fe40000011606 */
[----:B------:R-:W-:-:S03]  /*29bd0*/  IADD3 R6, -R2, RZ, RZ ;  /* 0x000000ff02067210 */ /* 0x000fc60007ffe1ff */
[----:B------:R-:W-:Y:S02]  /*29be0*/  IMAD.MOV R3, RZ, RZ, -R8 ;  /* 0x000000ffff037224 */ /* 0x000fe400078e0a08 */
[C---:B------:R-:W-:Y:S02]  /*29bf0*/  IMAD R5, R4.reuse, R6, R5 ;  /* 0x0000000604057224 */ /* 0x040fe400078e0205 */
[----:B------:R-:W-:Y:S01]  /*29c00*/  IMAD R4, R4, R3, R0 ;  /* 0x0000000304047224 */ /* 0x000fe200078e0200 */
[----:B------:R-:W-:Y:S01]  /*29c10*/  SHF.R.S32.HI R3, RZ, 0x1f, R2 ;  /* 0x0000001fff037819 */ /* 0x000fe20000011402 */
[----:B---3--:R-:W-:-:S04]  /*29c20*/  IMAD R0, R10, UR4, RZ ;  /* 0x000000040a007c24 */ /* 0x008fc8000f8e02ff */
[C---:B------:R-:W-:Y:S02]  /*29c30*/  IMAD R0, R33.reuse, UR5, R0 ;  /* 0x0000000521007c24 */ /* 0x040fe4000f8e0200 */
[----:B------:R-:W-:-:S04]  /*29c40*/  IMAD.WIDE.U32 R2, R33, UR4, R2 ;  /* 0x0000000421027c25 */ /* 0x000fc8000f8e0002 */
[----:B------:R-:W-:Y:S01]  /*29c50*/  IMAD.IADD R3, R0, 0x1, R3 ;  /* 0x0000000100037824 */ /* 0x000fe200078e0203 */
[----:B------:R-:W-:-:S04]  /*29c60*/  LEA R6, P0, R2, UR6, 0x2 ;  /* 0x0000000602067c11 */ /* 0x000fc8000f8010ff */
[----:B------:R-:W-:-:S05]  /*29c70*/  LEA.HI.X R7, R2, UR7, R3, 0x2, P0 ;  /* 0x0000000702077c11 */ /* 0x000fca00080f1403 */
[----:B------:R-:W2:Y:S01]  /*29c80*/  LDG.E R6, desc[UR50][R6.64] ;  /* 0x0000003206067981 */ /* 0x000ea2000c1e1900 */
[--C-:B------:R-:W-:Y:S01]  /*29c90*/  @!P1 SHF.R.S32.HI R3, RZ, 0x1f, R8.reuse ;  /* 0x0000001fff039819 */ /* 0x100fe20000011408 */
[----:B------:R-:W-:-:S04]  /*29ca0*/  @!P1 IMAD.MOV.U32 R2, RZ, RZ, R8 ;  /* 0x000000ffff029224 */ /* 0x000fc800078e0008 */
[----:B------:R-:W-:-:S05]  /*29cb0*/  @!P1 IMAD.WIDE.U32 R2, R33, UR4, R2 ;  /* 0x0000000421029c25 */ /* 0x000fca000f8e0002 */
[----:B------:R-:W-:Y:S02]  /*29cc0*/  @!P1 IADD3 R0, R0, R3, RZ ;  /* 0x0000000300009210 */ /* 0x000fe40007ffe0ff */
[C---:B------:R-:W-:Y:S01]  /*29cd0*/  @!P1 LEA R10, P0, R2.reuse, UR6, 0x2 ;  /* 0x00000006020a9c11 */ /* 0x040fe2000f8010ff */
[----:B------:R-:W-:Y:S02]  /*29ce0*/  IMAD.MOV.U32 R8, RZ, RZ, RZ ;  /* 0x000000ffff087224 */ /* 0x000fe400078e00ff */
[----:B------:R-:W-:Y:S01]  /*29cf0*/  IMAD.U32 R12, RZ, RZ, UR39 ;  /* 0x00000027ff0c7e24 */ /* 0x000fe2000f8e00ff */
[----:B------:R-:W-:Y:S01]  /*29d00*/  @!P1 LEA.HI.X R11, R2, UR7, R0, 0x2, P0 ;  /* 0x00000007020b9c11 */ /* 0x000fe200080f1400 */
[----:B------:R-:W-:-:S04]  /*29d10*/  VIADD R23, R17, 0x1 ;  /* 0x0000000111177836 */ /* 0x000fc80000000000 */
[----:B------:R0:W5:Y:S01]  /*29d20*/  @!P1 LDG.E R8, desc[UR50][R10.64] ;  /* 0x000000320a089981 */ /* 0x000162000c1e1900 */
[----:B------:R-:W-:Y:S02]  /*29d30*/  ISETP.NE.AND P1, PT, R12, 0x3, PT ;  /* 0x000000030c00780c */ /* 0x000fe40003f25270 */
[C---:B------:R-:W-:Y:S02]  /*29d40*/  ISETP.NE.AND P0, PT, R23.reuse, 0x2, PT ;  /* 0x000000021700780c */ /* 0x040fe40003f05270 */
[----:B------:R-:W-:Y:S02]  /*29d50*/  MOV R0, R32 ;  /* 0x0000002000007202 */ /* 0x000fe40000000f00 */
[----:B------:R-:W-:Y:S01]  /*29d60*/  SEL R34, RZ, 0x1, P0 ;  /* 0x00000001ff227807 */ /* 0x000fe20000000000 */
[----:B------:R-:W-:Y:S01]  /*29d70*/  VIADD R32, R32, 0xffffffff ;  /* 0xffffffff20207836 */ /* 0x000fe20000000000 */
[----:B------:R-:W-:Y:S02]  /*29d80*/  SEL R23, R23, RZ, P0 ;  /* 0x000000ff17177207 */ /* 0x000fe40000000000 */
[----:B------:R-:W-:-:S02]  /*29d90*/  LOP3.LUT R34, R21, R34, RZ, 0x3c, !PT ;  /* 0x0000002215227212 */ /* 0x000fc400078e3cff */
[----:B----4-:R-:W-:Y:S02]  /*29da0*/  ISETP.GT.AND P2, PT, R0, R9, PT ;  /* 0x000000090000720c */ /* 0x010fe40003f44270 */
[----:B--2---:R-:W-:Y:S01]  /*29db0*/  SHF.R.S32.HI R30, RZ, 0x1f, R6 ;  /* 0x0000001fff1e7819 */ /* 0x004fe20000011406 */
[----:B0-----:R-:W-:Y:S10]  /*29dc0*/  @!P1 BRA `(.L_x_720) ;  /* 0x0000000000049947 */ /* 0x001ff40003800000 */
[----:B------:R-:W-:Y:S01]  /*29dd0*/  BPT.TRAP 0x1 ;  /* 0x000000040000795c */ /* 0x000fe20000300000 */
.L_x_720:
[----:B------:R-:W-:Y:S01]  /*29de0*/  IMAD R0, R23, 0x8, R22 ;  /* 0x0000000817007824 */ /* 0x000fe200078e0216 */
[----:B------:R-:W-:Y:S01]  /*29df0*/  SHF.L.U32 R31, R34, 0x1f, RZ ;  /* 0x0000001f221f7819 */ /* 0x000fe200000006ff */
[----:B------:R-:W-:Y:S01]  /*29e00*/  BSSY B0, `(.L_x_721) ;  /* 0x0000004000007945 */ /* 0x000fe20003800000 */
[----:B------:R-:W-:Y:S02]  /*29e10*/  SHF.R.S32.HI R26, RZ, 0x1f, R5 ;  /* 0x0000001fff1a7819 */ /* 0x000fe40000011405 */
[----:B------:R-:W0:Y:S02]  /*29e20*/  SYNCS.PHASECHK.TRANS64.TRYWAIT P0, [R0+URZ+0x29880], R31 ;  /* 0x0298801f000075a7 */ /* 0x000e24000800017f */
[----:B0-----:R-:W-:Y:S05]  /*29e30*/  @!P0 BRA `(.L_x_722) ;  /* 0x0000007c00048947 */ /* 0x001fea0003800000 */
.L_x_972:
[----:B------:R-:W-:Y:S05]  /*29e40*/  BSYNC B0 ;  /* 0x0000000000007941 */ /* 0x000fea0003800000 */
.L_x_721:
[----:B------:R-:W2:Y:S01]  /*29e50*/  LDL R2, [R1] ;  /* 0x0000000001027983 */ /* 0x000ea20000100800 */
[----:B------:R-:W-:Y:S01]  /*29e60*/  ULDC.64 UR4, c[0x0][0x328] ;  /* 0x0000ca0000047ab9 */ /* 0x000fe20000000a00 */
[----:B------:R-:W-:Y:S01]  /*29e70*/  ULDC.64 UR6, c[0x0][0x338] ;  /* 0x0000ce0000067ab9 */ /* 0x000fe20000000a00 */
[----:B------:R-:W-:Y:S01]  /*29e80*/  IMAD R7, R26, UR4, RZ ;  /* 0x000000041a077c24 */ /* 0x000fe2000f8e02ff */
[----:B------:R-:W1:Y:S01]  /*29e90*/  S2R R9, SR_TID.X ;  /* 0x0000000000097919 */ /* 0x000e620000002100 */
[----:B------:R-:W-:Y:S01]  /*29ea0*/  IMAD R10, R30, UR6, RZ ;  /* 0x000000061e0a7c24 */ /* 0x000fe2000f8e02ff */
[----:B------:R-:W-:Y:S01]  /*29eb0*/  SHF.R.S32.HI R27, RZ, 0x1f, R4 ;  /* 0x0000001fff1b7819 */ /* 0x000fe20000011404 */
[----:B------:R-:W-:Y:S01]  /*29ec0*/  IMAD R7, R5, UR5, R7 ;  /* 0x0000000505077c24 */ /* 0x000fe2000f8e0207 */
[----:B-----5:R-:W-:Y:S01]  /*29ed0*/  SHF.R.S32.HI R29, RZ, 0x1f, R8 ;  /* 0x0000001fff1d7819 */ /* 0x020fe20000011408 */
[----:B------:R-:W-:Y:S01]  /*29ee0*/  IMAD R10, R6, UR7, R10 ;  /* 0x00000007060a7c24 */ /* 0x000fe2000f8e020a */
[----:B-1----:R-:W-:-:S04]  /*29ef0*/  LOP3.LUT R9, R9, 0x7f, RZ, 0xc0, !PT ;  /* 0x0000007f09097812 */ /* 0x002fc800078ec0ff */
[----:B------:R-:W-:-:S04]  /*29f00*/  SHF.R.U32.HI R9, RZ, 0x5, R9 ;  /* 0x00000005ff097819 */ /* 0x000fc80000011609 */
[----:B------:R-:W-:-:S05]  /*29f10*/  SHF.L.U32 R9, R9, 0xa, RZ ;  /* 0x0000000a09097819 */ /* 0x000fca00000006ff */
[----:B------:R-:W-:Y:S01]  /*29f20*/  IMAD R9, R23, 0x5000, R9 ;  /* 0x0000500017097824 */ /* 0x000fe200078e0209 */
[C---:B--2---:R-:W-:Y:S02]  /*29f30*/  LOP3.LUT P3, RZ, R2.reuse, 0x2, RZ, 0xc0, !PT ;  /* 0x0000000202ff7812 */ /* 0x044fe4000786c0ff */
[----:B------:R-:W-:Y:S01]  /*29f40*/  LOP3.LUT P1, RZ, R2, 0x1, RZ, 0xc0, !PT ;  /* 0x0000000102ff7812 */ /* 0x000fe2000782c0ff */
[----:B------:R-:W-:-:S04]  /*29f50*/  IMAD.WIDE.U32 R2, R5, UR4, RZ ;  /* 0x0000000405027c25 */ /* 0x000fc8000f8e00ff */
[----:B------:R-:W-:Y:S02]  /*29f60*/  IMAD.IADD R3, R3, 0x1, R7 ;  /* 0x0000000103037824 */ /* 0x000fe400078e0207 */
[----:B------:R-:W-:Y:S02]  /*29f70*/  IMAD R7, R27, UR4, RZ ;  /* 0x000000041b077c24 */ /* 0x000fe4000f8e02ff */
[----:B------:R-:W-:-:S04]  /*29f80*/  IMAD.WIDE.U32 R2, R6, UR6, R2 ;  /* 0x0000000606027c25 */ /* 0x000fc8000f8e0002 */
[C---:B------:R-:W-:Y:S01]  /*29f90*/  IMAD R7, R4.reuse, UR5, R7 ;  /* 0x0000000504077c24 */ /* 0x040fe2000f8e0207 */
[----:B------:R-:W-:Y:S01]  /*29fa0*/  IADD3 R11, R3, R10, RZ ;  /* 0x0000000a030b7210 */ /* 0x000fe20007ffe0ff */
        /* <DEDUP_REMOVED lines=17> */
[----:B------:R-:W-:Y:S08]  /*2a0c0*/  BRA.DIV UR4, `(.L_x_723) ;  /* 0x0000007a04747947 */ /* 0x000ff0000b800000 */
[----:B------:R-:W1:Y:S01]  /*2a0d0*/  S2R R3, SR_TID.X ;  /* 0x0000000000037919 */ /* 0x000e620000002100 */
[----:B------:R-:W-:Y:S01]  /*2a0e0*/  IADD3 R9, R22, R9, R36 ;  /* 0x0000000916097210 */ /* 0x000fe20007ffe024 */
[----:B------:R-:W2:Y:S04]  /*2a0f0*/  SHFL.IDX PT, R2, R7, RZ, 0x1c1f ;  /* 0x001c1fff07027589 */ /* 0x000ea800000e0000 */
[----:B------:R-:W-:Y:S01]  /*2a100*/  IMAD.IADD R10, R37, 0x1, R9 ;  /* 0x00000001250a7824 */ /* 0x000fe200078e0209 */
[----:B------:R-:W-:Y:S01]  /*2a110*/  SHFL.IDX PT, R24, R24, RZ, 0x1c1f ;  /* 0x001c1fff18187589 */ /* 0x000fe200000e0000 */
[----:B-1----:R-:W-:-:S03]  /*2a120*/  IMAD.SHL.U32 R11, R3, 0x10, RZ ;  /* 0x00000010030b7824 */ /* 0x002fc600078e00ff */
[----:B------:R-:W1:Y:S02]  /*2a130*/  SHFL.IDX PT, R3, R20, RZ, 0x1c1f ;  /* 0x001c1fff14037589 */ /* 0x000e6400000e0000 */
[----:B------:R-:W-:-:S04]  /*2a140*/  LOP3.LUT R11, R11, 0x30, RZ, 0xc0, !PT ;  /* 0x000000300b0b7812 */ /* 0x000fc800078ec0ff */
[----:B--2---:R-:W-:-:S05]  /*2a150*/  IADD3 R2, P0, R11, R2, RZ ;  /* 0x000000020b027210 */ /* 0x004fca0007f1e0ff */
[----:B-1----:R-:W-:-:S05]  /*2a160*/  IMAD.X R3, RZ, RZ, R3, P0 ;  /* 0x000000ffff037224 */ /* 0x002fca00000e0603 */
[----:B------:R-:W-:Y:S04]  /*2a170*/  LDGSTS.E.BYPASS.LTC128B.128 [R9+0xa400], desc[UR50][R2.64], !P3 ;  /* 0x0a40000002097fae */ /* 0x000fe8000d901d72 */
[----:B------:R1:W-:Y:S04]  /*2a180*/  LDGSTS.E.BYPASS.LTC128B.128 [R10+0xa400], desc[UR50][R2.64+0x40], !P1 ;  /* 0x0a400040020a7fae */ /* 0x0003e8000c901d72 */
        /* <DEDUP_REMOVED lines=19> */
.L_x_984:
[----:B------:R-:W3:Y:S02]  /*2a2c0*/  S2R R3, SR_TID.X ;  /* 0x0000000000037919 */ /* 0x000ee40000002100 */
[----:B---3--:R-:W-:-:S05]  /*2a2d0*/  IMAD.SHL.U32 R3, R3, 0x10, RZ ;  /* 0x0000001003037824 */ /* 0x008fca00078e00ff */
[----:B------:R-:W-:-:S04]  /*2a2e0*/  LOP3.LUT R3, R3, 0x30, RZ, 0xc0, !PT ;  /* 0x0000003003037812 */ /* 0x000fc800078ec0ff */
[----:B--2---:R-:W-:-:S04]  /*2a2f0*/  IADD3 R2, P0, R3, R2, RZ ;  /* 0x0000000203027210 */ /* 0x004fc80007f1e0ff */
[----:B------:R-:W-:Y:S02]  /*2a300*/  IADD3.X R3, RZ, R24, RZ, P0, !PT ;  /* 0x00000018ff037210 */ /* 0x000fe400007fe4ff */
[----:B------:R-:W-:-:S03]  /*2a310*/  PLOP3.LUT P0, PT, PT, PT, PT, 0x80, 0x0 ;  /* 0x000000000000781c */ /* 0x000fc60003f0f070 */
[----:B------:R-:W-:Y:S01]  /*2a320*/  @!PT LDS RZ, [RZ] ;  /* 0x00000000fffff984 */ /* 0x000fe20000000800 */
[----:B------:R-:W-:Y:S01]  /*2a330*/  @!PT LDS RZ, [RZ] ;  /* 0x00000000fffff984 */ /* 0x000fe20000000800 */
[----:B------:R-:W-:Y:S01]  /*2a340*/  @!PT LDS RZ, [RZ] ;  /* 0x00000000fffff984 */ /* 0x000fe20000000800 */
[----:B------:R2:W-:Y:S04]  /*2a350*/  LDGSTS.E.BYPASS.LTC128B.128 [R9+0xe400], desc[UR50][R2.64], !P3 ;  /* 0x0e40000002097fae */ /* 0x0005e8000d901d72 */
[----:B------:R2:W-:Y:S01]  /*2a360*/  LDGSTS.E.BYPASS.LTC128B.128 [R10+0xe400], desc[UR50][R2.64+0x40], !P1 ;  /* 0x0e400040020a7fae */ /* 0x0005e2000c901d72 */
[----:B------:R-:W-:-:S05]  /*2a370*/  NOP ;  /* 0x0000000000007918 */ /* 0x000fca0000000000 */
.L_x_724:
        /* <DEDUP_REMOVED lines=11> */
.L_x_725:
[----:B------:R2:W-:Y:S01]  /*2a430*/  SYNCS.ARRIVE.TRANS64.A1T0 RZ, [R0+URZ+0x29870], RZ ;  /* 0x029870ff00ff79a7 */ /* 0x0005e2000810003f */
[----:B------:R-:W-:Y:S05]  /*2a440*/  @!P3 BRA `(.L_x_726) ;  /* 0x000000000004b947 */ /* 0x000fea0003800000 */
[----:B------:R-:W-:Y:S01]  /*2a450*/  BPT.TRAP 0x1 ;  /* 0x000000040000795c */ /* 0x000fe20000300000 */
.L_x_726:
[----:B------:R-:W3:Y:S01]  /*2a460*/  SYNCS.PHASECHK.TRANS64.TRYWAIT P0, [R0+URZ+0x29840], R31 ;  /* 0x0298401f000075a7 */ /* 0x000ee2000800017f */
[----:B------:R-:W-:Y:S04]  /*2a470*/  BSSY B0, `(.L_x_727) ;  /* 0x0000002000007945 */ /* 0x000fe80003800000 */
[----:B---3--:R-:W-:Y:S05]  /*2a480*/  @!P0 BRA `(.L_x_728) ;  /* 0x0000007c00308947 */ /* 0x008fea0003800000 */
.L_x_985:
[----:B------:R-:W-:Y:S05]  /*2a490*/  BSYNC B0 ;  /* 0x0000000000007941 */ /* 0x000fea0003800000 */
.L_x_727:
[----:B------:R-:W4:Y:S01]  /*2a4a0*/  LDL R2, [R1] ;  /* 0x0000000001027983 */ /* 0x000f220000100800 */
[----:B------:R-:W-:Y:S01]  /*2a4b0*/  ULDC.64 UR4, c[0x0][0x300] ;  /* 0x0000c00000047ab9 */ /* 0x000fe20000000a00 */
[----:B------:R-:W-:Y:S02]  /*2a4c0*/  ULDC.64 UR6, c[0x0][0x310] ;  /* 0x0000c40000067ab9 */ /* 0x000fe40000000a00 */
[----:B------:R-:W5:Y:S01]  /*2a4d0*/  LDL R10, [R1+0x14] ;  /* 0x00001400010a7983 */ /* 0x000f620000100800 */
[----:B------:R-:W-:-:S04]  /*2a4e0*/  IMAD R7, R26, UR4, RZ ;  /* 0x000000041a077c24 */ /* 0x000fc8000f8e02ff */
[C---:B------:R-:W-:Y:S02]  /*2a4f0*/  IMAD R7, R5.reuse, UR5, R7 ;  /* 0x0000000505077c24 */ /* 0x040fe4000f8e0207 */
[----:B------:R-:W-:Y:S01]  /*2a500*/  IMAD R30, R30, UR6, RZ ;  /* 0x000000061e1e7c24 */ /* 0x000fe2000f8e02ff */
[----:B------:R-:W0:Y:S01]  /*2a510*/  S2R R9, SR_TID.X ;  /* 0x0000000000097919 */ /* 0x000e220000002100 */
[C---:B----4-:R-:W-:Y:S02]  /*2a520*/  LOP3.LUT P4, RZ, R2.reuse, 0x10, RZ, 0xc0, !PT ;  /* 0x0000001002ff7812 */ /* 0x050fe4000788c0ff */
[C---:B------:R-:W-:Y:S02]  /*2a530*/  LOP3.LUT P3, RZ, R2.reuse, 0x8, RZ, 0xc0, !PT ;  /* 0x0000000802ff7812 */ /* 0x040fe4000786c0ff */
[----:B------:R-:W-:Y:S01]  /*2a540*/  LOP3.LUT P1, RZ, R2, 0x4, RZ, 0xc0, !PT ;  /* 0x0000000402ff7812 */ /* 0x000fe2000782c0ff */
[----:B------:R-:W-:-:S04]  /*2a550*/  IMAD.WIDE.U32 R2, R5, UR4, RZ ;  /* 0x0000000405027c25 */ /* 0x000fc8000f8e00ff */
[----:B------:R-:W-:Y:S02]  /*2a560*/  IMAD.IADD R3, R3, 0x1, R7 ;  /* 0x0000000103037824 */ /* 0x000fe400078e0207 */
[----:B------:R-:W-:-:S04]  /*2a570*/  IMAD.WIDE.U32 R2, R6, UR6, R2 ;  /* 0x0000000606027c25 */ /* 0x000fc8000f8e0002 */
[----:B------:R-:W-:Y:S02]  /*2a580*/  IMAD R6, R6, UR7, R30 ;  /* 0x0000000706067c24 */ /* 0x000fe4000f8e021e */
[----:B------:R-:W-:Y:S02]  /*2a590*/  IMAD R5, R27, UR4, RZ ;  /* 0x000000041b057c24 */ /* 0x000fe4000f8e02ff */
[----:B------:R-:W-:Y:S01]  /*2a5a0*/  IMAD.IADD R7, R3, 0x1, R6 ;  /* 0x0000000103077824 */ /* 0x000fe200078e0206 */
[----:B------:R-:W-:Y:S01]  /*2a5b0*/  MOV R6, R2 ;  /* 0x0000000200067202 */ /* 0x000fe20000000f00 */
[C---:B------:R-:W-:Y:S02]  /*2a5c0*/  IMAD R5, R4.reuse, UR5, R5 ;  /* 0x0000000504057c24 */ /* 0x040fe4000f8e0205 */
        /* <DEDUP_REMOVED lines=11> */
[----:B------:R-:W-:-:S03]  /*2a680*/  IMAD.WIDE.U32 R2, R18, UR4, R2 ;  /* 0x0000000412027c25 */ /* 0x000fc6000f8e0002 */
[----:B------:R-:W-:Y:S01]  /*2a690*/  IADD3.X R6, R8, UR7, R7, P0, !PT ;  /* 0x0000000708067c10 */ /* 0x000fe200087fe407 */
[----:B-----5:R-:W-:Y:S01]  /*2a6a0*/  IMAD R7, R23, 0x7800, R10 ;  /* 0x0000780017077824 */ /* 0x020fe200078e020a */
[----:B------:R-:W-:Y:S01]  /*2a6b0*/  IADD3 R5, P0, R2, UR6, RZ ;  /* 0x0000000602057c10 */ /* 0x000fe2000ff1e0ff */
[----:B0-----:R-:W-:Y:S01]  /*2a6c0*/  IMAD.SHL.U32 R10, R9, 0x10, RZ ;  /* 0x00000010090a7824 */ /* 0x001fe200078e00ff */
[----:B------:R-:W-:Y:S02]  /*2a6d0*/  UMOV UR4, 0xffffffff ;  /* 0xffffffff00047882 */ /* 0x000fe40000000000 */
[----:B------:R-:W-:Y:S02]  /*2a6e0*/  IADD3.X R8, R8, UR7, R3, P0, !PT ;  /* 0x0000000708087c10 */ /* 0x000fe400087fe403 */
[----:B------:R-:W-:Y:S01]  /*2a6f0*/  LOP3.LUT R10, R10, 0x30, RZ, 0xc0, !PT ;  /* 0x000000300a0a7812 */ /* 0x000fe200078ec0ff */
[----:B------:R-:W-:Y:S06]  /*2a700*/  BRA.DIV UR4, `(.L_x_729) ;  /* 0x0000007a04a47947 */ /* 0x000fec000b800000 */
[----:B------:R-:W0:Y:S01]  /*2a710*/  SHFL.IDX PT, R2, R4, RZ, 0x1c1f ;  /* 0x001c1fff04027589 */ /* 0x000e2200000e0000 */
[----:B------:R-:W-:-:S03]  /*2a720*/  IMAD.IADD R7, R22, 0x1, R7 ;  /* 0x0000000116077824 */ /* 0x000fc600078e0207 */
[----:B------:R-:W4:Y:S04]  /*2a730*/  SHFL.IDX PT, R3, R6, RZ, 0x1c1f ;  /* 0x001c1fff06037589 */ /* 0x000f2800000e0000 */
[----:B------:R-:W-:Y:S04]  /*2a740*/  SHFL.IDX PT, R9, R6, 0x2, 0x1c1f ;  /* 0x005c1f0006097f89 */ /* 0x000fe800000e0000 */
[----:B------:R-:W-:Y:S01]  /*2a750*/  SHFL.IDX PT, R8, R8, RZ, 0x1c1f ;  /* 0x001c1fff08087589 */ /* 0x000fe200000e0000 */
[----:B0-----:R-:W-:-:S04]  /*2a760*/  IADD3 R2, P0, R10, R2, RZ ;  /* 0x000000020a027210 */ /* 0x001fc80007f1e0ff */
[----:B----4-:R-:W-:-:S05]  /*2a770*/  IADD3.X R3, RZ, R3, RZ, P0, !PT ;  /* 0x00000003ff037210 */ /* 0x010fca00007fe4ff */
[----:B------:R-:W-:Y:S04]  /*2a780*/  LDGSTS.E.BYPASS.LTC128B.128 [R7+0x1a400], desc[UR50][R2.64], !P4 ;  /* 0x1a40000002077fae */ /* 0x000fe8000e101d72 */
[----:B------:R-:W-:Y:S04]  /*2a790*/  LDGSTS.E.BYPASS.LTC128B.128 [R7+0x1cc00], desc[UR50][R2.64+0x40], !P3 ;  /* 0x1cc0004002077fae */ /* 0x000fe8000d901d72 */
[----:B------:R0:W-:Y:S04]  /*2a7a0*/  LDGSTS.E.BYPASS.LTC128B.128 [R7+0x1f400], desc[UR50][R2.64+0x80], !P1 ;  /* 0x1f40008002077fae */ /* 0x0001e8000c901d72 */
[----:B0-----:R-:W0:Y:S04]  /*2a7b0*/  SHFL.IDX PT, R2, R4, 0x1, 0x1c1f ;  /* 0x003c1f0004027f89 */ /* 0x001e2800000e0000 */
[----:B------:R-:W4:Y:S01]  /*2a7c0*/  SHFL.IDX PT, R3, R6, 0x1, 0x1c1f ;  /* 0x003c1f0006037f89 */ /* 0x000f2200000e0000 */
[----:B0-----:R-:W-:-:S05]  /*2a7d0*/  IADD3 R2, P0, R10, R2, RZ ;  /* 0x000000020a027210 */ /* 0x001fca0007f1e0ff */
[----:B----4-:R-:W-:-:S05]  /*2a7e0*/  IMAD.X R3, RZ, RZ, R3, P0 ;  /* 0x000000ffff037224 */ /* 0x010fca00000e0603 */
[----:B------:R-:W-:Y:S04]  /*2a7f0*/  LDGSTS.E.BYPASS.LTC128B.128 [R7+0x1ac00], desc[UR50][R2.64], !P4 ;  /* 0x1ac0000002077fae */ /* 0x000fe8000e101d72 */
[----:B------:R-:W-:Y:S04]  /*2a800*/  LDGSTS.E.BYPASS.LTC128B.128 [R7+0x1d400], desc[UR50][R2.64+0x40], !P3 ;  /* 0x1d40004002077fae */ /* 0x000fe8000d901d72 */
[----:B------:R0:W-:Y:S04]  /*2a810*/  LDGSTS.E.BYPASS.LTC128B.128 [R7+0x1fc00], desc[UR50][R2.64+0x80], !P1 ;  /* 0x1fc0008002077fae */ /* 0x0001e8000c901d72 */
[----:B0-----:R-:W0:Y:S02]  /*2a820*/  SHFL.IDX PT, R2, R4, 0x2, 0x1c1f ;  /* 0x005c1f0004027f89 */ /* 0x001e2400000e0000 */
[----:B0-----:R-:W-:-:S05]  /*2a830*/  IADD3 R2, P0, R10, R2, RZ ;  /* 0x000000020a027210 */ /* 0x001fca0007f1e0ff */
[----:B------:R-:W-:Y:S02]  /*2a840*/  IMAD.X R3, RZ, RZ, R9, P0 ;  /* 0x000000ffff037224 */ /* 0x000fe400000e0609 */
[----:B------:R-:W-:Y:S04]  /*2a850*/  SHFL.IDX PT, R9, R6, 0x3, 0x1c1f ;  /* 0x007c1f0006097f89 */ /* 0x000fe800000e0000 */
[----:B------:R-:W-:Y:S04]  /*2a860*/  LDGSTS.E.BYPASS.LTC128B.128 [R7+0x1b400], desc[UR50][R2.64], !P4 ;  /* 0x1b40000002077fae */ /* 0x000fe8000e101d72 */
[----:B------:R-:W-:Y:S04]  /*2a870*/  LDGSTS.E.BYPASS.LTC128B.128 [R7+0x1dc00], desc[UR50][R2.64+0x40], !P3 ;  /* 0x1dc0004002077fae */ /* 0x000fe8000d901d72 */
[----:B------:R0:W-:Y:S04]  /*2a880*/  LDGSTS.E.BYPASS.LTC128B.128 [R7+0x20400], desc[UR50][R2.64+0x80], !P1 ;  /* 0x2040008002077fae */ /* 0x0001e8000c901d72 */
[----:B0-----:R-:W0:Y:S02]  /*2a890*/  SHFL.IDX PT, R2, R4, 0x3, 0x1c1f ;  /* 0x007c1f0004027f89 */ /* 0x001e2400000e0000 */
[----:B0-----:R-:W-:-:S04]  /*2a8a0*/  IADD3 R2, P0, R10, R2, RZ ;  /* 0x000000020a027210 */ /* 0x001fc80007f1e0ff */
[----:B------:R-:W-:-:S05]  /*2a8b0*/  IADD3.X R3, RZ, R9, RZ, P0, !PT ;  /* 0x00000009ff037210 */ /* 0x000fca00007fe4ff */
[----:B------:R-:W-:Y:S04]  /*2a8c0*/  LDGSTS.E.BYPASS.LTC128B.128 [R7+0x1bc00], desc[UR50][R2.64], !P4 ;  /* 0x1bc0000002077fae */ /* 0x000fe8000e101d72 */
[----:B------:R-:W-:Y:S04]  /*2a8d0*/  LDGSTS.E.BYPASS.LTC128B.128 [R7+0x1e400], desc[UR50][R2.64+0x40], !P3 ;  /* 0x1e40004002077fae */ /* 0x000fe8000d901d72 */
[----:B------:R0:W-:Y:S04]  /*2a8e0*/  LDGSTS.E.BYPASS.LTC128B.128 [R7+0x20c00], desc[UR50][R2.64+0x80], !P1 ;  /* 0x20c0008002077fae */ /* 0x0001e8000c901d72 */
[----:B0-----:R0:W4:Y:S02]  /*2a8f0*/  SHFL.IDX PT, R2, R5, RZ, 0x1c1f ;  /* 0x001c1fff05027589 */ /* 0x00112400000e0000 */
.L_x_997:
[----:B----4-:R-:W-:-:S05]  /*2a900*/  IADD3 R2, P0, R10, R2, RZ ;  /* 0x000000020a027210 */ /* 0x010fca0007f1e0ff */
        /* <DEDUP_REMOVED lines=9> */
.L_x_730:
        /* <DEDUP_REMOVED lines=11> */
.L_x_731:
[----:B------:R2:W-:Y:S02]  /*2aa50*/  SYNCS.ARRIVE.TRANS64.A1T0 RZ, [R0+URZ+0x29830], RZ ;  /* 0x029830ff00ff79a7 */ /* 0x0005e4000810003f */
[----:B--23--:R-:W-:-:S05]  /*2aa60*/  IMAD.U32 R0, RZ, RZ, UR37 ;  /* 0x00000025ff007e24 */ /* 0x00cfca000f8e00ff */
[----:B------:R-:W-:-:S13]  /*2aa70*/  ISETP.NE.AND P1, PT, R0, 0x3, PT ;  /* 0x000000030000780c */ /* 0x000fda0003f25270 */
[----:B------:R-:W-:Y:S05]  /*2aa80*/  @!P1 BRA `(.L_x_732) ;  /* 0x0000000000049947 */ /* 0x000fea0003800000 */
[----:B------:R-:W-:Y:S01]  /*2aa90*/  BPT.TRAP 0x1 ;  /* 0x000000040000795c */ /* 0x000fe20000300000 */
.L_x_732:
[----:B------:R-:W-:Y:S01]  /*2aaa0*/  LOP3.LUT R0, R21, 0x1, RZ, 0x3c, !PT ;  /* 0x0000000115007812 */ /* 0x000fe200078e3cff */
[----:B------:R-:W-:Y:S01]  /*2aab0*/  BSSY B0, `(.L_x_733) ;  /* 0x0000005000007945 */ /* 0x000fe20003800000 */
[----:B------:R-:W-:Y:S02]  /*2aac0*/  LEA R3, R17, R22, 0x3 ;  /* 0x0000001611037211 */ /* 0x000fe400078e18ff */
[----:B------:R-:W-:-:S04]  /*2aad0*/  SHF.L.U32 R0, R0, 0x1f, RZ ;  /* 0x0000001f00007819 */ /* 0x000fc800000006ff */
[----:B------:R-:W2:Y:S02]  /*2aae0*/  SYNCS.PHASECHK.TRANS64.TRYWAIT P0, [R3+URZ+0x29870], R0 ;  /* 0x02987000030075a7 */ /* 0x000ea4000800017f */
[----:B--2---:R-:W-:Y:S05]  /*2aaf0*/  @!P0 BRA `(.L_x_734) ;  /* 0x0000007c00288947 */ /* 0x004fea0003800000 */
.L_x_998:
[----:B------:R-:W-:Y:S05]  /*2ab00*/  BSYNC B0 ;  /* 0x0000000000007941 */ /* 0x000fea0003800000 */
.L_x_733:
[----:B------:R-:W-:-:S05]  /*2ab10*/  IMAD.U32 R2, RZ, RZ, UR39 ;  /* 0x00000027ff027e24 */ /* 0x000fca000f8e00ff */
[----:B------:R-:W-:-:S13]  /*2ab20*/  ISETP.NE.AND P0, PT, R2, 0x3, PT ;  /* 0x000000030200780c */ /* 0x000fda0003f05270 */
[----:B------:R-:W-:Y:S05]  /*2ab30*/  @!P0 BRA `(.L_x_735) ;  /* 0x0000000000048947 */ /* 0x000fea0003800000 */
[----:B------:R-:W-:Y:S01]  /*2ab40*/  BPT.TRAP 0x1 ;  /* 0x000000040000795c */ /* 0x000fe20000300000 */
.L_x_735:
[----:B--2---:R-:W-:Y:S01]  /*2ab50*/  SHF.L.U32 R0, R21, 0x1f, RZ ;  /* 0x0000001f15007819 */ /* 0x004fe200000006ff */
[----:B------:R-:W-:-:S03]  /*2ab60*/  IMAD R12, R17, 0x5000, RZ ;  /* 0x00005000110c7824 */ /* 0x000fc600078e02ff */
[----:B------:R-:W2:Y:S02]  /*2ab70*/  SYNCS.PHASECHK.TRANS64.TRYWAIT P0, [R3+URZ+0x29860], R0 ;  /* 0x02986000030075a7 */ /* 0x000ea4000800017f */
[----:B--2---:R-:W-:Y:S05]  /*2ab80*/  @!P0 BRA `(.L_x_736) ;  /* 0x0000007c00188947 */ /* 0x004fea0003800000 */
.L_x_999:
[----:B------:R-:W0:Y:S04]  /*2ab90*/  LDL R4, [R1+0x1c] ;  /* 0x00001c0001047983 */ /* 0x000e280000100800 */
[----:B------:R-:W3:Y:S04]  /*2aba0*/  LDL R2, [R1+0x20] ;  /* 0x0000200001027983 */ /* 0x000ee80000100800 */
[----:B------:R-:W4:Y:S01]  /*2abb0*/  LDL R13, [R1+0x18] ;  /* 0x00001800010d7983 */ /* 0x000f220000100800 */
[----:B------:R-:W-:Y:S05]  /*2abc0*/  WARPSYNC.ALL ;  /* 0x0000000000007948 */ /* 0x000fea0003800000 */
[----:B------:R-:W-:-:S05]  /*2abd0*/  IMAD.U32 R20, RZ, RZ, UR39 ;  /* 0x00000027ff147e24 */ /* 0x000fca000f8e00ff */
[----:B------:R-:W-:Y:S02]  /*2abe0*/  ISETP.NE.AND P0, PT, R20, 0x3, PT ;  /* 0x000000031400780c */ /* 0x000fe40003f05270 */
[----:B0-----:R-:W-:-:S05]  /*2abf0*/  LOP3.LUT R5, R12, R4, RZ, 0xfc, !PT ;  /* 0x000000040c057212 */ /* 0x001fca00078efcff */
[----:B--2---:R-:W-:Y:S01]  /*2ac00*/  IMAD.IADD R0, R22, 0x1, R5 ;  /* 0x0000000116007824 */ /* 0x004fe200078e0205 */
[----:B----4-:R-:W-:-:S03]  /*2ac10*/  LOP3.LUT R17, R12, R13, RZ, 0xfc, !PT ;  /* 0x0000000d0c117212 */ /* 0x010fc600078efcff */
[----:B---3--:R-:W-:Y:S01]  /*2ac20*/  IMAD.IADD R2, R2, 0x1, R0 ;  /* 0x0000000102027824 */ /* 0x008fe200078e0200 */
[----:B------:R-:W0:Y:S01]  /*2ac30*/  LDSM.16.MT88.4 R4, [R0+0xa400] ;  /* 0x00a400000004783b */ /* 0x000e220000004200 */
[----:B------:R-:W-:Y:S02]  /*2ac40*/  IADD3 R17, R22, R17, RZ ;  /* 0x0000001116117210 */ /* 0x000fe40007ffe0ff */
[C-C-:B0-----:R-:W-:Y:S02]  /*2ac50*/  PRMT R8, R4.reuse, 0x6420, R5.reuse ;  /* 0x0000642004087816 */ /* 0x141fe40000000005 */
[----:B------:R-:W-:Y:S02]  /*2ac60*/  PRMT R9, R4, 0x7531, R5 ;  /* 0x0000753104097816 */ /* 0x000fe40000000005 */
[C-C-:B------:R-:W-:Y:S02]  /*2ac70*/  PRMT R10, R6.reuse, 0x6420, R7.reuse ;  /* 0x00006420060a7816 */ /* 0x140fe40000000007 */
[----:B------:R-:W-:-:S02]  /*2ac80*/  PRMT R11, R6, 0x7531, R7 ;  /* 0x00007531060b7816 */ /* 0x000fc40000000007 */
[----:B------:R-:W0:Y:S04]  /*2ac90*/  LDSM.16.MT88.4 R4, [R2+0xa400] ;  /* 0x00a400000204783b */ /* 0x000e280000004200 */
[----:B------:R-:W-:Y:S01]  /*2aca0*/  STSM.16.M88.4 [R17+0x400], R8 ;  /* 0x0004000811007844 */ /* 0x000fe20000000200 */
[C-C-:B0-----:R-:W-:Y:S02]  /*2acb0*/  PRMT R12, R4.reuse, 0x6420, R5.reuse ;  /* 0x00006420040c7816 */ /* 0x141fe40000000005 */
        /* <DEDUP_REMOVED lines=12> */
[----:B-1----:R-:W-:Y:S02]  /*2ad80*/  PRMT R25, R8, 0x7531, R9 ;  /* 0x0000753108197816 */ /* 0x002fe40000000009 */
        /* <DEDUP_REMOVED lines=47> */
.L_x_737:
[----:B-1----:R1:W-:Y:S01]  /*2b080*/  SYNCS.ARRIVE.TRANS64.A1T0 RZ, [R3+URZ+0x29850], RZ ;  /* 0x029850ff03ff79a7 */ /* 0x0023e2000810003f */
[----:B------:R-:W-:Y:S06]  /*2b090*/  BAR.SYNC.DEFER_BLOCKING 0x2, 0x80 ;  /* 0x0082000000007b1d */ /* 0x000fec0000010000 */
[----:B------:R-:W-:Y:S05]  /*2b0a0*/  @!P1 BRA `(.L_x_738) ;  /* 0x0000000000049947 */ /* 0x000fea0003800000 */
[----:B------:R-:W-:Y:S01]  /*2b0b0*/  BPT.TRAP 0x1 ;  /* 0x000000040000795c */ /* 0x000fe20000300000 */
.L_x_738:
[----:B------:R-:W2:Y:S01]  /*2b0c0*/  LDL R0, [R1+0x10] ;  /* 0x0000100001007983 */ /* 0x000ea20000100800 */
[----:B-1----:R-:W-:Y:S01]  /*2b0d0*/  VIADD R3, R3, 0x29880 ;  /* 0x0002988003037836 */ /* 0x002fe20000000000 */
[----:B------:R-:W-:Y:S01]  /*2b0e0*/  MOV R21, R34 ;  /* 0x0000002200157202 */ /* 0x000fe20000000f00 */
[----:B0-----:R-:W-:-:S03]  /*2b0f0*/  IMAD.MOV.U32 R17, RZ, RZ, R23 ;  /* 0x000000ffff117224 */ /* 0x001fc600078e0017 */
[----:B--2---:R-:W-:-:S04]  /*2b100*/  PRMT R3, R0, 0x654, R3 ;  /* 0x0000065400037816 */ /* 0x004fc80000000003 */
[----:B------:R1:W-:Y:S01]  /*2b110*/  SYNCS.ARRIVE.TRANS64.RED.A1T0 RZ, [R3+URZ], RZ ;  /* 0x000000ff03ff79a7 */ /* 0x0003e2000810043f */
[----:B------:R-:W-:Y:S05]  /*2b120*/  @P2 BRA `(.L_x_739) ;  /* 0xffffffe800242947 */ /* 0x000fea000383ffff */
.L_x_719:
[----:B------:R-:W2:Y:S01]  /*2b130*/  S2R R0, SR_TID.X ;  /* 0x0000000000007919 */ /* 0x000ea20000002100 */
        /* <DEDUP_REMOVED lines=8> */
[----:B01----:R-:W0:Y:S01]  /*2b1c0*/  LDC.64 R2, c[0x0][0xc60] ;  /* 0x00031800ff027b82 */ /* 0x003e220000000a00 */
        /* <DEDUP_REMOVED lines=8> */
[----:B0-----:R-:W-:-:S07]  /*2b250*/  IADD3 R16, R0, UR38, R7 ;  /* 0x0000002600107c10 */ /* 0x001fce000fffe007 */
.L_x_741:
[----:B------:R-:W-:Y:S05]  /*2b260*/  BSYNC B0 ;  /* 0x0000000000007941 */ /* 0x000fea0003800000 */
.L_x_740:
[----:B------:R-:W-:Y:S05]  /*2b270*/  @!P0 BRA `(.L_x_742) ;  /* 0x0000000000048947 */ /* 0x000fea0003800000 */
[----:B------:R-:W-:Y:S01]  /*2b280*/  BPT.TRAP 0x1 ;  /* 0x000000040000795c */ /* 0x000fe20000300000 */
.L_x_742:
[----:B------:R-:W-:Y:S01]  /*2b290*/  LOP3.LUT R0, R34, 0x1, RZ, 0x3c, !PT ;  /* 0x0000000122007812 */ /* 0x000fe200078e3cff */
[----:B------:R-:W-:Y:S01]  /*2b2a0*/  IMAD R17, R23, 0x8, R22 ;  /* 0x0000000817117824 */ /* 0x000fe200078e0216 */
[----:B------:R-:W-:Y:S02]  /*2b2b0*/  BSSY B0, `(.L_x_743) ;  /* 0x0000004000007945 */ /* 0x000fe40003800000 */
[----:B------:R-:W-:-:S04]  /*2b2c0*/  SHF.L.U32 R0, R0, 0x1f, RZ ;  /* 0x0000001f00007819 */ /* 0x000fc800000006ff */
[----:B------:R-:W2:Y:S02]  /*2b2d0*/  SYNCS.PHASECHK.TRANS64.TRYWAIT P1, [R17+URZ+0x29870], R0 ;  /* 0x02987000110075a7 */ /* 0x000ea4000802017f */
[----:B--2---:R-:W-:Y:S05]  /*2b2e0*/  @!P1 BRA `(.L_x_744) ;  /* 0x0000007400549947 */ /* 0x004fea0003800000 */
.L_x_1000:
[----:B------:R-:W-:Y:S05]  /*2b2f0*/  BSYNC B0 ;  /* 0x0000000000007941 */ /* 0x000fea0003800000 */
.L_x_743:
[----:B------:R-:W-:-:S05]  /*2b300*/  IMAD.U32 R2, RZ, RZ, UR39 ;  /* 0x00000027ff027e24 */ /* 0x000fca000f8e00ff */
[----:B------:R-:W-:-:S13]  /*2b310*/  ISETP.NE.AND P1, PT, R2, 0x3, PT ;  /* 0x000000030200780c */ /* 0x000fda0003f25270 */
[----:B------:R-:W-:Y:S05]  /*2b320*/  @!P1 BRA `(.L_x_745) ;  /* 0x0000000000049947 */ /* 0x000fea0003800000 */
[----:B------:R-:W-:Y:S01]  /*2b330*/  BPT.TRAP 0x1 ;  /* 0x000000040000795c */ /* 0x000fe20000300000 */
.L_x_745:
[----:B--2---:R-:W-:-:S04]  /*2b340*/  SHF.L.U32 R0, R34, 0x1f, RZ ;  /* 0x0000001f22007819 */ /* 0x004fc800000006ff */
[----:B------:R-:W2:Y:S02]  /*2b350*/  SYNCS.PHASECHK.TRANS64.TRYWAIT P1, [R17+URZ+0x29860], R0 ;  /* 0x02986000110075a7 */ /* 0x000ea4000802017f */
[----:B--2---:R-:W-:Y:S05]  /*2b360*/  @!P1 BRA `(.L_x_746) ;  /* 0x0000007400489947 */ /* 0x004fea0003800000 */
.L_x_1001:
[----:B------:R-:W0:Y:S04]  /*2b370*/  LDL R2, [R1+0x1c] ;  /* 0x00001c0001027983 */ /* 0x000e280000100800 */
[----:B------:R-:W3:Y:S04]  /*2b380*/  LDL R13, [R1+0x20] ;  /* 0x00002000010d7983 */ /* 0x000ee80000100800 */
[----:B------:R-:W4:Y:S01]  /*2b390*/  LDL R12, [R1+0x18] ;  /* 0x00001800010c7983 */ /* 0x000f220000100800 */
[----:B--2---:R-:W-:Y:S01]  /*2b3a0*/  IMAD R0, R23, 0x5000, RZ ;  /* 0x0000500017007824 */ /* 0x004fe200078e02ff */
[----:B------:R-:W-:Y:S05]  /*2b3b0*/  WARPSYNC.ALL ;  /* 0x0000000000007948 */ /* 0x000fea0003800000 */
[----:B------:R-:W-:-:S05]  /*2b3c0*/  IMAD.U32 R18, RZ, RZ, UR39 ;  /* 0x00000027ff127e24 */ /* 0x000fca000f8e00ff */
[----:B------:R-:W-:Y:S02]  /*2b3d0*/  ISETP.NE.AND P1, PT, R18, 0x3, PT ;  /* 0x000000031200780c */ /* 0x000fe40003f25270 */
[----:B01----:R-:W-:-:S04]  /*2b3e0*/  LOP3.LUT R3, R0, R2, RZ, 0xfc, !PT ;  /* 0x0000000200037212 */ /* 0x003fc800078efcff */
[----:B------:R-:W-:Y:S02]  /*2b3f0*/  IADD3 R2, R22, R3, RZ ;  /* 0x0000000316027210 */ /* 0x000fe40007ffe0ff */
[----:B----4-:R-:W-:-:S03]  /*2b400*/  LOP3.LUT R0, R0, R12, RZ, 0xfc, !PT ;  /* 0x0000000c00007212 */ /* 0x010fc600078efcff */
[----:B------:R-:W0:Y:S01]  /*2b410*/  LDSM.16.MT88.4 R4, [R2+0xa400] ;  /* 0x00a400000204783b */ /* 0x000e220000004200 */
[----:B---3--:R-:W-:Y:S02]  /*2b420*/  IMAD.IADD R3, R13, 0x1, R2 ;  /* 0x000000010d037824 */ /* 0x008fe400078e0202 */
[----:B------:R-:W-:Y:S01]  /*2b430*/  IMAD.IADD R0, R22, 0x1, R0 ;  /* 0x0000000116007824 */ /* 0x000fe200078e0200 */
[C-C-:B0-----:R-:W-:Y:S02]  /*2b440*/  PRMT R8, R4.reuse, 0x6420, R5.reuse ;  /* 0x0000642004087816 */ /* 0x141fe40000000005 */
[----:B------:R-:W-:Y:S02]  /*2b450*/  PRMT R9, R4, 0x7531, R5 ;  /* 0x0000753104097816 */ /* 0x000fe40000000005 */
[C-C-:B------:R-:W-:Y:S02]  /*2b460*/  PRMT R10, R6.reuse, 0x6420, R7.reuse ;  /* 0x00006420060a7816 */ /* 0x140fe40000000007 */
[----:B------:R-:W-:-:S02]  /*2b470*/  PRMT R11, R6, 0x7531, R7 ;  /* 0x00007531060b7816 */ /* 0x000fc40000000007 */
[----:B------:R-:W0:Y:S04]  /*2b480*/  LDSM.16.MT88.4 R4, [R3+0xa400] ;  /* 0x00a400000304783b */ /* 0x000e280000004200 */
[----:B------:R0:W-:Y:S02]  /*2b490*/  STSM.16.M88.4 [R0+0x400], R8 ;  /* 0x0004000800007844 */ /* 0x0001e40000000200 */
        /* <DEDUP_REMOVED lines=47> */
[----:B------:R1:W-:Y:S01]  /*2b790*/  STSM.16.M88.4 [R0+0x4400], R12 ;  /* 0x0044000c00007844 */ /* 0x0003e20000000200 */
[C-C-:B0-----:R-:W-:Y:S02]  /*2b7a0*/  PRMT R8, R4.reuse, 0x6420, R5.reuse ;  /* 0x0000642004087816 */ /* 0x141fe40000000005 */
[----:B------:R-:W-:Y:S02]  /*2b7b0*/  PRMT R9, R4, 0x7531, R5 ;  /* 0x0000753104097816 */ /* 0x000fe40000000005 */
[----:B------:R-:W-:-:S02]  /*2b7c0*/  PRMT R10, R6, 0x6420, R7 ;  /* 0x00006420060a7816 */ /* 0x000fc40000000007 */
[----:B------:R-:W-:-:S05]  /*2b7d0*/  PRMT R11, R6, 0x7531, R7 ;  /* 0x00007531060b7816 */ /* 0x000fca0000000007 */
[----:B------:R1:W-:Y:S01]  /*2b7e0*/  STSM.16.M88.4 [R0+0x4c00], R8 ;  /* 0x004c000800007844 */ /* 0x0003e20000000200 */
[----:B------:R-:W-:Y:S01]  /*2b7f0*/  @!PT LDS RZ, [RZ] ;  /* 0x00000000fffff984 */ /* 0x000fe20000000800 */
[----:B------:R-:W-:Y:S01]  /*2b800*/  @!PT LDS RZ, [RZ] ;  /* 0x00000000fffff984 */ /* 0x000fe20000000800 */
[----:B------:R-:W-:Y:S01]  /*2b810*/  @!PT LDS RZ, [RZ] ;  /* 0x00000000fffff984 */ /* 0x000fe20000000800 */
[----:B------:R-:W-:Y:S01]  /*2b820*/  @!PT LDS RZ, [RZ] ;  /* 0x00000000fffff984 */ /* 0x000fe20000000800 */
[----:B------:R0:W-:Y:S06]  /*2b830*/  MEMBAR.ALL.CTA ;  /* 0x0000000000007992 */ /* 0x0001ec0000008000 */
[----:B0-----:R-:W0:Y:S01]  /*2b840*/  FENCE.VIEW.ASYNC.S ;  /* 0x00000000000073c6 */ /* 0x001e220000000000 */
[----:B------:R-:W-:Y:S05]  /*2b850*/  @!P1 BRA `(.L_x_747) ;  /* 0x0000000000049947 */ /* 0x000fea0003800000 */
[----:B------:R-:W-:Y:S01]  /*2b860*/  BPT.TRAP 0x1 ;  /* 0x000000040000795c */ /* 0x000fe20000300000 */
.L_x_747:
[----:B0-----:R0:W-:Y:S01]  /*2b870*/  SYNCS.ARRIVE.TRANS64.A1T0 RZ, [R17+URZ+0x29850], RZ ;  /* 0x029850ff11ff79a7 */ /* 0x0011e2000810003f */
[----:B------:R-:W-:Y:S06]  /*2b880*/  BAR.SYNC.DEFER_BLOCKING 0x2, 0x80 ;  /* 0x0082000000007b1d */ /* 0x000fec0000010000 */
[----:B------:R-:W-:Y:S05]  /*2b890*/  @!P0 BRA `(.L_x_748) ;  /* 0x0000000000048947 */ /* 0x000fea0003800000 */
[----:B------:R-:W-:Y:S01]  /*2b8a0*/  BPT.TRAP 0x1 ;  /* 0x000000040000795c */ /* 0x000fe20000300000 */
.L_x_748:
[----:B-1----:R-:W2:Y:S01]  /*2b8b0*/  LDL R0, [R1+0x10] ;  /* 0x0000100001007983 */ /* 0x002ea20000100800 */
[----:B0-----:R-:W-:Y:S01]  /*2b8c0*/  IADD3 R17, R17, 0x29880, RZ ;  /* 0x0002988011117810 */ /* 0x001fe20007ffe0ff */
[----:B------:R-:W-:-:S05]  /*2b8d0*/  VIADD R23, R23, 0x1 ;  /* 0x0000000117177836 */ /* 0x000fca0000000000 */
[----:B------:R-:W-:-:S04]  /*2b8e0*/  ISETP.NE.AND P0, PT, R23, 0x2, PT ;  /* 0x000000021700780c */ /* 0x000fc80003f05270 */
[----:B------:R-:W-:Y:S02]  /*2b8f0*/  SEL R3, RZ, 0x1, P0 ;  /* 0x00000001ff037807 */ /* 0x000fe40000000000 */
[----:B------:R-:W-:Y:S02]  /*2b900*/  SEL R23, R23, RZ, P0 ;  /* 0x000000ff17177207 */ /* 0x000fe40000000000 */
[----:B------:R-:W-:Y:S02]  /*2b910*/  LOP3.LUT R34, R34, R3, RZ, 0x3c, !PT ;  /* 0x0000000322227212 */ /* 0x000fe400078e3cff */
[----:B--2---:R-:W-:-:S04]  /*2b920*/  PRMT R17, R0, 0x654, R17 ;  /* 0x0000065400117816 */ /* 0x004fc80000000011 */
[----:B------:R0:W-:Y:S03]  /*2b930*/  SYNCS.ARRIVE.TRANS64.RED.A1T0 RZ, [R17+URZ], RZ ;  /* 0x000000ff11ff79a7 */ /* 0x0001e6000810043f */
.L_x_687:
[----:B------:R-:W2:Y:S02]  /*2b940*/  LDL R0, [R1] ;  /* 0x0000000001007983 */ /* 0x000ea40000100800 */
[----:B--2---:R-:W-:-:S13]  /*2b950*/  LOP3.LUT P0, RZ, R0, 0x100, RZ, 0xc0, !PT ;  /* 0x0000010000ff7812 */ /* 0x004fda000780c0ff */
[----:B------:R-:W-:Y:S05]  /*2b960*/  @!P0 BRA `(.L_x_749) ;  /* 0x0000000000288947 */ /* 0x000fea0003800000 */
[----:B------:R-:W-:Y:S05]  /*2b970*/  WARPSYNC.ALL ;  /* 0x0000000000007948 */ /* 0x000fea0003800000 */
[----:B------:R-:W1:Y:S08]  /*2b980*/  S2UR UR4, SR_CgaCtaId ;  /* 0x00000000000479c3 */ /* 0x000e700000008800 */
[----:B------:R-:W-:Y:S01]  /*2b990*/  BAR.SYNC.DEFER_BLOCKING 0x5, 0x180 ;  /* 0x0146000000007b1d */ /* 0x000fe20000010000 */
[----:B0-----:R-:W-:Y:S01]  /*2b9a0*/  MOV R22, 0x400 ;  /* 0x0000040000167802 */ /* 0x001fe20000000f00 */
[----:B-1----:R-:W-:-:S05]  /*2b9b0*/  IMAD.U32 R0, RZ, RZ, UR4 ;  /* 0x00000004ff007e24 */ /* 0x002fca000f8e00ff */
[----:B------:R-:W-:Y:S01]  /*2b9c0*/  LEA R22, R0, R22, 0x18 ;  /* 0x0000001600167211 */ /* 0x000fe200078ec0ff */
[----:B------:R3:W-:Y:S04]  /*2b9d0*/  STL [R1+0x10], R0 ;  /* 0x0000100001007387 */ /* 0x0007e80000100800 */
[----:B------:R3:W4:Y:S01]  /*2b9e0*/  LDS.128 R16, [R22+0x298d0] ;  /* 0x0298d00016107984 */ /* 0x0007220000000c00 */
[----:B------:R-:W-:Y:S06]  /*2b9f0*/  BAR.ARV 0x4, 0x180 ;  /* 0x0106000000007b1d */ /* 0x000fec0000002000 */
[----:B------:R-:W-:Y:S05]  /*2ba00*/  BRA `(.L_x_750) ;  /* 0x0000000800d87947 */ /* 0x000fea0003800000 */
.L_x_749:
[----:B------:R-:W1:Y:S01]  /*2ba10*/  S2R R0, SR_TID.X ;  /* 0x0000000000007919 */ /* 0x000e620000002100 */
[----:B------:R-:W-:Y:S01]  /*2ba20*/  UMOV UR4, 0xffffffff ;  /* 0xffffffff00047882 */ /* 0x000fe20000000000 */
[----:B-1----:R-:W-:-:S04]  /*2ba30*/  LOP3.LUT R9, R0, 0x1f, RZ, 0xc0, !PT ;  /* 0x0000001f00097812 */ /* 0x002fc800078ec0ff */
[----:B------:R-:W-:Y:S01]  /*2ba40*/  ISETP.NE.AND P0, PT, R9, 0x1f, PT ;  /* 0x0000001f0900780c */ /* 0x000fe20003f05270 */
[----:B------:R-:W-:-:S12]  /*2ba50*/  BRA.DIV UR4, `(.L_x_751) ;  /* 0x0000006e04a07947 */ /* 0x000fd8000b800000 */
[----:B0-----:R-:W-:Y:S01]  /*2ba60*/  IMAD.IADD R7, R19, 0x1, R9 ;  /* 0x0000000113077824 */ /* 0x001fe200078e0209 */
[----:B------:R-:W-:-:S04]  /*2ba70*/  ULDC UR4, c[0x0][0xc3c] ;  /* 0x00030f0000047ab9 */ /* 0x000fc80000000800 */
[----:B------:R-:W-:-:S13]  /*2ba80*/  ISETP.GE.OR P1, PT, R7, UR4, !P0 ;  /* 0x0000000407007c0c */ /* 0x000fda000c726670 */
[----:B------:R-:W0:Y:S08]  /*2ba90*/  @!P1 LDC.64 R2, c[0x0][0xc80] ;  /* 0x00032000ff029b82 */ /* 0x000e300000000a00 */
[----:B------:R-:W1:Y:S01]  /*2baa0*/  @!P1 LDC.64 R4, c[0x0][0xc78] ;  /* 0x00031e00ff049b82 */ /* 0x000e620000000a00 */
[----:B0-----:R-:W-:-:S05]  /*2bab0*/  @!P1 IMAD.WIDE R2, R7, 0x4, R2 ;  /* 0x0000000407029825 */ /* 0x001fca00078e0202 */
[----:B------:R1:W2:Y:S02]  /*2bac0*/  @!P1 LDG.E R8, desc[UR50][R2.64] ;  /* 0x0000003202089981 */ /* 0x0002a4000c1e1900 */
[----:B-1----:R-:W-:-:S05]  /*2bad0*/  @!P1 IMAD.WIDE R2, R7, 0x4, R4 ;  /* 0x0000000407029825 */ /* 0x002fca00078e0204 */
[----:B------:R-:W3:Y:S01]  /*2bae0*/  @!P1 LDG.E R5, desc[UR50][R2.64] ;  /* 0x0000003202059981 */ /* 0x000ee2000c1e1900 */
[----:B------:R-:W-:Y:S01]  /*2baf0*/  MOV R7, RZ ;  /* 0x000000ff00077202 */ /* 0x000fe20000000f00 */
[----:B------:R-:W-:Y:S01]  /*2bb00*/  IMAD.MOV.U32 R4, RZ, RZ, RZ ;  /* 0x000000ffff047224 */ /* 0x000fe200078e00ff */
[C---:B------:R-:W-:Y:S01]  /*2bb10*/  ISETP.GE.U32.AND P2, PT, R9.reuse, 0x2, PT ;  /* 0x000000020900780c */ /* 0x040fe20003f46070 */
[----:B------:R-:W-:Y:S01]  /*2bb20*/  SHFL.IDX PT, R0, R16, RZ, 0x1f ;  /* 0x00001fff10007589 */ /* 0x000fe200000e0000 */
[C---:B------:R-:W-:Y:S02]  /*2bb30*/  ISETP.GE.U32.AND P3, PT, R9.reuse, 0x4, PT ;  /* 0x000000040900780c */ /* 0x040fe40003f66070 */
[C---:B------:R-:W-:Y:S01]  /*2bb40*/  ISETP.GE.U32.AND P4, PT, R9.reuse, 0x8, PT ;  /* 0x000000080900780c */ /* 0x040fe20003f86070 */
[----:B------:R0:W-:Y:S01]  /*2bb50*/  SHFL.IDX PT, R6, R16, 0x1, 0x1f ;  /* 0x00201f0010067f89 */ /* 0x0001e200000e0000 */
[----:B------:R-:W-:Y:S01]  /*2bb60*/  ISETP.GE.U32.AND P5, PT, R9, 0x10, PT ;  /* 0x000000100900780c */ /* 0x000fe20003fa6070 */
[----:B0-----:R-:W-:-:S02]  /*2bb70*/  IMAD.MOV.U32 R16, RZ, RZ, RZ ;  /* 0x000000ffff107224 */ /* 0x001fc400078e00ff */
[----:B--2---:R-:W-:Y:S02]  /*2bb80*/  @!P1 IMAD.MOV.U32 R7, RZ, RZ, R8 ;  /* 0x000000ffff079224 */ /* 0x004fe400078e0008 */
[----:B---3--:R-:W-:Y:S01]  /*2bb90*/  @!P1 IMAD.MOV.U32 R4, RZ, RZ, R5 ;  /* 0x000000ffff049224 */ /* 0x008fe200078e0005 */
[----:B------:R-:W-:-:S03]  /*2bba0*/  ISETP.NE.AND P1, PT, R9, RZ, PT ;  /* 0x000000ff0900720c */ /* 0x000fc60003f25270 */
[----:B------:R-:W-:-:S05]  /*2bbb0*/  IMAD R13, R4, R7, RZ ;  /* 0x00000007040d7224 */ /* 0x000fca00078e02ff */
        /* <DEDUP_REMOVED lines=15> */
[----:B------:R0:W1:Y:S02]  /*2bcb0*/  SHFL.IDX PT, R14, R3, 0x1f, 0x1f ;  /* 0x03e01f00030e7f89 */ /* 0x00006400000e0000 */
.L_x_1011:
[----:B------:R-:W-:Y:S02]  /*2bcc0*/  ULDC UR4, c[0x0][0xc38] ;  /* 0x00030e0000047ab9 */ /* 0x000fe40000000800 */
[----:B------:R-:W-:-:S04]  /*2bcd0*/  IMAD.U32 R2, RZ, RZ, UR4 ;  /* 0x00000004ff027e24 */ /* 0x000fc8000f8e00ff */
[----:B-1----:R-:W-:-:S04]  /*2bce0*/  IMAD R5, R14, R2, RZ ;  /* 0x000000020e057224 */ /* 0x002fc800078e02ff */
[----:B------:R-:W-:-:S05]  /*2bcf0*/  IMAD.IADD R6, R6, 0x1, R5 ;  /* 0x0000000106067824 */ /* 0x000fca00078e0205 */
[----:B------:R-:W-:-:S13]  /*2bd00*/  ISETP.GT.AND P6, PT, R6, R0, PT ;  /* 0x000000000600720c */ /* 0x000fda0003fc4270 */
[----:B------:R-:W-:Y:S05]  /*2bd10*/  @P6 BRA `(.L_x_752) ;  /* 0x0000000000a46947 */ /* 0x000fea0003800000 */
.L_x_755:
[----:B------:R-:W1:Y:S01]  /*2bd20*/  LDC R2, c[0x0][0xc3c] ;  /* 0x00030f00ff027b82 */ /* 0x000e620000000800 */
[----:B------:R-:W-:-:S04]  /*2bd30*/  IADD3 R19, R19, 0x1f, RZ ;  /* 0x0000001f13137810 */ /* 0x000fc80007ffe0ff */
[----:B-1----:R-:W-:-:S13]  /*2bd40*/  ISETP.GE.AND P6, PT, R19, R2, PT ;  /* 0x000000021300720c */ /* 0x002fda0003fc6270 */
[----:B------:R-:W-:Y:S05]  /*2bd50*/  @P6 BRA `(.L_x_753) ;  /* 0x0000000400b86947 */ /* 0x000fea0003800000 */
[----:B0-----:R-:W0:Y:S01]  /*2bd60*/  S2R R3, SR_TID.X ;  /* 0x0000000000037919 */ /* 0x001e220000002100 */
[----:B------:R-:W-:Y:S01]  /*2bd70*/  IMAD.MOV.U32 R7, RZ, RZ, RZ ;  /* 0x000000ffff077224 */ /* 0x000fe200078e00ff */
[----:B0-----:R-:W-:-:S05]  /*2bd80*/  LOP3.LUT R3, R3, 0x1f, RZ, 0xc0, !PT ;  /* 0x0000001f03037812 */ /* 0x001fca00078ec0ff */
[----:B------:R-:W-:-:S05]  /*2bd90*/  IMAD.IADD R9, R19, 0x1, R3 ;  /* 0x0000000113097824 */ /* 0x000fca00078e0203 */
[----:B------:R-:W-:-:S13]  /*2bda0*/  ISETP.GE.OR P6, PT, R9, R2, !P0 ;  /* 0x000000020900720c */ /* 0x000fda00047c6670 */
[----:B------:R-:W0:Y:S08]  /*2bdb0*/  @!P6 LDC.64 R2, c[0x0][0xc80] ;  /* 0x00032000ff02eb82 */ /* 0x000e300000000a00 */
[----:B------:R-:W1:Y:S01]  /*2bdc0*/  @!P6 LDC.64 R4, c[0x0][0xc78] ;  /* 0x00031e00ff04eb82 */ /* 0x000e620000000a00 */
[----:B0-----:R-:W-:-:S05]  /*2bdd0*/  @!P6 IMAD.WIDE R2, R9, 0x4, R2 ;  /* 0x000000040902e825 */ /* 0x001fca00078e0202 */
[----:B------:R1:W2:Y:S02]  /*2bde0*/  @!P6 LDG.E R7, desc[UR50][R2.64] ;  /* 0x000000320207e981 */ /* 0x0002a4000c1e1900 */
[----:B-1----:R-:W-:-:S04]  /*2bdf0*/  @!P6 IMAD.WIDE R2, R9, 0x4, R4 ;  /* 0x000000040902e825 */ /* 0x002fc800078e0204 */
[----:B------:R-:W-:-:S06]  /*2be00*/  IMAD.MOV.U32 R4, RZ, RZ, RZ ;  /* 0x000000ffff047224 */ /* 0x000fcc00078e00ff */
[----:B------:R-:W2:Y:S01]  /*2be10*/  @!P6 LDG.E R4, desc[UR50][R2.64] ;  /* 0x000000320204e981 */ /* 0x000ea2000c1e1900 */
[----:B------:R-:W-:Y:S01]  /*2be20*/  UMOV UR4, 0xffffffff ;  /* 0xffffffff00047882 */ /* 0x000fe20000000000 */
[----:B--2---:R-:W-:Y:S02]  /*2be30*/  IMAD R13, R4, R7, RZ ;  /* 0x00000007040d7224 */ /* 0x004fe400078e02ff */
[----:B------:R-:W-:Y:S05]  /*2be40*/  BRA.DIV UR4, `(.L_x_754) ;  /* 0x0000006e04e07947 */ /* 0x000fea000b800000 */
        /* <DEDUP_REMOVED lines=16> */
.L_x_1019:
[----:B------:R-:W-:Y:S02]  /*2bf50*/  ULDC UR4, c[0x0][0xc38] ;  /* 0x00030e0000047ab9 */ /* 0x000fe40000000800 */
[----:B------:R-:W-:-:S04]  /*2bf60*/  IMAD.U32 R2, RZ, RZ, UR4 ;  /* 0x00000004ff027e24 */ /* 0x000fc8000f8e00ff */
[----:B-1----:R-:W-:-:S04]  /*2bf70*/  IMAD R5, R14, R2, RZ ;  /* 0x000000020e057224 */ /* 0x002fc800078e02ff */
[----:B------:R-:W-:-:S05]  /*2bf80*/  IMAD.IADD R6, R5, 0x1, R6 ;  /* 0x0000000105067824 */ /* 0x000fca00078e0206 */
[----:B------:R-:W-:-:S13]  /*2bf90*/  ISETP.GT.AND P6, PT, R6, R0, PT ;  /* 0x000000000600720c */ /* 0x000fda0003fc4270 */
[----:B------:R-:W-:Y:S05]  /*2bfa0*/  @!P6 BRA `(.L_x_755) ;  /* 0xfffffffc005ce947 */ /* 0x000fea000383ffff */
.L_x_752:
[----:B------:R-:W-:Y:S01]  /*2bfb0*/  IMAD.IADD R6, R6, 0x1, -R5 ;  /* 0x0000000106067824 */ /* 0x000fe200078e0a05 */
[----:B------:R-:W-:-:S03]  /*2bfc0*/  UMOV UR4, 0xffffffff ;  /* 0xffffffff00047882 */ /* 0x000fc60000000000 */
[----:B------:R-:W-:-:S05]  /*2bfd0*/  IMAD R5, R3, R2, R6 ;  /* 0x0000000203057224 */ /* 0x000fca00078e0206 */
[----:B------:R-:W-:Y:S01]  /*2bfe0*/  ISETP.GT.AND P6, PT, R5, R0, PT ;  /* 0x000000000500720c */ /* 0x000fe20003fc4270 */
[----:B------:R-:W-:-:S12]  /*2bff0*/  BRA.DIV UR4, `(.L_x_756) ;  /* 0x00000072042c7947 */ /* 0x000fd8000b800000 */
[----:B------:R-:W-:-:S04]  /*2c000*/  VOTE.ANY R8, PT, !P6 ;  /* 0x0000000000087806 */ /* 0x000fc800070e0100 */
[----:B------:R-:W1:Y:S02]  /*2c010*/  POPC R5, R8 ;  /* 0x0000000800057309 */ /* 0x000e640000000000 */
[----:B-1----:R1:W2:Y:S04]  /*2c020*/  SHFL.IDX PT, R7, R7, R5, 0x1f ;  /* 0x00001f0507077589 */ /* 0x0022a800000e0000 */
[----:B------:R1:W3:Y:S02]  /*2c030*/  SHFL.IDX PT, R4, R4, R5, 0x1f ;  /* 0x00001f0504047589 */ /* 0x0002e400000e0000 */
.L_x_1024:
[----:B------:R-:W-:-:S13]  /*2c040*/  ISETP.NE.AND P0, PT, R8, RZ, PT ;  /* 0x000000ff0800720c */ /* 0x000fda0003f05270 */
[----:B------:R-:W-:Y:S05]  /*2c050*/  @!P0 BRA `(.L_x_757) ;  /* 0x0000000000108947 */ /* 0x000fea0003800000 */
[----:B------:R-:W-:Y:S01]  /*2c060*/  UMOV UR4, 0xffffffff ;  /* 0xffffffff00047882 */ /* 0x000fe20000000000 */
[----:B------:R-:W-:Y:S02]  /*2c070*/  IADD3 R12, R5, -0x1, RZ ;  /* 0xffffffff050c7810 */ /* 0x000fe40007ffe0ff */
[----:B------:R-:W-:Y:S05]  /*2c080*/  BRA.DIV UR4, `(.L_x_758) ;  /* 0x0000007204647947 */ /* 0x000fea000b800000 */
[----:B------:R4:W0:Y:S02]  /*2c090*/  SHFL.IDX PT, R16, R3, R12, 0x1f ;  /* 0x00001f0c03107589 */ /* 0x00082400000e0000 */
.L_x_757:
[-C--:B--2---:R-:W-:Y:S01]  /*2c0a0*/  IABS R8, R7.reuse ;  /* 0x0000000700087213 */ /* 0x084fe20000000000 */
[----:B0-----:R-:W-:Y:S01]  /*2c0b0*/  IMAD R16, R16, R2, R6 ;  /* 0x0000000210107224 */ /* 0x001fe200078e0206 */
[----:B------:R-:W-:Y:S01]  /*2c0c0*/  IABS R6, R7 ;  /* 0x0000000700067213 */ /* 0x000fe20000000000 */
[----:B------:R-:W-:Y:S01]  /*2c0d0*/  IMAD.MOV.U32 R2, RZ, RZ, RZ ;  /* 0x000000ffff027224 */ /* 0x000fe200078e00ff */
[----:B------:R-:W0:Y:S01]  /*2c0e0*/  I2F.RP R9, R8 ;  /* 0x0000000800097306 */ /* 0x000e220000209400 */
[----:B------:R-:W-:Y:S02]  /*2c0f0*/  IADD3 R19, R5, R19, RZ ;  /* 0x0000001305137210 */ /* 0x000fe40007ffe0ff */
[----:B------:R-:W-:Y:S01]  /*2c100*/  IADD3 R0, R0, -R16, RZ ;  /* 0x8000001000007210 */ /* 0x000fe20007ffe0ff */
[----:B------:R-:W-:-:S04]  /*2c110*/  IMAD.MOV R6, RZ, RZ, -R6 ;  /* 0x000000ffff067224 */ /* 0x000fc800078e0a06 */
[----:B0-----:R-:W4:Y:S02]  /*2c120*/  MUFU.RCP R9, R9 ;  /* 0x0000000900097308 */ /* 0x001f240000001000 */
[----:B----4-:R-:W-:-:S06]  /*2c130*/  VIADD R3, R9, 0xffffffe ;  /* 0x0ffffffe09037836 */ /* 0x010fcc0000000000 */
[----:B------:R-:W0:Y:S02]  /*2c140*/  F2I.FTZ.U32.TRUNC.NTZ R3, R3 ;  /* 0x0000000300037305 */ /* 0x000e24000021f000 */
[----:B0-----:R-:W-:-:S04]  /*2c150*/  IMAD.MOV R11, RZ, RZ, -R3 ;  /* 0x000000ffff0b7224 */ /* 0x001fc800078e0a03 */
[----:B------:R-:W-:-:S04]  /*2c160*/  IMAD R11, R11, R8, RZ ;  /* 0x000000080b0b7224 */ /* 0x000fc800078e02ff */
[----:B------:R-:W-:Y:S01]  /*2c170*/  IMAD.HI.U32 R2, R3, R11, R2 ;  /* 0x0000000b03027227 */ /* 0x000fe200078e0002 */
[----:B------:R-:W-:-:S05]  /*2c180*/  IABS R3, R0 ;  /* 0x0000000000037213 */ /* 0x000fca0000000000 */
[----:B------:R-:W-:-:S04]  /*2c190*/  IMAD.HI.U32 R9, R2, R3, RZ ;  /* 0x0000000302097227 */ /* 0x000fc800078e00ff */
[----:B------:R-:W-:Y:S01]  /*2c1a0*/  IMAD R3, R9, R6, R3 ;  /* 0x0000000609037224 */ /* 0x000fe200078e0203 */
[----:B---3--:R-:W-:Y:S01]  /*2c1b0*/  IABS R6, R4 ;  /* 0x0000000400067213 */ /* 0x008fe20000000000 */
[----:B------:R-:W-:-:S03]  /*2c1c0*/  IMAD.MOV.U32 R2, RZ, RZ, RZ ;  /* 0x000000ffff027224 */ /* 0x000fc600078e00ff */
[----:B------:R-:W-:-:S13]  /*2c1d0*/  ISETP.GT.U32.AND P1, PT, R8, R3, PT ;  /* 0x000000030800720c */ /* 0x000fda0003f24070 */
[----:B------:R-:W-:Y:S02]  /*2c1e0*/  @!P1 IMAD.IADD R3, R3, 0x1, -R8 ;  /* 0x0000000103039824 */ /* 0x000fe400078e0a08 */
[----:B------:R-:W-:Y:S01]  /*2c1f0*/  @!P1 VIADD R9, R9, 0x1 ;  /* 0x0000000109099836 */ /* 0x000fe20000000000 */
[----:B------:R-:W-:Y:S02]  /*2c200*/  ISETP.NE.AND P1, PT, R7, RZ, PT ;  /* 0x000000ff0700720c */ /* 0x000fe40003f25270 */
[----:B------:R-:W-:Y:S02]  /*2c210*/  ISETP.GE.U32.AND P0, PT, R3, R8, PT ;  /* 0x000000080300720c */ /* 0x000fe40003f06070 */
[----:B------:R-:W0:Y:S11]  /*2c220*/  I2F.RP R8, R6 ;  /* 0x0000000600087306 */ /* 0x000e360000209400 */
[----:B------:R-:W-:Y:S01]  /*2c230*/  @P0 VIADD R9, R9, 0x1 ;  /* 0x0000000109090836 */ /* 0x000fe20000000000 */
[----:B0-----:R-:W0:Y:S02]  /*2c240*/  MUFU.RCP R8, R8 ;  /* 0x0000000800087308 */ /* 0x001e240000001000 */
[----:B0-----:R-:W-:Y:S01]  /*2c250*/  VIADD R10, R8, 0xffffffe ;  /* 0x0ffffffe080a7836 */ /* 0x001fe20000000000 */
[----:B------:R-:W-:-:S05]  /*2c260*/  IABS R8, R4 ;  /* 0x0000000400087213 */ /* 0x000fca0000000000 */
[----:B------:R-:W0:Y:S01]  /*2c270*/  F2I.FTZ.U32.TRUNC.NTZ R3, R10 ;  /* 0x0000000a00037305 */ /* 0x000e22000021f000 */
[----:B------:R-:W-:Y:S01]  /*2c280*/  IMAD.MOV R8, RZ, RZ, -R8 ;  /* 0x000000ffff087224 */ /* 0x000fe200078e0a08 */
[----:B0-----:R-:W-:-:S05]  /*2c290*/  IADD3 R11, RZ, -R3, RZ ;  /* 0x80000003ff0b7210 */ /* 0x001fca0007ffe0ff */
[----:B------:R-:W-:-:S04]  /*2c2a0*/  IMAD R11, R11, R6, RZ ;  /* 0x000000060b0b7224 */ /* 0x000fc800078e02ff */
[----:B------:R-:W-:Y:S01]  /*2c2b0*/  IMAD.HI.U32 R2, R3, R11, R2 ;  /* 0x0000000b03027227 */ /* 0x000fe200078e0002 */
[----:B------:R-:W-:-:S04]  /*2c2c0*/  LOP3.LUT R3, R0, R7, RZ, 0x3c, !PT ;  /* 0x0000000700037212 */ /* 0x000fc800078e3cff */
[----:B------:R-:W-:-:S13]  /*2c2d0*/  ISETP.GE.AND P2, PT, R3, RZ, PT ;  /* 0x000000ff0300720c */ /* 0x000fda0003f46270 */
[----:B------:R-:W-:Y:S02]  /*2c2e0*/  @!P2 IADD3 R9, -R9, RZ, RZ ;  /* 0x000000ff0909a210 */ /* 0x000fe40007ffe1ff */
[----:B------:R-:W-:-:S04]  /*2c2f0*/  @!P1 LOP3.LUT R9, RZ, R7, RZ, 0x33, !PT ;  /* 0x00000007ff099212 */ /* 0x000fc800078e33ff */
[-C--:B------:R-:W-:Y:S01]  /*2c300*/  IABS R3, R9.reuse ;  /* 0x0000000900037213 */ /* 0x080fe20000000000 */
[----:B------:R-:W-:-:S04]  /*2c310*/  IMAD R7, R7, R9, RZ ;  /* 0x0000000907077224 */ /* 0x000fc800078e02ff */
[----:B------:R-:W-:-:S04]  /*2c320*/  IMAD.HI.U32 R2, R2, R3, RZ ;  /* 0x0000000302027227 */ /* 0x000fc800078e00ff */
[----:B------:R-:W-:Y:S02]  /*2c330*/  IMAD R3, R2, R8, R3 ;  /* 0x0000000802037224 */ /* 0x000fe400078e0203 */
[----:B------:R-:W-:-:S03]  /*2c340*/  IMAD.IADD R17, R0, 0x1, -R7 ;  /* 0x0000000100117824 */ /* 0x000fc600078e0a07 */
[----:B------:R-:W-:-:S13]  /*2c350*/  ISETP.GT.U32.AND P1, PT, R6, R3, PT ;  /* 0x000000030600720c */ /* 0x000fda0003f24070 */
[----:B------:R-:W-:Y:S02]  /*2c360*/  @!P1 IMAD.IADD R3, R3, 0x1, -R6 ;  /* 0x0000000103039824 */ /* 0x000fe400078e0a06 */
[----:B------:R-:W-:Y:S01]  /*2c370*/  @!P1 VIADD R2, R2, 0x1 ;  /* 0x0000000102029836 */ /* 0x000fe20000000000 */
[----:B------:R-:W-:Y:S02]  /*2c380*/  ISETP.NE.AND P1, PT, R4, RZ, PT ;  /* 0x000000ff0400720c */ /* 0x000fe40003f25270 */
[----:B------:R-:W-:Y:S02]  /*2c390*/  ISETP.GE.U32.AND P0, PT, R3, R6, PT ;  /* 0x000000060300720c */ /* 0x000fe40003f06070 */
[----:B------:R-:W-:-:S04]  /*2c3a0*/  LOP3.LUT R3, R9, R4, RZ, 0x3c, !PT ;  /* 0x0000000409037212 */ /* 0x000fc800078e3cff */
[----:B------:R-:W-:-:S07]  /*2c3b0*/  ISETP.GE.AND P2, PT, R3, RZ, PT ;  /* 0x000000ff0300720c */ /* 0x000fce0003f46270 */
[----:B------:R-:W-:-:S06]  /*2c3c0*/  @P0 IADD3 R2, R2, 0x1, RZ ;  /* 0x0000000102020810 */ /* 0x000fcc0007ffe0ff */
[----:B------:R-:W-:Y:S01]  /*2c3d0*/  @!P2 IMAD.MOV R2, RZ, RZ, -R2 ;  /* 0x000000ffff02a224 */ /* 0x000fe200078e0a02 */
[----:B------:R-:W-:-:S05]  /*2c3e0*/  @!P1 LOP3.LUT R2, RZ, R4, RZ, 0x33, !PT ;  /* 0x00000004ff029212 */ /* 0x000fca00078e33ff */
[--C-:B------:R-:W-:Y:S02]  /*2c3f0*/  IMAD.MOV R3, RZ, RZ, -R2.reuse ;  /* 0x000000ffff037224 */ /* 0x100fe400078e0a02 */
[C---:B------:R-:W-:Y:S02]  /*2c400*/  IMAD R2, R4.reuse, 0x1000000, R2 ;  /* 0x0100000004027824 */ /* 0x040fe400078e0202 */
[----:B------:R-:W-:-:S04]  /*2c410*/  IMAD R9, R4, R3, R9 ;  /* 0x0000000304097224 */ /* 0x000fc800078e0209 */
[----:B------:R-:W-:Y:S01]  /*2c420*/  IMAD R18, R9, 0x10000, R2 ;  /* 0x0001000009127824 */ /* 0x000fe200078e0202 */
[----:B------:R-:W-:Y:S06]  /*2c430*/  BRA `(.L_x_759) ;  /* 0x00000000001c7947 */ /* 0x000fec0003800000 */
.L_x_753:
[----:B------:R-:W-:Y:S01]  /*2c440*/  UMOV UR4, URZ ;  /* 0x0000003f00047c82 */ /* 0x000fe20008000000 */
[----:B------:R-:W-:Y:S01]  /*2c450*/  UMOV UR5, URZ ;  /* 0x0000003f00057c82 */ /* 0x000fe20008000000 */
[----:B------:R-:W-:Y:S01]  /*2c460*/  ULDC UR6, c[0x0][0xc3c] ;  /* 0x00030f0000067ab9 */ /* 0x000fe20000000800 */
[----:B------:R-:W-:Y:S01]  /*2c470*/  IMAD.MOV.U32 R16, RZ, RZ, R0 ;  /* 0x000000ffff107224 */ /* 0x000fe200078e0000 */
[----:B------:R-:W-:Y:S01]  /*2c480*/  MOV R17, UR4 ;  /* 0x0000000400117c02 */ /* 0x000fe20008000f00 */
[----:B------:R-:W-:Y:S02]  /*2c490*/  IMAD.U32 R18, RZ, RZ, UR5 ;  /* 0x00000005ff127e24 */ /* 0x000fe4000f8e00ff */
[----:B------:R-:W-:-:S07]  /*2c4a0*/  IMAD.U32 R19, RZ, RZ, UR6 ;  /* 0x00000006ff137e24 */ /* 0x000fce000f8e00ff */
.L_x_759:
[----:B------:R2:W3:Y:S01]  /*2c4b0*/  LDL R2, [R1+0x10] ;  /* 0x0000100001027983 */ /* 0x0004e20000100800 */
[----:B------:R-:W4:Y:S01]  /*2c4c0*/  S2R R0, SR_TID.X ;  /* 0x0000000000007919 */ /* 0x000f220000002100 */
[----:B------:R-:W-:Y:S05]  /*2c4d0*/  WARPSYNC.ALL ;  /* 0x0000000000007948 */ /* 0x000fea0003800000 */
[----:B----4-:R-:W-:Y:S01]  /*2c4e0*/  LOP3.LUT R0, R0, 0x1f, RZ, 0xc0, !PT ;  /* 0x0000001f00007812 */ /* 0x010fe200078ec0ff */
[----:B------:R-:W-:Y:S03]  /*2c4f0*/  BAR.SYNC.DEFER_BLOCKING 0x4, 0x180 ;  /* 0x0106000000007b1d */ /* 0x000fe60000010000 */
[----:B------:R-:W-:-:S13]  /*2c500*/  ISETP.NE.AND P0, PT, R0, RZ, PT ;  /* 0x000000ff0000720c */ /* 0x000fda0003f05270 */
[----:B------:R-:W-:Y:S01]  /*2c510*/  @!P0 MOV R0, 0x400 ;  /* 0x0000040000008802 */ /* 0x000fe20000000f00 */
[----:B---3--:R-:W3:Y:S03]  /*2c520*/  @!P0 S2R R2, SR_CgaCtaId ;  /* 0x0000000000028919 */ /* 0x008ee60000008800 */
[----:B---3--:R-:W-:Y:S01]  /*2c530*/  @!P0 LEA R22, R2, R0, 0x18 ;  /* 0x0000000002168211 */ /* 0x008fe200078ec0ff */
[----:B------:R2:W-:Y:S04]  /*2c540*/  @!P0 STL [R1+0x10], R2 ;  /* 0x0000100201008387 */ /* 0x0005e80000100800 */
[----:B------:R2:W-:Y:S01]  /*2c550*/  @!P0 STS.128 [R22+0x298d0], R16 ;  /* 0x0298d01016008388 */ /* 0x0005e20000000c00 */
[----:B------:R-:W-:Y:S06]  /*2c560*/  BAR.ARV 0x5, 0x180 ;  /* 0x0146000000007b1d */ /* 0x000fec0000002000 */
.L_x_750:
[----:B------:R-:W-:Y:S02]  /*2c570*/  ULDC UR4, c[0x0][0xc3c] ;  /* 0x00030f0000047ab9 */ /* 0x000fe40000000800 */
[----:B----4-:R-:W-:-:S13]  /*2c580*/  ISETP.GE.AND P0, PT, R19, UR4, PT ;  /* 0x0000000413007c0c */ /* 0x010fda000bf06270 */
[----:B------:R-:W-:Y:S05]  /*2c590*/  @!P0 BRA `(.L_x_760) ;  /* 0xffffff9000348947 */ /* 0x000fea000383ffff */
[----:B------:R-:W-:Y:S05]  /*2c5a0*/  BSYNC B7 ;  /* 0x0000000000077941 */ /* 0x000fea0003800000 */
.L_x_642:
[----:B--23--:R-:W2:Y:S01]  /*2c5b0*/  LDL.LU R0, [R1+0x38] ;  /* 0x0000380001007983 */ /* 0x00cea20000300800 */
[----:B------:R-:W-:Y:S01]  /*2c5c0*/  BSSY B0, `(.L_x_761) ;  /* 0x000000b000007945 */ /* 0x000fe20003800000 */
[----:B-1----:R-:W1:Y:S01]  /*2c5d0*/  S2R R5, SR_CgaCtaId ;  /* 0x0000000000057919 */ /* 0x002e620000008800 */
[----:B--2---:R-:W-:-:S05]  /*2c5e0*/  VIADD R0, R0, 0x1 ;  /* 0x0000000100007836 */ /* 0x004fca0000000000 */
[----:B0-----:R-:W-:-:S04]  /*2c5f0*/  LEA.HI R2, R0, R0, RZ, 0x1 ;  /* 0x0000000000027211 */ /* 0x001fc800078f08ff */
[----:B------:R-:W-:Y:S02]  /*2c600*/  LOP3.LUT R3, R2, 0xfffffffe, RZ, 0xc0, !PT ;  /* 0xfffffffe02037812 */ /* 0x000fe400078ec0ff */
[----:B------:R-:W-:Y:S02]  /*2c610*/  MOV R2, 0x400 ;  /* 0x0000040000027802 */ /* 0x000fe40000000f00 */
[----:B------:R-:W-:Y:S02]  /*2c620*/  IADD3 R0, R0, -R3, RZ ;  /* 0x8000000300007210 */ /* 0x000fe40007ffe0ff */
[----:B-1----:R-:W-:Y:S02]  /*2c630*/  LEA R4, R5, R2, 0x18 ;  /* 0x0000000205047211 */ /* 0x002fe400078ec0ff */
[----:B------:R-:W-:-:S04]  /*2c640*/  SHF.L.U32 R0, R0, 0x1f, RZ ;  /* 0x0000001f00007819 */ /* 0x000fc800000006ff */
[----:B------:R-:W0:Y:S02]  /*2c650*/  SYNCS.PHASECHK.TRANS64.TRYWAIT P0, [R4+URZ+0x29820], R0 ;  /* 0x02982000040075a7 */ /* 0x000e24000800017f */
[----:B0-----:R-:W-:Y:S05]  /*2c660*/  @!P0 BRA `(.L_x_762) ;  /* 0x0000006c00148947 */ /* 0x001fea0003800000 */
.L_x_1027:
[----:B------:R-:W-:Y:S05]  /*2c670*/  BSYNC B0 ;  /* 0x0000000000007941 */ /* 0x000fea0003800000 */
.L_x_761:
[----:B------:R-:W-:-:S03]  /*2c680*/  UMOV UR4, 0xffffffff ;  /* 0xffffffff00047882 */ /* 0x000fc60000000000 */
[----:B------:R-:W-:Y:S05]  /*2c690*/  BRA.DIV UR4, `(.L_x_763) ;  /* 0x0000006e041c7947 */ /* 0x000fea000b800000 */
[----:B0-----:R-:W0:Y:S02]  /*2c6a0*/  S2R R0, SR_TID.X ;  /* 0x0000000000007919 */ /* 0x001e240000002100 */
[----:B0-----:R-:W-:-:S04]  /*2c6b0*/  SHF.R.U32.HI R0, RZ, 0x5, R0 ;  /* 0x00000005ff007819 */ /* 0x001fc80000011600 */
[----:B------:R-:W-:-:S05]  /*2c6c0*/  LOP3.LUT R0, R0, 0x3, RZ, 0xc0, !PT ;  /* 0x0000000300007812 */ /* 0x000fca00078ec0ff */
[----:B------:R0:W1:Y:S02]  /*2c6d0*/  SHFL.IDX PT, R14, R0, RZ, 0x1f ;  /* 0x00001fff000e7589 */ /* 0x00006400000e0000 */
.L_x_1030:
[----:B-1----:R-:W-:-:S13]  /*2c6e0*/  ISETP.NE.AND P0, PT, R14, RZ, PT ;  /* 0x000000ff0e00720c */ /* 0x002fda0003f05270 */
[----:B------:R-:W-:Y:S05]  /*2c6f0*/  @P0 BRA `(.L_x_423) ;  /* 0x0000000000a80947 */ /* 0x000fea0003800000 */
[----:B------:R-:W-:-:S03]  /*2c700*/  UMOV UR4, 0xffffffff ;  /* 0xffffffff00047882 */ /* 0x000fc60000000000 */
[----:B------:R-:W-:Y:S05]  /*2c710*/  BRA.DIV UR4, `(.L_x_764) ;  /* 0x0000006e04307947 */ /* 0x000fea000b800000 */
[----:B------:R-:W-:-:S13]  /*2c720*/  ELECT P6, URZ, PT ;  /* 0x00000000003f782f */ /* 0x000fda00038c0000 */
.L_x_1033:
[----:B------:R-:W-:Y:S05]  /*2c730*/  @!P6 BRA `(.L_x_423) ;  /* 0x000000000098e947 */ /* 0x000fea0003800000 */
[----:B------:R-:W-:-:S06]  /*2c740*/  ULOP3.LUT UR4, UR36, 0x2, URZ, 0xfc, !UPT ;  /* 0x0000000224047892 */ /* 0x000fcc000f8efc3f */
[----:B0-----:R-:W-:-:S05]  /*2c750*/  IMAD.U32 R0, RZ, RZ, UR4 ;  /* 0x00000004ff007e24 */ /* 0x001fca000f8e00ff */
[----:B------:R-:W-:-:S13]  /*2c760*/  ISETP.NE.AND P0, PT, R0, 0x3, PT ;  /* 0x000000030000780c */ /* 0x000fda0003f05270 */
[----:B------:R-:W-:Y:S05]  /*2c770*/  @!P0 BRA `(.L_x_765) ;  /* 0x0000000000048947 */ /* 0x000fea0003800000 */
[----:B------:R-:W-:Y:S01]  /*2c780*/  BPT.TRAP 0x1 ;  /* 0x000000040000795c */ /* 0x000fe20000300000 */
.L_x_765:
[C---:B------:R-:W-:Y:S01]  /*2c790*/  IMAD R5, R23.reuse, 0x8, R4 ;  /* 0x0000000817057824 */ /* 0x040fe200078e0204 */
[----:B------:R-:W-:Y:S01]  /*2c7a0*/  SHF.L.U32 R0, R34, 0x1f, RZ ;  /* 0x0000001f22007819 */ /* 0x000fe200000006ff */
[----:B------:R-:W-:-:S03]  /*2c7b0*/  VIADD R23, R23, 0x1 ;  /* 0x0000000117177836 */ /* 0x000fc60000000000 */
[----:B------:R-:W0:Y:S02]  /*2c7c0*/  SYNCS.PHASECHK.TRANS64.TRYWAIT P1, [R5+URZ+0x29840], R0 ;  /* 0x02984000050075a7 */ /* 0x000e24000802017f */
[----:B------:R-:W-:-:S04]  /*2c7d0*/  ISETP.NE.AND P2, PT, R23, 0x2, PT ;  /* 0x000000021700780c */ /* 0x000fc80003f45270 */
[----:B------:R-:W-:Y:S01]  /*2c7e0*/  SEL R3, RZ, 0x1, P2 ;  /* 0x00000001ff037807 */ /* 0x000fe20001000000 */
[----:B0-----:R-:W-:Y:S08]  /*2c7f0*/  @!P1 BRA `(.L_x_766) ;  /* 0x0000006c00189947 */ /* 0x001ff00003800000 */
.L_x_1034:
[----:B------:R-:W-:Y:S02]  /*2c800*/  SEL R23, R23, RZ, P2 ;  /* 0x000000ff17177207 */ /* 0x000fe40001000000 */
[----:B------:R-:W-:Y:S01]  /*2c810*/  LOP3.LUT R2, R34, R3, RZ, 0x3c, !PT ;  /* 0x0000000322027212 */ /* 0x000fe200078e3cff */
[----:B------:R-:W-:Y:S06]  /*2c820*/  @!P0 BRA `(.L_x_767) ;  /* 0x0000000000048947 */ /* 0x000fec0003800000 */
[----:B------:R-:W-:Y:S01]  /*2c830*/  BPT.TRAP 0x1 ;  /* 0x000000040000795c */ /* 0x000fe20000300000 */
.L_x_767:
[----:B------:R-:W-:Y:S02]  /*2c840*/  LEA R23, R23, R4, 0x3 ;  /* 0x0000000417177211 */ /* 0x000fe400078e18ff */
[----:B------:R-:W-:-:S04]  /*2c850*/  SHF.L.U32 R2, R2, 0x1f, RZ ;  /* 0x0000001f02027819 */ /* 0x000fc800000006ff */
[----:B------:R-:W1:Y:S02]  /*2c860*/  SYNCS.PHASECHK.TRANS64.TRYWAIT P1, [R23+URZ+0x29840], R2 ;  /* 0x02984002170075a7 */ /* 0x000e64000802017f */
[----:B-1----:R-:W-:Y:S05]  /*2c870*/  @!P1 BRA `(.L_x_768) ;  /* 0x0000006c000c9947 */ /* 0x002fea0003800000 */
.L_x_1035:
[----:B------:R-:W-:Y:S05]  /*2c880*/  @!P0 BRA `(.L_x_769) ;  /* 0x0000000000048947 */ /* 0x000fea0003800000 */
[----:B------:R-:W-:Y:S01]  /*2c890*/  BPT.TRAP 0x1 ;  /* 0x000000040000795c */ /* 0x000fe20000300000 */
.L_x_769:
[----:B------:R-:W2:Y:S02]  /*2c8a0*/  SYNCS.PHASECHK.TRANS64.TRYWAIT P1, [R5+URZ+0x29860], R0 ;  /* 0x02986000050075a7 */ /* 0x000ea4000802017f */
[----:B--2---:R-:W-:Y:S05]  /*2c8b0*/  @!P1 BRA `(.L_x_770) ;  /* 0x0000006c00109947 */ /* 0x004fea0003800000 */
.L_x_1036:
[----:B------:R-:W-:Y:S05]  /*2c8c0*/  @!P0 BRA `(.L_x_771) ;  /* 0x0000000000048947 */ /* 0x000fea0003800000 */
[----:B------:R-:W-:Y:S01]  /*2c8d0*/  BPT.TRAP 0x1 ;  /* 0x000000040000795c */ /* 0x000fe20000300000 */
.L_x_771:
[----:B------:R-:W3:Y:S02]  /*2c8e0*/  SYNCS.PHASECHK.TRANS64.TRYWAIT P1, [R23+URZ+0x29860], R2 ;  /* 0x02986002170075a7 */ /* 0x000ee4000802017f */
[----:B---3--:R-:W-:Y:S05]  /*2c8f0*/  @!P1 BRA `(.L_x_772) ;  /* 0x0000006c00149947 */ /* 0x008fea0003800000 */
.L_x_1037:
[----:B------:R-:W-:Y:S05]  /*2c900*/  @!P0 BRA `(.L_x_773) ;  /* 0x0000000000048947 */ /* 0x000fea0003800000 */
[----:B------:R-:W-:Y:S01]  /*2c910*/  BPT.TRAP 0x1 ;  /* 0x000000040000795c */ /* 0x000fe20000300000 */
.L_x_773:
[----:B------:R-:W4:Y:S02]  /*2c920*/  SYNCS.PHASECHK.TRANS64.TRYWAIT P1, [R5+URZ+0x29880], R0 ;  /* 0x02988000050075a7 */ /* 0x000f24000802017f */
[----:B----4-:R-:W-:Y:S05]  /*2c930*/  @!P1 BRA `(.L_x_774) ;  /* 0x0000006c00189947 */ /* 0x010fea0003800000 */
.L_x_1038:
[----:B------:R-:W-:Y:S05]  /*2c940*/  @!P0 BRA `(.L_x_775) ;  /* 0x0000000000048947 */ /* 0x000fea0003800000 */
[----:B------:R-:W-:Y:S01]  /*2c950*/  BPT.TRAP 0x1 ;  /* 0x000000040000795c */ /* 0x000fe20000300000 */
.L_x_775:
[----:B------:R0:W0:Y:S02]  /*2c960*/  SYNCS.PHASECHK.TRANS64.TRYWAIT P0, [R23+URZ+0x29880], R2 ;  /* 0x02988002170075a7 */ /* 0x000024000800017f */
[----:B0-----:R-:W-:Y:S05]  /*2c970*/  @!P0 NANOSLEEP.SYNCS 0x989680 ;  /* 0x009896800000895d */ /* 0x001fea0003900000 */
[----:B------:R-:W0:Y:S02]  /*2c980*/  @!P0 SYNCS.PHASECHK.TRANS64 P0, [R23+URZ+0x29880], R2 ;  /* 0x02988002170085a7 */ /* 0x000e24000800007f */
[----:B0-----:R-:W-:Y:S05]  /*2c990*/  @!P0 BRA `(.L_x_775) ;  /* 0xfffffffc00f08947 */ /* 0x001fea000383ffff */
.L_x_423:
[----:B------:R-:W-:Y:S05]  /*2c9a0*/  BSYNC B8 ;  /* 0x0000000000087941 */ /* 0x000fea0003800000 */
.L_x_420:
[----:B------:R-:W-:Y:S05]  /*2c9b0*/  EXIT ;  /* 0x000000000000794d */ /* 0x000fea0003800000 */
.L_x_443:
[----:B-1----:R1:W2:Y:S02]  /*2c9c0*/  SYNCS.PHASECHK.TRANS64.TRYWAIT P5, [R91+URZ+0x29890], R92 ;  /* 0x0298905c5b0075a7 */ /* 0x0022a400080a017f */
[----:B--2---:R-:W-:Y:S05]  /*2c9d0*/  @!P5 NANOSLEEP.SYNCS 0x989680 ;  /* 0x009896800000d95d */ /* 0x004fea0003900000 */
[----:B------:R-:W2:Y:S02]  /*2c9e0*/  @!P5 SYNCS.PHASECHK.TRANS64 P5, [R91+URZ+0x29890], R92 ;  /* 0x0298905c5b00d5a7 */ /* 0x000ea400080a007f */
[----:B--2---:R-:W-:Y:S05]  /*2c9f0*/  @!P5 BRA `(.L_x_443) ;  /* 0xfffffffc00f0d947 */ /* 0x004fea000383ffff */
[----:B------:R-:W-:Y:S05]  /*2ca00*/  BRA `(.L_x_776) ;  /* 0xfffffd6c00c07947 */ /* 0x000fea000383ffff */
.L_x_444:
[----:B------:R-:W-:Y:S01]  /*2ca10*/  BSSY B1, `(.L_x_777) ;  /* 0x0000008000017945 */ /* 0x000fe20003800000 */
[----:B0-----:R-:W-:Y:S01]  /*2ca20*/  IMAD.MOV.U32 R13, RZ, RZ, R120 ;  /* 0x000000ffff0d7224 */ /* 0x001fe200078e0078 */
[----:B------:R-:W-:Y:S01]  /*2ca30*/  MOV R15, 0xffffffff ;  /* 0xffffffff000f7802 */ /* 0x000fe20000000f00 */
[----:B------:R-:W-:Y:S02]  /*2ca40*/  IMAD.MOV.U32 R12, RZ, RZ, RZ ;  /* 0x000000ffff0c7224 */ /* 0x000fe400078e00ff */
[----:B------:R-:W-:-:S07]  /*2ca50*/  IMAD.MOV.U32 R11, RZ, RZ, 0x1e1f ;  /* 0x00001e1fff0b7424 */ /* 0x000fce00078e00ff */
[----:B-1----:R-:W-:Y:S05]  /*2ca60*/  WARPSYNC.COLLECTIVE R15, `(.L_x_778) ;  /* 0x000000000f087348 */ /* 0x002fea0003c00000 */
[----:B------:R0:W2:Y:S02]  /*2ca70*/  SHFL.IDX P6, R14, R13, R12, R11 ;  /* 0x0000000c0d0e7389 */ /* 0x0000a400000c000b */
[----:B012---:R-:W-:Y:S01]  /*2ca80*/  ENDCOLLECTIVE ;  /* 0x000000000000791b */ /* 0x007fe20003800000 */
.L_x_778:
[----:B------:R-:W-:Y:S05]  /*2ca90*/  BSYNC B1 ;  /* 0x0000000000017941 */ /* 0x000fea0003800000 */
.L_x_777:
[----:B------:R-:W-:Y:S01]  /*2caa0*/  IMAD.MOV.U32 R13, RZ, RZ, R121 ;  /* 0x000000ffff0d7224 */ /* 0x000fe200078e0079 */
[----:B------:R-:W-:Y:S01]  /*2cab0*/  MOV R11, 0x1e1f ;  /* 0x00001e1f000b7802 */ /* 0x000fe20000000f00 */
[----:B------:R-:W-:Y:S02]  /*2cac0*/  IMAD.MOV.U32 R12, RZ, RZ, RZ ;  /* 0x000000ffff0c7224 */ /* 0x000fe400078e00ff */
[----:B------:R-:W-:Y:S02]  /*2cad0*/  IMAD.MOV.U32 R15, RZ, RZ, -0x1 ;  /* 0xffffffffff0f7424 */ /* 0x000fe400078e00ff */
[----:B------:R-:W-:-:S07]  /*2cae0*/  IMAD.MOV.U32 R151, RZ, RZ, R14 ;  /* 0x000000ffff977224 */ /* 0x000fce00078e000e */
[----:B------:R-:W-:Y:S05]  /*2caf0*/  WARPSYNC.COLLECTIVE R15, `(.L_x_779) ;  /* 0x000000000f087348 */ /* 0x000fea0003c00000 */
[----:B------:R0:W1:Y:S02]  /*2cb00*/  SHFL.IDX P6, R14, R13, R12, R11 ;  /* 0x0000000c0d0e7389 */ /* 0x00006400000c000b */
[----:B01----:R-:W-:Y:S01]  /*2cb10*/  ENDCOLLECTIVE ;  /* 0x000000000000791b */ /* 0x003fe20003800000 */
.L_x_779:
[----:B------:R-:W-:Y:S01]  /*2cb20*/  IMAD.MOV.U32 R11, RZ, RZ, R14 ;  /* 0x000000ffff0b7224 */ /* 0x000fe200078e000e */
[----:B------:R-:W-:Y:S06]  /*2cb30*/  BRA `(.L_x_780) ;  /* 0xfffffd6c00887947 */ /* 0x000fec000383ffff */
.L_x_469:
[----:B------:R-:W-:Y:S01]  /*2cb40*/  BSSY B1, `(.L_x_781) ;  /* 0x0000008000017945 */ /* 0x000fe20003800000 */
[----:B0-----:R-:W-:Y:S01]  /*2cb50*/  IMAD.MOV.U32 R13, RZ, RZ, R120 ;  /* 0x000000ffff0d7224 */ /* 0x001fe200078e0078 */
[----:B------:R-:W-:Y:S01]  /*2cb60*/  MOV R12, 0x1 ;  /* 0x00000001000c7802 */ /* 0x000fe20000000f00 */
[----:B----4-:R-:W-:Y:S02]  /*2cb70*/  IMAD.MOV.U32 R11, RZ, RZ, 0x1e1f ;  /* 0x00001e1fff0b7424 */ /* 0x010fe400078e00ff */
[----:B------:R-:W-:-:S07]  /*2cb80*/  IMAD.MOV.U32 R15, RZ, RZ, -0x1 ;  /* 0xffffffffff0f7424 */ /* 0x000fce00078e00ff */
[----:B-123--:R-:W-:Y:S05]  /*2cb90*/  WARPSYNC.COLLECTIVE R15, `(.L_x_782) ;  /* 0x000000000f087348 */ /* 0x00efea0003c00000 */
[----:B------:R0:W4:Y:S02]  /*2cba0*/  SHFL.IDX P6, R14, R13, R12, R11 ;  /* 0x0000000c0d0e7389 */ /* 0x00012400000c000b */
[----:B01234-:R-:W-:Y:S01]  /*2cbb0*/  ENDCOLLECTIVE ;  /* 0x000000000000791b */ /* 0x01ffe20003800000 */
.L_x_782:
[----:B------:R-:W-:Y:S05]  /*2cbc0*/  BSYNC B1 ;  /* 0x0000000000017941 */ /* 0x000fea0003800000 */
.L_x_781:
[----:B------:R-:W-:Y:S01]  /*2cbd0*/  MOV R13, R121 ;  /* 0x00000079000d7202 */ /* 0x000fe20000000f00 */
[----:B------:R-:W-:Y:S02]  /*2cbe0*/  IMAD.MOV.U32 R12, RZ, RZ, 0x1 ;  /* 0x00000001ff0c7424 */ /* 0x000fe400078e00ff */
[----:B------:R-:W-:Y:S02]  /*2cbf0*/  IMAD.MOV.U32 R11, RZ, RZ, 0x1e1f ;  /* 0x00001e1fff0b7424 */ /* 0x000fe400078e00ff */
[----:B------:R-:W-:Y:S02]  /*2cc00*/  IMAD.MOV.U32 R15, RZ, RZ, -0x1 ;  /* 0xffffffffff0f7424 */ /* 0x000fe400078e00ff */
[----:B------:R-:W-:-:S07]  /*2cc10*/  IMAD.MOV.U32 R65, RZ, RZ, R14 ;  /* 0x000000ffff417224 */ /* 0x000fce00078e000e */
[----:B------:R-:W-:Y:S05]  /*2cc20*/  WARPSYNC.COLLECTIVE R15, `(.L_x_783) ;  /* 0x000000000f087348 */ /* 0x000fea0003c00000 */
[----:B------:R0:W1:Y:S02]  /*2cc30*/  SHFL.IDX P6, R14, R13, R12, R11 ;  /* 0x0000000c0d0e7389 */ /* 0x00006400000c000b */
[----:B01----:R-:W-:Y:S01]  /*2cc40*/  ENDCOLLECTIVE ;  /* 0x000000000000791b */ /* 0x003fe20003800000 */
.L_x_783:
[----:B------:R-:W-:Y:S01]  /*2cc50*/  MOV R121, R14 ;  /* 0x0000000e00797202 */ /* 0x000fe20000000f00 */
[----:B------:R-:W-:Y:S06]  /*2cc60*/  BRA `(.L_x_784) ;  /* 0xfffffd98004c7947 */ /* 0x000fec000383ffff */
.L_x_499:
[----:B--2---:R2:W3:Y:S02]  /*2cc70*/  SYNCS.PHASECHK.TRANS64.TRYWAIT P5, [R91+URZ+0x29890], R92 ;  /* 0x0298905c5b0075a7 */ /* 0x0044e400080a017f */
[----:B---3--:R-:W-:Y:S05]  /*2cc80*/  @!P5 NANOSLEEP.SYNCS 0x989680 ;  /* 0x009896800000d95d */ /* 0x008fea0003900000 */
[----:B------:R-:W3:Y:S02]  /*2cc90*/  @!P5 SYNCS.PHASECHK.TRANS64 P5, [R91+URZ+0x29890], R92 ;  /* 0x0298905c5b00d5a7 */ /* 0x000ee400080a007f */
[----:B---3--:R-:W-:Y:S05]  /*2cca0*/  @!P5 BRA `(.L_x_499) ;  /* 0xfffffffc00f0d947 */ /* 0x008fea000383ffff */
[----:B------:R-:W-:Y:S05]  /*2ccb0*/  BRA `(.L_x_785) ;  /* 0xfffffdcc000c7947 */ /* 0x000fea000383ffff */
.L_x_500:
[----:B------:R-:W-:Y:S01]  /*2ccc0*/  BSSY B1, `(.L_x_786) ;  /* 0x0000008000017945 */ /* 0x000fe20003800000 */
[----:B0-----:R-:W-:Y:S01]  /*2ccd0*/  IMAD.MOV.U32 R13, RZ, RZ, R120 ;  /* 0x000000ffff0d7224 */ /* 0x001fe200078e0078 */
[----:B------:R-:W-:Y:S01]  /*2cce0*/  MOV R15, 0xffffffff ;  /* 0xffffffff000f7802 */ /* 0x000fe20000000f00 */
[----:B------:R-:W-:Y:S02]  /*2ccf0*/  IMAD.MOV.U32 R12, RZ, RZ, RZ ;  /* 0x000000ffff0c7224 */ /* 0x000fe400078e00ff */
[----:B------:R-:W-:-:S07]  /*2cd00*/  IMAD.MOV.U32 R11, RZ, RZ, 0x1e1f ;  /* 0x00001e1fff0b7424 */ /* 0x000fce00078e00ff */
[----:B--2---:R-:W-:Y:S05]  /*2cd10*/  WARPSYNC.COLLECTIVE R15, `(.L_x_787) ;  /* 0x000000000f087348 */ /* 0x004fea0003c00000 */
[----:B------:R0:W1:Y:S02]  /*2cd20*/  SHFL.IDX P6, R14, R13, R12, R11 ;  /* 0x0000000c0d0e7389 */ /* 0x00006400000c000b */
[----:B012---:R-:W-:Y:S01]  /*2cd30*/  ENDCOLLECTIVE ;  /* 0x000000000000791b */ /* 0x007fe20003800000 */
.L_x_787:
[----:B------:R-:W-:Y:S05]  /*2cd40*/  BSYNC B1 ;  /* 0x0000000000017941 */ /* 0x000fea0003800000 */
.L_x_786:
        /* <DEDUP_REMOVED lines=8> */
.L_x_788:
[----:B------:R-:W-:Y:S01]  /*2cdd0*/  IMAD.MOV.U32 R11, RZ, RZ, R14 ;  /* 0x000000ffff0b7224 */ /* 0x000fe200078e000e */
[----:B------:R-:W-:Y:S06]  /*2cde0*/  BRA `(.L_x_789) ;  /* 0xfffffdc800d87947 */ /* 0x000fec000383ffff */
.L_x_513:
        /* <DEDUP_REMOVED lines=8> */
.L_x_791:
[----:B------:R-:W-:Y:S05]  /*2ce70*/  BSYNC B1 ;  /* 0x0000000000017941 */ /* 0x000fea0003800000 */
.L_x_790:
        /* <DEDUP_REMOVED lines=8> */
.L_x_792:
[----:B------:R-:W-:Y:S01]  /*2cf00*/  MOV R44, R14 ;  /* 0x0000000e002c7202 */ /* 0x000fe20000000f00 */
[----:B------:R-:W-:Y:S06]  /*2cf10*/  BRA `(.L_x_793) ;  /* 0xfffffdf8000c7947 */ /* 0x000fec000383ffff */
.L_x_526:
[----:B-1----:R1:W2:Y:S02]  /*2cf20*/  SYNCS.PHASECHK.TRANS64.TRYWAIT P2, [R91+URZ+0x29890], R92 ;  /* 0x0298905c5b0075a7 */ /* 0x0022a4000804017f */
[----:B--2---:R-:W-:Y:S05]  /*2cf30*/  @!P2 NANOSLEEP.SYNCS 0x989680 ;  /* 0x009896800000a95d */ /* 0x004fea0003900000 */
[----:B------:R-:W2:Y:S02]  /*2cf40*/  @!P2 SYNCS.PHASECHK.TRANS64 P2, [R91+URZ+0x29890], R92 ;  /* 0x0298905c5b00a5a7 */ /* 0x000ea4000804007f */
[----:B--2---:R-:W-:Y:S05]  /*2cf50*/  @!P2 BRA `(.L_x_526) ;  /* 0xfffffffc00f0a947 */ /* 0x004fea000383ffff */
[----:B------:R-:W-:Y:S05]  /*2cf60*/  BRA `(.L_x_794) ;  /* 0xfffffe2400a87947 */ /* 0x000fea000383ffff */
.L_x_527:
[----:B------:R-:W-:Y:S01]  /*2cf70*/  BSSY B1, `(.L_x_795) ;  /* 0x0000008000017945 */ /* 0x000fe20003800000 */
[----:B------:R-:W-:Y:S01]  /*2cf80*/  IMAD.MOV.U32 R13, RZ, RZ, R46 ;  /* 0x000000ffff0d7224 */ /* 0x000fe200078e002e */
[----:B------:R-:W-:Y:S01]  /*2cf90*/  MOV R15, 0xffffffff ;  /* 0xffffffff000f7802 */ /* 0x000fe20000000f00 */
[----:B------:R-:W-:Y:S02]  /*2cfa0*/  IMAD.MOV.U32 R12, RZ, RZ, RZ ;  /* 0x000000ffff0c7224 */ /* 0x000fe400078e00ff */
[----:B------:R-:W-:-:S07]  /*2cfb0*/  IMAD.MOV.U32 R11, RZ, RZ, 0x1e1f ;  /* 0x00001e1fff0b7424 */ /* 0x000fce00078e00ff */
[----:B-1----:R-:W-:Y:S05]  /*2cfc0*/  WARPSYNC.COLLECTIVE R15, `(.L_x_796) ;  /* 0x000000000f087348 */ /* 0x002fea0003c00000 */
[----:B------:R0:W2:Y:S02]  /*2cfd0*/  SHFL.IDX P6, R14, R13, R12, R11 ;  /* 0x0000000c0d0e7389 */ /* 0x0000a400000c000b */
[----:B012---:R-:W-:Y:S01]  /*2cfe0*/  ENDCOLLECTIVE ;  /* 0x000000000000791b */ /* 0x007fe20003800000 */
.L_x_796:
[----:B------:R-:W-:Y:S05]  /*2cff0*/  BSYNC B1 ;  /* 0x0000000000017941 */ /* 0x000fea0003800000 */
.L_x_795:
        /* <DEDUP_REMOVED lines=8> */
.L_x_797:
[----:B------:R-:W-:Y:S01]  /*2d080*/  IMAD.MOV.U32 R47, RZ, RZ, R14 ;  /* 0x000000ffff2f7224 */ /* 0x000fe200078e000e */
[----:B------:R-:W-:Y:S06]  /*2d090*/  BRA `(.L_x_798) ;  /* 0xfffffe2400c47947 */ /* 0x000fec000383ffff */
.L_x_530:
[----:B------:R-:W-:Y:S01]  /*2d0a0*/  BSSY B1, `(.L_x_799) ;  /* 0x0000008000017945 */ /* 0x000fe20003800000 */
[----:B----4-:R-:W-:Y:S01]  /*2d0b0*/  IMAD.MOV.U32 R13, RZ, RZ, R46 ;  /* 0x000000ffff0d7224 */ /* 0x010fe200078e002e */
[----:B------:R-:W-:Y:S01]  /*2d0c0*/  MOV R12, 0x1 ;  /* 0x00000001000c7802 */ /* 0x000fe20000000f00 */
[----:B------:R-:W-:Y:S02]  /*2d0d0*/  IMAD.MOV.U32 R11, RZ, RZ, 0x1e1f ;  /* 0x00001e1fff0b7424 */ /* 0x000fe400078e00ff */
[----:B------:R-:W-:-:S07]  /*2d0e0*/  IMAD.MOV.U32 R15, RZ, RZ, -0x1 ;  /* 0xffffffffff0f7424 */ /* 0x000fce00078e00ff */
[----:B0123--:R-:W-:Y:S05]  /*2d0f0*/  WARPSYNC.COLLECTIVE R15, `(.L_x_800) ;  /* 0x000000000f087348 */ /* 0x00ffea0003c00000 */
[----:B------:R4:W0:Y:S02]  /*2d100*/  SHFL.IDX P6, R14, R13, R12, R11 ;  /* 0x0000000c0d0e7389 */ /* 0x00082400000c000b */
[----:B01234-:R-:W-:Y:S01]  /*2d110*/  ENDCOLLECTIVE ;  /* 0x000000000000791b */ /* 0x01ffe20003800000 */
.L_x_800:
[----:B------:R-:W-:Y:S05]  /*2d120*/  BSYNC B1 ;  /* 0x0000000000017941 */ /* 0x000fea0003800000 */
.L_x_799:
        /* <DEDUP_REMOVED lines=8> */
.L_x_801:
[----:B------:R-:W-:Y:S01]  /*2d1b0*/  MOV R47, R14 ;  /* 0x0000000e002f7202 */ /* 0x000fe20000000f00 */
[----:B------:R-:W-:Y:S06]  /*2d1c0*/  BRA `(.L_x_802) ;  /* 0xfffffe2800187947 */ /* 0x000fec000383ffff */
.L_x_534:
[----:B------:R0:W0:Y:S02]  /*2d1d0*/  SYNCS.PHASECHK.TRANS64.TRYWAIT P1, [R91+URZ+0x298b0], R92 ;  /* 0x0298b05c5b0075a7 */ /* 0x000024000802017f */
[----:B0-----:R-:W-:Y:S05]  /*2d1e0*/  @!P1 NANOSLEEP.SYNCS 0x989680 ;  /* 0x009896800000995d */ /* 0x001fea0003900000 */
[----:B------:R-:W0:Y:S02]  /*2d1f0*/  @!P1 SYNCS.PHASECHK.TRANS64 P1, [R91+URZ+0x298b0], R92 ;  /* 0x0298b05c5b0095a7 */ /* 0x000e24000802007f */
[----:B0-----:R-:W-:Y:S05]  /*2d200*/  @!P1 BRA `(.L_x_534) ;  /* 0xfffffffc00f09947 */ /* 0x001fea000383ffff */
[----:B------:R-:W-:Y:S05]  /*2d210*/  BRA `(.L_x_803) ;  /* 0xfffffe2800e47947 */ /* 0x000fea000383ffff */
.L_x_544:
[----:B------:R-:W0:Y:S01]  /*2d220*/  S2R R2, SR_TID.X ;  /* 0x0000000000027919 */ /* 0x000e220000002100 */
[----:B------:R-:W-:Y:S01]  /*2d230*/  BSSY B0, `(.L_x_804) ;  /* 0x000000c000007945 */ /* 0x000fe20003800000 */
[----:B------:R-:W-:Y:S01]  /*2d240*/  IMAD.MOV.U32 R12, RZ, RZ, RZ ;  /* 0x000000ffff0c7224 */ /* 0x000fe200078e00ff */
[----:B------:R-:W-:Y:S01]  /*2d250*/  MOV R11, 0x1f ;  /* 0x0000001f000b7802 */ /* 0x000fe20000000f00 */
[----:B------:R-:W-:Y:S02]  /*2d260*/  IMAD.MOV.U32 R15, RZ, RZ, -0x1 ;  /* 0xffffffffff0f7424 */ /* 0x000fe400078e00ff */
[----:B0-----:R-:W-:-:S05]  /*2d270*/  VIADD R3, R2, 0xffffff80 ;  /* 0xffffff8002037836 */ /* 0x001fca0000000000 */
[----:B------:R-:W-:-:S04]  /*2d280*/  SHF.R.S32.HI R2, RZ, 0x1f, R3 ;  /* 0x0000001fff027819 */ /* 0x000fc80000011403 */
[----:B------:R-:W-:-:S04]  /*2d290*/  LEA.HI R2, R2, R3, RZ, 0x7 ;  /* 0x0000000302027211 */ /* 0x000fc800078f38ff */
[----:B------:R-:W-:-:S05]  /*2d2a0*/  SHF.R.S32.HI R2, RZ, 0x7, R2 ;  /* 0x00000007ff027819 */ /* 0x000fca0000011402 */
[----:B------:R-:W-:-:S07]  /*2d2b0*/  IMAD.MOV.U32 R13, RZ, RZ, R2 ;  /* 0x000000ffff0d7224 */ /* 0x000fce00078e0002 */
[----:B---3-5:R-:W-:Y:S05]  /*2d2c0*/  WARPSYNC.COLLECTIVE R15, `(.L_x_805) ;  /* 0x000000000f087348 */ /* 0x028fea0003c00000 */
[----:B------:R0:W1:Y:S02]  /*2d2d0*/  SHFL.IDX P6, R14, R13, R12, R11 ;  /* 0x0000000c0d0e7389 */ /* 0x00006400000c000b */
[----:B01-3-5:R-:W-:Y:S01]  /*2d2e0*/  ENDCOLLECTIVE ;  /* 0x000000000000791b */ /* 0x02bfe20003800000 */
.L_x_805:
[----:B------:R-:W-:Y:S05]  /*2d2f0*/  BSYNC B0 ;  /* 0x0000000000007941 */ /* 0x000fea0003800000 */
.L_x_804:
[----:B------:R-:W-:Y:S01]  /*2d300*/  IMAD.MOV.U32 R212, RZ, RZ, R14 ;  /* 0x000000ffffd47224 */ /* 0x000fe200078e000e */
[----:B------:R-:W-:Y:S06]  /*2d310*/  BRA `(.L_x_806) ;  /* 0xfffffe3400bc7947 */ /* 0x000fec000383ffff */
.L_x_554:
[----:B------:R-:W-:Y:S01]  /*2d320*/  BSSY B1, `(.L_x_807) ;  /* 0x0000008000017945 */ /* 0x000fe20003800000 */
[----:B------:R-:W-:Y:S01]  /*2d330*/  IMAD.MOV.U32 R13, RZ, RZ, R26 ;  /* 0x000000ffff0d7224 */ /* 0x000fe200078e001a */
[----:B------:R-:W-:Y:S01]  /*2d340*/  MOV R12, RZ ;  /* 0x000000ff000c7202 */ /* 0x000fe20000000f00 */
[----:B------:R-:W-:Y:S02]  /*2d350*/  IMAD.MOV.U32 R11, RZ, RZ, 0x1e1f ;  /* 0x00001e1fff0b7424 */ /* 0x000fe400078e00ff */
[----:B------:R-:W-:-:S07]  /*2d360*/  IMAD.MOV.U32 R15, RZ, RZ, -0x1 ;  /* 0xffffffffff0f7424 */ /* 0x000fce00078e00ff */
[----:B---3--:R-:W-:Y:S05]  /*2d370*/  WARPSYNC.COLLECTIVE R15, `(.L_x_808) ;  /* 0x000000000f087348 */ /* 0x008fea0003c00000 */
[----:B------:R0:W1:Y:S02]  /*2d380*/  SHFL.IDX P6, R14, R13, R12, R11 ;  /* 0x0000000c0d0e7389 */ /* 0x00006400000c000b */
[----:B01-3--:R-:W-:Y:S01]  /*2d390*/  ENDCOLLECTIVE ;  /* 0x000000000000791b */ /* 0x00bfe20003800000 */
.L_x_808:
[----:B------:R-:W-:Y:S05]  /*2d3a0*/  BSYNC B1 ;  /* 0x0000000000017941 */ /* 0x000fea0003800000 */
.L_x_807:
[----:B------:R-:W-:Y:S01]  /*2d3b0*/  MOV R13, R24 ;  /* 0x00000018000d7202 */ /* 0x000fe20000000f00 */
[----:B------:R-:W-:Y:S02]  /*2d3c0*/  IMAD.MOV.U32 R12, RZ, RZ, RZ ;  /* 0x000000ffff0c7224 */ /* 0x000fe400078e00ff */
[----:B------:R-:W-:Y:S02]  /*2d3d0*/  IMAD.MOV.U32 R11, RZ, RZ, 0x1e1f ;  /* 0x00001e1fff0b7424 */ /* 0x000fe400078e00ff */
[----:B------:R-:W-:Y:S02]  /*2d3e0*/  IMAD.MOV.U32 R15, RZ, RZ, -0x1 ;  /* 0xffffffffff0f7424 */ /* 0x000fe400078e00ff */
[----:B------:R-:W-:-:S07]  /*2d3f0*/  IMAD.MOV.U32 R0, RZ, RZ, R14 ;  /* 0x000000ffff007224 */ /* 0x000fce00078e000e */
[----:B------:R-:W-:Y:S05]  /*2d400*/  WARPSYNC.COLLECTIVE R15, `(.L_x_809) ;  /* 0x000000000f087348 */ /* 0x000fea0003c00000 */
[----:B------:R0:W1:Y:S02]  /*2d410*/  SHFL.IDX P6, R14, R13, R12, R11 ;  /* 0x0000000c0d0e7389 */ /* 0x00006400000c000b */
[----:B01----:R-:W-:Y:S01]  /*2d420*/  ENDCOLLECTIVE ;  /* 0x000000000000791b */ /* 0x003fe20003800000 */
.L_x_809:
[----:B------:R-:W-:Y:S01]  /*2d430*/  IMAD.MOV.U32 R13, RZ, RZ, R37 ;  /* 0x000000ffff0d7224 */ /* 0x000fe200078e0025 */
[----:B------:R-:W-:-:S07]  /*2d440*/  MOV R3, R14 ;  /* 0x0000000e00037202 */ /* 0x000fce0000000f00 */
[----:B------:R-:W-:Y:S05]  /*2d450*/  WARPSYNC.COLLECTIVE R15, `(.L_x_810) ;  /* 0x000000000f087348 */ /* 0x000fea0003c00000 */
[----:B------:R0:W1:Y:S02]  /*2d460*/  SHFL.IDX P6, R14, R13, R12, R11 ;  /* 0x0000000c0d0e7389 */ /* 0x00006400000c000b */
[----:B01----:R-:W-:Y:S01]  /*2d470*/  ENDCOLLECTIVE ;  /* 0x000000000000791b */ /* 0x003fe20003800000 */
.L_x_810:
[----:B------:R-:W-:Y:S02]  /*2d480*/  IMAD.MOV.U32 R13, RZ, RZ, R138 ;  /* 0x000000ffff0d7224 */ /* 0x000fe400078e008a */
[----:B------:R-:W-:-:S07]  /*2d490*/  IMAD.MOV.U32 R4, RZ, RZ, R14 ;  /* 0x000000ffff047224 */ /* 0x000fce00078e000e */
[----:B------:R-:W-:Y:S05]  /*2d4a0*/  WARPSYNC.COLLECTIVE R15, `(.L_x_811) ;  /* 0x000000000f087348 */ /* 0x000fea0003c00000 */
[----:B------:R0:W1:Y:S02]  /*2d4b0*/  SHFL.IDX P6, R14, R13, R12, R11 ;  /* 0x0000000c0d0e7389 */ /* 0x00006400000c000b */
[----:B01----:R-:W-:Y:S01]  /*2d4c0*/  ENDCOLLECTIVE ;  /* 0x000000000000791b */ /* 0x003fe20003800000 */
.L_x_811:
[----:B------:R-:W-:Y:S05]  /*2d4d0*/  BRA `(.L_x_812) ;  /* 0xfffffe3c002c7947 */ /* 0x000fea000383ffff */
.L_x_558:
[----:B-1----:R1:W4:Y:S02]  /*2d4e0*/  SYNCS.PHASECHK.TRANS64.TRYWAIT P0, [R18+URZ+0x29800], R3 ;  /* 0x02980003120075a7 */ /* 0x002324000800017f */
[----:B----4-:R-:W-:Y:S05]  /*2d4f0*/  @!P0 NANOSLEEP.SYNCS 0x989680 ;  /* 0x009896800000895d */ /* 0x010fea0003900000 */
[----:B------:R-:W4:Y:S02]  /*2d500*/  @!P0 SYNCS.PHASECHK.TRANS64 P0, [R18+URZ+0x29800], R3 ;  /* 0x02980003120085a7 */ /* 0x000f24000800007f */
[----:B----4-:R-:W-:Y:S05]  /*2d510*/  @!P0 BRA `(.L_x_558) ;  /* 0xfffffffc00f08947 */ /* 0x010fea000383ffff */
[----:B------:R-:W-:Y:S05]  /*2d520*/  BRA `(.L_x_813) ;  /* 0xfffffe4000807947 */ /* 0x000fea000383ffff */
.L_x_570:
[----:B------:R-:W-:Y:S01]  /*2d530*/  BSSY B1, `(.L_x_814) ;  /* 0x0000008000017945 */ /* 0x000fe20003800000 */
[----:B------:R-:W-:Y:S01]  /*2d540*/  MOV R13, R26 ;  /* 0x0000001a000d7202 */ /* 0x000fe20000000f00 */
[----:B------:R-:W-:Y:S02]  /*2d550*/  IMAD.MOV.U32 R12, RZ, RZ, RZ ;  /* 0x000000ffff0c7224 */ /* 0x000fe400078e00ff */
[----:B------:R-:W-:Y:S02]  /*2d560*/  IMAD.MOV.U32 R11, RZ, RZ, 0x1e1f ;  /* 0x00001e1fff0b7424 */ /* 0x000fe400078e00ff */
[----:B------:R-:W-:-:S07]  /*2d570*/  IMAD.MOV.U32 R15, RZ, RZ, -0x1 ;  /* 0xffffffffff0f7424 */ /* 0x000fce00078e00ff */
[----:B---3--:R-:W-:Y:S05]  /*2d580*/  WARPSYNC.COLLECTIVE R15, `(.L_x_815) ;  /* 0x000000000f087348 */ /* 0x008fea0003c00000 */
[----:B------:R0:W1:Y:S02]  /*2d590*/  SHFL.IDX P6, R14, R13, R12, R11 ;  /* 0x0000000c0d0e7389 */ /* 0x00006400000c000b */
[----:B01-3--:R-:W-:Y:S01]  /*2d5a0*/  ENDCOLLECTIVE ;  /* 0x000000000000791b */ /* 0x00bfe20003800000 */
.L_x_815:
[----:B------:R-:W-:Y:S05]  /*2d5b0*/  BSYNC B1 ;  /* 0x0000000000017941 */ /* 0x000fea0003800000 */
.L_x_814:
[----:B------:R-:W-:Y:S01]  /*2d5c0*/  IMAD.MOV.U32 R13, RZ, RZ, R24 ;  /* 0x000000ffff0d7224 */ /* 0x000fe200078e0018 */
[----:B------:R-:W-:Y:S01]  /*2d5d0*/  MOV R15, 0xffffffff ;  /* 0xffffffff000f7802 */ /* 0x000fe20000000f00 */
[----:B------:R-:W-:Y:S01]  /*2d5e0*/  IMAD.MOV.U32 R12, RZ, RZ, RZ ;  /* 0x000000ffff0c7224 */ /* 0x000fe200078e00ff */
[----:B------:R-:W-:Y:S01]  /*2d5f0*/  MOV R3, R14 ;  /* 0x0000000e00037202 */ /* 0x000fe20000000f00 */
[----:B------:R-:W-:-:S07]  /*2d600*/  IMAD.MOV.U32 R11, RZ, RZ, 0x1e1f ;  /* 0x00001e1fff0b7424 */ /* 0x000fce00078e00ff */
[----:B------:R-:W-:Y:S05]  /*2d610*/  WARPSYNC.COLLECTIVE R15, `(.L_x_816) ;  /* 0x000000000f087348 */ /* 0x000fea0003c00000 */
[----:B------:R0:W1:Y:S02]  /*2d620*/  SHFL.IDX P6, R14, R13, R12, R11 ;  /* 0x0000000c0d0e7389 */ /* 0x00006400000c000b */
[----:B01----:R-:W-:Y:S01]  /*2d630*/  ENDCOLLECTIVE ;  /* 0x000000000000791b */ /* 0x003fe20003800000 */
.L_x_816:
[----:B------:R-:W-:Y:S02]  /*2d640*/  IMAD.MOV.U32 R13, RZ, RZ, R37 ;  /* 0x000000ffff0d7224 */ /* 0x000fe400078e0025 */
[----:B------:R-:W-:-:S07]  /*2d650*/  IMAD.MOV.U32 R21, RZ, RZ, R14 ;  /* 0x000000ffff157224 */ /* 0x000fce00078e000e */
[----:B------:R-:W-:Y:S05]  /*2d660*/  WARPSYNC.COLLECTIVE R15, `(.L_x_817) ;  /* 0x000000000f087348 */ /* 0x000fea0003c00000 */
[----:B------:R0:W1:Y:S02]  /*2d670*/  SHFL.IDX P6, R14, R13, R12, R11 ;  /* 0x0000000c0d0e7389 */ /* 0x00006400000c000b */
[----:B01----:R-:W-:Y:S01]  /*2d680*/  ENDCOLLECTIVE ;  /* 0x000000000000791b */ /* 0x003fe20003800000 */
.L_x_817:
[----:B------:R-:W-:Y:S01]  /*2d690*/  MOV R13, R138 ;  /* 0x0000008a000d7202 */ /* 0x000fe20000000f00 */
[----:B------:R-:W-:-:S07]  /*2d6a0*/  IMAD.MOV.U32 R37, RZ, RZ, R14 ;  /* 0x000000ffff257224 */ /* 0x000fce00078e000e */
[----:B------:R-:W-:Y:S05]  /*2d6b0*/  WARPSYNC.COLLECTIVE R15, `(.L_x_818) ;  /* 0x000000000f087348 */ /* 0x000fea0003c00000 */
[----:B------:R0:W1:Y:S02]  /*2d6c0*/  SHFL.IDX P6, R14, R13, R12, R11 ;  /* 0x0000000c0d0e7389 */ /* 0x00006400000c000b */
[----:B01----:R-:W-:Y:S01]  /*2d6d0*/  ENDCOLLECTIVE ;  /* 0x000000000000791b */ /* 0x003fe20003800000 */
.L_x_818:
[----:B------:R-:W-:Y:S01]  /*2d6e0*/  IMAD.MOV.U32 R39, RZ, RZ, R14 ;  /* 0x000000ffff277224 */ /* 0x000fe200078e000e */
[----:B------:R-:W-:Y:S06]  /*2d6f0*/  BRA `(.L_x_819) ;  /* 0xfffffe6c00dc7947 */ /* 0x000fec000383ffff */
.L_x_574:
[----:B----4-:R4:W0:Y:S02]  /*2d700*/  SYNCS.PHASECHK.TRANS64.TRYWAIT P0, [R18+URZ+0x29800], R3 ;  /* 0x02980003120075a7 */ /* 0x010824000800017f */
[----:B0-----:R-:W-:Y:S05]  /*2d710*/  @!P0 NANOSLEEP.SYNCS 0x989680 ;  /* 0x009896800000895d */ /* 0x001fea0003900000 */
[----:B------:R-:W0:Y:S02]  /*2d720*/  @!P0 SYNCS.PHASECHK.TRANS64 P0, [R18+URZ+0x29800], R3 ;  /* 0x02980003120085a7 */ /* 0x000e24000800007f */
[----:B0-----:R-:W-:Y:S05]  /*2d730*/  @!P0 BRA `(.L_x_574) ;  /* 0xfffffffc00f08947 */ /* 0x001fea000383ffff */
[----:B------:R-:W-:Y:S05]  /*2d740*/  BRA `(.L_x_820) ;  /* 0xfffffe7000dc7947 */ /* 0x000fea000383ffff */
.L_x_582:
[----:B-1----:R1:W4:Y:S02]  /*2d750*/  SYNCS.PHASECHK.TRANS64.TRYWAIT P1, [R0+URZ+0x29830], R3 ;  /* 0x02983003000075a7 */ /* 0x002324000802017f */
[----:B----4-:R-:W-:Y:S05]  /*2d760*/  @!P1 NANOSLEEP.SYNCS 0x989680 ;  /* 0x009896800000995d */ /* 0x010fea0003900000 */
[----:B------:R-:W4:Y:S02]  /*2d770*/  @!P1 SYNCS.PHASECHK.TRANS64 P1, [R0+URZ+0x29830], R3 ;  /* 0x02983003000095a7 */ /* 0x000f24000802007f */
[----:B----4-:R-:W-:Y:S05]  /*2d780*/  @!P1 BRA `(.L_x_582) ;  /* 0xfffffffc00f09947 */ /* 0x010fea000383ffff */
[----:B------:R-:W-:Y:S05]  /*2d790*/  BRA `(.L_x_581) ;  /* 0xfffffea400247947 */ /* 0x000fea000383ffff */
.L_x_589:
[----:B-1----:R1:W2:Y:S02]  /*2d7a0*/  SYNCS.PHASECHK.TRANS64.TRYWAIT P2, [R11+URZ+0x29830], R10 ;  /* 0x0298300a0b0075a7 */ /* 0x0022a4000804017f */
[----:B--2---:R-:W-:Y:S05]  /*2d7b0*/  @!P2 NANOSLEEP.SYNCS 0x989680 ;  /* 0x009896800000a95d */ /* 0x004fea0003900000 */
[----:B------:R-:W2:Y:S02]  /*2d7c0*/  @!P2 SYNCS.PHASECHK.TRANS64 P2, [R11+URZ+0x29830], R10 ;  /* 0x0298300a0b00a5a7 */ /* 0x000ea4000804007f */
[----:B--2---:R-:W-:Y:S05]  /*2d7d0*/  @!P2 BRA `(.L_x_589) ;  /* 0xfffffffc00f0a947 */ /* 0x004fea000383ffff */
[----:B------:R-:W-:Y:S05]  /*2d7e0*/  BRA `(.L_x_588) ;  /* 0xfffffee400987947 */ /* 0x000fea000383ffff */
.L_x_593:
[----:B-1----:R1:W2:Y:S02]  /*2d7f0*/  SYNCS.PHASECHK.TRANS64.TRYWAIT P1, [R10+URZ+0x29850], R7 ;  /* 0x029850070a0075a7 */ /* 0x0022a4000802017f */
[----:B--2---:R-:W-:Y:S05]  /*2d800*/  @!P1 NANOSLEEP.SYNCS 0x989680 ;  /* 0x009896800000995d */ /* 0x004fea0003900000 */
[----:B------:R-:W2:Y:S02]  /*2d810*/  @!P1 SYNCS.PHASECHK.TRANS64 P1, [R10+URZ+0x29850], R7 ;  /* 0x029850070a0095a7 */ /* 0x000ea4000802007f */
[----:B--2---:R-:W-:Y:S05]  /*2d820*/  @!P1 BRA `(.L_x_593) ;  /* 0xfffffffc00f09947 */ /* 0x004fea000383ffff */
[----:B------:R-:W-:Y:S05]  /*2d830*/  BRA `(.L_x_590) ;  /* 0xfffffef400d47947 */ /* 0x000fea000383ffff */
.L_x_600:
[----:B-1----:R1:W2:Y:S02]  /*2d840*/  SYNCS.PHASECHK.TRANS64.TRYWAIT P1, [R11+URZ+0x29850], R2 ;  /* 0x029850020b0075a7 */ /* 0x0022a4000802017f */
[----:B--2---:R-:W-:Y:S05]  /*2d850*/  @!P1 NANOSLEEP.SYNCS 0x989680 ;  /* 0x009896800000995d */ /* 0x004fea0003900000 */
[----:B------:R-:W2:Y:S02]  /*2d860*/  @!P1 SYNCS.PHASECHK.TRANS64 P1, [R11+URZ+0x29850], R2 ;  /* 0x029850020b0095a7 */ /* 0x000ea4000802007f */
[----:B--2---:R-:W-:Y:S05]  /*2d870*/  @!P1 BRA `(.L_x_600) ;  /* 0xfffffffc00f09947 */ /* 0x004fea000383ffff */
[----:B------:R-:W-:Y:S05]  /*2d880*/  BRA `(.L_x_599) ;  /* 0xffffff20006c7947 */ /* 0x000fea000383ffff */
.L_x_604:
[----:B------:R-:W-:Y:S01]  /*2d890*/  SEL R42, R12, R77, P0 ;  /* 0x0000004d0c2a7207 */ /* 0x000fe20000000000 */
[----:B------:R-:W-:Y:S01]  /*2d8a0*/  IMAD.MOV.U32 R11, RZ, RZ, 0x1c1f ;  /* 0x00001c1fff0b7424 */ /* 0x000fe200078e00ff */
[----:B------:R-:W-:Y:S01]  /*2d8b0*/  SEL R87, R77, R12, P0 ;  /* 0x0000000c4d577207 */ /* 0x000fe20000000000 */
[----:B-----5:R-:W-:Y:S01]  /*2d8c0*/  IMAD.MOV.U32 R12, RZ, RZ, R5 ;  /* 0x000000ffff0c7224 */ /* 0x020fe200078e0005 */
[----:B------:R-:W-:Y:S02]  /*2d8d0*/  MOV R15, 0xffffffff ;  /* 0xffffffff000f7802 */ /* 0x000fe40000000f00 */
[----:B------:R-:W-:Y:S02]  /*2d8e0*/  SEL R46, R48, R91, P0 ;  /* 0x0000005b302e7207 */ /* 0x000fe40000000000 */
[----:B------:R-:W-:-:S07]  /*2d8f0*/  SEL R91, R91, R48, P0 ;  /* 0x000000305b5b7207 */ /* 0x000fce0000000000 */
[----:B-12---:R-:W-:Y:S05]  /*2d900*/  WARPSYNC.COLLECTIVE R15, `(.L_x_821) ;  /* 0x000000000f087348 */ /* 0x006fea0003c00000 */
[----:B------:R0:W3:Y:S02]  /*2d910*/  SHFL.IDX P6, R14, R13, R12, R11 ;  /* 0x0000000c0d0e7389 */ /* 0x0000e400000c000b */
[----:B0123--:R-:W-:Y:S01]  /*2d920*/  ENDCOLLECTIVE ;  /* 0x000000000000791b */ /* 0x00ffe20003800000 */
.L_x_821:
[----:B------:R-:W-:Y:S02]  /*2d930*/  SEL R48, R73, R6, P0 ;  /* 0x0000000649307207 */ /* 0x000fe40000000000 */
[----:B------:R-:W-:Y:S02]  /*2d940*/  SEL R73, R6, R73, P0 ;  /* 0x0000004906497207 */ /* 0x000fe40000000000 */
[----:B------:R-:W-:Y:S02]  /*2d950*/  LOP3.LUT R6, R5, 0x2, RZ, 0x3c, !PT ;  /* 0x0000000205067812 */ /* 0x000fe400078e3cff */
[----:B------:R-:W-:Y:S02]  /*2d960*/  SEL R34, R36, R119, P0 ;  /* 0x0000007724227207 */ /* 0x000fe40000000000 */
[----:B------:R-:W-:Y:S02]  /*2d970*/  SEL R20, R115, R112, P0 ;  /* 0x0000007073147207 */ /* 0x000fe40000000000 */
[----:B------:R-:W-:-:S02]  /*2d980*/  SEL R119, R119, R36, P0 ;  /* 0x0000002477777207 */ /* 0x000fc40000000000 */
[----:B------:R-:W-:Y:S01]  /*2d990*/  SEL R115, R112, R115, P0 ;  /* 0x0000007370737207 */ /* 0x000fe20000000000 */
[----:B------:R-:W-:Y:S01]  /*2d9a0*/  IMAD.MOV.U32 R13, RZ, RZ, R96 ;  /* 0x000000ffff0d7224 */ /* 0x000fe200078e0060 */
[----:B------:R-:W-:Y:S02]  /*2d9b0*/  SEL R36, R117, R0, P0 ;  /* 0x0000000075247207 */ /* 0x000fe40000000000 */
[----:B------:R-:W-:Y:S02]  /*2d9c0*/  SEL R117, R0, R117, P0 ;  /* 0x0000007500757207 */ /* 0x000fe40000000000 */
[----:B------:R-:W-:Y:S02]  /*2d9d0*/  SEL R0, R85, R40, P0 ;  /* 0x0000002855007207 */ /* 0x000fe40000000000 */
[----:B------:R-:W-:Y:S02]  /*2d9e0*/  SEL R65, R40, R85, P0 ;  /* 0x0000005528417207 */ /* 0x000fe40000000000 */
[----:B------:R-:W-:Y:S01]  /*2d9f0*/  SEL R70, R44, R121, P0 ;  /* 0x000000792c467207 */ /* 0x000fe20000000000 */
[----:B------:R-:W-:Y:S01]  /*2da00*/  IMAD.MOV.U32 R95, RZ, RZ, R14 ;  /* 0x000000ffff5f7224 */ /* 0x000fe200078e000e */
[----:B------:R-:W-:-:S07]  /*2da10*/  SEL R32, R113, R92, P0 ;  /* 0x0000005c71207207 */ /* 0x000fce0000000000 */
[----:B------:R-:W-:Y:S05]  /*2da20*/  WARPSYNC.COLLECTIVE R15, `(.L_x_822) ;  /* 0x000000000f087348 */ /* 0x000fea0003c00000 */
[----:B------:R0:W1:Y:S02]  /*2da30*/  SHFL.IDX P6, R14, R13, R12, R11 ;  /* 0x0000000c0d0e7389 */ /* 0x00006400000c000b */
[----:B01----:R-:W-:Y:S01]  /*2da40*/  ENDCOLLECTIVE ;  /* 0x000000000000791b */ /* 0x003fe20003800000 */
.L_x_822:
[----:B------:R-:W-:Y:S02]  /*2da50*/  SEL R121, R121, R44, P0 ;  /* 0x0000002c79797207 */ /* 0x000fe40000000000 */
[----:B------:R-:W-:Y:S02]  /*2da60*/  SEL R26, R24, R43, P0 ;  /* 0x0000002b181a7207 */ /* 0x000fe40000000000 */
[----:B------:R-:W-:Y:S02]  /*2da70*/  SEL R31, R43, R24, P0 ;  /* 0x000000182b1f7207 */ /* 0x000fe40000000000 */
[----:B------:R-:W-:Y:S02]  /*2da80*/  SEL R24, R80, R37, P0 ;  /* 0x0000002550187207 */ /* 0x000fe40000000000 */
[----:B------:R-:W-:Y:S02]  /*2da90*/  SEL R33, R37, R80, P0 ;  /* 0x0000005025217207 */ /* 0x000fe40000000000 */
[----:B------:R-:W-:-:S02]  /*2daa0*/  SEL R113, R92, R113, P0 ;  /* 0x000000715c717207 */ /* 0x000fc40000000000 */
[----:B------:R-:W-:Y:S01]  /*2dab0*/  SEL R68, R60, R111, P0 ;  /* 0x0000006f3c447207 */ /* 0x000fe20000000000 */
[----:B------:R-:W-:Y:S01]  /*2dac0*/  IMAD.MOV.U32 R12, RZ, RZ, R6 ;  /* 0x000000ffff0c7224 */ /* 0x000fe200078e0006 */
[----:B------:R-:W-:Y:S02]  /*2dad0*/  MOV R13, R99 ;  /* 0x00000063000d7202 */ /* 0x000fe40000000f00 */
        /* <DEDUP_REMOVED lines=9> */
.L_x_823:
        /* <DEDUP_REMOVED lines=18> */
.L_x_824:
        /* <DEDUP_REMOVED lines=8> */
[----:B------:R-:W-:Y:S01]  /*2dd10*/  SEL R94, R25, R72, P0 ;  /* 0x00000048195e7207 */ /* 0x000fe20000000000 */
[----:B------:R-:W-:Y:S01]  /*2dd20*/  IMAD.MOV.U32 R12, RZ, RZ, R5 ;  /* 0x000000ffff0c7224 */ /* 0x000fe200078e0005 */
[----:B------:R-:W-:Y:S02]  /*2dd30*/  SEL R25, R72, R25, P0 ;  /* 0x0000001948197207 */ /* 0x000fe40000000000 */
[----:B------:R-:W-:Y:S02]  /*2dd40*/  SEL R8, R76, R53, P0 ;  /* 0x000000354c087207 */ /* 0x000fe40000000000 */
[----:B------:R-:W-:Y:S02]  /*2dd50*/  SEL R10, R4, R35, P0 ;  /* 0x00000023040a7207 */ /* 0x000fe40000000000 */
[----:B------:R-:W-:-:S02]  /*2dd60*/  SEL R35, R35, R4, P0 ;  /* 0x0000000423237207 */ /* 0x000fc40000000000 */
[----:B------:R-:W-:-:S07]  /*2dd70*/  MOV R67, R14 ;  /* 0x0000000e00437202 */ /* 0x000fce0000000f00 */
[----:B------:R-:W-:Y:S05]  /*2dd80*/  WARPSYNC.COLLECTIVE R15, `(.L_x_825) ;  /* 0x000000000f087348 */ /* 0x000fea0003c00000 */
[----:B------:R0:W1:Y:S02]  /*2dd90*/  SHFL.IDX P6, R14, R13, R12, R11 ;  /* 0x0000000c0d0e7389 */ /* 0x00006400000c000b */
[----:B01----:R-:W-:Y:S01]  /*2dda0*/  ENDCOLLECTIVE ;  /* 0x000000000000791b */ /* 0x003fe20003800000 */
.L_x_825:
[----:B------:R-:W-:Y:S02]  /*2ddb0*/  SEL R4, R86, R9, P0 ;  /* 0x0000000956047207 */ /* 0x000fe40000000000 */
[----:B------:R-:W-:Y:S02]  /*2ddc0*/  SEL R9, R9, R86, P0 ;  /* 0x0000005609097207 */ /* 0x000fe40000000000 */
[----:B------:R-:W-:Y:S02]  /*2ddd0*/  SEL R53, R53, R76, P0 ;  /* 0x0000004c35357207 */ /* 0x000fe40000000000 */
[----:B------:R-:W-:Y:S02]  /*2dde0*/  SEL R92, R78, R55, P0 ;  /* 0x000000374e5c7207 */ /* 0x000fe40000000000 */
[----:B------:R-:W-:Y:S02]  /*2ddf0*/  SEL R55, R55, R78, P0 ;  /* 0x0000004e37377207 */ /* 0x000fe40000000000 */
[----:B------:R-:W-:-:S02]  /*2de00*/  SEL R62, R7, R74, P0 ;  /* 0x0000004a073e7207 */ /* 0x000fc40000000000 */
[----:B------:R-:W-:Y:S02]  /*2de10*/  SEL R7, R74, R7, P0 ;  /* 0x000000074a077207 */ /* 0x000fe40000000000 */
[----:B------:R-:W-:Y:S02]  /*2de20*/  MOV R13, R20 ;  /* 0x00000014000d7202 */ /* 0x000fe40000000f00 */
[----:B------:R-:W-:Y:S02]  /*2de30*/  SEL R98, R95, R2, P0 ;  /* 0x000000025f627207 */ /* 0x000fe40000000000 */
[----:B------:R-:W-:Y:S02]  /*2de40*/  SEL R95, R2, R95, P0 ;  /* 0x0000005f025f7207 */ /* 0x000fe40000000000 */
[----:B------:R-:W-:Y:S02]  /*2de50*/  SEL R99, R96, R67, P0 ;  /* 0x0000004360637207 */ /* 0x000fe40000000000 */
[----:B------:R-:W-:Y:S01]  /*2de60*/  SEL R96, R67, R96, P0 ;  /* 0x0000006043607207 */ /* 0x000fe20000000000 */
[----:B------:R-:W-:-:S07]  /*2de70*/  IMAD.MOV.U32 R75, RZ, RZ, R14 ;  /* 0x000000ffff4b7224 */ /* 0x000fce00078e000e */
[----:B------:R-:W-:Y:S05]  /*2de80*/  WARPSYNC.COLLECTIVE R15, `(.L_x_826) ;  /* 0x000000000f087348 */ /* 0x000fea0003c00000 */
[----:B------:R0:W1:Y:S02]  /*2de90*/  SHFL.IDX P6, R14, R13, R12, R11 ;  /* 0x0000000c0d0e7389 */ /* 0x00006400000c000b */
[----:B01----:R-:W-:Y:S01]  /*2dea0*/  ENDCOLLECTIVE ;  /* 0x000000000000791b */ /* 0x003fe20003800000 */
.L_x_826:
[----:B------:R-:W-:Y:S02]  /*2deb0*/  IMAD.MOV.U32 R13, RZ, RZ, R119 ;  /* 0x000000ffff0d7224 */ /* 0x000fe400078e0077 */
[----:B------:R-:W-:Y:S02]  /*2dec0*/  IMAD.MOV.U32 R12, RZ, RZ, R6 ;  /* 0x000000ffff0c7224 */ /* 0x000fe400078e0006 */
[----:B------:R-:W-:-:S07]  /*2ded0*/  IMAD.MOV.U32 R77, RZ, RZ, R14 ;  /* 0x000000ffff4d7224 */ /* 0x000fce00078e000e */
[----:B------:R-:W-:Y:S05]  /*2dee0*/  WARPSYNC.COLLECTIVE R15, `(.L_x_827) ;  /* 0x000000000f087348 */ /* 0x000fea0003c00000 */
[----:B------:R0:W1:Y:S02]  /*2def0*/  SHFL.IDX P6, R14, R13, R12, R11 ;  /* 0x0000000c0d0e7389 */ /* 0x00006400000c000b */
[----:B01----:R-:W-:Y:S01]  /*2df00*/  ENDCOLLECTIVE ;  /* 0x000000000000791b */ /* 0x003fe20003800000 */
.L_x_827:
[----:B------:R-:W-:Y:S01]  /*2df10*/  IMAD.MOV.U32 R13, RZ, RZ, R115 ;  /* 0x000000ffff0d7224 */ /* 0x000fe200078e0073 */
[----:B------:R-:W-:-:S07]  /*2df20*/  MOV R20, R14 ;  /* 0x0000000e00147202 */ /* 0x000fce0000000f00 */
[----:B------:R-:W-:Y:S05]  /*2df30*/  WARPSYNC.COLLECTIVE R15, `(.L_x_828) ;  /* 0x000000000f087348 */ /* 0x000fea0003c00000 */
[----:B------:R0:W1:Y:S02]  /*2df40*/  SHFL.IDX P6, R14, R13, R12, R11 ;  /* 0x0000000c0d0e7389 */ /* 0x00006400000c000b */
[----:B01----:R-:W-:Y:S01]  /*2df50*/  ENDCOLLECTIVE ;  /* 0x000000000000791b */ /* 0x003fe20003800000 */
.L_x_828:
[----:B------:R-:W-:Y:S02]  /*2df60*/  SEL R74, R75, R20, P0 ;  /* 0x000000144b4a7207 */ /* 0x000fe40000000000 */
[----:B------:R-:W-:Y:S01]  /*2df70*/  SEL R75, R20, R75, P0 ;  /* 0x0000004b144b7207 */ /* 0x000fe20000000000 */
[----:B------:R-:W-:Y:S01]  /*2df80*/  IMAD.MOV.U32 R13, RZ, RZ, R0 ;  /* 0x000000ffff0d7224 */ /* 0x000fe200078e0000 */
[----:B------:R-:W-:Y:S01]  /*2df90*/  MOV R12, R5 ;  /* 0x00000005000c7202 */ /* 0x000fe20000000f00 */
[----:B------:R-:W-:-:S07]  /*2dfa0*/  IMAD.MOV.U32 R34, RZ, RZ, R14 ;  /* 0x000000ffff227224 */ /* 0x000fce00078e000e */
[----:B------:R-:W-:Y:S05]  /*2dfb0*/  WARPSYNC.COLLECTIVE R15, `(.L_x_829) ;  /* 0x000000000f087348 */ /* 0x000fea0003c00000 */
[----:B------:R0:W1:Y:S02]  /*2dfc0*/  SHFL.IDX P6, R14, R13, R12, R11 ;  /* 0x0000000c0d0e7389 */ /* 0x00006400000c000b */
[----:B01----:R-:W-:Y:S01]  /*2dfd0*/  ENDCOLLECTIVE ;  /* 0x000000000000791b */ /* 0x003fe20003800000 */
.L_x_829:
[----:B------:R-:W-:Y:S02]  /*2dfe0*/  SEL R76, R77, R34, P0 ;  /* 0x000000224d4c7207 */ /* 0x000fe40000000000 */
[----:B------:R-:W-:Y:S01]  /*2dff0*/  SEL R77, R34, R77, P0 ;  /* 0x0000004d224d7207 */ /* 0x000fe20000000000 */
[----:B------:R-:W-:Y:S02]  /*2e000*/  IMAD.MOV.U32 R13, RZ, RZ, R36 ;  /* 0x000000ffff0d7224 */ /* 0x000fe400078e0024 */
[----:B------:R-:W-:-:S07]  /*2e010*/  IMAD.MOV.U32 R0, RZ, RZ, R14 ;  /* 0x000000ffff007224 */ /* 0x000fce00078e000e */
[----:B------:R-:W-:Y:S05]  /*2e020*/  WARPSYNC.COLLECTIVE R15, `(.L_x_830) ;  /* 0x000000000f087348 */ /* 0x000fea0003c00000 */
[----:B------:R0:W1:Y:S02]  /*2e030*/  SHFL.IDX P6, R14, R13, R12, R11 ;  /* 0x0000000c0d0e7389 */ /* 0x00006400000c000b */
[----:B01----:R-:W-:Y:S01]  /*2e040*/  ENDCOLLECTIVE ;  /* 0x000000000000791b */ /* 0x003fe20003800000 */
.L_x_830:
[----:B------:R-:W-:Y:S01]  /*2e050*/  MOV R13, R65 ;  /* 0x00000041000d7202 */ /* 0x000fe20000000f00 */
[----:B------:R-:W-:Y:S02]  /*2e060*/  IMAD.MOV.U32 R12, RZ, RZ, R6 ;  /* 0x000000ffff0c7224 */ /* 0x000fe400078e0006 */
[----:B------:R-:W-:-:S07]  /*2e070*/  IMAD.MOV.U32 R3, RZ, RZ, R14 ;  /* 0x000000ffff037224 */ /* 0x000fce00078e000e */
[----:B------:R-:W-:Y:S05]  /*2e080*/  WARPSYNC.COLLECTIVE R15, `(.L_x_831) ;  /* 0x000000000f087348 */ /* 0x000fea0003c00000 */
[----:B------:R0:W1:Y:S02]  /*2e090*/  SHFL.IDX P6, R14, R13, R12, R11 ;  /* 0x0000000c0d0e7389 */ /* 0x00006400000c000b */
[----:B01----:R-:W-:Y:S01]  /*2e0a0*/  ENDCOLLECTIVE ;  /* 0x000000000000791b */ /* 0x003fe20003800000 */
.L_x_831:
[----:B------:R-:W-:Y:S02]  /*2e0b0*/  IMAD.MOV.U32 R13, RZ, RZ, R117 ;  /* 0x000000ffff0d7224 */ /* 0x000fe400078e0075 */
[----:B------:R-:W-:-:S07]  /*2e0c0*/  IMAD.MOV.U32 R65, RZ, RZ, R14 ;  /* 0x000000ffff417224 */ /* 0x000fce00078e000e */
[----:B------:R-:W-:Y:S05]  /*2e0d0*/  WARPSYNC.COLLECTIVE R15, `(.L_x_832) ;  /* 0x000000000f087348 */ /* 0x000fea0003c00000 */
[----:B------:R0:W1:Y:S02]  /*2e0e0*/  SHFL.IDX P6, R14, R13, R12, R11 ;  /* 0x0000000c0d0e7389 */ /* 0x00006400000c000b */
[----:B01----:R-:W-:Y:S01]  /*2e0f0*/  ENDCOLLECTIVE ;  /* 0x000000000000791b */ /* 0x003fe20003800000 */
.L_x_832:
[----:B------:R-:W-:Y:S02]  /*2e100*/  SEL R78, R0, R65, P0 ;  /* 0x00000041004e7207 */ /* 0x000fe40000000000 */
[----:B------:R-:W-:Y:S01]  /*2e110*/  SEL R0, R65, R0, P0 ;  /* 0x0000000041007207 */ /* 0x000fe20000000000 */
[----:B------:R-:W-:Y:S02]  /*2e120*/  IMAD.MOV.U32 R13, RZ, RZ, R70 ;  /* 0x000000ffff0d7224 */ /* 0x000fe400078e0046 */
[----:B------:R-:W-:Y:S01]  /*2e130*/  IMAD.MOV.U32 R12, RZ, RZ, R5 ;  /* 0x000000ffff0c7224 */ /* 0x000fe200078e0005 */
[----:B------:R-:W-:-:S07]  /*2e140*/  MOV R36, R14 ;  /* 0x0000000e00247202 */ /* 0x000fce0000000f00 */
[----:B------:R-:W-:Y:S05]  /*2e150*/  WARPSYNC.COLLECTIVE R15, `(.L_x_833) ;  /* 0x000000000f087348 */ /* 0x000fea0003c00000 */
[----:B------:R0:W1:Y:S02]  /*2e160*/  SHFL.IDX P6, R14, R13, R12, R11 ;  /* 0x0000000c0d0e7389 */ /* 0x00006400000c000b */
[----:B01----:R-:W-:Y:S01]  /*2e170*/  ENDCOLLECTIVE ;  /* 0x000000000000791b */ /* 0x003fe20003800000 */
.L_x_833:
[----:B------:R-:W-:Y:S02]  /*2e180*/  SEL R2, R3, R36, P0 ;  /* 0x0000002403027207 */ /* 0x000fe40000000000 */
[----:B------:R-:W-:Y:S02]  /*2e190*/  SEL R3, R36, R3, P0 ;  /* 0x0000000324037207 */ /* 0x000fe40000000000 */
[----:B------:R-:W-:Y:S01]  /*2e1a0*/  MOV R13, R32 ;  /* 0x00000020000d7202 */ /* 0x000fe20000000f00 */
[----:B------:R-:W-:-:S07]  /*2e1b0*/  IMAD.MOV.U32 R21, RZ, RZ, R14 ;  /* 0x000000ffff157224 */ /* 0x000fce00078e000e */
[----:B------:R-:W-:Y:S05]  /*2e1c0*/  WARPSYNC.COLLECTIVE R15, `(.L_x_834) ;  /* 0x000000000f087348 */ /* 0x000fea0003c00000 */
[----:B------:R0:W1:Y:S02]  /*2e1d0*/  SHFL.IDX P6, R14, R13, R12, R11 ;  /* 0x0000000c0d0e7389 */ /* 0x00006400000c000b */
[----:B01----:R-:W-:Y:S01]  /*2e1e0*/  ENDCOLLECTIVE ;  /* 0x000000000000791b */ /* 0x003fe20003800000 */
.L_x_834:
[----:B------:R-:W-:Y:S02]  /*2e1f0*/  IMAD.MOV.U32 R13, RZ, RZ, R121 ;  /* 0x000000ffff0d7224 */ /* 0x000fe400078e0079 */
[----:B------:R-:W-:Y:S02]  /*2e200*/  IMAD.MOV.U32 R12, RZ, RZ, R6 ;  /* 0x000000ffff0c7224 */ /* 0x000fe400078e0006 */
[----:B------:R-:W-:-:S07]  /*2e210*/  IMAD.MOV.U32 R37, RZ, RZ, R14 ;  /* 0x000000ffff257224 */ /* 0x000fce00078e000e */
[----:B------:R-:W-:Y:S05]  /*2e220*/  WARPSYNC.COLLECTIVE R15, `(.L_x_835) ;  /* 0x000000000f087348 */ /* 0x000fea0003c00000 */
[----:B------:R0:W1:Y:S02]  /*2e230*/  SHFL.IDX P6, R14, R13, R12, R11 ;  /* 0x0000000c0d0e7389 */ /* 0x00006400000c000b */
[----:B01----:R-:W-:Y:S01]  /*2e240*/  ENDCOLLECTIVE ;  /* 0x000000000000791b */ /* 0x003fe20003800000 */
.L_x_835:
[----:B------:R-:W-:Y:S01]  /*2e250*/  IMAD.MOV.U32 R13, RZ, RZ, R113 ;  /* 0x000000ffff0d7224 */ /* 0x000fe200078e0071 */
[----:B------:R-:W-:-:S07]  /*2e260*/  MOV R32, R14 ;  /* 0x0000000e00207202 */ /* 0x000fce0000000f00 */
[----:B------:R-:W-:Y:S05]  /*2e270*/  WARPSYNC.COLLECTIVE R15, `(.L_x_836) ;  /* 0x000000000f087348 */ /* 0x000fea0003c00000 */
[----:B------:R0:W1:Y:S02]  /*2e280*/  SHFL.IDX P6, R14, R13, R12, R11 ;  /* 0x0000000c0d0e7389 */ /* 0x00006400000c000b */
[----:B01----:R-:W-:Y:S01]  /*2e290*/  ENDCOLLECTIVE ;  /* 0x000000000000791b */ /* 0x003fe20003800000 */
.L_x_836:
        /* <DEDUP_REMOVED lines=8> */
.L_x_837:
[----:B------:R-:W-:Y:S02]  /*2e320*/  SEL R36, R37, R80, P0 ;  /* 0x0000005025247207 */ /* 0x000fe40000000000 */
[----:B------:R-:W-:Y:S01]  /*2e330*/  SEL R37, R80, R37, P0 ;  /* 0x0000002550257207 */ /* 0x000fe20000000000 */
[----:B------:R-:W-:Y:S02]  /*2e340*/  IMAD.MOV.U32 R13, RZ, RZ, R66 ;  /* 0x000000ffff0d7224 */ /* 0x000fe400078e0042 */
[----:B------:R-:W-:-:S07]  /*2e350*/  IMAD.MOV.U32 R39, RZ, RZ, R14 ;  /* 0x000000ffff277224 */ /* 0x000fce00078e000e */
[----:B------:R-:W-:Y:S05]  /*2e360*/  WARPSYNC.COLLECTIVE R15, `(.L_x_838) ;  /* 0x000000000f087348 */ /* 0x000fea0003c00000 */
[----:B------:R0:W1:Y:S02]  /*2e370*/  SHFL.IDX P6, R14, R13, R12, R11 ;  /* 0x0000000c0d0e7389 */ /* 0x00006400000c000b */
[----:B01----:R-:W-:Y:S01]  /*2e380*/  ENDCOLLECTIVE ;  /* 0x000000000000791b */ /* 0x003fe20003800000 */
.L_x_838:
[----:B------:R-:W-:Y:S01]  /*2e390*/  MOV R13, R111 ;  /* 0x0000006f000d7202 */ /* 0x000fe20000000f00 */
[----:B------:R-:W-:Y:S02]  /*2e3a0*/  IMAD.MOV.U32 R12, RZ, RZ, R6 ;  /* 0x000000ffff0c7224 */ /* 0x000fe400078e0006 */
[----:B------:R-:W-:-:S07]  /*2e3b0*/  IMAD.MOV.U32 R41, RZ, RZ, R14 ;  /* 0x000000ffff297224 */ /* 0x000fce00078e000e */
[----:B------:R-:W-:Y:S05]  /*2e3c0*/  WARPSYNC.COLLECTIVE R15, `(.L_x_839) ;  /* 0x000000000f087348 */ /* 0x000fea0003c00000 */
[----:B------:R0:W1:Y:S02]  /*2e3d0*/  SHFL.IDX P6, R14, R13, R12, R11 ;  /* 0x0000000c0d0e7389 */ /* 0x00006400000c000b */
[----:B01----:R-:W-:Y:S01]  /*2e3e0*/  ENDCOLLECTIVE ;  /* 0x000000000000791b */ /* 0x003fe20003800000 */
.L_x_839:
[----:B------:R-:W-:Y:S02]  /*2e3f0*/  IMAD.MOV.U32 R13, RZ, RZ, R109 ;  /* 0x000000ffff0d7224 */ /* 0x000fe400078e006d */
[----:B------:R-:W-:-:S07]  /*2e400*/  IMAD.MOV.U32 R82, RZ, RZ, R14 ;  /* 0x000000ffff527224 */ /* 0x000fce00078e000e */
[----:B------:R-:W-:Y:S05]  /*2e410*/  WARPSYNC.COLLECTIVE R15, `(.L_x_840) ;  /* 0x000000000f087348 */ /* 0x000fea0003c00000 */
[----:B------:R0:W1:Y:S02]  /*2e420*/  SHFL.IDX P6, R14, R13, R12, R11 ;  /* 0x0000000c0d0e7389 */ /* 0x00006400000c000b */
[----:B01----:R-:W-:Y:S01]  /*2e430*/  ENDCOLLECTIVE ;  /* 0x000000000000791b */ /* 0x003fe20003800000 */
.L_x_840:
[----:B------:R-:W-:Y:S02]  /*2e440*/  IMAD.MOV.U32 R13, RZ, RZ, R60 ;  /* 0x000000ffff0d7224 */ /* 0x000fe400078e003c */
[----:B------:R-:W-:Y:S01]  /*2e450*/  IMAD.MOV.U32 R12, RZ, RZ, R5 ;  /* 0x000000ffff0c7224 */ /* 0x000fe200078e0005 */
[----:B------:R-:W-:-:S07]  /*2e460*/  MOV R84, R14 ;  /* 0x0000000e00547202 */ /* 0x000fce0000000f00 */
[----:B------:R-:W-:Y:S05]  /*2e470*/  WARPSYNC.COLLECTIVE R15, `(.L_x_841) ;  /* 0x000000000f087348 */ /* 0x000fea0003c00000 */
[----:B------:R0:W1:Y:S02]  /*2e480*/  SHFL.IDX P6, R14, R13, R12, R11 ;  /* 0x0000000c0d0e7389 */ /* 0x00006400000c000b */
[----:B01----:R-:W-:Y:S01]  /*2e490*/  ENDCOLLECTIVE ;  /* 0x000000000000791b */ /* 0x003fe20003800000 */
.L_x_841:
[----:B------:R-:W-:Y:S01]  /*2e4a0*/  MOV R13, R44 ;  /* 0x0000002c000d7202 */ /* 0x000fe20000000f00 */
[----:B------:R-:W-:-:S07]  /*2e4b0*/  IMAD.MOV.U32 R43, RZ, RZ, R14 ;  /* 0x000000ffff2b7224 */ /* 0x000fce00078e000e */
[----:B------:R-:W-:Y:S05]  /*2e4c0*/  WARPSYNC.COLLECTIVE R15, `(.L_x_842) ;  /* 0x000000000f087348 */ /* 0x000fea0003c00000 */
[----:B------:R0:W1:Y:S02]  /*2e4d0*/  SHFL.IDX P6, R14, R13, R12, R11 ;  /* 0x0000000c0d0e7389 */ /* 0x00006400000c000b */
[----:B01----:R-:W-:Y:S01]  /*2e4e0*/  ENDCOLLECTIVE ;  /* 0x000000000000791b */ /* 0x003fe20003800000 */
.L_x_842:
[----:B------:R-:W-:Y:S02]  /*2e4f0*/  IMAD.MOV.U32 R13, RZ, RZ, R97 ;  /* 0x000000ffff0d7224 */ /* 0x000fe400078e0061 */
[----:B------:R-:W-:Y:S02]  /*2e500*/  IMAD.MOV.U32 R12, RZ, RZ, R6 ;  /* 0x000000ffff0c7224 */ /* 0x000fe400078e0006 */
[----:B------:R-:W-:-:S07]  /*2e510*/  IMAD.MOV.U32 R45, RZ, RZ, R14 ;  /* 0x000000ffff2d7224 */ /* 0x000fce00078e000e */
[----:B------:R-:W-:Y:S05]  /*2e520*/  WARPSYNC.COLLECTIVE R15, `(.L_x_843) ;  /* 0x000000000f087348 */ /* 0x000fea0003c00000 */
[----:B------:R0:W1:Y:S02]  /*2e530*/  SHFL.IDX P6, R14, R13, R12, R11 ;  /* 0x0000000c0d0e7389 */ /* 0x00006400000c000b */
[----:B01----:R-:W-:Y:S01]  /*2e540*/  ENDCOLLECTIVE ;  /* 0x000000000000791b */ /* 0x003fe20003800000 */
.L_x_843:
[----:B------:R-:W-:Y:S01]  /*2e550*/  IMAD.MOV.U32 R13, RZ, RZ, R93 ;  /* 0x000000ffff0d7224 */ /* 0x000fe200078e005d */
[----:B------:R-:W-:-:S07]  /*2e560*/  MOV R60, R14 ;  /* 0x0000000e003c7202 */ /* 0x000fce0000000f00 */
[----:B------:R-:W-:Y:S05]  /*2e570*/  WARPSYNC.COLLECTIVE R15, `(.L_x_844) ;  /* 0x000000000f087348 */ /* 0x000fea0003c00000 */
[----:B------:R0:W1:Y:S02]  /*2e580*/  SHFL.IDX P6, R14, R13, R12, R11 ;  /* 0x0000000c0d0e7389 */ /* 0x00006400000c000b */
[----:B01----:R-:W-:Y:S01]  /*2e590*/  ENDCOLLECTIVE ;  /* 0x000000000000791b */ /* 0x003fe20003800000 */
.L_x_844:
[----:B------:R-:W-:Y:S01]  /*2e5a0*/  IMAD.MOV.U32 R13, RZ, RZ, R46 ;  /* 0x000000ffff0d7224 */ /* 0x000fe200078e002e */
[----:B------:R-:W-:Y:S01]  /*2e5b0*/  MOV R12, R5 ;  /* 0x00000005000c7202 */ /* 0x000fe20000000f00 */
[----:B------:R-:W-:-:S07]  /*2e5c0*/  IMAD.MOV.U32 R108, RZ, RZ, R14 ;  /* 0x000000ffff6c7224 */ /* 0x000fce00078e000e */
[----:B------:R-:W-:Y:S05]  /*2e5d0*/  WARPSYNC.COLLECTIVE R15, `(.L_x_845) ;  /* 0x000000000f087348 */ /* 0x000fea0003c00000 */
[----:B------:R0:W1:Y:S02]  /*2e5e0*/  SHFL.IDX P6, R14, R13, R12, R11 ;  /* 0x0000000c0d0e7389 */ /* 0x00006400000c000b */
[----:B01----:R-:W-:Y:S01]  /*2e5f0*/  ENDCOLLECTIVE ;  /* 0x000000000000791b */ /* 0x003fe20003800000 */
.L_x_845:
[----:B------:R-:W-:Y:S02]  /*2e600*/  SEL R44, R45, R108, P0 ;  /* 0x0000006c2d2c7207 */ /* 0x000fe40000000000 */
[----:B------:R-:W-:Y:S01]  /*2e610*/  SEL R45, R108, R45, P0 ;  /* 0x0000002d6c2d7207 */ /* 0x000fe20000000000 */
[----:B------:R-:W-:Y:S01]  /*2e620*/  IMAD.MOV.U32 R13, RZ, RZ, R42 ;  /* 0x000000ffff0d7224 */ /* 0x000fe200078e002a */
[----:B------:R-:W-:Y:S02]  /*2e630*/  SEL R42, R43, R60, P0 ;  /* 0x0000003c2b2a7207 */ /* 0x000fe40000000000 */
[----:B------:R-:W-:Y:S01]  /*2e640*/  SEL R43, R60, R43, P0 ;  /* 0x0000002b3c2b7207 */ /* 0x000fe20000000000 */
[----:B------:R-:W-:-:S07]  /*2e650*/  IMAD.MOV.U32 R47, RZ, RZ, R14 ;  /* 0x000000ffff2f7224 */ /* 0x000fce00078e000e */
[----:B------:R-:W-:Y:S05]  /*2e660*/  WARPSYNC.COLLECTIVE R15, `(.L_x_846) ;  /* 0x000000000f087348 */ /* 0x000fea0003c00000 */
[----:B------:R0:W1:Y:S02]  /*2e670*/  SHFL.IDX P6, R14, R13, R12, R11 ;  /* 0x0000000c0d0e7389 */ /* 0x00006400000c000b */
[----:B01----:R-:W-:Y:S01]  /*2e680*/  ENDCOLLECTIVE ;  /* 0x000000000000791b */ /* 0x003fe20003800000 */
.L_x_846:
[----:B------:R-:W-:Y:S01]  /*2e690*/  MOV R13, R91 ;  /* 0x0000005b000d7202 */ /* 0x000fe20000000f00 */
[----:B------:R-:W-:Y:S02]  /*2e6a0*/  IMAD.MOV.U32 R12, RZ, RZ, R6 ;  /* 0x000000ffff0c7224 */ /* 0x000fe400078e0006 */
[----:B------:R-:W-:-:S07]  /*2e6b0*/  IMAD.MOV.U32 R79, RZ, RZ, R14 ;  /* 0x000000ffff4f7224 */ /* 0x000fce00078e000e */
[----:B------:R-:W-:Y:S05]  /*2e6c0*/  WARPSYNC.COLLECTIVE R15, `(.L_x_847) ;  /* 0x000000000f087348 */ /* 0x000fea0003c00000 */
[----:B------:R0:W1:Y:S02]  /*2e6d0*/  SHFL.IDX P6, R14, R13, R12, R11 ;  /* 0x0000000c0d0e7389 */ /* 0x00006400000c000b */
[----:B01----:R-:W-:Y:S01]  /*2e6e0*/  ENDCOLLECTIVE ;  /* 0x000000000000791b */ /* 0x003fe20003800000 */
.L_x_847:
[----:B------:R-:W-:Y:S02]  /*2e6f0*/  IMAD.MOV.U32 R13, RZ, RZ, R87 ;  /* 0x000000ffff0d7224 */ /* 0x000fe400078e0057 */
[----:B------:R-:W-:-:S07]  /*2e700*/  IMAD.MOV.U32 R110, RZ, RZ, R14 ;  /* 0x000000ffff6e7224 */ /* 0x000fce00078e000e */
[----:B------:R-:W-:Y:S05]  /*2e710*/  WARPSYNC.COLLECTIVE R15, `(.L_x_848) ;  /* 0x000000000f087348 */ /* 0x000fea0003c00000 */
[----:B------:R0:W1:Y:S02]  /*2e720*/  SHFL.IDX P6, R14, R13, R12, R11 ;  /* 0x0000000c0d0e7389 */ /* 0x00006400000c000b */
[----:B01----:R-:W-:Y:S01]  /*2e730*/  ENDCOLLECTIVE ;  /* 0x000000000000791b */ /* 0x003fe20003800000 */
.L_x_848:
        /* <DEDUP_REMOVED lines=8> */
.L_x_849:
[----:B------:R-:W-:Y:S02]  /*2e7c0*/  SEL R48, R79, R112, P0 ;  /* 0x000000704f307207 */ /* 0x000fe40000000000 */
[----:B------:R-:W-:Y:S02]  /*2e7d0*/  SEL R79, R112, R79, P0 ;  /* 0x0000004f704f7207 */ /* 0x000fe40000000000 */
[----:B------:R-:W-:Y:S02]  /*2e7e0*/  MOV R13, R40 ;  /* 0x00000028000d7202 */ /* 0x000fe40000000f00 */
[----:B------:R-:W-:Y:S02]  /*2e7f0*/  SEL R40, R41, R84, P0 ;  /* 0x0000005429287207 */ /* 0x000fe40000000000 */
[----:B------:R-:W-:Y:S01]  /*2e800*/  SEL R41, R84, R41, P0 ;  /* 0x0000002954297207 */ /* 0x000fe20000000000 */
[----:B------:R-:W-:-:S07]  /*2e810*/  IMAD.MOV.U32 R81, RZ, RZ, R14 ;  /* 0x000000ffff517224 */ /* 0x000fce00078e000e */
[----:B------:R-:W-:Y:S05]  /*2e820*/  WARPSYNC.COLLECTIVE R15, `(.L_x_850) ;  /* 0x000000000f087348 */ /* 0x000fea0003c00000 */
[----:B------:R0:W1:Y:S02]  /*2e830*/  SHFL.IDX P6, R14, R13, R12, R11 ;  /* 0x0000000c0d0e7389 */ /* 0x00006400000c000b */
[----:B01----:R-:W-:Y:S01]  /*2e840*/  ENDCOLLECTIVE ;  /* 0x000000000000791b */ /* 0x003fe20003800000 */
.L_x_850:
[----:B------:R-:W-:Y:S02]  /*2e850*/  IMAD.MOV.U32 R13, RZ, RZ, R73 ;  /* 0x000000ffff0d7224 */ /* 0x000fe400078e0049 */
[----:B------:R-:W-:Y:S02]  /*2e860*/  IMAD.MOV.U32 R12, RZ, RZ, R6 ;  /* 0x000000ffff0c7224 */ /* 0x000fe400078e0006 */
[----:B------:R-:W-:-:S07]  /*2e870*/  IMAD.MOV.U32 R83, RZ, RZ, R14 ;  /* 0x000000ffff537224 */ /* 0x000fce00078e000e */
[----:B------:R-:W-:Y:S05]  /*2e880*/  WARPSYNC.COLLECTIVE R15, `(.L_x_851) ;  /* 0x000000000f087348 */ /* 0x000fea0003c00000 */
[----:B------:R0:W1:Y:S02]  /*2e890*/  SHFL.IDX P6, R14, R13, R12, R11 ;  /* 0x0000000c0d0e7389 */ /* 0x00006400000c000b */
[----:B01----:R-:W-:Y:S01]  /*2e8a0*/  ENDCOLLECTIVE ;  /* 0x000000000000791b */ /* 0x003fe20003800000 */
.L_x_851:
[----:B------:R-:W-:Y:S01]  /*2e8b0*/  IMAD.MOV.U32 R13, RZ, RZ, R71 ;  /* 0x000000ffff0d7224 */ /* 0x000fe200078e0047 */
[----:B------:R-:W-:-:S07]  /*2e8c0*/  MOV R114, R14 ;  /* 0x0000000e00727202 */ /* 0x000fce0000000f00 */
[----:B------:R-:W-:Y:S05]  /*2e8d0*/  WARPSYNC.COLLECTIVE R15, `(.L_x_852) ;  /* 0x000000000f087348 */ /* 0x000fea0003c00000 */
[----:B------:R0:W1:Y:S02]  /*2e8e0*/  SHFL.IDX P6, R14, R13, R12, R11 ;  /* 0x0000000c0d0e7389 */ /* 0x00006400000c000b */
[----:B01----:R-:W-:Y:S01]  /*2e8f0*/  ENDCOLLECTIVE ;  /* 0x000000000000791b */ /* 0x003fe20003800000 */
.L_x_852:
[----:B------:R-:W-:Y:S02]  /*2e900*/  SEL R80, R81, R114, P0 ;  /* 0x0000007251507207 */ /* 0x000fe40000000000 */
[----:B------:R-:W-:Y:S01]  /*2e910*/  SEL R81, R114, R81, P0 ;  /* 0x0000005172517207 */ /* 0x000fe20000000000 */
[----:B------:R-:W-:Y:S01]  /*2e920*/  IMAD.MOV.U32 R13, RZ, RZ, R38 ;  /* 0x000000ffff0d7224 */ /* 0x000fe200078e0026 */
[----:B------:R-:W-:Y:S02]  /*2e930*/  MOV R12, R5 ;  /* 0x00000005000c7202 */ /* 0x000fe40000000f00 */
[----:B------:R-:W-:Y:S02]  /*2e940*/  SEL R38, R39, R82, P0 ;  /* 0x0000005227267207 */ /* 0x000fe40000000000 */
[----:B------:R-:W-:Y:S01]  /*2e950*/  SEL R39, R82, R39, P0 ;  /* 0x0000002752277207 */ /* 0x000fe20000000000 */
[----:B------:R-:W-:-:S07]  /*2e960*/  IMAD.MOV.U32 R116, RZ, RZ, R14 ;  /* 0x000000ffff747224 */ /* 0x000fce00078e000e */
[----:B------:R-:W-:Y:S05]  /*2e970*/  WARPSYNC.COLLECTIVE R15, `(.L_x_853) ;  /* 0x000000000f087348 */ /* 0x000fea0003c00000 */
[----:B------:R0:W1:Y:S02]  /*2e980*/  SHFL.IDX P6, R14, R13, R12, R11 ;  /* 0x0000000c0d0e7389 */ /* 0x00006400000c000b */
[----:B01----:R-:W-:Y:S01]  /*2e990*/  ENDCOLLECTIVE ;  /* 0x000000000000791b */ /* 0x003fe20003800000 */
.L_x_853:
[----:B------:R-:W-:Y:S02]  /*2e9a0*/  SEL R82, R83, R116, P0 ;  /* 0x0000007453527207 */ /* 0x000fe40000000000 */
[----:B------:R-:W-:Y:S01]  /*2e9b0*/  SEL R83, R116, R83, P0 ;  /* 0x0000005374537207 */ /* 0x000fe20000000000 */
[----:B------:R-:W-:Y:S02]  /*2e9c0*/  IMAD.MOV.U32 R13, RZ, RZ, R50 ;  /* 0x000000ffff0d7224 */ /* 0x000fe400078e0032 */
[----:B------:R-:W-:-:S07]  /*2e9d0*/  IMAD.MOV.U32 R85, RZ, RZ, R14 ;  /* 0x000000ffff557224 */ /* 0x000fce00078e000e */
[----:B------:R-:W-:Y:S05]  /*2e9e0*/  WARPSYNC.COLLECTIVE R15, `(.L_x_854) ;  /* 0x000000000f087348 */ /* 0x000fea0003c00000 */
[----:B------:R0:W1:Y:S02]  /*2e9f0*/  SHFL.IDX P6, R14, R13, R12, R11 ;  /* 0x0000000c0d0e7389 */ /* 0x00006400000c000b */
[----:B01----:R-:W-:Y:S01]  /*2ea00*/  ENDCOLLECTIVE ;  /* 0x000000000000791b */ /* 0x003fe20003800000 */
.L_x_854:
[----:B------:R-:W-:Y:S01]  /*2ea10*/  MOV R13, R69 ;  /* 0x00000045000d7202 */ /* 0x000fe20000000f00 */
[----:B------:R-:W-:Y:S02]  /*2ea20*/  IMAD.MOV.U32 R12, RZ, RZ, R6 ;  /* 0x000000ffff0c7224 */ /* 0x000fe400078e0006 */
[----:B------:R-:W-:-:S07]  /*2ea30*/  IMAD.MOV.U32 R50, RZ, RZ, R14 ;  /* 0x000000ffff327224 */ /* 0x000fce00078e000e */
[----:B------:R-:W-:Y:S05]  /*2ea40*/  WARPSYNC.COLLECTIVE R15, `(.L_x_855) ;  /* 0x000000000f087348 */ /* 0x000fea0003c00000 */
[----:B------:R0:W1:Y:S02]  /*2ea50*/  SHFL.IDX P6, R14, R13, R12, R11 ;  /* 0x0000000c0d0e7389 */ /* 0x00006400000c000b */
[----:B01----:R-:W-:Y:S01]  /*2ea60*/  ENDCOLLECTIVE ;  /* 0x000000000000791b */ /* 0x003fe20003800000 */
.L_x_855:
[----:B------:R-:W-:Y:S02]  /*2ea70*/  IMAD.MOV.U32 R13, RZ, RZ, R63 ;  /* 0x000000ffff0d7224 */ /* 0x000fe400078e003f */
[----:B------:R-:W-:-:S07]  /*2ea80*/  IMAD.MOV.U32 R118, RZ, RZ, R14 ;  /* 0x000000ffff767224 */ /* 0x000fce00078e000e */
[----:B------:R-:W-:Y:S05]  /*2ea90*/  WARPSYNC.COLLECTIVE R15, `(.L_x_856) ;  /* 0x000000000f087348 */ /* 0x000fea0003c00000 */
[----:B------:R0:W1:Y:S02]  /*2eaa0*/  SHFL.IDX P6, R14, R13, R12, R11 ;  /* 0x0000000c0d0e7389 */ /* 0x00006400000c000b */
[----:B01----:R-:W-:Y:S01]  /*2eab0*/  ENDCOLLECTIVE ;  /* 0x000000000000791b */ /* 0x003fe20003800000 */
.L_x_856:
        /* <DEDUP_REMOVED lines=8> */
.L_x_857:
[----:B------:R-:W-:Y:S01]  /*2eb40*/  MOV R13, R54 ;  /* 0x00000036000d7202 */ /* 0x000fe20000000f00 */
[----:B------:R-:W-:-:S07]  /*2eb50*/  IMAD.MOV.U32 R52, RZ, RZ, R14 ;  /* 0x000000ffff347224 */ /* 0x000fce00078e000e */
[----:B------:R-:W-:Y:S05]  /*2eb60*/  WARPSYNC.COLLECTIVE R15, `(.L_x_858) ;  /* 0x000000000f087348 */ /* 0x000fea0003c00000 */
[----:B------:R0:W1:Y:S02]  /*2eb70*/  SHFL.IDX P6, R14, R13, R12, R11 ;  /* 0x0000000c0d0e7389 */ /* 0x00006400000c000b */
[----:B01----:R-:W-:Y:S01]  /*2eb80*/  ENDCOLLECTIVE ;  /* 0x000000000000791b */ /* 0x003fe20003800000 */
.L_x_858:
[----:B------:R-:W-:Y:S02]  /*2eb90*/  IMAD.MOV.U32 R13, RZ, RZ, R61 ;  /* 0x000000ffff0d7224 */ /* 0x000fe400078e003d */
[----:B------:R-:W-:Y:S02]  /*2eba0*/  IMAD.MOV.U32 R12, RZ, RZ, R6 ;  /* 0x000000ffff0c7224 */ /* 0x000fe400078e0006 */
[----:B------:R-:W-:-:S07]  /*2ebb0*/  IMAD.MOV.U32 R54, RZ, RZ, R14 ;  /* 0x000000ffff367224 */ /* 0x000fce00078e000e */
[----:B------:R-:W-:Y:S05]  /*2ebc0*/  WARPSYNC.COLLECTIVE R15, `(.L_x_859) ;  /* 0x000000000f087348 */ /* 0x000fea0003c00000 */
[----:B------:R0:W1:Y:S02]  /*2ebd0*/  SHFL.IDX P6, R14, R13, R12, R11 ;  /* 0x0000000c0d0e7389 */ /* 0x00006400000c000b */
[----:B01----:R-:W-:Y:S01]  /*2ebe0*/  ENDCOLLECTIVE ;  /* 0x000000000000791b */ /* 0x003fe20003800000 */
.L_x_859:
[----:B------:R-:W-:Y:S01]  /*2ebf0*/  IMAD.MOV.U32 R13, RZ, RZ, R57 ;  /* 0x000000ffff0d7224 */ /* 0x000fe200078e0039 */
[----:B------:R-:W-:-:S07]  /*2ec00*/  MOV R61, R14 ;  /* 0x0000000e003d7202 */ /* 0x000fce0000000f00 */
[----:B------:R-:W-:Y:S05]  /*2ec10*/  WARPSYNC.COLLECTIVE R15, `(.L_x_860) ;  /* 0x000000000f087348 */ /* 0x000fea0003c00000 */
[----:B------:R0:W1:Y:S02]  /*2ec20*/  SHFL.IDX P6, R14, R13, R12, R11 ;  /* 0x0000000c0d0e7389 */ /* 0x00006400000c000b */
[----:B01----:R-:W-:Y:S01]  /*2ec30*/  ENDCOLLECTIVE ;  /* 0x000000000000791b */ /* 0x003fe20003800000 */
.L_x_860:
[----:B------:R-:W-:Y:S01]  /*2ec40*/  IMAD.MOV.U32 R13, RZ, RZ, R56 ;  /* 0x000000ffff0d7224 */ /* 0x000fe200078e0038 */
[----:B------:R-:W-:Y:S01]  /*2ec50*/  MOV R12, R5 ;  /* 0x00000005000c7202 */ /* 0x000fe20000000f00 */
[----:B------:R-:W-:-:S07]  /*2ec60*/  IMAD.MOV.U32 R57, RZ, RZ, R14 ;  /* 0x000000ffff397224 */ /* 0x000fce00078e000e */
[----:B------:R-:W-:Y:S05]  /*2ec70*/  WARPSYNC.COLLECTIVE R15, `(.L_x_861) ;  /* 0x000000000f087348 */ /* 0x000fea0003c00000 */
[----:B------:R0:W1:Y:S02]  /*2ec80*/  SHFL.IDX P6, R14, R13, R12, R11 ;  /* 0x0000000c0d0e7389 */ /* 0x00006400000c000b */
[----:B01----:R-:W-:Y:S01]  /*2ec90*/  ENDCOLLECTIVE ;  /* 0x000000000000791b */ /* 0x003fe20003800000 */
.L_x_861:
[----:B------:R-:W-:Y:S02]  /*2eca0*/  IMAD.MOV.U32 R13, RZ, RZ, R64 ;  /* 0x000000ffff0d7224 */ /* 0x000fe400078e0040 */
[----:B------:R-:W-:-:S07]  /*2ecb0*/  IMAD.MOV.U32 R56, RZ, RZ, R14 ;  /* 0x000000ffff387224 */ /* 0x000fce00078e000e */
[----:B------:R-:W-:Y:S05]  /*2ecc0*/  WARPSYNC.COLLECTIVE R15, `(.L_x_862) ;  /* 0x000000000f087348 */ /* 0x000fea0003c00000 */
[----:B------:R0:W1:Y:S02]  /*2ecd0*/  SHFL.IDX P6, R14, R13, R12, R11 ;  /* 0x0000000c0d0e7389 */ /* 0x00006400000c000b */
[----:B01----:R-:W-:Y:S01]  /*2ece0*/  ENDCOLLECTIVE ;  /* 0x000000000000791b */ /* 0x003fe20003800000 */
.L_x_862:
[----:B------:R-:W-:Y:S01]  /*2ecf0*/  MOV R13, R49 ;  /* 0x00000031000d7202 */ /* 0x000fe20000000f00 */
[----:B------:R-:W-:Y:S01]  /*2ed00*/  IMAD.MOV.U32 R12, RZ, RZ, R6 ;  /* 0x000000ffff0c7224 */ /* 0x000fe200078e0006 */
[----:B------:R-:W-:Y:S02]  /*2ed10*/  SEL R49, R50, R63, P0 ;  /* 0x0000003f32317207 */ /* 0x000fe40000000000 */
[----:B------:R-:W-:Y:S01]  /*2ed20*/  SEL R50, R63, R50, P0 ;  /* 0x000000323f327207 */ /* 0x000fe20000000000 */
[----:B------:R-:W-:-:S07]  /*2ed30*/  IMAD.MOV.U32 R64, RZ, RZ, R14 ;  /* 0x000000ffff407224 */ /* 0x000fce00078e000e */
[----:B------:R-:W-:Y:S05]  /*2ed40*/  WARPSYNC.COLLECTIVE R15, `(.L_x_863) ;  /* 0x000000000f087348 */ /* 0x000fea0003c00000 */
[----:B------:R0:W1:Y:S02]  /*2ed50*/  SHFL.IDX P6, R14, R13, R12, R11 ;  /* 0x0000000c0d0e7389 */ /* 0x00006400000c000b */
[----:B01----:R-:W-:Y:S01]  /*2ed60*/  ENDCOLLECTIVE ;  /* 0x000000000000791b */ /* 0x003fe20003800000 */
.L_x_863:
[----:B------:R-:W-:Y:S01]  /*2ed70*/  IMAD.MOV.U32 R13, RZ, RZ, R51 ;  /* 0x000000ffff0d7224 */ /* 0x000fe200078e0033 */
[----:B------:R-:W-:Y:S02]  /*2ed80*/  SEL R51, R52, R61, P0 ;  /* 0x0000003d34337207 */ /* 0x000fe40000000000 */
[----:B------:R-:W-:Y:S01]  /*2ed90*/  SEL R52, R61, R52, P0 ;  /* 0x000000343d347207 */ /* 0x000fe20000000000 */
[----:B------:R-:W-:-:S07]  /*2eda0*/  IMAD.MOV.U32 R109, RZ, RZ, R14 ;  /* 0x000000ffff6d7224 */ /* 0x000fce00078e000e */
[----:B------:R-:W-:Y:S05]  /*2edb0*/  WARPSYNC.COLLECTIVE R15, `(.L_x_864) ;  /* 0x000000000f087348 */ /* 0x000fea0003c00000 */
[----:B------:R0:W1:Y:S02]  /*2edc0*/  SHFL.IDX P6, R14, R13, R12, R11 ;  /* 0x0000000c0d0e7389 */ /* 0x00006400000c000b */
[----:B01----:R-:W-:Y:S01]  /*2edd0*/  ENDCOLLECTIVE ;  /* 0x000000000000791b */ /* 0x003fe20003800000 */
.L_x_864:
[----:B------:R-:W-:Y:S02]  /*2ede0*/  IMAD.MOV.U32 R13, RZ, RZ, R28 ;  /* 0x000000ffff0d7224 */ /* 0x000fe400078e001c */
[----:B------:R-:W-:Y:S01]  /*2edf0*/  IMAD.MOV.U32 R12, RZ, RZ, R5 ;  /* 0x000000ffff0c7224 */ /* 0x000fe200078e0005 */
[----:B------:R-:W-:-:S07]  /*2ee00*/  MOV R97, R14 ;  /* 0x0000000e00617202 */ /* 0x000fce0000000f00 */
[----:B------:R-:W-:Y:S05]  /*2ee10*/  WARPSYNC.COLLECTIVE R15, `(.L_x_865) ;  /* 0x000000000f087348 */ /* 0x000fea0003c00000 */
[----:B------:R0:W1:Y:S02]  /*2ee20*/  SHFL.IDX P6, R14, R13, R12, R11 ;  /* 0x0000000c0d0e7389 */ /* 0x00006400000c000b */
[----:B01----:R-:W-:Y:S01]  /*2ee30*/  ENDCOLLECTIVE ;  /* 0x000000000000791b */ /* 0x003fe20003800000 */
.L_x_865:
[----:B------:R-:W-:Y:S01]  /*2ee40*/  MOV R13, R30 ;  /* 0x0000001e000d7202 */ /* 0x000fe20000000f00 */
[----:B------:R-:W-:-:S07]  /*2ee50*/  IMAD.MOV.U32 R66, RZ, RZ, R14 ;  /* 0x000000ffff427224 */ /* 0x000fce00078e000e */
[----:B------:R-:W-:Y:S05]  /*2ee60*/  WARPSYNC.COLLECTIVE R15, `(.L_x_866) ;  /* 0x000000000f087348 */ /* 0x000fea0003c00000 */
[----:B------:R0:W1:Y:S02]  /*2ee70*/  SHFL.IDX P6, R14, R13, R12, R11 ;  /* 0x0000000c0d0e7389 */ /* 0x00006400000c000b */
[----:B01----:R-:W-:Y:S01]  /*2ee80*/  ENDCOLLECTIVE ;  /* 0x000000000000791b */ /* 0x003fe20003800000 */
.L_x_866:
[----:B------:R-:W-:Y:S02]  /*2ee90*/  IMAD.MOV.U32 R13, RZ, RZ, R29 ;  /* 0x000000ffff0d7224 */ /* 0x000fe400078e001d */
[----:B------:R-:W-:Y:S02]  /*2eea0*/  IMAD.MOV.U32 R12, RZ, RZ, R6 ;  /* 0x000000ffff0c7224 */ /* 0x000fe400078e0006 */
[----:B------:R-:W-:-:S07]  /*2eeb0*/  IMAD.MOV.U32 R68, RZ, RZ, R14 ;  /* 0x000000ffff447224 */ /* 0x000fce00078e000e */
[----:B------:R-:W-:Y:S05]  /*2eec0*/  WARPSYNC.COLLECTIVE R15, `(.L_x_867) ;  /* 0x000000000f087348 */ /* 0x000fea0003c00000 */
[----:B------:R0:W1:Y:S02]  /*2eed0*/  SHFL.IDX P6, R14, R13, R12, R11 ;  /* 0x0000000c0d0e7389 */ /* 0x00006400000c000b */
[----:B01----:R-:W-:Y:S01]  /*2eee0*/  ENDCOLLECTIVE ;  /* 0x000000000000791b */ /* 0x003fe20003800000 */
.L_x_867:
[----:B------:R-:W-:Y:S01]  /*2eef0*/  IMAD.MOV.U32 R13, RZ, RZ, R27 ;  /* 0x000000ffff0d7224 */ /* 0x000fe200078e001b */
[----:B------:R-:W-:-:S07]  /*2ef00*/  MOV R29, R14 ;  /* 0x0000000e001d7202 */ /* 0x000fce0000000f00 */
[----:B------:R-:W-:Y:S05]  /*2ef10*/  WARPSYNC.COLLECTIVE R15, `(.L_x_868) ;  /* 0x000000000f087348 */ /* 0x000fea0003c00000 */
[----:B------:R0:W1:Y:S02]  /*2ef20*/  SHFL.IDX P6, R14, R13, R12, R11 ;  /* 0x0000000c0d0e7389 */ /* 0x00006400000c000b */
[----:B01----:R-:W-:Y:S01]  /*2ef30*/  ENDCOLLECTIVE ;  /* 0x000000000000791b */ /* 0x003fe20003800000 */
.L_x_868:
        /* <DEDUP_REMOVED lines=8> */
.L_x_869:
[----:B------:R-:W-:Y:S02]  /*2efc0*/  SEL R67, R68, R27, P0 ;  /* 0x0000001b44437207 */ /* 0x000fe40000000000 */
[----:B------:R-:W-:Y:S01]  /*2efd0*/  SEL R68, R27, R68, P0 ;  /* 0x000000441b447207 */ /* 0x000fe20000000000 */
[----:B------:R-:W-:Y:S02]  /*2efe0*/  IMAD.MOV.U32 R13, RZ, RZ, R26 ;  /* 0x000000ffff0d7224 */ /* 0x000fe400078e001a */
[----:B------:R-:W-:-:S07]  /*2eff0*/  IMAD.MOV.U32 R70, RZ, RZ, R14 ;  /* 0x000000ffff467224 */ /* 0x000fce00078e000e */
[----:B------:R-:W-:Y:S05]  /*2f000*/  WARPSYNC.COLLECTIVE R15, `(.L_x_870) ;  /* 0x000000000f087348 */ /* 0x000fea0003c00000 */
[----:B------:R0:W1:Y:S02]  /*2f010*/  SHFL.IDX P6, R14, R13, R12, R11 ;  /* 0x0000000c0d0e7389 */ /* 0x00006400000c000b */
[----:B01----:R-:W-:Y:S01]  /*2f020*/  ENDCOLLECTIVE ;  /* 0x000000000000791b */ /* 0x003fe20003800000 */
.L_x_870:
[----:B------:R-:W-:Y:S01]  /*2f030*/  MOV R13, R33 ;  /* 0x00000021000d7202 */ /* 0x000fe20000000f00 */
[----:B------:R-:W-:Y:S02]  /*2f040*/  IMAD.MOV.U32 R12, RZ, RZ, R6 ;  /* 0x000000ffff0c7224 */ /* 0x000fe400078e0006 */
[----:B------:R-:W-:-:S07]  /*2f050*/  IMAD.MOV.U32 R72, RZ, RZ, R14 ;  /* 0x000000ffff487224 */ /* 0x000fce00078e000e */
[----:B------:R-:W-:Y:S05]  /*2f060*/  WARPSYNC.COLLECTIVE R15, `(.L_x_871) ;  /* 0x000000000f087348 */ /* 0x000fea0003c00000 */
[----:B------:R0:W1:Y:S02]  /*2f070*/  SHFL.IDX P6, R14, R13, R12, R11 ;  /* 0x0000000c0d0e7389 */ /* 0x00006400000c000b */
[----:B01----:R-:W-:Y:S01]  /*2f080*/  ENDCOLLECTIVE ;  /* 0x000000000000791b */ /* 0x003fe20003800000 */
.L_x_871:
[----:B------:R-:W-:Y:S02]  /*2f090*/  IMAD.MOV.U32 R13, RZ, RZ, R31 ;  /* 0x000000ffff0d7224 */ /* 0x000fe400078e001f */
[----:B------:R-:W-:-:S07]  /*2f0a0*/  IMAD.MOV.U32 R33, RZ, RZ, R14 ;  /* 0x000000ffff217224 */ /* 0x000fce00078e000e */
[----:B------:R-:W-:Y:S05]  /*2f0b0*/  WARPSYNC.COLLECTIVE R15, `(.L_x_872) ;  /* 0x000000000f087348 */ /* 0x000fea0003c00000 */
[----:B------:R0:W1:Y:S02]  /*2f0c0*/  SHFL.IDX P6, R14, R13, R12, R11 ;  /* 0x0000000c0d0e7389 */ /* 0x00006400000c000b */
[----:B01----:R-:W-:Y:S01]  /*2f0d0*/  ENDCOLLECTIVE ;  /* 0x000000000000791b */ /* 0x003fe20003800000 */
.L_x_872:
        /* <DEDUP_REMOVED lines=8> */
.L_x_873:
[----:B------:R-:W-:Y:S02]  /*2f160*/  SEL R71, R72, R31, P0 ;  /* 0x0000001f48477207 */ /* 0x000fe40000000000 */
[----:B------:R-:W-:Y:S02]  /*2f170*/  SEL R72, R31, R72, P0 ;  /* 0x000000481f487207 */ /* 0x000fe40000000000 */
[----:B------:R-:W-:Y:S01]  /*2f180*/  MOV R13, R10 ;  /* 0x0000000a000d7202 */ /* 0x000fe20000000f00 */
[----:B------:R-:W-:-:S07]  /*2f190*/  IMAD.MOV.U32 R86, RZ, RZ, R14 ;  /* 0x000000ffff567224 */ /* 0x000fce00078e000e */
[----:B------:R-:W-:Y:S05]  /*2f1a0*/  WARPSYNC.COLLECTIVE R15, `(.L_x_874) ;  /* 0x000000000f087348 */ /* 0x000fea0003c00000 */
[----:B------:R0:W1:Y:S02]  /*2f1b0*/  SHFL.IDX P6, R14, R13, R12, R11 ;  /* 0x0000000c0d0e7389 */ /* 0x00006400000c000b */
[----:B01----:R-:W-:Y:S01]  /*2f1c0*/  ENDCOLLECTIVE ;  /* 0x000000000000791b */ /* 0x003fe20003800000 */
.L_x_874:
[----:B------:R-:W-:Y:S01]  /*2f1d0*/  IMAD.MOV.U32 R13, RZ, RZ, R53 ;  /* 0x000000ffff0d7224 */ /* 0x000fe200078e0035 */
[----:B------:R-:W-:Y:S01]  /*2f1e0*/  SEL R53, R54, R57, P0 ;  /* 0x0000003936357207 */ /* 0x000fe20000000000 */
[----:B------:R-:W-:Y:S01]  /*2f1f0*/  IMAD.MOV.U32 R12, RZ, RZ, R6 ;  /* 0x000000ffff0c7224 */ /* 0x000fe200078e0006 */
[----:B------:R-:W-:Y:S02]  /*2f200*/  SEL R54, R57, R54, P0 ;  /* 0x0000003639367207 */ /* 0x000fe40000000000 */
[----:B------:R-:W-:Y:S02]  /*2f210*/  SEL R57, R64, R97, P0 ;  /* 0x0000006140397207 */ /* 0x000fe40000000000 */
[----:B------:R-:W-:Y:S01]  /*2f220*/  SEL R64, R97, R64, P0 ;  /* 0x0000004061407207 */ /* 0x000fe20000000000 */
[----:B------:R-:W-:Y:S02]  /*2f230*/  IMAD.MOV.U32 R97, RZ, RZ, RZ ;  /* 0x000000ffff617224 */ /* 0x000fe400078e00ff */
[----:B------:R-:W-:-:S07]  /*2f240*/  IMAD.MOV.U32 R90, RZ, RZ, R14 ;  /* 0x000000ffff5a7224 */ /* 0x000fce00078e000e */
[----:B------:R-:W-:Y:S05]  /*2f250*/  WARPSYNC.COLLECTIVE R15, `(.L_x_875) ;  /* 0x000000000f087348 */ /* 0x000fea0003c00000 */
[----:B------:R0:W1:Y:S02]  /*2f260*/  SHFL.IDX P6, R14, R13, R12, R11 ;  /* 0x0000000c0d0e7389 */ /* 0x00006400000c000b */
[----:B01----:R-:W-:Y:S01]  /*2f270*/  ENDCOLLECTIVE ;  /* 0x000000000000791b */ /* 0x003fe20003800000 */
.L_x_875:
[----:B------:R-:W-:Y:S01]  /*2f280*/  IMAD.MOV.U32 R13, RZ, RZ, R35 ;  /* 0x000000ffff0d7224 */ /* 0x000fe200078e0023 */
[----:B------:R-:W-:-:S07]  /*2f290*/  MOV R91, R14 ;  /* 0x0000000e005b7202 */ /* 0x000fce0000000f00 */
[----:B------:R-:W-:Y:S05]  /*2f2a0*/  WARPSYNC.COLLECTIVE R15, `(.L_x_876) ;  /* 0x000000000f087348 */ /* 0x000fea0003c00000 */
[----:B------:R0:W1:Y:S02]  /*2f2b0*/  SHFL.IDX P6, R14, R13, R12, R11 ;  /* 0x0000000c0d0e7389 */ /* 0x00006400000c000b */
[----:B01----:R-:W-:Y:S01]  /*2f2c0*/  ENDCOLLECTIVE ;  /* 0x000000000000791b */ /* 0x003fe20003800000 */
.L_x_876:
        /* <DEDUP_REMOVED lines=8> */
.L_x_877:
[----:B------:R-:W-:Y:S02]  /*2f350*/  SEL R87, R90, R35, P0 ;  /* 0x000000235a577207 */ /* 0x000fe40000000000 */
[----:B------:R-:W-:Y:S01]  /*2f360*/  SEL R90, R35, R90, P0 ;  /* 0x0000005a235a7207 */ /* 0x000fe20000000000 */
[----:B------:R-:W-:Y:S02]  /*2f370*/  IMAD.MOV.U32 R13, RZ, RZ, R94 ;  /* 0x000000ffff0d7224 */ /* 0x000fe400078e005e */
[----:B------:R-:W-:-:S07]  /*2f380*/  IMAD.MOV.U32 R92, RZ, RZ, R14 ;  /* 0x000000ffff5c7224 */ /* 0x000fce00078e000e */
[----:B------:R-:W-:Y:S05]  /*2f390*/  WARPSYNC.COLLECTIVE R15, `(.L_x_878) ;  /* 0x000000000f087348 */ /* 0x000fea0003c00000 */
[----:B------:R0:W1:Y:S02]  /*2f3a0*/  SHFL.IDX P6, R14, R13, R12, R11 ;  /* 0x0000000c0d0e7389 */ /* 0x00006400000c000b */
[----:B01----:R-:W-:Y:S01]  /*2f3b0*/  ENDCOLLECTIVE ;  /* 0x000000000000791b */ /* 0x003fe20003800000 */
.L_x_878:
        /* <DEDUP_REMOVED lines=8> */
.L_x_879:
[----:B------:R-:W-:Y:S02]  /*2f440*/  IMAD.MOV.U32 R13, RZ, RZ, R25 ;  /* 0x000000ffff0d7224 */ /* 0x000fe400078e0019 */
[----:B------:R-:W-:-:S07]  /*2f450*/  IMAD.MOV.U32 R111, RZ, RZ, R14 ;  /* 0x000000ffff6f7224 */ /* 0x000fce00078e000e */
[----:B------:R-:W-:Y:S05]  /*2f460*/  WARPSYNC.COLLECTIVE R15, `(.L_x_880) ;  /* 0x000000000f087348 */ /* 0x000fea0003c00000 */
[----:B------:R0:W1:Y:S02]  /*2f470*/  SHFL.IDX P6, R14, R13, R12, R11 ;  /* 0x0000000c0d0e7389 */ /* 0x00006400000c000b */
[----:B01----:R-:W-:Y:S01]  /*2f480*/  ENDCOLLECTIVE ;  /* 0x000000000000791b */ /* 0x003fe20003800000 */
.L_x_880:
        /* <DEDUP_REMOVED lines=8> */
.L_x_881:
[----:B------:R-:W-:Y:S02]  /*2f510*/  SEL R93, R94, R25, P0 ;  /* 0x000000195e5d7207 */ /* 0x000fe40000000000 */
[----:B------:R-:W-:Y:S02]  /*2f520*/  SEL R94, R25, R94, P0 ;  /* 0x0000005e195e7207 */ /* 0x000fe40000000000 */
[----:B------:R-:W-:Y:S01]  /*2f530*/  MOV R13, R62 ;  /* 0x0000003e000d7202 */ /* 0x000fe20000000f00 */
[----:B------:R-:W-:-:S07]  /*2f540*/  IMAD.MOV.U32 R4, RZ, RZ, R14 ;  /* 0x000000ffff047224 */ /* 0x000fce00078e000e */
[----:B------:R-:W-:Y:S05]  /*2f550*/  WARPSYNC.COLLECTIVE R15, `(.L_x_882) ;  /* 0x000000000f087348 */ /* 0x000fea0003c00000 */
[----:B------:R0:W1:Y:S02]  /*2f560*/  SHFL.IDX P6, R14, R13, R12, R11 ;  /* 0x0000000c0d0e7389 */ /* 0x00006400000c000b */
[----:B01----:R-:W-:Y:S01]  /*2f570*/  ENDCOLLECTIVE ;  /* 0x000000000000791b */ /* 0x003fe20003800000 */
.L_x_882:
[----:B------:R-:W-:Y:S02]  /*2f580*/  IMAD.MOV.U32 R13, RZ, RZ, R9 ;  /* 0x000000ffff0d7224 */ /* 0x000fe400078e0009 */
[----:B------:R-:W-:Y:S02]  /*2f590*/  IMAD.MOV.U32 R12, RZ, RZ, R6 ;  /* 0x000000ffff0c7224 */ /* 0x000fe400078e0006 */
[----:B------:R-:W-:-:S07]  /*2f5a0*/  IMAD.MOV.U32 R62, RZ, RZ, R14 ;  /* 0x000000ffff3e7224 */ /* 0x000fce00078e000e */
[----:B------:R-:W-:Y:S05]  /*2f5b0*/  WARPSYNC.COLLECTIVE R15, `(.L_x_883) ;  /* 0x000000000f087348 */ /* 0x000fea0003c00000 */
[----:B------:R0:W1:Y:S02]  /*2f5c0*/  SHFL.IDX P6, R14, R13, R12, R11 ;  /* 0x0000000c0d0e7389 */ /* 0x00006400000c000b */
[----:B01----:R-:W-:Y:S01]  /*2f5d0*/  ENDCOLLECTIVE ;  /* 0x000000000000791b */ /* 0x003fe20003800000 */
.L_x_883:
[----:B------:R-:W-:Y:S01]  /*2f5e0*/  IMAD.MOV.U32 R13, RZ, RZ, R7 ;  /* 0x000000ffff0d7224 */ /* 0x000fe200078e0007 */
[----:B------:R-:W-:-:S07]  /*2f5f0*/  MOV R9, R14 ;  /* 0x0000000e00097202 */ /* 0x000fce0000000f00 */
[----:B------:R-:W-:Y:S05]  /*2f600*/  WARPSYNC.COLLECTIVE R15, `(.L_x_884) ;  /* 0x000000000f087348 */ /* 0x000fea0003c00000 */
[----:B------:R0:W1:Y:S02]  /*2f610*/  SHFL.IDX P6, R14, R13, R12, R11 ;  /* 0x0000000c0d0e7389 */ /* 0x00006400000c000b */
[----:B01----:R-:W-:Y:S01]  /*2f620*/  ENDCOLLECTIVE ;  /* 0x000000000000791b */ /* 0x003fe20003800000 */
.L_x_884:
[----:B------:R-:W-:Y:S05]  /*2f630*/  BRA `(.L_x_885) ;  /* 0xffffff1c00a07947 */ /* 0x000fea000383ffff */
.L_x_607:
[----:B------:R-:W-:Y:S01]  /*2f640*/  IMAD.MOV.U32 R13, RZ, RZ, R3 ;  /* 0x000000ffff0d7224 */ /* 0x000fe200078e0003 */
[----:B------:R-:W-:Y:S01]  /*2f650*/  MOV R12, RZ ;  /* 0x000000ff000c7202 */ /* 0x000fe20000000f00 */
[----:B------:R-:W-:Y:S02]  /*2f660*/  IMAD.MOV.U32 R11, RZ, RZ, 0x181f ;  /* 0x0000181fff0b7424 */ /* 0x000fe400078e00ff */
[----:B------:R-:W-:-:S07]  /*2f670*/  IMAD.MOV.U32 R15, RZ, RZ, -0x1 ;  /* 0xffffffffff0f7424 */ /* 0x000fce00078e00ff */
[----:B0----5:R-:W-:Y:S05]  /*2f680*/  WARPSYNC.COLLECTIVE R15, `(.L_x_886) ;  /* 0x000000000f087348 */ /* 0x021fea0003c00000 */
[----:B------:R1:W2:Y:S02]  /*2f690*/  SHFL.IDX P6, R14, R13, R12, R11 ;  /* 0x0000000c0d0e7389 */ /* 0x0002a400000c000b */
[----:B012--5:R-:W-:Y:S01]  /*2f6a0*/  ENDCOLLECTIVE ;  /* 0x000000000000791b */ /* 0x027fe20003800000 */
.L_x_886:
[----:B------:R-:W-:Y:S01]  /*2f6b0*/  MOV R13, R2 ;  /* 0x00000002000d7202 */ /* 0x000fe20000000f00 */
[----:B------:R-:W-:-:S07]  /*2f6c0*/  IMAD.MOV.U32 R0, RZ, RZ, R14 ;  /* 0x000000ffff007224 */ /* 0x000fce00078e000e */
[----:B------:R-:W-:Y:S05]  /*2f6d0*/  WARPSYNC.COLLECTIVE R15, `(.L_x_887) ;  /* 0x000000000f087348 */ /* 0x000fea0003c00000 */
[----:B------:R0:W1:Y:S02]  /*2f6e0*/  SHFL.IDX P6, R14, R13, R12, R11 ;  /* 0x0000000c0d0e7389 */ /* 0x00006400000c000b */
[----:B01----:R-:W-:Y:S01]  /*2f6f0*/  ENDCOLLECTIVE ;  /* 0x000000000000791b */ /* 0x003fe20003800000 */
.L_x_887:
[----:B------:R-:W-:Y:S05]  /*2f700*/  BRA `(.L_x_888) ;  /* 0xffffff2c00387947 */ /* 0x000fea000383ffff */
.L_x_610:
[----:B------:R-:W-:Y:S01]  /*2f710*/  BSSY B1, `(.L_x_889) ;  /* 0x0000008000017945 */ /* 0x000fe20003800000 */
[----:B------:R-:W-:Y:S01]  /*2f720*/  IMAD.MOV.U32 R13, RZ, RZ, R3 ;  /* 0x000000ffff0d7224 */ /* 0x000fe200078e0003 */
[----:B---3--:R-:W-:Y:S01]  /*2f730*/  MOV R15, 0xffffffff ;  /* 0xffffffff000f7802 */ /* 0x008fe20000000f00 */
[----:B------:R-:W-:Y:S02]  /*2f740*/  IMAD.MOV.U32 R12, RZ, RZ, 0x1 ;  /* 0x00000001ff0c7424 */ /* 0x000fe400078e00ff */
[----:B------:R-:W-:-:S07]  /*2f750*/  IMAD.MOV.U32 R11, RZ, RZ, 0x181f ;  /* 0x0000181fff0b7424 */ /* 0x000fce00078e00ff */
[----:B012--5:R-:W-:Y:S05]  /*2f760*/  WARPSYNC.COLLECTIVE R15, `(.L_x_890) ;  /* 0x000000000f087348 */ /* 0x027fea0003c00000 */
[----:B--2---:R2:W3:Y:S02]  /*2f770*/  SHFL.IDX P6, R14, R13, R12, R11 ;  /* 0x0000000c0d0e7389 */ /* 0x0044e400000c000b */
[----:B0123-5:R-:W-:Y:S01]  /*2f780*/  ENDCOLLECTIVE ;  /* 0x000000000000791b */ /* 0x02ffe20003800000 */
.L_x_890:
[----:B------:R-:W-:Y:S05]  /*2f790*/  BSYNC B1 ;  /* 0x0000000000017941 */ /* 0x000fea0003800000 */
.L_x_889:
[----:B------:R-:W-:Y:S01]  /*2f7a0*/  IMAD.MOV.U32 R13, RZ, RZ, R2 ;  /* 0x000000ffff0d7224 */ /* 0x000fe200078e0002 */
[----:B------:R-:W-:Y:S01]  /*2f7b0*/  MOV R11, 0x181f ;  /* 0x0000181f000b7802 */ /* 0x000fe20000000f00 */
[----:B------:R-:W-:Y:S02]  /*2f7c0*/  IMAD.MOV.U32 R12, RZ, RZ, 0x1 ;  /* 0x00000001ff0c7424 */ /* 0x000fe400078e00ff */
[----:B------:R-:W-:Y:S02]  /*2f7d0*/  IMAD.MOV.U32 R15, RZ, RZ, -0x1 ;  /* 0xffffffffff0f7424 */ /* 0x000fe400078e00ff */
[----:B------:R-:W-:-:S07]  /*2f7e0*/  IMAD.MOV.U32 R0, RZ, RZ, R14 ;  /* 0x000000ffff007224 */ /* 0x000fce00078e000e */
[----:B------:R-:W-:Y:S05]  /*2f7f0*/  WARPSYNC.COLLECTIVE R15, `(.L_x_891) ;  /* 0x000000000f087348 */ /* 0x000fea0003c00000 */
[----:B------:R0:W1:Y:S02]  /*2f800*/  SHFL.IDX P6, R14, R13, R12, R11 ;  /* 0x0000000c0d0e7389 */ /* 0x00006400000c000b */
[----:B01----:R-:W-:Y:S01]  /*2f810*/  ENDCOLLECTIVE ;  /* 0x000000000000791b */ /* 0x003fe20003800000 */
.L_x_891:
[----:B------:R-:W-:Y:S05]  /*2f820*/  BRA `(.L_x_892) ;  /* 0xffffff2c00387947 */ /* 0x000fea000383ffff */
.L_x_613:
[----:B------:R-:W-:Y:S01]  /*2f830*/  BSSY B1, `(.L_x_893) ;  /* 0x0000008000017945 */ /* 0x000fe20003800000 */
[----:B------:R-:W-:Y:S01]  /*2f840*/  IMAD.MOV.U32 R13, RZ, RZ, R3 ;  /* 0x000000ffff0d7224 */ /* 0x000fe200078e0003 */
[----:B------:R-:W-:Y:S01]  /*2f850*/  MOV R11, 0x181f ;  /* 0x0000181f000b7802 */ /* 0x000fe20000000f00 */
[----:B------:R-:W-:Y:S02]  /*2f860*/  IMAD.MOV.U32 R12, RZ, RZ, 0x2 ;  /* 0x00000002ff0c7424 */ /* 0x000fe400078e00ff */
[----:B---3--:R-:W-:-:S07]  /*2f870*/  IMAD.MOV.U32 R15, RZ, RZ, -0x1 ;  /* 0xffffffffff0f7424 */ /* 0x008fce00078e00ff */
[----:B012-4-:R-:W-:Y:S05]  /*2f880*/  WARPSYNC.COLLECTIVE R15, `(.L_x_894) ;  /* 0x000000000f087348 */ /* 0x017fea0003c00000 */
[----:B--2---:R2:W3:Y:S02]  /*2f890*/  SHFL.IDX P6, R14, R13, R12, R11 ;  /* 0x0000000c0d0e7389 */ /* 0x0044e400000c000b */
[----:B01234-:R-:W-:Y:S01]  /*2f8a0*/  ENDCOLLECTIVE ;  /* 0x000000000000791b */ /* 0x01ffe20003800000 */
.L_x_894:
[----:B------:R-:W-:Y:S05]  /*2f8b0*/  BSYNC B1 ;  /* 0x0000000000017941 */ /* 0x000fea0003800000 */
.L_x_893:
        /* <DEDUP_REMOVED lines=8> */
.L_x_895:
[----:B------:R-:W-:Y:S05]  /*2f940*/  BRA `(.L_x_896) ;  /* 0xffffff2c00387947 */ /* 0x000fea000383ffff */
.L_x_616:
        /* <DEDUP_REMOVED lines=8> */
.L_x_898:
[----:B------:R-:W-:Y:S05]  /*2f9d0*/  BSYNC B1 ;  /* 0x0000000000017941 */ /* 0x000fea0003800000 */
.L_x_897:
        /* <DEDUP_REMOVED lines=8> */
.L_x_899:
[----:B------:R-:W-:Y:S05]  /*2fa60*/  BRA `(.L_x_900) ;  /* 0xffffff2c00387947 */ /* 0x000fea000383ffff */
.L_x_618:
[----:B------:R-:W-:Y:S01]  /*2fa70*/  MOV R13, R32 ;  /* 0x00000020000d7202 */ /* 0x000fe20000000f00 */
[----:B------:R-:W-:Y:S01]  /*2fa80*/  IMAD.MOV.U32 R12, RZ, RZ, RZ ;  /* 0x000000ffff0c7224 */ /* 0x000fe200078e00ff */
[C---:B------:R-:W-:Y:S01]  /*2fa90*/  IADD3 R26, R218.reuse, 0x20, RZ ;  /* 0x00000020da1a7810 */ /* 0x040fe20007ffe0ff */
[----:B------:R-:W-:Y:S02]  /*2faa0*/  IMAD.MOV.U32 R11, RZ, RZ, 0x1c1f ;  /* 0x00001c1fff0b7424 */ /* 0x000fe400078e00ff */
[----:B------:R-:W-:Y:S02]  /*2fab0*/  IMAD.MOV.U32 R15, RZ, RZ, -0x1 ;  /* 0xffffffffff0f7424 */ /* 0x000fe400078e00ff */
[C---:B------:R-:W-:Y:S02]  /*2fac0*/  VIADD R29, R218.reuse, 0x10 ;  /* 0x00000010da1d7836 */ /* 0x040fe40000000000 */
[----:B------:R-:W-:-:S07]  /*2fad0*/  VIADD R28, R218, 0x18 ;  /* 0x00000018da1c7836 */ /* 0x000fce0000000000 */
[----:B------:R-:W-:Y:S05]  /*2fae0*/  WARPSYNC.COLLECTIVE R15, `(.L_x_901) ;  /* 0x000000000f087348 */ /* 0x000fea0003c00000 */
[----:B------:R0:W1:Y:S02]  /*2faf0*/  SHFL.IDX P6, R14, R13, R12, R11 ;  /* 0x0000000c0d0e7389 */ /* 0x00006400000c000b */
[----:B01----:R-:W-:Y:S01]  /*2fb00*/  ENDCOLLECTIVE ;  /* 0x000000000000791b */ /* 0x003fe20003800000 */
.L_x_901:
[C---:B------:R-:W-:Y:S02]  /*2fb10*/  VIADD R25, R218.reuse, 0x28 ;  /* 0x00000028da197836 */ /* 0x040fe40000000000 */
[----:B------:R-:W-:Y:S02]  /*2fb20*/  VIADD R24, R218, 0x30 ;  /* 0x00000030da187836 */ /* 0x000fe40000000000 */
[----:B------:R-:W-:Y:S01]  /*2fb30*/  IMAD.MOV.U32 R13, RZ, RZ, R30 ;  /* 0x000000ffff0d7224 */ /* 0x000fe200078e001e */
[----:B------:R-:W-:-:S07]  /*2fb40*/  MOV R31, R14 ;  /* 0x0000000e001f7202 */ /* 0x000fce0000000f00 */
[----:B------:R-:W-:Y:S05]  /*2fb50*/  WARPSYNC.COLLECTIVE R15, `(.L_x_902) ;  /* 0x000000000f087348 */ /* 0x000fea0003c00000 */
[----:B------:R0:W1:Y:S02]  /*2fb60*/  SHFL.IDX P6, R14, R13, R12, R11 ;  /* 0x0000000c0d0e7389 */ /* 0x00006400000c000b */
[----:B01----:R-:W-:Y:S01]  /*2fb70*/  ENDCOLLECTIVE ;  /* 0x000000000000791b */ /* 0x003fe20003800000 */
.L_x_902:
[----:B------:R-:W-:Y:S05]  /*2fb80*/  BRA `(.L_x_903) ;  /* 0xffffff2c00f47947 */ /* 0x000fea000383ffff */
.L_x_621:
[----:B------:R-:W-:Y:S01]  /*2fb90*/  BSSY B1, `(.L_x_904) ;  /* 0x0000008000017945 */ /* 0x000fe20003800000 */
[----:B---3--:R-:W-:Y:S01]  /*2fba0*/  IMAD.MOV.U32 R13, RZ, RZ, R32 ;  /* 0x000000ffff0d7224 */ /* 0x008fe200078e0020 */
[----:B------:R-:W-:Y:S01]  /*2fbb0*/  MOV R12, 0x1 ;  /* 0x00000001000c7802 */ /* 0x000fe20000000f00 */
[----:B------:R-:W-:Y:S02]  /*2fbc0*/  IMAD.MOV.U32 R11, RZ, RZ, 0x1c1f ;  /* 0x00001c1fff0b7424 */ /* 0x000fe400078e00ff */
[----:B------:R-:W-:-:S07]  /*2fbd0*/  IMAD.MOV.U32 R15, RZ, RZ, -0x1 ;  /* 0xffffffffff0f7424 */ /* 0x000fce00078e00ff */
[----:B012---:R-:W-:Y:S05]  /*2fbe0*/  WARPSYNC.COLLECTIVE R15, `(.L_x_905) ;  /* 0x000000000f087348 */ /* 0x007fea0003c00000 */
[----:B--2---:R2:W3:Y:S02]  /*2fbf0*/  SHFL.IDX P6, R14, R13, R12, R11 ;  /* 0x0000000c0d0e7389 */ /* 0x0044e400000c000b */
[----:B0123--:R-:W-:Y:S01]  /*2fc00*/  ENDCOLLECTIVE ;  /* 0x000000000000791b */ /* 0x00ffe20003800000 */
.L_x_905:
[----:B------:R-:W-:Y:S05]  /*2fc10*/  BSYNC B1 ;  /* 0x0000000000017941 */ /* 0x000fea0003800000 */
.L_x_904:
        /* <DEDUP_REMOVED lines=8> */
.L_x_906:
[----:B------:R-:W-:Y:S05]  /*2fca0*/  BRA `(.L_x_907) ;  /* 0xffffff3400a87947 */ /* 0x000fea000383ffff */
.L_x_625:
[----:B------:R-:W-:Y:S01]  /*2fcb0*/  MOV R13, R3 ;  /* 0x00000003000d7202 */ /* 0x000fe20000000f00 */
[----:B------:R-:W-:Y:S02]  /*2fcc0*/  IMAD.MOV.U32 R12, RZ, RZ, RZ ;  /* 0x000000ffff0c7224 */ /* 0x000fe400078e00ff */
[----:B------:R-:W-:Y:S02]  /*2fcd0*/  IMAD.MOV.U32 R11, RZ, RZ, 0x181f ;  /* 0x0000181fff0b7424 */ /* 0x000fe400078e00ff */
[----:B------:R-:W-:-:S07]  /*2fce0*/  IMAD.MOV.U32 R15, RZ, RZ, -0x1 ;  /* 0xffffffffff0f7424 */ /* 0x000fce00078e00ff */
[----:B--23--:R-:W-:Y:S05]  /*2fcf0*/  WARPSYNC.COLLECTIVE R15, `(.L_x_908) ;  /* 0x000000000f087348 */ /* 0x00cfea0003c00000 */
[----:B------:R0:W1:Y:S02]  /*2fd00*/  SHFL.IDX P6, R14, R13, R12, R11 ;  /* 0x0000000c0d0e7389 */ /* 0x00006400000c000b */
[----:B0123--:R-:W-:Y:S01]  /*2fd10*/  ENDCOLLECTIVE ;  /* 0x000000000000791b */ /* 0x00ffe20003800000 */
.L_x_908:
[----:B------:R-:W-:Y:S01]  /*2fd20*/  IMAD.MOV.U32 R13, RZ, RZ, R2 ;  /* 0x000000ffff0d7224 */ /* 0x000fe200078e0002 */
[----:B------:R-:W-:-:S07]  /*2fd30*/  MOV R0, R14 ;  /* 0x0000000e00007202 */ /* 0x000fce0000000f00 */
[----:B------:R-:W-:Y:S05]  /*2fd40*/  WARPSYNC.COLLECTIVE R15, `(.L_x_909) ;  /* 0x000000000f087348 */ /* 0x000fea0003c00000 */
[----:B------:R0:W1:Y:S02]  /*2fd50*/  SHFL.IDX P6, R14, R13, R12, R11 ;  /* 0x0000000c0d0e7389 */ /* 0x00006400000c000b */
[----:B01----:R-:W-:Y:S01]  /*2fd60*/  ENDCOLLECTIVE ;  /* 0x000000000000791b */ /* 0x003fe20003800000 */
.L_x_909:
[----:B------:R-:W-:Y:S05]  /*2fd70*/  BRA `(.L_x_910) ;  /* 0xffffff4400447947 */ /* 0x000fea000383ffff */
.L_x_628:
[----:B------:R-:W-:Y:S01]  /*2fd80*/  BSSY B1, `(.L_x_911) ;  /* 0x0000008000017945 */ /* 0x000fe20003800000 */
[----:B------:R-:W-:Y:S01]  /*2fd90*/  IMAD.MOV.U32 R13, RZ, RZ, R3 ;  /* 0x000000ffff0d7224 */ /* 0x000fe200078e0003 */
[----:B-1----:R-:W-:Y:S01]  /*2fda0*/  MOV R11, 0x181f ;  /* 0x0000181f000b7802 */ /* 0x002fe20000000f00 */
[----:B------:R-:W-:Y:S02]  /*2fdb0*/  IMAD.MOV.U32 R12, RZ, RZ, 0x1 ;  /* 0x00000001ff0c7424 */ /* 0x000fe400078e00ff */
[----:B------:R-:W-:-:S07]  /*2fdc0*/  IMAD.MOV.U32 R15, RZ, RZ, -0x1 ;  /* 0xffffffffff0f7424 */ /* 0x000fce00078e00ff */
[----:B0-234-:R-:W-:Y:S05]  /*2fdd0*/  WARPSYNC.COLLECTIVE R15, `(.L_x_912) ;  /* 0x000000000f087348 */ /* 0x01dfea0003c00000 */
[----:B----4-:R1:W4:Y:S02]  /*2fde0*/  SHFL.IDX P6, R14, R13, R12, R11 ;  /* 0x0000000c0d0e7389 */ /* 0x01032400000c000b */
[----:B01234-:R-:W-:Y:S01]  /*2fdf0*/  ENDCOLLECTIVE ;  /* 0x000000000000791b */ /* 0x01ffe20003800000 */
.L_x_912:
[----:B------:R-:W-:Y:S05]  /*2fe00*/  BSYNC B1 ;  /* 0x0000000000017941 */ /* 0x000fea0003800000 */
.L_x_911:
        /* <DEDUP_REMOVED lines=8> */
.L_x_913:
[----:B------:R-:W-:Y:S05]  /*2fe90*/  BRA `(.L_x_914) ;  /* 0xffffff4400487947 */ /* 0x000fea000383ffff */
.L_x_631:
[----:B------:R-:W-:Y:S01]  /*2fea0*/  BSSY B1, `(.L_x_915) ;  /* 0x0000008000017945 */ /* 0x000fe20003800000 */
[----:B------:R-:W-:Y:S01]  /*2feb0*/  IMAD.MOV.U32 R13, RZ, RZ, R3 ;  /* 0x000000ffff0d7224 */ /* 0x000fe200078e0003 */
[----:B------:R-:W-:Y:S01]  /*2fec0*/  MOV R12, 0x2 ;  /* 0x00000002000c7802 */ /* 0x000fe20000000f00 */
[----:B0-----:R-:W-:Y:S02]  /*2fed0*/  IMAD.MOV.U32 R11, RZ, RZ, 0x181f ;  /* 0x0000181fff0b7424 */ /* 0x001fe400078e00ff */
[----:B------:R-:W-:-:S07]  /*2fee0*/  IMAD.MOV.U32 R15, RZ, RZ, -0x1 ;  /* 0xffffffffff0f7424 */ /* 0x000fce00078e00ff */
[----:B-1234-:R-:W-:Y:S05]  /*2fef0*/  WARPSYNC.COLLECTIVE R15, `(.L_x_916) ;  /* 0x000000000f087348 */ /* 0x01efea0003c00000 */
[----:B----4-:R0:W4:Y:S02]  /*2ff00*/  SHFL.IDX P6, R14, R13, R12, R11 ;  /* 0x0000000c0d0e7389 */ /* 0x01012400000c000b */
[----:B01234-:R-:W-:Y:S01]  /*2ff10*/  ENDCOLLECTIVE ;  /* 0x000000000000791b */ /* 0x01ffe20003800000 */
.L_x_916:
[----:B------:R-:W-:Y:S05]  /*2ff20*/  BSYNC B1 ;  /* 0x0000000000017941 */ /* 0x000fea0003800000 */
.L_x_915:
        /* <DEDUP_REMOVED lines=8> */
.L_x_917:
[----:B------:R-:W-:Y:S05]  /*2ffb0*/  BRA `(.L_x_918) ;  /* 0xffffff4400487947 */ /* 0x000fea000383ffff */
.L_x_634:
[----:B------:R-:W-:Y:S01]  /*2ffc0*/  BSSY B1, `(.L_x_919) ;  /* 0x0000008000017945 */ /* 0x000fe20003800000 */
[----:B------:R-:W-:Y:S01]  /*2ffd0*/  MOV R13, R3 ;  /* 0x00000003000d7202 */ /* 0x000fe20000000f00 */
[----:B------:R-:W-:Y:S02]  /*2ffe0*/  IMAD.MOV.U32 R12, RZ, RZ, 0x3 ;  /* 0x00000003ff0c7424 */ /* 0x000fe400078e00ff */
[----:B0-----:R-:W-:Y:S02]  /*2fff0*/  IMAD.MOV.U32 R11, RZ, RZ, 0x181f ;  /* 0x0000181fff0b7424 */ /* 0x001fe400078e00ff */
[----:B------:R-:W-:-:S07]  /*30000*/  IMAD.MOV.U32 R15, RZ, RZ, -0x1 ;  /* 0xffffffffff0f7424 */ /* 0x000fce00078e00ff */
[----:B-1234-:R-:W-:Y:S05]  /*30010*/  WARPSYNC.COLLECTIVE R15, `(.L_x_920) ;  /* 0x000000000f087348 */ /* 0x01efea0003c00000 */
[----:B------:R0:W0:Y:S02]  /*30020*/  SHFL.IDX P6, R14, R13, R12, R11 ;  /* 0x0000000c0d0e7389 */ /* 0x00002400000c000b */
[----:B01234-:R-:W-:Y:S01]  /*30030*/  ENDCOLLECTIVE ;  /* 0x000000000000791b */ /* 0x01ffe20003800000 */
.L_x_920:
[----:B------:R-:W-:Y:S05]  /*30040*/  BSYNC B1 ;  /* 0x0000000000017941 */ /* 0x000fea0003800000 */
.L_x_919:
[----:B------:R-:W-:Y:S01]  /*30050*/  IMAD.MOV.U32 R13, RZ, RZ, R2 ;  /* 0x000000ffff0d7224 */ /* 0x000fe200078e0002 */
[----:B------:R-:W-:Y:S01]  /*30060*/  MOV R15, 0xffffffff ;  /* 0xffffffff000f7802 */ /* 0x000fe20000000f00 */
[----:B------:R-:W-:Y:S01]  /*30070*/  IMAD.MOV.U32 R12, RZ, RZ, 0x3 ;  /* 0x00000003ff0c7424 */ /* 0x000fe200078e00ff */
[----:B------:R-:W-:Y:S01]  /*30080*/  MOV R0, R14 ;  /* 0x0000000e00007202 */ /* 0x000fe20000000f00 */
[----:B------:R-:W-:-:S07]  /*30090*/  IMAD.MOV.U32 R11, RZ, RZ, 0x181f ;  /* 0x0000181fff0b7424 */ /* 0x000fce00078e00ff */
[----:B------:R-:W-:Y:S05]  /*300a0*/  WARPSYNC.COLLECTIVE R15, `(.L_x_921) ;  /* 0x000000000f087348 */ /* 0x000fea0003c00000 */
[----:B------:R0:W1:Y:S02]  /*300b0*/  SHFL.IDX P6, R14, R13, R12, R11 ;  /* 0x0000000c0d0e7389 */ /* 0x00006400000c000b */
[----:B01----:R-:W-:Y:S01]  /*300c0*/  ENDCOLLECTIVE ;  /* 0x000000000000791b */ /* 0x003fe20003800000 */
.L_x_921:
[----:B------:R-:W-:Y:S05]  /*300d0*/  BRA `(.L_x_922) ;  /* 0xffffff4400487947 */ /* 0x000fea000383ffff */
.L_x_650:
[----:B------:R-:W0:Y:S01]  /*300e0*/  S2R R9, SR_TID.X ;  /* 0x0000000000097919 */ /* 0x000e220000002100 */
[----:B------:R-:W-:Y:S01]  /*300f0*/  BSSY B1, `(.L_x_923) ;  /* 0x000000a000017945 */ /* 0x000fe20003800000 */
[----:B------:R-:W-:Y:S01]  /*30100*/  IMAD.MOV.U32 R12, RZ, RZ, RZ ;  /* 0x000000ffff0c7224 */ /* 0x000fe200078e00ff */
[----:B------:R-:W-:Y:S01]  /*30110*/  MOV R15, 0xffffffff ;  /* 0xffffffff000f7802 */ /* 0x000fe20000000f00 */
[----:B------:R-:W-:Y:S01]  /*30120*/  IMAD.MOV.U32 R11, RZ, RZ, 0x1f ;  /* 0x0000001fff0b7424 */ /* 0x000fe200078e00ff */
[----:B0-----:R-:W-:-:S04]  /*30130*/  SHF.R.U32.HI R9, RZ, 0x5, R9 ;  /* 0x00000005ff097819 */ /* 0x001fc80000011609 */
[----:B------:R-:W-:-:S05]  /*30140*/  LOP3.LUT R9, R9, 0x3, RZ, 0xc0, !PT ;  /* 0x0000000309097812 */ /* 0x000fca00078ec0ff */
[----:B------:R-:W-:-:S07]  /*30150*/  IMAD.MOV.U32 R13, RZ, RZ, R9 ;  /* 0x000000ffff0d7224 */ /* 0x000fce00078e0009 */
[----:B------:R-:W-:Y:S05]  /*30160*/  WARPSYNC.COLLECTIVE R15, `(.L_x_924) ;  /* 0x000000000f087348 */ /* 0x000fea0003c00000 */
[----:B------:R0:W1:Y:S02]  /*30170*/  SHFL.IDX P6, R14, R13, R12, R11 ;  /* 0x0000000c0d0e7389 */ /* 0x00006400000c000b */
[----:B01----:R-:W-:Y:S01]  /*30180*/  ENDCOLLECTIVE ;  /* 0x000000000000791b */ /* 0x003fe20003800000 */
.L_x_924:
[----:B------:R-:W-:Y:S05]  /*30190*/  BSYNC B1 ;  /* 0x0000000000017941 */ /* 0x000fea0003800000 */
.L_x_923:
[----:B------:R-:W-:Y:S05]  /*301a0*/  BRA `(.L_x_925) ;  /* 0xffffff5c00847947 */ /* 0x000fea000383ffff */
.L_x_652:
[----:B------:R-:W-:Y:S01]  /*301b0*/  BSSY B1, `(.L_x_926) ;  /* 0x0000006000017945 */ /* 0x000fe20003800000 */
[----:B------:R-:W-:-:S07]  /*301c0*/  IMAD.MOV.U32 R15, RZ, RZ, -0x1 ;  /* 0xffffffffff0f7424 */ /* 0x000fce00078e00ff */
[----:B0-----:R-:W-:Y:S05]  /*301d0*/  WARPSYNC.COLLECTIVE R15, `(.L_x_927) ;  /* 0x000000000f0c7348 */ /* 0x001fea0003c00000 */
[----:B------:R-:W-:Y:S02]  /*301e0*/  ELECT P6, UR62, PT ;  /* 0x00000000003e782f */ /* 0x000fe400038c0000 */
[----:B------:R-:W-:Y:S01]  /*301f0*/  MOV R14, UR62 ;  /* 0x0000003e000e7c02 */ /* 0x000fe20008000f00 */
[----:B0-----:R-:W-:Y:S10]  /*30200*/  ENDCOLLECTIVE ;  /* 0x000000000000791b */ /* 0x001ff40003800000 */
.L_x_927:
[----:B------:R-:W-:Y:S05]  /*30210*/  BSYNC B1 ;  /* 0x0000000000017941 */ /* 0x000fea0003800000 */
.L_x_926:
[----:B------:R-:W-:Y:S05]  /*30220*/  BRA `(.L_x_651) ;  /* 0xffffff5c007c7947 */ /* 0x000fea000383ffff */
.L_x_654:
[----:B0-----:R0:W1:Y:S02]  /*30230*/  SYNCS.PHASECHK.TRANS64.TRYWAIT P0, [R22+URZ+0x29820], R7 ;  /* 0x02982007160075a7 */ /* 0x001064000800017f */
[----:B-1----:R-:W-:Y:S05]  /*30240*/  @!P0 NANOSLEEP.SYNCS 0x989680 ;  /* 0x009896800000895d */ /* 0x002fea0003900000 */
[----:B------:R-:W1:Y:S02]  /*30250*/  @!P0 SYNCS.PHASECHK.TRANS64 P0, [R22+URZ+0x29820], R7 ;  /* 0x02982007160085a7 */ /* 0x000e64000800007f */
[----:B-1----:R-:W-:Y:S05]  /*30260*/  @!P0 BRA `(.L_x_654) ;  /* 0xfffffffc00f08947 */ /* 0x002fea000383ffff */
[----:B------:R-:W-:Y:S05]  /*30270*/  BRA `(.L_x_928) ;  /* 0xffffff5c008c7947 */ /* 0x000fea000383ffff */
.L_x_658:
[----:B-1----:R1:W2:Y:S02]  /*30280*/  SYNCS.PHASECHK.TRANS64.TRYWAIT P0, [R10+URZ+0x298a0], R12 ;  /* 0x0298a00c0a0075a7 */ /* 0x0022a4000800017f */
[----:B--2---:R-:W-:Y:S05]  /*30290*/  @!P0 NANOSLEEP.SYNCS 0x989680 ;  /* 0x009896800000895d */ /* 0x004fea0003900000 */
[----:B------:R-:W2:Y:S02]  /*302a0*/  @!P0 SYNCS.PHASECHK.TRANS64 P0, [R10+URZ+0x298a0], R12 ;  /* 0x0298a00c0a0085a7 */ /* 0x000ea4000800007f */
[----:B--2---:R-:W-:Y:S05]  /*302b0*/  @!P0 BRA `(.L_x_658) ;  /* 0xfffffffc00f08947 */ /* 0x004fea000383ffff */
[----:B------:R-:W-:Y:S05]  /*302c0*/  BRA `(.L_x_929) ;  /* 0xffffff5c00a47947 */ /* 0x000fea000383ffff */
.L_x_665:
[----:B0-----:R0:W2:Y:S02]  /*302d0*/  SYNCS.PHASECHK.TRANS64.TRYWAIT P0, [R10+URZ+0x298c0], R12 ;  /* 0x0298c00c0a0075a7 */ /* 0x0010a4000800017f */
[----:B--2---:R-:W-:Y:S05]  /*302e0*/  @!P0 NANOSLEEP.SYNCS 0x989680 ;  /* 0x009896800000895d */ /* 0x004fea0003900000 */
[----:B------:R-:W2:Y:S02]  /*302f0*/  @!P0 SYNCS.PHASECHK.TRANS64 P0, [R10+URZ+0x298c0], R12 ;  /* 0x0298c00c0a0085a7 */ /* 0x000ea4000800007f */
[----:B--2---:R-:W-:Y:S05]  /*30300*/  @!P0 BRA `(.L_x_665) ;  /* 0xfffffffc00f08947 */ /* 0x004fea000383ffff */
[----:B------:R-:W-:Y:S05]  /*30310*/  BRA `(.L_x_930) ;  /* 0xffffff6000987947 */ /* 0x000fea000383ffff */
.L_x_672:
[----:B-1----:R1:W2:Y:S02]  /*30320*/  SYNCS.PHASECHK.TRANS64.TRYWAIT P2, [R10+URZ+0x298a0], R9 ;  /* 0x0298a0090a0075a7 */ /* 0x0022a4000804017f */
[----:B--2---:R-:W-:Y:S05]  /*30330*/  @!P2 NANOSLEEP.SYNCS 0x989680 ;  /* 0x009896800000a95d */ /* 0x004fea0003900000 */
[----:B------:R-:W2:Y:S02]  /*30340*/  @!P2 SYNCS.PHASECHK.TRANS64 P2, [R10+URZ+0x298a0], R9 ;  /* 0x0298a0090a00a5a7 */ /* 0x000ea4000804007f */
[----:B--2---:R-:W-:Y:S05]  /*30350*/  @!P2 BRA `(.L_x_672) ;  /* 0xfffffffc00f0a947 */ /* 0x004fea000383ffff */
[----:B------:R-:W-:Y:S05]  /*30360*/  BRA `(.L_x_931) ;  /* 0xffffff6400587947 */ /* 0x000fea000383ffff */
.L_x_679:
[----:B0-----:R0:W2:Y:S02]  /*30370*/  SYNCS.PHASECHK.TRANS64.TRYWAIT P2, [R10+URZ+0x298c0], R9 ;  /* 0x0298c0090a0075a7 */ /* 0x0010a4000804017f */
[----:B--2---:R-:W-:Y:S05]  /*30380*/  @!P2 NANOSLEEP.SYNCS 0x989680 ;  /* 0x009896800000a95d */ /* 0x004fea0003900000 */
[----:B------:R-:W2:Y:S02]  /*30390*/  @!P2 SYNCS.PHASECHK.TRANS64 P2, [R10+URZ+0x298c0], R9 ;  /* 0x0298c0090a00a5a7 */ /* 0x000ea4000804007f */
[----:B--2---:R-:W-:Y:S05]  /*303a0*/  @!P2 BRA `(.L_x_679) ;  /* 0xfffffffc00f0a947 */ /* 0x004fea000383ffff */
[----:B------:R-:W-:Y:S05]  /*303b0*/  BRA `(.L_x_932) ;  /* 0xffffff6800487947 */ /* 0x000fea000383ffff */
.L_x_696:
[----:B------:R-:W-:Y:S01]  /*303c0*/  SHF.R.U32.HI R8, RZ, 0x5, R21 ;  /* 0x00000005ff087819 */ /* 0x000fe20000011615 */
[----:B------:R-:W-:Y:S01]  /*303d0*/  BSSY B0, `(.L_x_933) ;  /* 0x0000009000007945 */ /* 0x000fe20003800000 */
[----:B-1----:R-:W-:Y:S01]  /*303e0*/  IMAD.MOV.U32 R12, RZ, RZ, RZ ;  /* 0x000000ffff0c7224 */ /* 0x002fe200078e00ff */
[----:B------:R-:W-:Y:S01]  /*303f0*/  MOV R11, 0x1f ;  /* 0x0000001f000b7802 */ /* 0x000fe20000000f00 */
[----:B------:R-:W-:Y:S01]  /*30400*/  IMAD.MOV.U32 R15, RZ, RZ, -0x1 ;  /* 0xffffffffff0f7424 */ /* 0x000fe200078e00ff */
[----:B------:R-:W-:-:S05]  /*30410*/  LOP3.LUT R8, R8, 0x3, RZ, 0xc0, !PT ;  /* 0x0000000308087812 */ /* 0x000fca00078ec0ff */
[----:B------:R-:W-:-:S07]  /*30420*/  IMAD.MOV.U32 R13, RZ, RZ, R8 ;  /* 0x000000ffff0d7224 */ /* 0x000fce00078e0008 */
[----:B-----5:R-:W-:Y:S05]  /*30430*/  WARPSYNC.COLLECTIVE R15, `(.L_x_934) ;  /* 0x000000000f087348 */ /* 0x020fea0003c00000 */
[----:B------:R0:W1:Y:S02]  /*30440*/  SHFL.IDX P6, R14, R13, R12, R11 ;  /* 0x0000000c0d0e7389 */ /* 0x00006400000c000b */
[----:B01---5:R-:W-:Y:S01]  /*30450*/  ENDCOLLECTIVE ;  /* 0x000000000000791b */ /* 0x023fe20003800000 */
.L_x_934:
[----:B------:R-:W-:Y:S05]  /*30460*/  BSYNC B0 ;  /* 0x0000000000007941 */ /* 0x000fea0003800000 */
.L_x_933:
[----:B------:R-:W-:Y:S05]  /*30470*/  BRA `(.L_x_935) ;  /* 0xffffff7800887947 */ /* 0x000fea000383ffff */
.L_x_699:
[----:B0-----:R-:W2:Y:S02]  /*30480*/  LDL R2, [R1+0x2c] ;  /* 0x00002c0001027983 */ /* 0x001ea40000100800 */
[----:B--2---:R0:W1:Y:S02]  /*30490*/  SYNCS.PHASECHK.TRANS64.TRYWAIT P0, [R0+URZ+0x29880], R2 ;  /* 0x02988002000075a7 */ /* 0x004064000800017f */
[----:B-1----:R-:W-:Y:S05]  /*304a0*/  @!P0 NANOSLEEP.SYNCS 0x989680 ;  /* 0x009896800000895d */ /* 0x002fea0003900000 */
[----:B------:R-:W1:Y:S02]  /*304b0*/  @!P0 SYNCS.PHASECHK.TRANS64 P0, [R0+URZ+0x29880], R2 ;  /* 0x02988002000085a7 */ /* 0x000e64000800007f */
[----:B-1----:R-:W-:Y:S05]  /*304c0*/  @!P0 BRA `(.L_x_699) ;  /* 0xfffffffc00ec8947 */ /* 0x002fea000383ffff */
[----:B------:R-:W-:Y:S05]  /*304d0*/  BRA `(.L_x_936) ;  /* 0xffffff7800ac7947 */ /* 0x000fea000383ffff */
.L_x_700:
        /* <DEDUP_REMOVED lines=8> */
.L_x_938:
[----:B------:R-:W-:Y:S05]  /*30560*/  BSYNC B0 ;  /* 0x0000000000007941 */ /* 0x000fea0003800000 */
.L_x_937:
[----:B------:R-:W-:Y:S01]  /*30570*/  LOP3.LUT P2, RZ, R20, 0x2, RZ, 0xc0, !PT ;  /* 0x0000000214ff7812 */ /* 0x000fe2000784c0ff */
[----:B------:R-:W-:Y:S01]  /*30580*/  IMAD.MOV.U32 R13, RZ, RZ, R2 ;  /* 0x000000ffff0d7224 */ /* 0x000fe200078e0002 */
[----:B------:R-:W0:Y:S01]  /*30590*/  S2R R20, SR_TID.X ;  /* 0x0000000000147919 */ /* 0x000e220000002100 */
[----:B------:R-:W-:Y:S01]  /*305a0*/  MOV R12, RZ ;  /* 0x000000ff000c7202 */ /* 0x000fe20000000f00 */
[----:B------:R-:W-:Y:S02]  /*305b0*/  IMAD.MOV.U32 R11, RZ, RZ, 0x1c1f ;  /* 0x00001c1fff0b7424 */ /* 0x000fe400078e00ff */
[----:B------:R-:W-:Y:S02]  /*305c0*/  IMAD.MOV.U32 R15, RZ, RZ, -0x1 ;  /* 0xffffffffff0f7424 */ /* 0x000fe400078e00ff */
[----:B------:R-:W-:-:S07]  /*305d0*/  IMAD.MOV.U32 R4, RZ, RZ, R14 ;  /* 0x000000ffff047224 */ /* 0x000fce00078e000e */
[----:B0-----:R-:W-:Y:S05]  /*305e0*/  WARPSYNC.COLLECTIVE R15, `(.L_x_939) ;  /* 0x000000000f087348 */ /* 0x001fea0003c00000 */
[----:B------:R1:W2:Y:S02]  /*305f0*/  SHFL.IDX P6, R14, R13, R12, R11 ;  /* 0x0000000c0d0e7389 */ /* 0x0002a400000c000b */
[----:B012---:R-:W-:Y:S01]  /*30600*/  ENDCOLLECTIVE ;  /* 0x000000000000791b */ /* 0x007fe20003800000 */
.L_x_939:
[----:B------:R-:W-:Y:S02]  /*30610*/  IMAD.MOV.U32 R13, RZ, RZ, R3 ;  /* 0x000000ffff0d7224 */ /* 0x000fe400078e0003 */
[----:B------:R-:W-:Y:S01]  /*30620*/  IMAD.SHL.U32 R20, R20, 0x10, RZ ;  /* 0x0000001014147824 */ /* 0x000fe200078e00ff */
[----:B------:R-:W-:-:S04]  /*30630*/  MOV R12, R14 ;  /* 0x0000000e000c7202 */ /* 0x000fc80000000f00 */
[----:B------:R-:W-:-:S04]  /*30640*/  LOP3.LUT R20, R20, 0x30, RZ, 0xc0, !PT ;  /* 0x0000003014147812 */ /* 0x000fc800078ec0ff */
[----:B------:R-:W-:Y:S02]  /*30650*/  IADD3 R20, P0, R20, R12, RZ ;  /* 0x0000000c14147210 */ /* 0x000fe40007f1e0ff */
[----:B------:R-:W-:-:S03]  /*30660*/  MOV R12, 0x1 ;  /* 0x00000001000c7802 */ /* 0x000fc60000000f00 */
[----:B------:R-:W-:Y:S01]  /*30670*/  IMAD.X R21, RZ, RZ, R4, P0 ;  /* 0x000000ffff157224 */ /* 0x000fe200000e0604 */
[----:B------:R-:W-:-:S13]  /*30680*/  ISETP.LT.OR P0, PT, R8, 0x1, P2 ;  /* 0x000000010800780c */ /* 0x000fda0001701670 */
[----:B------:R-:W-:Y:S05]  /*30690*/  WARPSYNC.COLLECTIVE R15, `(.L_x_940) ;  /* 0x000000000f087348 */ /* 0x000fea0003c00000 */
[----:B------:R0:W1:Y:S02]  /*306a0*/  SHFL.IDX P6, R14, R13, R12, R11 ;  /* 0x0000000c0d0e7389 */ /* 0x00006400000c000b */
[----:B01----:R-:W-:Y:S01]  /*306b0*/  ENDCOLLECTIVE ;  /* 0x000000000000791b */ /* 0x003fe20003800000 */
.L_x_940:
        /* <DEDUP_REMOVED lines=9> */
[----:B0-----:R-:W0:Y:S01]  /*30750*/  S2R R20, SR_TID.X ;  /* 0x0000000000147919 */ /* 0x001e220000002100 */
[----:B------:R-:W-:-:S07]  /*30760*/  IMAD.MOV.U32 R21, RZ, RZ, R14 ;  /* 0x000000ffff157224 */ /* 0x000fce00078e000e */
[----:B0-----:R-:W-:Y:S05]  /*30770*/  WARPSYNC.COLLECTIVE R15, `(.L_x_941) ;  /* 0x000000000f087348 */ /* 0x001fea0003c00000 */
[----:B------:R1:W2:Y:S02]  /*30780*/  SHFL.IDX P6, R14, R13, R12, R11 ;  /* 0x0000000c0d0e7389 */ /* 0x0002a400000c000b */
[----:B012---:R-:W-:Y:S01]  /*30790*/  ENDCOLLECTIVE ;  /* 0x000000000000791b */ /* 0x007fe20003800000 */
.L_x_941:
[----:B------:R-:W-:Y:S01]  /*307a0*/  IMAD.MOV.U32 R13, RZ, RZ, R3 ;  /* 0x000000ffff0d7224 */ /* 0x000fe200078e0003 */
[----:B------:R-:W-:Y:S01]  /*307b0*/  MOV R12, R14 ;  /* 0x0000000e000c7202 */ /* 0x000fe20000000f00 */
[----:B------:R-:W-:-:S05]  /*307c0*/  IMAD.SHL.U32 R20, R20, 0x10, RZ ;  /* 0x0000001014147824 */ /* 0x000fca00078e00ff */
[----:B------:R-:W-:-:S04]  /*307d0*/  LOP3.LUT R20, R20, 0x30, RZ, 0xc0, !PT ;  /* 0x0000003014147812 */ /* 0x000fc800078ec0ff */
[----:B------:R-:W-:Y:S01]  /*307e0*/  IADD3 R20, P0, R20, R12, RZ ;  /* 0x0000000c14147210 */ /* 0x000fe20007f1e0ff */
[----:B------:R-:W-:-:S04]  /*307f0*/  IMAD.MOV.U32 R12, RZ, RZ, 0x2 ;  /* 0x00000002ff0c7424 */ /* 0x000fc800078e00ff */
[----:B------:R-:W-:Y:S01]  /*30800*/  IMAD.X R21, RZ, RZ, R21, P0 ;  /* 0x000000ffff157224 */ /* 0x000fe200000e0615 */
[----:B------:R-:W-:-:S13]  /*30810*/  ISETP.LT.OR P0, PT, R8, 0x21, P2 ;  /* 0x000000210800780c */ /* 0x000fda0001701670 */
[----:B------:R-:W-:Y:S05]  /*30820*/  WARPSYNC.COLLECTIVE R15, `(.L_x_942) ;  /* 0x000000000f087348 */ /* 0x000fea0003c00000 */
[----:B------:R0:W1:Y:S02]  /*30830*/  SHFL.IDX P6, R14, R13, R12, R11 ;  /* 0x0000000c0d0e7389 */ /* 0x00006400000c000b */
[----:B01----:R-:W-:Y:S01]  /*30840*/  ENDCOLLECTIVE ;  /* 0x000000000000791b */ /* 0x003fe20003800000 */
.L_x_942:
        /* <DEDUP_REMOVED lines=8> */
[----:B------:R-:W-:-:S07]  /*308d0*/  MOV R21, R14 ;  /* 0x0000000e00157202 */ /* 0x000fce0000000f00 */
[----:B0-----:R-:W-:Y:S05]  /*308e0*/  WARPSYNC.COLLECTIVE R15, `(.L_x_943) ;  /* 0x000000000f087348 */ /* 0x001fea0003c00000 */
[----:B------:R1:W2:Y:S02]  /*308f0*/  SHFL.IDX P6, R14, R13, R12, R11 ;  /* 0x0000000c0d0e7389 */ /* 0x0002a400000c000b */
[----:B012---:R-:W-:Y:S01]  /*30900*/  ENDCOLLECTIVE ;  /* 0x000000000000791b */ /* 0x007fe20003800000 */
.L_x_943:
[----:B------:R-:W-:Y:S02]  /*30910*/  IMAD.MOV.U32 R12, RZ, RZ, R14 ;  /* 0x000000ffff0c7224 */ /* 0x000fe400078e000e */
[----:B------:R-:W-:-:S05]  /*30920*/  IMAD.SHL.U32 R20, R20, 0x10, RZ ;  /* 0x0000001014147824 */ /* 0x000fca00078e00ff */
[----:B------:R-:W-:-:S04]  /*30930*/  LOP3.LUT R20, R20, 0x30, RZ, 0xc0, !PT ;  /* 0x0000003014147812 */ /* 0x000fc800078ec0ff */
[----:B------:R-:W-:-:S04]  /*30940*/  IADD3 R20, P0, R20, R12, RZ ;  /* 0x0000000c14147210 */ /* 0x000fc80007f1e0ff */
[----:B------:R-:W-:Y:S02]  /*30950*/  IADD3.X R21, RZ, R21, RZ, P0, !PT ;  /* 0x00000015ff157210 */ /* 0x000fe400007fe4ff */
[----:B------:R-:W-:-:S13]  /*30960*/  ISETP.LT.OR P0, PT, R8, 0x41, P2 ;  /* 0x000000410800780c */ /* 0x000fda0001701670 */
[----:B------:R-:W-:Y:S01]  /*30970*/  @!PT LDS RZ, [RZ] ;  /* 0x00000000fffff984 */ /* 0x000fe20000000800 */
[----:B------:R-:W-:Y:S01]  /*30980*/  @!PT LDS RZ, [RZ] ;  /* 0x00000000fffff984 */ /* 0x000fe20000000800 */
[----:B------:R-:W-:Y:S01]  /*30990*/  @!PT LDS RZ, [RZ] ;  /* 0x00000000fffff984 */ /* 0x000fe20000000800 */
[----:B------:R-:W-:Y:S01]  /*309a0*/  LDGSTS.E.BYPASS.LTC128B.128 [R4+0xc400], desc[UR50][R20.64], !P0 ;  /* 0x0c40000014047fae */ /* 0x000fe2000c101d72 */
[----:B------:R-:W-:-:S13]  /*309b0*/  ISETP.LT.OR P0, PT, R8, 0x41, P1 ;  /* 0x000000410800780c */ /* 0x000fda0000f01670 */
[----:B------:R0:W-:Y:S04]  /*309c0*/  LDGSTS.E.BYPASS.LTC128B.128 [R5+0xc400], desc[UR50][R20.64+0x40], !P0 ;  /* 0x0c40004014057fae */ /* 0x0001e8000c101d72 */
[----:B------:R1:W5:Y:S01]  /*309d0*/  LDL.LU R21, [R1] ;  /* 0x0000000001157983 */ /* 0x0003620000300800 */
[----:B------:R-:W-:Y:S01]  /*309e0*/  IMAD.MOV.U32 R13, RZ, RZ, R3 ;  /* 0x000000ffff0d7224 */ /* 0x000fe200078e0003 */
[C---:B------:R-:W-:Y:S01]  /*309f0*/  ISETP.GE.AND P4, PT, R8.reuse, 0x21, PT ;  /* 0x000000210800780c */ /* 0x040fe20003f86270 */
[----:B------:R-:W-:Y:S01]  /*30a00*/  IMAD.MOV.U32 R12, RZ, RZ, 0x3 ;  /* 0x00000003ff0c7424 */ /* 0x000fe200078e00ff */
[----:B0-----:R-:W0:Y:S01]  /*30a10*/  S2R R20, SR_TID.X ;  /* 0x0000000000147919 */ /* 0x001e220000002100 */
[----:B------:R-:W-:-:S13]  /*30a20*/  ISETP.GE.AND P3, PT, R8, 0x41, PT ;  /* 0x000000410800780c */ /* 0x000fda0003f66270 */
[----:B01---5:R-:W-:Y:S05]  /*30a30*/  WARPSYNC.COLLECTIVE R15, `(.L_x_944) ;  /* 0x000000000f087348 */ /* 0x023fea0003c00000 */
[----:B------:R2:W3:Y:S02]  /*30a40*/  SHFL.IDX P6, R14, R13, R12, R11 ;  /* 0x0000000c0d0e7389 */ /* 0x0004e400000c000b */
[----:B0123-5:R-:W-:Y:S01]  /*30a50*/  ENDCOLLECTIVE ;  /* 0x000000000000791b */ /* 0x02ffe20003800000 */
.L_x_944:
[----:B------:R-:W-:Y:S01]  /*30a60*/  MOV R13, R2 ;  /* 0x00000002000d7202 */ /* 0x000fe20000000f00 */
[----:B------:R-:W-:-:S07]  /*30a70*/  IMAD.MOV.U32 R3, RZ, RZ, R14 ;  /* 0x000000ffff037224 */ /* 0x000fce00078e000e */
[----:B------:R-:W-:Y:S05]  /*30a80*/  WARPSYNC.COLLECTIVE R15, `(.L_x_945) ;  /* 0x000000000f087348 */ /* 0x000fea0003c00000 */
[----:B------:R0:W1:Y:S02]  /*30a90*/  SHFL.IDX P6, R14, R13, R12, R11 ;  /* 0x0000000c0d0e7389 */ /* 0x00006400000c000b */
[----:B01----:R-:W-:Y:S01]  /*30aa0*/  ENDCOLLECTIVE ;  /* 0x000000000000791b */ /* 0x003fe20003800000 */
.L_x_945:
[----:B------:R-:W-:-:S05]  /*30ab0*/  IMAD.SHL.U32 R20, R20, 0x10, RZ ;  /* 0x0000001014147824 */ /* 0x000fca00078e00ff */
[----:B------:R-:W-:Y:S02]  /*30ac0*/  LOP3.LUT R20, R20, 0x30, RZ, 0xc0, !PT ;  /* 0x0000003014147812 */ /* 0x000fe400078ec0ff */
[----:B------:R-:W-:Y:S01]  /*30ad0*/  MOV R13, R25 ;  /* 0x00000019000d7202 */ /* 0x000fe20000000f00 */
[----:B------:R-:W-:Y:S02]  /*30ae0*/  IMAD.MOV.U32 R12, RZ, RZ, RZ ;  /* 0x000000ffff0c7224 */ /* 0x000fe400078e00ff */
[----:B------:R-:W-:-:S07]  /*30af0*/  IMAD.MOV.U32 R2, RZ, RZ, R14 ;  /* 0x000000ffff027224 */ /* 0x000fce00078e000e */
[----:B------:R-:W-:Y:S05]  /*30b00*/  WARPSYNC.COLLECTIVE R15, `(.L_x_946) ;  /* 0x000000000f087348 */ /* 0x000fea0003c00000 */
[----:B------:R0:W1:Y:S02]  /*30b10*/  SHFL.IDX P6, R14, R13, R12, R11 ;  /* 0x0000000c0d0e7389 */ /* 0x00006400000c000b */
[----:B01----:R-:W-:Y:S01]  /*30b20*/  ENDCOLLECTIVE ;  /* 0x000000000000791b */ /* 0x003fe20003800000 */
.L_x_946:
        /* <DEDUP_REMOVED lines=16> */
.L_x_947:
[----:B------:R-:W-:Y:S02]  /*30c30*/  MOV R2, R14 ;  /* 0x0000000e00027202 */ /* 0x000fe40000000f00 */
[----:B------:R-:W-:-:S04]  /*30c40*/  LOP3.LUT R21, R21, 0xffffff7f, RZ, 0xc0, !PT ;  /* 0xffffff7f15157812 */ /* 0x000fc800078ec0ff */
[----:B------:R-:W-:-:S05]  /*30c50*/  @P0 LOP3.LUT R21, R21, 0x80, RZ, 0xfc, !PT ;  /* 0x0000008015150812 */ /* 0x000fca00078efcff */
[----:B------:R3:W-:Y:S01]  /*30c60*/  STL [R1], R21 ;  /* 0x0000001501007387 */ /* 0x0007e20000100800 */
[----:B------:R-:W-:Y:S05]  /*30c70*/  BRA `(.L_x_948) ;  /* 0xffffff7800407947 */ /* 0x000fea000383ffff */
.L_x_705:
[----:B-1----:R-:W2:Y:S02]  /*30c80*/  LDL R2, [R1+0x2c] ;  /* 0x00002c0001027983 */ /* 0x002ea40000100800 */
[----:B--2---:R1:W2:Y:S02]  /*30c90*/  SYNCS.PHASECHK.TRANS64.TRYWAIT P0, [R0+URZ+0x29840], R2 ;  /* 0x02984002000075a7 */ /* 0x0042a4000800017f */
[----:B--2---:R-:W-:Y:S05]  /*30ca0*/  @!P0 NANOSLEEP.SYNCS 0x989680 ;  /* 0x009896800000895d */ /* 0x004fea0003900000 */
[----:B------:R-:W2:Y:S02]  /*30cb0*/  @!P0 SYNCS.PHASECHK.TRANS64 P0, [R0+URZ+0x29840], R2 ;  /* 0x02984002000085a7 */ /* 0x000ea4000800007f */
[----:B--2---:R-:W-:Y:S05]  /*30cc0*/  @!P0 BRA `(.L_x_705) ;  /* 0xfffffffc00ec8947 */ /* 0x004fea000383ffff */
[----:B------:R-:W-:Y:S05]  /*30cd0*/  BRA `(.L_x_949) ;  /* 0xffffff7800b07947 */ /* 0x000fea000383ffff */
.L_x_706:
[----:B------:R-:W-:Y:S01]  /*30ce0*/  BSSY B0, `(.L_x_950) ;  /* 0x0000008000007945 */ /* 0x000fe20003800000 */
[----:B------:R-:W-:Y:S01]  /*30cf0*/  IMAD.MOV.U32 R13, RZ, RZ, R6 ;  /* 0x000000ffff0d7224 */ /* 0x000fe200078e0006 */
[----:B------:R-:W-:Y:S01]  /*30d00*/  MOV R15, 0xffffffff ;  /* 0xffffffff000f7802 */ /* 0x000fe20000000f00 */
[----:B------:R-:W-:Y:S02]  /*30d10*/  IMAD.MOV.U32 R12, RZ, RZ, RZ ;  /* 0x000000ffff0c7224 */ /* 0x000fe400078e00ff */
[----:B------:R-:W-:-:S07]  /*30d20*/  IMAD.MOV.U32 R11, RZ, RZ, 0x1c1f ;  /* 0x00001c1fff0b7424 */ /* 0x000fce00078e00ff */
[----:B---3-5:R-:W-:Y:S05]  /*30d30*/  WARPSYNC.COLLECTIVE R15, `(.L_x_951) ;  /* 0x000000000f087348 */ /* 0x028fea0003c00000 */
[----:B------:R0:W1:Y:S02]  /*30d40*/  SHFL.IDX P6, R14, R13, R12, R11 ;  /* 0x0000000c0d0e7389 */ /* 0x00006400000c000b */
[----:B01-3-5:R-:W-:Y:S01]  /*30d50*/  ENDCOLLECTIVE ;  /* 0x000000000000791b */ /* 0x02bfe20003800000 */
.L_x_951:
[----:B------:R-:W-:Y:S05]  /*30d60*/  BSYNC B0 ;  /* 0x0000000000007941 */ /* 0x000fea0003800000 */
.L_x_950:
[----:B------:R-:W0:Y:S01]  /*30d70*/  S2R R21, SR_TID.X ;  /* 0x0000000000157919 */ /* 0x000e220000002100 */
[----:B------:R-:W-:Y:S01]  /*30d80*/  IMAD.MOV.U32 R13, RZ, RZ, R5 ;  /* 0x000000ffff0d7224 */ /* 0x000fe200078e0005 */
[----:B------:R-:W-:Y:S01]  /*30d90*/  MOV R11, 0x1c1f ;  /* 0x00001c1f000b7802 */ /* 0x000fe20000000f00 */
[----:B------:R-:W-:Y:S01]  /*30da0*/  IMAD.MOV.U32 R12, RZ, RZ, RZ ;  /* 0x000000ffff0c7224 */ /* 0x000fe200078e00ff */
[----:B------:R-:W-:Y:S01]  /*30db0*/  LOP3.LUT P1, RZ, R20, 0x4, RZ, 0xc0, !PT ;  /* 0x0000000414ff7812 */ /* 0x000fe2000782c0ff */
[----:B------:R-:W-:Y:S02]  /*30dc0*/  IMAD.MOV.U32 R15, RZ, RZ, -0x1 ;  /* 0xffffffffff0f7424 */ /* 0x000fe400078e00ff */
[----:B------:R-:W-:Y:S02]  /*30dd0*/  IMAD.MOV.U32 R2, RZ, RZ, R14 ;  /* 0x000000ffff027224 */ /* 0x000fe400078e000e */
[----:B------:R-:W-:-:S08]  /*30de0*/  @P5 IMAD.IADD R9, R22, 0x1, R4 ;  /* 0x0000000116095824 */ /* 0x000fd000078e0204 */
[----:B0-----:R-:W-:Y:S05]  /*30df0*/  WARPSYNC.COLLECTIVE R15, `(.L_x_952) ;  /* 0x000000000f087348 */ /* 0x001fea0003c00000 */
[----:B------:R1:W2:Y:S02]  /*30e00*/  SHFL.IDX P6, R14, R13, R12, R11 ;  /* 0x0000000c0d0e7389 */ /* 0x0002a400000c000b */
[----:B012---:R-:W-:Y:S01]  /*30e10*/  ENDCOLLECTIVE ;  /* 0x000000000000791b */ /* 0x007fe20003800000 */
.L_x_952:
[----:B------:R-:W-:Y:S02]  /*30e20*/  IMAD.MOV.U32 R13, RZ, RZ, R6 ;  /* 0x000000ffff0d7224 */ /* 0x000fe400078e0006 */
[----:B------:R-:W-:Y:S02]  /*30e30*/  IMAD.MOV.U32 R12, RZ, RZ, 0x1 ;  /* 0x00000001ff0c7424 */ /* 0x000fe400078e00ff */
[----:B------:R-:W-:Y:S01]  /*30e40*/  IMAD.SHL.U32 R10, R21, 0x10, RZ ;  /* 0x00000010150a7824 */ /* 0x000fe200078e00ff */
[----:B------:R-:W-:Y:S01]  /*30e50*/  @P4 IADD3 R21, R22, R4, RZ ;  /* 0x0000000416154210 */ /* 0x000fe20007ffe0ff */
[----:B------:R-:W-:Y:S01]  /*30e60*/  IMAD.MOV.U32 R3, RZ, RZ, R14 ;  /* 0x000000ffff037224 */ /* 0x000fe200078e000e */
[----:B------:R-:W-:Y:S02]  /*30e70*/  LOP3.LUT P6, RZ, R20, 0x8, RZ, 0xc0, !PT ;  /* 0x0000000814ff7812 */ /* 0x000fe400078cc0ff */
[----:B------:R-:W-:-:S04]  /*30e80*/  LOP3.LUT R10, R10, 0x30, RZ, 0xc0, !PT ;  /* 0x000000300a0a7812 */ /* 0x000fc800078ec0ff */
[----:B------:R-:W-:-:S04]  /*30e90*/  @P5 IADD3 R3, P0, R10, R3, RZ ;  /* 0x000000030a035210 */ /* 0x000fc80007f1e0ff */
[----:B------:R-:W-:Y:S02]  /*30ea0*/  @P5 IADD3.X R2, RZ, R2, RZ, P0, !PT ;  /* 0x00000002ff025210 */ /* 0x000fe400007fe4ff */
[----:B------:R-:W-:Y:S02]  /*30eb0*/  LOP3.LUT P0, RZ, R20, 0x10, RZ, 0xc0, !PT ;  /* 0x0000001014ff7812 */ /* 0x000fe4000780c0ff */
        /* <DEDUP_REMOVED lines=11> */
.L_x_953:
[----:B------:R-:W-:Y:S01]  /*30f70*/  @!PT LDS RZ, [RZ] ;  /* 0x00000000fffff984 */ /* 0x000fe20000000800 */
[----:B------:R-:W-:Y:S01]  /*30f80*/  @!PT LDS RZ, [RZ] ;  /* 0x00000000fffff984 */ /* 0x000fe20000000800 */
[----:B------:R-:W-:Y:S01]  /*30f90*/  @!PT LDS RZ, [RZ] ;  /* 0x00000000fffff984 */ /* 0x000fe20000000800 */
[----:B------:R0:W-:Y:S01]  /*30fa0*/  @P5 LDGSTS.E.BYPASS.LTC128B.128 [R9+0x1f400], desc[UR50][R2.64+0x80], !P1 ;  /* 0x1f40008002095fae */ /* 0x0001e2000c901d72 */
[----:B------:R-:W-:Y:S01]  /*30fb0*/  LOP3.LUT P5, RZ, R20, 0x8, RZ, 0xc0, !PT ;  /* 0x0000000814ff7812 */ /* 0x000fe200078ac0ff */
[----:B------:R-:W-:Y:S02]  /*30fc0*/  IMAD.MOV.U32 R13, RZ, RZ, R5 ;  /* 0x000000ffff0d7224 */ /* 0x000fe400078e0005 */
[----:B0-----:R-:W-:Y:S01]  /*30fd0*/  @P3 IMAD.IADD R9, R22, 0x1, R4 ;  /* 0x0000000116093824 */ /* 0x001fe200078e0204 */
[----:B------:R-:W-:-:S09]  /*30fe0*/  MOV R2, R14 ;  /* 0x0000000e00027202 */ /* 0x000fd20000000f00 */
[----:B------:R-:W-:Y:S05]  /*30ff0*/  WARPSYNC.COLLECTIVE R15, `(.L_x_954) ;  /* 0x000000000f087348 */ /* 0x000fea0003c00000 */
[----:B------:R0:W1:Y:S02]  /*31000*/  SHFL.IDX P6, R14, R13, R12, R11 ;  /* 0x0000000c0d0e7389 */ /* 0x00006400000c000b */
[----:B01----:R-:W-:Y:S01]  /*31010*/  ENDCOLLECTIVE ;  /* 0x000000000000791b */ /* 0x003fe20003800000 */
.L_x_954:
        /* <DEDUP_REMOVED lines=16> */
.L_x_955:
[----:B------:R-:W-:Y:S01]  /*31120*/  @!PT LDS RZ, [RZ] ;  /* 0x00000000fffff984 */ /* 0x000fe20000000800 */
[----:B------:R-:W-:Y:S01]  /*31130*/  @!PT LDS RZ, [RZ] ;  /* 0x00000000fffff984 */ /* 0x000fe20000000800 */
[----:B------:R-:W-:Y:S01]  /*31140*/  @!PT LDS RZ, [RZ] ;  /* 0x00000000fffff984 */ /* 0x000fe20000000800 */
[----:B------:R-:W-:Y:S04]  /*31150*/  @P4 LDGSTS.E.BYPASS.LTC128B.128 [R21+0x1d400], desc[UR50][R2.64+0x40], !P5 ;  /* 0x1d40004002154fae */ /* 0x000fe8000e901d72 */
[----:B------:R0:W-:Y:S01]  /*31160*/  @P4 LDGSTS.E.BYPASS.LTC128B.128 [R21+0x1fc00], desc[UR50][R2.64+0x80], !P1 ;  /* 0x1fc0008002154fae */ /* 0x0001e2000c901d72 */
[----:B------:R-:W-:Y:S02]  /*31170*/  LOP3.LUT P4, RZ, R20, 0x10, RZ, 0xc0, !PT ;  /* 0x0000001014ff7812 */ /* 0x000fe4000788c0ff */
[----:B------:R-:W-:Y:S01]  /*31180*/  MOV R13, R5 ;  /* 0x00000005000d7202 */ /* 0x000fe20000000f00 */
[----:B0-----:R-:W-:Y:S02]  /*31190*/  @P2 IMAD.IADD R21, R22, 0x1, R4 ;  /* 0x0000000116152824 */ /* 0x001fe400078e0204 */
[----:B------:R-:W-:-:S08]  /*311a0*/  IMAD.MOV.U32 R2, RZ, RZ, R14 ;  /* 0x000000ffff027224 */ /* 0x000fd000078e000e */
[----:B------:R-:W-:Y:S05]  /*311b0*/  WARPSYNC.COLLECTIVE R15, `(.L_x_956) ;  /* 0x000000000f087348 */ /* 0x000fea0003c00000 */
[----:B------:R0:W1:Y:S02]  /*311c0*/  SHFL.IDX P6, R14, R13, R12, R11 ;  /* 0x0000000c0d0e7389 */ /* 0x00006400000c000b */
[----:B01----:R-:W-:Y:S01]  /*311d0*/  ENDCOLLECTIVE ;  /* 0x000000000000791b */ /* 0x003fe20003800000 */
.L_x_956:
[----:B------:R-:W-:Y:S01]  /*311e0*/  MOV R13, R6 ;  /* 0x00000006000d7202 */ /* 0x000fe20000000f00 */
[----:B------:R-:W-:Y:S02]  /*311f0*/  IMAD.MOV.U32 R12, RZ, RZ, 0x3 ;  /* 0x00000003ff0c7424 */ /* 0x000fe400078e00ff */
[----:B------:R-:W-:-:S07]  /*31200*/  IMAD.MOV.U32 R3, RZ, RZ, R14 ;  /* 0x000000ffff037224 */ /* 0x000fce00078e000e */
[----:B------:R-:W-:Y:S05]  /*31210*/  WARPSYNC.COLLECTIVE R15, `(.L_x_957) ;  /* 0x000000000f087348 */ /* 0x000fea0003c00000 */
[----:B------:R0:W1:Y:S02]  /*31220*/  SHFL.IDX P6, R14, R13, R12, R11 ;  /* 0x0000000c0d0e7389 */ /* 0x00006400000c000b */
[----:B01----:R-:W-:Y:S01]  /*31230*/  ENDCOLLECTIVE ;  /* 0x000000000000791b */ /* 0x003fe20003800000 */
.L_x_957:
        /* <DEDUP_REMOVED lines=10> */
.L_x_958:
[----:B------:R-:W-:Y:S01]  /*312e0*/  @!PT LDS RZ, [RZ] ;  /* 0x00000000fffff984 */ /* 0x000fe20000000800 */
[----:B------:R-:W-:Y:S01]  /*312f0*/  @!PT LDS RZ, [RZ] ;  /* 0x00000000fffff984 */ /* 0x000fe20000000800 */
[----:B------:R-:W-:Y:S01]  /*31300*/  @!PT LDS RZ, [RZ] ;  /* 0x00000000fffff984 */ /* 0x000fe20000000800 */
[----:B------:R-:W-:Y:S04]  /*31310*/  @P3 LDGSTS.E.BYPASS.LTC128B.128 [R9+0x1b400], desc[UR50][R2.64], !P4 ;  /* 0x1b40000002093fae */ /* 0x000fe8000e101d72 */
[----:B------:R-:W-:Y:S04]  /*31320*/  @P3 LDGSTS.E.BYPASS.LTC128B.128 [R9+0x1dc00], desc[UR50][R2.64+0x40], !P5 ;  /* 0x1dc0004002093fae */ /* 0x000fe8000e901d72 */
[----:B------:R0:W-:Y:S01]  /*31330*/  @P3 LDGSTS.E.BYPASS.LTC128B.128 [R9+0x20400], desc[UR50][R2.64+0x80], !P1 ;  /* 0x2040008002093fae */ /* 0x0001e2000c901d72 */
[----:B------:R-:W-:Y:S01]  /*31340*/  IMAD.MOV.U32 R13, RZ, RZ, R7 ;  /* 0x000000ffff0d7224 */ /* 0x000fe200078e0007 */
[----:B------:R-:W-:-:S02]  /*31350*/  MOV R12, RZ ;  /* 0x000000ff000c7202 */ /* 0x000fc40000000f00 */
[----:B0-----:R-:W-:-:S07]  /*31360*/  MOV R2, R14 ;  /* 0x0000000e00027202 */ /* 0x001fce0000000f00 */
[----:B------:R-:W-:Y:S05]  /*31370*/  WARPSYNC.COLLECTIVE R15, `(.L_x_959) ;  /* 0x000000000f087348 */ /* 0x000fea0003c00000 */
[----:B------:R0:W1:Y:S02]  /*31380*/  SHFL.IDX P6, R14, R13, R12, R11 ;  /* 0x0000000c0d0e7389 */ /* 0x00006400000c000b */
[----:B01----:R-:W-:Y:S01]  /*31390*/  ENDCOLLECTIVE ;  /* 0x000000000000791b */ /* 0x003fe20003800000 */
.L_x_959:
        /* <DEDUP_REMOVED lines=13> */
.L_x_960:
[----:B------:R-:W-:Y:S01]  /*31470*/  IMAD.MOV.U32 R2, RZ, RZ, R14 ;  /* 0x000000ffff027224 */ /* 0x000fe200078e000e */
[----:B------:R-:W-:Y:S06]  /*31480*/  BRA `(.L_x_961) ;  /* 0xffffff7800187947 */ /* 0x000fec000383ffff */
.L_x_713:
[----:B------:R-:W-:Y:S01]  /*31490*/  MOV R13, R4 ;  /* 0x00000004000d7202 */ /* 0x000fe20000000f00 */
[----:B------:R-:W-:Y:S02]  /*314a0*/  IMAD.MOV.U32 R12, RZ, RZ, RZ ;  /* 0x000000ffff0c7224 */ /* 0x000fe400078e00ff */
[----:B------:R-:W-:Y:S02]  /*314b0*/  IMAD.MOV.U32 R11, RZ, RZ, 0x1c1f ;  /* 0x00001c1fff0b7424 */ /* 0x000fe400078e00ff */
[----:B------:R-:W-:Y:S02]  /*314c0*/  IMAD.MOV.U32 R15, RZ, RZ, -0x1 ;  /* 0xffffffffff0f7424 */ /* 0x000fe400078e00ff */
[----:B-----5:R-:W-:Y:S02]  /*314d0*/  IMAD R6, R17, R8, RZ ;  /* 0x0000000811067224 */ /* 0x020fe400078e02ff */
[----:B------:R-:W-:-:S07]  /*314e0*/  IMAD.IADD R5, R10, 0x1, R5 ;  /* 0x000000010a057824 */ /* 0x000fce00078e0205 */
[----:B------:R-:W-:Y:S05]  /*314f0*/  WARPSYNC.COLLECTIVE R15, `(.L_x_962) ;  /* 0x000000000f087348 */ /* 0x000fea0003c00000 */
[----:B------:R0:W1:Y:S02]  /*31500*/  SHFL.IDX P6, R14, R13, R12, R11 ;  /* 0x0000000c0d0e7389 */ /* 0x00006400000c000b */
[----:B01----:R-:W-:Y:S01]  /*31510*/  ENDCOLLECTIVE ;  /* 0x000000000000791b */ /* 0x003fe20003800000 */
.L_x_962:
[C---:B------:R-:W-:Y:S01]  /*31520*/  VIADD R7, R5.reuse, 0x20 ;  /* 0x0000002005077836 */ /* 0x040fe20000000000 */
[----:B------:R-:W-:Y:S01]  /*31530*/  ISETP.GE.AND P0, PT, R5, R6, PT ;  /* 0x000000060500720c */ /* 0x000fe20003f06270 */
[----:B------:R-:W-:Y:S01]  /*31540*/  IMAD.MOV.U32 R13, RZ, RZ, R0 ;  /* 0x000000ffff0d7224 */ /* 0x000fe200078e0000 */
[----:B------:R-:W-:-:S11]  /*31550*/  MOV R2, R14 ;  /* 0x0000000e00027202 */ /* 0x000fd60000000f00 */
[----:B------:R-:W-:Y:S05]  /*31560*/  WARPSYNC.COLLECTIVE R15, `(.L_x_963) ;  /* 0x000000000f087348 */ /* 0x000fea0003c00000 */
[----:B------:R0:W1:Y:S02]  /*31570*/  SHFL.IDX P6, R14, R13, R12, R11 ;  /* 0x0000000c0d0e7389 */ /* 0x00006400000c000b */
[----:B01----:R-:W-:Y:S01]  /*31580*/  ENDCOLLECTIVE ;  /* 0x000000000000791b */ /* 0x003fe20003800000 */
.L_x_963:
[----:B------:R-:W-:Y:S02]  /*31590*/  IMAD.MOV.U32 R13, RZ, RZ, R4 ;  /* 0x000000ffff0d7224 */ /* 0x000fe400078e0004 */
[----:B------:R-:W-:Y:S02]  /*315a0*/  IMAD.MOV.U32 R12, RZ, RZ, 0x1 ;  /* 0x00000001ff0c7424 */ /* 0x000fe400078e00ff */
[----:B------:R-:W-:-:S07]  /*315b0*/  IMAD.MOV.U32 R3, RZ, RZ, R14 ;  /* 0x000000ffff037224 */ /* 0x000fce00078e000e */
[----:B------:R-:W-:Y:S05]  /*315c0*/  WARPSYNC.COLLECTIVE R15, `(.L_x_964) ;  /* 0x000000000f087348 */ /* 0x000fea0003c00000 */
[----:B------:R0:W1:Y:S02]  /*315d0*/  SHFL.IDX P6, R14, R13, R12, R11 ;  /* 0x0000000c0d0e7389 */ /* 0x00006400000c000b */
[----:B01----:R-:W-:Y:S01]  /*315e0*/  ENDCOLLECTIVE ;  /* 0x000000000000791b */ /* 0x003fe20003800000 */
.L_x_964:
[----:B------:R-:W-:-:S04]  /*315f0*/  @!P0 IADD3 R3, P4, R20, R3, RZ ;  /* 0x0000000314038210 */ /* 0x000fc80007f9e0ff */
[----:B------:R-:W-:-:S04]  /*31600*/  @!P0 IADD3.X R2, RZ, R2, RZ, P4, !PT ;  /* 0x00000002ff028210 */ /* 0x000fc800027fe4ff */
[----:B------:R-:W-:Y:S01]  /*31610*/  @!P0 LOP3.LUT R3, R3, R2, RZ, 0x3c, !PT ;  /* 0x0000000203038212 */ /* 0x000fe200078e3cff */
[----:B------:R-:W-:-:S03]  /*31620*/  IMAD.MOV.U32 R13, RZ, RZ, R0 ;  /* 0x000000ffff0d7224 */ /* 0x000fc600078e0000 */
[----:B------:R-:W-:-:S04]  /*31630*/  @!P0 LOP3.LUT R2, R3, R2, RZ, 0x3c, !PT ;  /* 0x0000000203028212 */ /* 0x000fc800078e3cff */
[----:B------:R-:W-:-:S05]  /*31640*/  @!P0 LOP3.LUT R3, R3, R2, RZ, 0x3c, !PT ;  /* 0x0000000203038212 */ /* 0x000fca00078e3cff */
[----:B------:R-:W-:Y:S01]  /*31650*/  @!PT LDS RZ, [RZ] ;  /* 0x00000000fffff984 */ /* 0x000fe20000000800 */
[----:B------:R-:W-:Y:S01]  /*31660*/  @!PT LDS RZ, [RZ] ;  /* 0x00000000fffff984 */ /* 0x000fe20000000800 */
[----:B------:R-:W-:Y:S01]  /*31670*/  @!PT LDS RZ, [RZ] ;  /* 0x00000000fffff984 */ /* 0x000fe20000000800 */
[----:B------:R-:W-:Y:S04]  /*31680*/  @!P0 LDGSTS.E.BYPASS.LTC128B.128 [R9+0x14400], desc[UR50][R2.64], !P3 ;  /* 0x1440000002098fae */ /* 0x000fe8000d901d72 */
[----:B------:R-:W-:Y:S04]  /*31690*/  @!P0 LDGSTS.E.BYPASS.LTC128B.128 [R9+0x16400], desc[UR50][R2.64+0x40], !P2 ;  /* 0x1640004002098fae */ /* 0x000fe8000d101d72 */
[----:B------:R0:W-:Y:S01]  /*316a0*/  @!P0 LDGSTS.E.BYPASS.LTC128B.128 [R9+0x18400], desc[UR50][R2.64+0x80], !P1 ;  /* 0x1840008002098fae */ /* 0x0001e2000c901d72 */
[----:B------:R-:W-:Y:S02]  /*316b0*/  ISETP.GE.AND P0, PT, R7, R6, PT ;  /* 0x000000060700720c */ /* 0x000fe40003f06270 */
[----:B0-----:R-:W-:-:S11]  /*316c0*/  MOV R2, R14 ;  /* 0x0000000e00027202 */ /* 0x001fd60000000f00 */
[----:B------:R-:W-:Y:S05]  /*316d0*/  WARPSYNC.COLLECTIVE R15, `(.L_x_965) ;  /* 0x000000000f087348 */ /* 0x000fea0003c00000 */
[----:B------:R0:W1:Y:S02]  /*316e0*/  SHFL.IDX P6, R14, R13, R12, R11 ;  /* 0x0000000c0d0e7389 */ /* 0x00006400000c000b */
[----:B01----:R-:W-:Y:S01]  /*316f0*/  ENDCOLLECTIVE ;  /* 0x000000000000791b */ /* 0x003fe20003800000 */
.L_x_965:
[----:B------:R-:W-:Y:S02]  /*31700*/  IMAD.MOV.U32 R13, RZ, RZ, R4 ;  /* 0x000000ffff0d7224 */ /* 0x000fe400078e0004 */
[----:B------:R-:W-:Y:S02]  /*31710*/  IMAD.MOV.U32 R12, RZ, RZ, 0x2 ;  /* 0x00000002ff0c7424 */ /* 0x000fe400078e00ff */
[----:B------:R-:W-:-:S07]  /*31720*/  IMAD.MOV.U32 R3, RZ, RZ, R14 ;  /* 0x000000ffff037224 */ /* 0x000fce00078e000e */
[----:B------:R-:W-:Y:S05]  /*31730*/  WARPSYNC.COLLECTIVE R15, `(.L_x_966) ;  /* 0x000000000f087348 */ /* 0x000fea0003c00000 */
[----:B------:R0:W1:Y:S02]  /*31740*/  SHFL.IDX P6, R14, R13, R12, R11 ;  /* 0x0000000c0d0e7389 */ /* 0x00006400000c000b */
[----:B01----:R-:W-:Y:S01]  /*31750*/  ENDCOLLECTIVE ;  /* 0x000000000000791b */ /* 0x003fe20003800000 */
.L_x_966:
[----:B------:R-:W-:-:S05]  /*31760*/  @!P0 IADD3 R3, P4, R20, R3, RZ ;  /* 0x0000000314038210 */ /* 0x000fca0007f9e0ff */
[----:B------:R-:W-:-:S05]  /*31770*/  @!P0 IMAD.X R2, RZ, RZ, R2, P4 ;  /* 0x000000ffff028224 */ /* 0x000fca00020e0602 */
[----:B------:R-:W-:Y:S02]  /*31780*/  @!P0 LOP3.LUT R3, R3, R2, RZ, 0x3c, !PT ;  /* 0x0000000203038212 */ /* 0x000fe400078e3cff */
[----:B------:R-:W-:Y:S02]  /*31790*/  MOV R13, R0 ;  /* 0x00000000000d7202 */ /* 0x000fe40000000f00 */
[----:B------:R-:W-:-:S04]  /*317a0*/  @!P0 LOP3.LUT R2, R3, R2, RZ, 0x3c, !PT ;  /* 0x0000000203028212 */ /* 0x000fc800078e3cff */
[----:B------:R-:W-:-:S05]  /*317b0*/  @!P0 LOP3.LUT R3, R3, R2, RZ, 0x3c, !PT ;  /* 0x0000000203038212 */ /* 0x000fca00078e3cff */
[----:B------:R-:W-:Y:S01]  /*317c0*/  @!PT LDS RZ, [RZ] ;  /* 0x00000000fffff984 */ /* 0x000fe20000000800 */
[----:B------:R-:W-:Y:S01]  /*317d0*/  @!PT LDS RZ, [RZ] ;  /* 0x00000000fffff984 */ /* 0x000fe20000000800 */
[----:B------:R-:W-:Y:S01]  /*317e0*/  @!PT LDS RZ, [RZ] ;  /* 0x00000000fffff984 */ /* 0x000fe20000000800 */
[----:B------:R-:W-:Y:S04]  /*317f0*/  @!P0 LDGSTS.E.BYPASS.LTC128B.128 [R9+0x14c00], desc[UR50][R2.64], !P3 ;  /* 0x14c0000002098fae */ /* 0x000fe8000d901d72 */
[----:B------:R-:W-:Y:S04]  /*31800*/  @!P0 LDGSTS.E.BYPASS.LTC128B.128 [R9+0x16c00], desc[UR50][R2.64+0x40], !P2 ;  /* 0x16c0004002098fae */ /* 0x000fe8000d101d72 */
[----:B------:R0:W-:Y:S02]  /*31810*/  @!P0 LDGSTS.E.BYPASS.LTC128B.128 [R9+0x18c00], desc[UR50][R2.64+0x80], !P1 ;  /* 0x18c0008002098fae */ /* 0x0001e4000c901d72 */
[----:B0-----:R-:W-:-:S04]  /*31820*/  IADD3 R2, R5, 0x40, RZ ;  /* 0x0000004005027810 */ /* 0x001fc80007ffe0ff */
[----:B------:R-:W-:Y:S01]  /*31830*/  ISETP.GE.AND P0, PT, R2, R6, PT ;  /* 0x000000060200720c */ /* 0x000fe20003f06270 */
[----:B------:R-:W-:-:S12]  /*31840*/  IMAD.MOV.U32 R2, RZ, RZ, R14 ;  /* 0x000000ffff027224 */ /* 0x000fd800078e000e */
[----:B------:R-:W-:Y:S05]  /*31850*/  WARPSYNC.COLLECTIVE R15, `(.L_x_967) ;  /* 0x000000000f087348 */ /* 0x000fea0003c00000 */
[----:B------:R0:W1:Y:S02]  /*31860*/  SHFL.IDX P6, R14, R13, R12, R11 ;  /* 0x0000000c0d0e7389 */ /* 0x00006400000c000b */
[----:B01----:R-:W-:Y:S01]  /*31870*/  ENDCOLLECTIVE ;  /* 0x000000000000791b */ /* 0x003fe20003800000 */
.L_x_967:
[----:B------:R-:W-:Y:S01]  /*31880*/  IMAD.MOV.U32 R13, RZ, RZ, R4 ;  /* 0x000000ffff0d7224 */ /* 0x000fe200078e0004 */
[----:B------:R-:W-:Y:S01]  /*31890*/  MOV R12, 0x3 ;  /* 0x00000003000c7802 */ /* 0x000fe20000000f00 */
[----:B------:R-:W-:-:S07]  /*318a0*/  IMAD.MOV.U32 R3, RZ, RZ, R14 ;  /* 0x000000ffff037224 */ /* 0x000fce00078e000e */
[----:B------:R-:W-:Y:S05]  /*318b0*/  WARPSYNC.COLLECTIVE R15, `(.L_x_968) ;  /* 0x000000000f087348 */ /* 0x000fea0003c00000 */
[----:B------:R0:W1:Y:S02]  /*318c0*/  SHFL.IDX P6, R14, R13, R12, R11 ;  /* 0x0000000c0d0e7389 */ /* 0x00006400000c000b */
[----:B01----:R-:W-:Y:S01]  /*318d0*/  ENDCOLLECTIVE ;  /* 0x000000000000791b */ /* 0x003fe20003800000 */
.L_x_968:
[----:B------:R-:W-:-:S05]  /*318e0*/  @!P0 IADD3 R3, P4, R20, R3, RZ ;  /* 0x0000000314038210 */ /* 0x000fca0007f9e0ff */
[----:B------:R-:W-:-:S05]  /*318f0*/  @!P0 IMAD.X R2, RZ, RZ, R2, P4 ;  /* 0x000000ffff028224 */ /* 0x000fca00020e0602 */
[----:B------:R-:W-:Y:S01]  /*31900*/  @!P0 LOP3.LUT R3, R3, R2, RZ, 0x3c, !PT ;  /* 0x0000000203038212 */ /* 0x000fe200078e3cff */
[----:B------:R-:W-:-:S03]  /*31910*/  IMAD.MOV.U32 R13, RZ, RZ, R0 ;  /* 0x000000ffff0d7224 */ /* 0x000fc600078e0000 */
[----:B------:R-:W-:-:S04]  /*31920*/  @!P0 LOP3.LUT R2, R3, R2, RZ, 0x3c, !PT ;  /* 0x0000000203028212 */ /* 0x000fc800078e3cff */
[----:B------:R-:W-:Y:S01]  /*31930*/  @!P0 LOP3.LUT R3, R3, R2, RZ, 0x3c, !PT ;  /* 0x0000000203038212 */ /* 0x000fe200078e3cff */
[----:B------:R-:W-:-:S07]  /*31940*/  IMAD.MOV.U32 R4, RZ, RZ, R14 ;  /* 0x000000ffff047224 */ /* 0x000fce00078e000e */
[----:B------:R-:W-:Y:S05]  /*31950*/  WARPSYNC.COLLECTIVE R15, `(.L_x_969) ;  /* 0x000000000f087348 */ /* 0x000fea0003c00000 */
[----:B------:R0:W1:Y:S02]  /*31960*/  SHFL.IDX P6, R14, R13, R12, R11 ;  /* 0x0000000c0d0e7389 */ /* 0x00006400000c000b */
[----:B01----:R-:W-:Y:S01]  /*31970*/  ENDCOLLECTIVE ;  /* 0x000000000000791b */ /* 0x003fe20003800000 */
.L_x_969:
[----:B------:R-:W-:Y:S01]  /*31980*/  @!PT LDS RZ, [RZ] ;  /* 0x00000000fffff984 */ /* 0x000fe20000000800 */
[----:B------:R-:W-:Y:S01]  /*31990*/  @!PT LDS RZ, [RZ] ;  /* 0x00000000fffff984 */ /* 0x000fe20000000800 */
[----:B------:R-:W-:Y:S01]  /*319a0*/  @!PT LDS RZ, [RZ] ;  /* 0x00000000fffff984 */ /* 0x000fe20000000800 */
[----:B------:R1:W-:Y:S04]  /*319b0*/  @!P0 LDGSTS.E.BYPASS.LTC128B.128 [R9+0x15400], desc[UR50][R2.64], !P3 ;  /* 0x1540000002098fae */ /* 0x0003e8000d901d72 */
[----:B------:R1:W-:Y:S04]  /*319c0*/  @!P0 LDGSTS.E.BYPASS.LTC128B.128 [R9+0x17400], desc[UR50][R2.64+0x40], !P2 ;  /* 0x1740004002098fae */ /* 0x0003e8000d101d72 */
[----:B------:R1:W-:Y:S01]  /*319d0*/  @!P0 LDGSTS.E.BYPASS.LTC128B.128 [R9+0x19400], desc[UR50][R2.64+0x80], !P1 ;  /* 0x1940008002098fae */ /* 0x0003e2000c901d72 */
[----:B------:R-:W-:Y:S01]  /*319e0*/  IMAD.MOV.U32 R0, RZ, RZ, R14 ;  /* 0x000000ffff007224 */ /* 0x000fe200078e000e */
[----:B------:R-:W-:Y:S06]  /*319f0*/  BRA `(.L_x_970) ;  /* 0xffffff7c00507947 */ /* 0x000fec000383ffff */
.L_x_718:
[----:B0-----:R0:W1:Y:S02]  /*31a00*/  SYNCS.PHASECHK.TRANS64.TRYWAIT P0, [R22+URZ+0x29820], R3 ;  /* 0x02982003160075a7 */ /* 0x001064000800017f */
[----:B-1----:R-:W-:Y:S05]  /*31a10*/  @!P0 NANOSLEEP.SYNCS 0x989680 ;  /* 0x009896800000895d */ /* 0x002fea0003900000 */
[----:B------:R-:W1:Y:S02]  /*31a20*/  @!P0 SYNCS.PHASECHK.TRANS64 P0, [R22+URZ+0x29820], R3 ;  /* 0x02982003160085a7 */ /* 0x000e64000800007f */
[----:B-1----:R-:W-:Y:S05]  /*31a30*/  @!P0 BRA `(.L_x_718) ;  /* 0xfffffffc00f08947 */ /* 0x002fea000383ffff */
[----:B------:R-:W-:Y:S05]  /*31a40*/  BRA `(.L_x_971) ;  /* 0xffffff7c00c47947 */ /* 0x000fea000383ffff */
.L_x_722:
[----:B0-----:R0:W1:Y:S02]  /*31a50*/  SYNCS.PHASECHK.TRANS64.TRYWAIT P0, [R0+URZ+0x29880], R31 ;  /* 0x0298801f000075a7 */ /* 0x001064000800017f */
[----:B-1----:R-:W-:Y:S05]  /*31a60*/  @!P0 NANOSLEEP.SYNCS 0x989680 ;  /* 0x009896800000895d */ /* 0x002fea0003900000 */
[----:B------:R-:W1:Y:S02]  /*31a70*/  @!P0 SYNCS.PHASECHK.TRANS64 P0, [R0+URZ+0x29880], R31 ;  /* 0x0298801f000085a7 */ /* 0x000e64000800007f */
[----:B-1----:R-:W-:Y:S05]  /*31a80*/  @!P0 BRA `(.L_x_722) ;  /* 0xfffffffc00f08947 */ /* 0x002fea000383ffff */
[----:B------:R-:W-:Y:S05]  /*31a90*/  BRA `(.L_x_972) ;  /* 0xffffff8000e87947 */ /* 0x000fea000383ffff */
.L_x_723:
[----:B------:R-:W-:Y:S01]  /*31aa0*/  BSSY B0, `(.L_x_973) ;  /* 0x0000008000007945 */ /* 0x000fe20003800000 */
[----:B------:R-:W-:Y:S01]  /*31ab0*/  MOV R13, R20 ;  /* 0x00000014000d7202 */ /* 0x000fe20000000f00 */
[----:B------:R-:W-:Y:S02]  /*31ac0*/  IMAD.MOV.U32 R12, RZ, RZ, RZ ;  /* 0x000000ffff0c7224 */ /* 0x000fe400078e00ff */
[----:B------:R-:W-:Y:S02]  /*31ad0*/  IMAD.MOV.U32 R11, RZ, RZ, 0x1c1f ;  /* 0x00001c1fff0b7424 */ /* 0x000fe400078e00ff */
[----:B------:R-:W-:-:S07]  /*31ae0*/  IMAD.MOV.U32 R15, RZ, RZ, -0x1 ;  /* 0xffffffffff0f7424 */ /* 0x000fce00078e00ff */
[----:B0-----:R-:W-:Y:S05]  /*31af0*/  WARPSYNC.COLLECTIVE R15, `(.L_x_974) ;  /* 0x000000000f087348 */ /* 0x001fea0003c00000 */
[----:B------:R1:W2:Y:S02]  /*31b00*/  SHFL.IDX P6, R14, R13, R12, R11 ;  /* 0x0000000c0d0e7389 */ /* 0x0002a400000c000b */
[----:B012---:R-:W-:Y:S01]  /*31b10*/  ENDCOLLECTIVE ;  /* 0x000000000000791b */ /* 0x007fe20003800000 */
.L_x_974:
[----:B------:R-:W-:Y:S05]  /*31b20*/  BSYNC B0 ;  /* 0x0000000000007941 */ /* 0x000fea0003800000 */
.L_x_973:
[----:B------:R-:W0:Y:S01]  /*31b30*/  S2R R10, SR_TID.X ;  /* 0x00000000000a7919 */ /* 0x000e220000002100 */
[----:B------:R-:W-:Y:S01]  /*31b40*/  IMAD.MOV.U32 R13, RZ, RZ, R7 ;  /* 0x000000ffff0d7224 */ /* 0x000fe200078e0007 */
[----:B------:R-:W-:Y:S01]  /*31b50*/  MOV R3, R14 ;  /* 0x0000000e00037202 */ /* 0x000fe20000000f00 */
[----:B------:R-:W-:Y:S01]  /*31b60*/  IMAD.MOV.U32 R12, RZ, RZ, RZ ;  /* 0x000000ffff0c7224 */ /* 0x000fe200078e00ff */
[----:B------:R-:W-:Y:S01]  /*31b70*/  IADD3 R9, R22, R9, R36 ;  /* 0x0000000916097210 */ /* 0x000fe20007ffe024 */
[----:B------:R-:W-:Y:S02]  /*31b80*/  IMAD.MOV.U32 R11, RZ, RZ, 0x1c1f ;  /* 0x00001c1fff0b7424 */ /* 0x000fe400078e00ff */
[----:B------:R-:W-:-:S07]  /*31b90*/  IMAD.MOV.U32 R15, RZ, RZ, -0x1 ;  /* 0xffffffffff0f7424 */ /* 0x000fce00078e00ff */
[----:B0-----:R-:W-:Y:S05]  /*31ba0*/  WARPSYNC.COLLECTIVE R15, `(.L_x_975) ;  /* 0x000000000f087348 */ /* 0x001fea0003c00000 */
[----:B------:R1:W2:Y:S02]  /*31bb0*/  SHFL.IDX P6, R14, R13, R12, R11 ;  /* 0x0000000c0d0e7389 */ /* 0x0002a400000c000b */
[----:B012---:R-:W-:Y:S01]  /*31bc0*/  ENDCOLLECTIVE ;  /* 0x000000000000791b */ /* 0x007fe20003800000 */
.L_x_975:
[----:B------:R-:W-:Y:S02]  /*31bd0*/  IMAD.MOV.U32 R13, RZ, RZ, R20 ;  /* 0x000000ffff0d7224 */ /* 0x000fe400078e0014 */
[----:B------:R-:W-:Y:S01]  /*31be0*/  IMAD.MOV.U32 R12, RZ, RZ, 0x1 ;  /* 0x00000001ff0c7424 */ /* 0x000fe200078e00ff */
[----:B------:R-:W-:Y:S01]  /*31bf0*/  SHF.L.U32 R10, R10, 0x4, RZ ;  /* 0x000000040a0a7819 */ /* 0x000fe200000006ff */
[----:B------:R-:W-:-:S03]  /*31c00*/  IMAD.MOV.U32 R2, RZ, RZ, R14 ;  /* 0x000000ffff027224 */ /* 0x000fc600078e000e */
[----:B------:R-:W-:-:S07]  /*31c10*/  LOP3.LUT R10, R10, 0x30, RZ, 0xc0, !PT ;  /* 0x000000300a0a7812 */ /* 0x000fce00078ec0ff */
[----:B------:R-:W-:Y:S05]  /*31c20*/  WARPSYNC.COLLECTIVE R15, `(.L_x_976) ;  /* 0x000000000f087348 */ /* 0x000fea0003c00000 */
[----:B------:R0:W1:Y:S02]  /*31c30*/  SHFL.IDX P6, R14, R13, R12, R11 ;  /* 0x0000000c0d0e7389 */ /* 0x00006400000c000b */
[----:B01----:R-:W-:Y:S01]  /*31c40*/  ENDCOLLECTIVE ;  /* 0x000000000000791b */ /* 0x003fe20003800000 */
.L_x_976:
[----:B------:R-:W-:Y:S02]  /*31c50*/  IADD3 R2, P0, R10, R2, RZ ;  /* 0x000000020a027210 */ /* 0x000fe40007f1e0ff */
[----:B------:R-:W-:-:S03]  /*31c60*/  IADD3 R10, R37, R9, RZ ;  /* 0x00000009250a7210 */ /* 0x000fc60007ffe0ff */
[----:B------:R-:W-:-:S05]  /*31c70*/  IMAD.X R3, RZ, RZ, R3, P0 ;  /* 0x000000ffff037224 */ /* 0x000fca00000e0603 */
[----:B------:R-:W-:Y:S01]  /*31c80*/  @!PT LDS RZ, [RZ] ;  /* 0x00000000fffff984 */ /* 0x000fe20000000800 */
[----:B------:R-:W-:Y:S01]  /*31c90*/  @!PT LDS RZ, [RZ] ;  /* 0x00000000fffff984 */ /* 0x000fe20000000800 */
[----:B------:R-:W-:Y:S01]  /*31ca0*/  @!PT LDS RZ, [RZ] ;  /* 0x00000000fffff984 */ /* 0x000fe20000000800 */
[----:B------:R-:W-:Y:S01]  /*31cb0*/  LDGSTS.E.BYPASS.LTC128B.128 [R9+0xa400], desc[UR50][R2.64], !P3 ;  /* 0x0a40000002097fae */ /* 0x000fe2000d901d72 */
[----:B------:R-:W-:-:S03]  /*31cc0*/  MOV R13, R7 ;  /* 0x00000007000d7202 */ /* 0x000fc60000000f00 */
[----:B------:R0:W-:Y:S02]  /*31cd0*/  LDGSTS.E.BYPASS.LTC128B.128 [R10+0xa400], desc[UR50][R2.64+0x40], !P1 ;  /* 0x0a400040020a7fae */ /* 0x0001e4000c901d72 */
[----:B0-----:R-:W0:Y:S01]  /*31ce0*/  S2R R2, SR_TID.X ;  /* 0x0000000000027919 */ /* 0x001e220000002100 */
[----:B------:R-:W-:-:S07]  /*31cf0*/  IMAD.MOV.U32 R3, RZ, RZ, R14 ;  /* 0x000000ffff037224 */ /* 0x000fce00078e000e */
[----:B0-----:R-:W-:Y:S05]  /*31d00*/  WARPSYNC.COLLECTIVE R15, `(.L_x_977) ;  /* 0x000000000f087348 */ /* 0x001fea0003c00000 */
[----:B------:R1:W2:Y:S02]  /*31d10*/  SHFL.IDX P6, R14, R13, R12, R11 ;  /* 0x0000000c0d0e7389 */ /* 0x0002a400000c000b */
[----:B012---:R-:W-:Y:S01]  /*31d20*/  ENDCOLLECTIVE ;  /* 0x000000000000791b */ /* 0x007fe20003800000 */
.L_x_977:
[----:B------:R-:W-:Y:S01]  /*31d30*/  MOV R13, R20 ;  /* 0x00000014000d7202 */ /* 0x000fe20000000f00 */
[----:B------:R-:W-:Y:S02]  /*31d40*/  IMAD.MOV.U32 R12, RZ, RZ, 0x2 ;  /* 0x00000002ff0c7424 */ /* 0x000fe400078e00ff */
[----:B------:R-:W-:Y:S02]  /*31d50*/  IMAD.SHL.U32 R15, R2, 0x10, RZ ;  /* 0x00000010020f7824 */ /* 0x000fe400078e00ff */
[----:B------:R-:W-:-:S03]  /*31d60*/  IMAD.MOV.U32 R2, RZ, RZ, R14 ;  /* 0x000000ffff027224 */ /* 0x000fc600078e000e */
[----:B------:R-:W-:-:S04]  /*31d70*/  LOP3.LUT R15, R15, 0x30, RZ, 0xc0, !PT ;  /* 0x000000300f0f7812 */ /* 0x000fc800078ec0ff */
[----:B------:R-:W-:Y:S01]  /*31d80*/  IADD3 R2, P0, R15, R2, RZ ;  /* 0x000000020f027210 */ /* 0x000fe20007f1e0ff */
[----:B------:R-:W-:-:S04]  /*31d90*/  IMAD.MOV.U32 R15, RZ, RZ, -0x1 ;  /* 0xffffffffff0f7424 */ /* 0x000fc800078e00ff */
[----:B------:R-:W-:-:S08]  /*31da0*/  IMAD.X R3, RZ, RZ, R3, P0 ;  /* 0x000000ffff037224 */ /* 0x000fd000000e0603 */
[----:B------:R-:W-:Y:S05]  /*31db0*/  WARPSYNC.COLLECTIVE R15, `(.L_x_978) ;  /* 0x000000000f087348 */ /* 0x000fea0003c00000 */
[----:B------:R0:W1:Y:S02]  /*31dc0*/  SHFL.IDX P6, R14, R13, R12, R11 ;  /* 0x0000000c0d0e7389 */ /* 0x00006400000c000b */
[----:B01----:R-:W-:Y:S01]  /*31dd0*/  ENDCOLLECTIVE ;  /* 0x000000000000791b */ /* 0x003fe20003800000 */
.L_x_978:
[----:B------:R-:W-:Y:S01]  /*31de0*/  @!PT LDS RZ, [RZ] ;  /* 0x00000000fffff984 */ /* 0x000fe20000000800 */
[----:B------:R-:W-:Y:S01]  /*31df0*/  @!PT LDS RZ, [RZ] ;  /* 0x00000000fffff984 */ /* 0x000fe20000000800 */
[----:B------:R-:W-:Y:S01]  /*31e00*/  @!PT LDS RZ, [RZ] ;  /* 0x00000000fffff984 */ /* 0x000fe20000000800 */
[----:B------:R-:W-:Y:S04]  /*31e10*/  LDGSTS.E.BYPASS.LTC128B.128 [R9+0xb400], desc[UR50][R2.64], !P3 ;  /* 0x0b40000002097fae */ /* 0x000fe8000d901d72 */
[----:B------:R0:W-:Y:S01]  /*31e20*/  LDGSTS.E.BYPASS.LTC128B.128 [R10+0xb400], desc[UR50][R2.64+0x40], !P1 ;  /* 0x0b400040020a7fae */ /* 0x0001e2000c901d72 */
[----:B------:R-:W-:Y:S01]  /*31e30*/  MOV R13, R7 ;  /* 0x00000007000d7202 */ /* 0x000fe20000000f00 */
[----:B0-----:R-:W0:Y:S01]  /*31e40*/  S2R R2, SR_TID.X ;  /* 0x0000000000027919 */ /* 0x001e220000002100 */
[----:B------:R-:W-:-:S07]  /*31e50*/  IMAD.MOV.U32 R3, RZ, RZ, R14 ;  /* 0x000000ffff037224 */ /* 0x000fce00078e000e */
[----:B0-----:R-:W-:Y:S05]  /*31e60*/  WARPSYNC.COLLECTIVE R15, `(.L_x_979) ;  /* 0x000000000f087348 */ /* 0x001fea0003c00000 */
[----:B------:R1:W2:Y:S02]  /*31e70*/  SHFL.IDX P6, R14, R13, R12, R11 ;  /* 0x0000000c0d0e7389 */ /* 0x0002a400000c000b */
[----:B012---:R-:W-:Y:S01]  /*31e80*/  ENDCOLLECTIVE ;  /* 0x000000000000791b */ /* 0x007fe20003800000 */
.L_x_979:
        /* <DEDUP_REMOVED lines=11> */
.L_x_980:
        /* <DEDUP_REMOVED lines=11> */
.L_x_981:
[----:B------:R-:W-:Y:S01]  /*31ff0*/  MOV R13, R24 ;  /* 0x00000018000d7202 */ /* 0x000fe20000000f00 */
[----:B------:R-:W-:Y:S02]  /*32000*/  IMAD.MOV.U32 R12, RZ, RZ, RZ ;  /* 0x000000ffff0c7224 */ /* 0x000fe400078e00ff */
[----:B------:R-:W-:-:S07]  /*32010*/  IMAD.MOV.U32 R2, RZ, RZ, R14 ;  /* 0x000000ffff027224 */ /* 0x000fce00078e000e */
[----:B------:R-:W-:Y:S05]  /*32020*/  WARPSYNC.COLLECTIVE R15, `(.L_x_982) ;  /* 0x000000000f087348 */ /* 0x000fea0003c00000 */
[----:B------:R0:W1:Y:S02]  /*32030*/  SHFL.IDX P6, R14, R13, R12, R11 ;  /* 0x0000000c0d0e7389 */ /* 0x00006400000c000b */
[----:B01----:R-:W-:Y:S01]  /*32040*/  ENDCOLLECTIVE ;  /* 0x000000000000791b */ /* 0x003fe20003800000 */
.L_x_982:
[----:B------:R-:W-:-:S05]  /*32050*/  IMAD.SHL.U32 R3, R3, 0x10, RZ ;  /* 0x0000001003037824 */ /* 0x000fca00078e00ff */
[----:B------:R-:W-:-:S04]  /*32060*/  LOP3.LUT R3, R3, 0x30, RZ, 0xc0, !PT ;  /* 0x0000003003037812 */ /* 0x000fc800078ec0ff */
[----:B------:R-:W-:Y:S01]  /*32070*/  IADD3 R2, P0, R3, R2, RZ ;  /* 0x0000000203027210 */ /* 0x000fe20007f1e0ff */
[----:B------:R-:W-:-:S04]  /*32080*/  IMAD.MOV.U32 R13, RZ, RZ, R25 ;  /* 0x000000ffff0d7224 */ /* 0x000fc800078e0019 */
[----:B------:R-:W-:-:S05]  /*32090*/  IMAD.X R3, RZ, RZ, R20, P0 ;  /* 0x000000ffff037224 */ /* 0x000fca00000e0614 */
[----:B------:R-:W-:Y:S01]  /*320a0*/  @!PT LDS RZ, [RZ] ;  /* 0x00000000fffff984 */ /* 0x000fe20000000800 */
[----:B------:R-:W-:Y:S01]  /*320b0*/  @!PT LDS RZ, [RZ] ;  /* 0x00000000fffff984 */ /* 0x000fe20000000800 */
[----:B------:R-:W-:Y:S01]  /*320c0*/  @!PT LDS RZ, [RZ] ;  /* 0x00000000fffff984 */ /* 0x000fe20000000800 */
[----:B------:R0:W-:Y:S01]  /*320d0*/  LDGSTS.E.BYPASS.LTC128B.128 [R9+0xd400], desc[UR50][R2.64], !P3 ;  /* 0x0d40000002097fae */ /* 0x0001e2000d901d72 */
[----:B------:R-:W-:-:S03]  /*320e0*/  IMAD.MOV.U32 R24, RZ, RZ, R14 ;  /* 0x000000ffff187224 */ /* 0x000fc600078e000e */
[----:B------:R0:W-:Y:S04]  /*320f0*/  LDGSTS.E.BYPASS.LTC128B.128 [R10+0xd400], desc[UR50][R2.64+0x40], !P1 ;  /* 0x0d400040020a7fae */ /* 0x0001e8000c901d72 */
[----:B0-----:R-:W-:Y:S05]  /*32100*/  WARPSYNC.COLLECTIVE R15, `(.L_x_983) ;  /* 0x000000000f087348 */ /* 0x001fea0003c00000 */
[----:B------:R1:W2:Y:S02]  /*32110*/  SHFL.IDX P6, R14, R13, R12, R11 ;  /* 0x0000000c0d0e7389 */ /* 0x0002a400000c000b */
[----:B012---:R-:W-:Y:S01]  /*32120*/  ENDCOLLECTIVE ;  /* 0x000000000000791b */ /* 0x007fe20003800000 */
.L_x_983:
[----:B------:R-:W-:Y:S01]  /*32130*/  MOV R2, R14 ;  /* 0x0000000e00027202 */ /* 0x000fe20000000f00 */
[----:B------:R-:W-:Y:S06]  /*32140*/  BRA `(.L_x_984) ;  /* 0xffffff80005c7947 */ /* 0x000fec000383ffff */
.L_x_728:
[----:B---3--:R3:W4:Y:S02]  /*32150*/  SYNCS.PHASECHK.TRANS64.TRYWAIT P0, [R0+URZ+0x29840], R31 ;  /* 0x0298401f000075a7 */ /* 0x008724000800017f */
[----:B----4-:R-:W-:Y:S05]  /*32160*/  @!P0 NANOSLEEP.SYNCS 0x989680 ;  /* 0x009896800000895d */ /* 0x010fea0003900000 */
[----:B------:R-:W4:Y:S02]  /*32170*/  @!P0 SYNCS.PHASECHK.TRANS64 P0, [R0+URZ+0x29840], R31 ;  /* 0x0298401f000085a7 */ /* 0x000f24000800007f */
[----:B----4-:R-:W-:Y:S05]  /*32180*/  @!P0 BRA `(.L_x_728) ;  /* 0xfffffffc00f08947 */ /* 0x010fea000383ffff */
[----:B------:R-:W-:Y:S05]  /*32190*/  BRA `(.L_x_985) ;  /* 0xffffff8000bc7947 */ /* 0x000fea000383ffff */
.L_x_729:
[----:B------:R-:W-:Y:S01]  /*321a0*/  BSSY B0, `(.L_x_986) ;  /* 0x0000008000007945 */ /* 0x000fe20003800000 */
[----:B------:R-:W-:Y:S01]  /*321b0*/  IMAD.MOV.U32 R13, RZ, RZ, R6 ;  /* 0x000000ffff0d7224 */ /* 0x000fe200078e0006 */
[----:B------:R-:W-:Y:S01]  /*321c0*/  MOV R15, 0xffffffff ;  /* 0xffffffff000f7802 */ /* 0x000fe20000000f00 */
[----:B------:R-:W-:Y:S02]  /*321d0*/  IMAD.MOV.U32 R12, RZ, RZ, RZ ;  /* 0x000000ffff0c7224 */ /* 0x000fe400078e00ff */
[----:B------:R-:W-:-:S07]  /*321e0*/  IMAD.MOV.U32 R11, RZ, RZ, 0x1c1f ;  /* 0x00001c1fff0b7424 */ /* 0x000fce00078e00ff */
[----:B-123--:R-:W-:Y:S05]  /*321f0*/  WARPSYNC.COLLECTIVE R15, `(.L_x_987) ;  /* 0x000000000f087348 */ /* 0x00efea0003c00000 */
[----:B------:R0:W4:Y:S02]  /*32200*/  SHFL.IDX P6, R14, R13, R12, R11 ;  /* 0x0000000c0d0e7389 */ /* 0x00012400000c000b */
[----:B01234-:R-:W-:Y:S01]  /*32210*/  ENDCOLLECTIVE ;  /* 0x000000000000791b */ /* 0x01ffe20003800000 */
.L_x_987:
[----:B------:R-:W-:Y:S05]  /*32220*/  BSYNC B0 ;  /* 0x0000000000007941 */ /* 0x000fea0003800000 */
.L_x_986:
[----:B------:R-:W-:Y:S01]  /*32230*/  IMAD.MOV.U32 R13, RZ, RZ, R4 ;  /* 0x000000ffff0d7224 */ /* 0x000fe200078e0004 */
[----:B------:R-:W-:Y:S01]  /*32240*/  MOV R11, 0x1c1f ;  /* 0x00001c1f000b7802 */ /* 0x000fe20000000f00 */
[----:B------:R-:W-:Y:S01]  /*32250*/  IMAD.MOV.U32 R12, RZ, RZ, RZ ;  /* 0x000000ffff0c7224 */ /* 0x000fe200078e00ff */
[----:B------:R-:W-:Y:S01]  /*32260*/  IADD3 R7, R22, R7, RZ ;  /* 0x0000000716077210 */ /* 0x000fe20007ffe0ff */
[----:B------:R-:W-:Y:S02]  /*32270*/  IMAD.MOV.U32 R15, RZ, RZ, -0x1 ;  /* 0xffffffffff0f7424 */ /* 0x000fe400078e00ff */
[----:B------:R-:W-:-:S07]  /*32280*/  IMAD.MOV.U32 R3, RZ, RZ, R14 ;  /* 0x000000ffff037224 */ /* 0x000fce00078e000e */
[----:B------:R-:W-:Y:S05]  /*32290*/  WARPSYNC.COLLECTIVE R15, `(.L_x_988) ;  /* 0x000000000f087348 */ /* 0x000fea0003c00000 */
[----:B------:R0:W1:Y:S02]  /*322a0*/  SHFL.IDX P6, R14, R13, R12, R11 ;  /* 0x0000000c0d0e7389 */ /* 0x00006400000c000b */
[----:B01----:R-:W-:Y:S01]  /*322b0*/  ENDCOLLECTIVE ;  /* 0x000000000000791b */ /* 0x003fe20003800000 */
.L_x_988:
[----:B------:R-:W-:Y:S02]  /*322c0*/  IMAD.MOV.U32 R13, RZ, RZ, R6 ;  /* 0x000000ffff0d7224 */ /* 0x000fe400078e0006 */
[----:B------:R-:W-:Y:S02]  /*322d0*/  IMAD.MOV.U32 R12, RZ, RZ, 0x1 ;  /* 0x00000001ff0c7424 */ /* 0x000fe400078e00ff */
[----:B------:R-:W-:-:S07]  /*322e0*/  IMAD.MOV.U32 R2, RZ, RZ, R14 ;  /* 0x000000ffff027224 */ /* 0x000fce00078e000e */
[----:B------:R-:W-:Y:S05]  /*322f0*/  WARPSYNC.COLLECTIVE R15, `(.L_x_989) ;  /* 0x000000000f087348 */ /* 0x000fea0003c00000 */
[----:B------:R0:W1:Y:S02]  /*32300*/  SHFL.IDX P6, R14, R13, R12, R11 ;  /* 0x0000000c0d0e7389 */ /* 0x00006400000c000b */
[----:B01----:R-:W-:Y:S01]  /*32310*/  ENDCOLLECTIVE ;  /* 0x000000000000791b */ /* 0x003fe20003800000 */
.L_x_989:
[----:B------:R-:W-:-:S05]  /*32320*/  IADD3 R2, P0, R10, R2, RZ ;  /* 0x000000020a027210 */ /* 0x000fca0007f1e0ff */
[----:B------:R-:W-:-:S05]  /*32330*/  IMAD.X R3, RZ, RZ, R3, P0 ;  /* 0x000000ffff037224 */ /* 0x000fca00000e0603 */
[----:B------:R-:W-:Y:S01]  /*32340*/  @!PT LDS RZ, [RZ] ;  /* 0x00000000fffff984 */ /* 0x000fe20000000800 */
[----:B------:R-:W-:Y:S01]  /*32350*/  @!PT LDS RZ, [RZ] ;  /* 0x00000000fffff984 */ /* 0x000fe20000000800 */
[----:B------:R-:W-:Y:S01]  /*32360*/  @!PT LDS RZ, [RZ] ;  /* 0x00000000fffff984 */ /* 0x000fe20000000800 */
[----:B------:R-:W-:Y:S01]  /*32370*/  LDGSTS.E.BYPASS.LTC128B.128 [R7+0x1a400], desc[UR50][R2.64], !P4 ;  /* 0x1a40000002077fae */ /* 0x000fe2000e101d72 */
[----:B------:R-:W-:-:S03]  /*32380*/  MOV R13, R4 ;  /* 0x00000004000d7202 */ /* 0x000fc60000000f00 */
[----:B------:R-:W-:Y:S04]  /*32390*/  LDGSTS.E.BYPASS.LTC128B.128 [R7+0x1cc00], desc[UR50][R2.64+0x40], !P3 ;  /* 0x1cc0004002077fae */ /* 0x000fe8000d901d72 */
[----:B------:R0:W-:Y:S02]  /*323a0*/  LDGSTS.E.BYPASS.LTC128B.128 [R7+0x1f400], desc[UR50][R2.64+0x80], !P1 ;  /* 0x1f40008002077fae */ /* 0x0001e4000c901d72 */
[----:B0-----:R-:W-:-:S07]  /*323b0*/  IMAD.MOV.U32 R3, RZ, RZ, R14 ;  /* 0x000000ffff037224 */ /* 0x001fce00078e000e */
[----:B------:R-:W-:Y:S05]  /*323c0*/  WARPSYNC.COLLECTIVE R15, `(.L_x_990) ;  /* 0x000000000f087348 */ /* 0x000fea0003c00000 */
[----:B------:R0:W1:Y:S02]  /*323d0*/  SHFL.IDX P6, R14, R13, R12, R11 ;  /* 0x0000000c0d0e7389 */ /* 0x00006400000c000b */
[----:B01----:R-:W-:Y:S01]  /*323e0*/  ENDCOLLECTIVE ;  /* 0x000000000000791b */ /* 0x003fe20003800000 */
.L_x_990:
[----:B------:R-:W-:Y:S01]  /*323f0*/  IMAD.MOV.U32 R13, RZ, RZ, R6 ;  /* 0x000000ffff0d7224 */ /* 0x000fe200078e0006 */
[----:B------:R-:W-:Y:S01]  /*32400*/  MOV R12, 0x2 ;  /* 0x00000002000c7802 */ /* 0x000fe20000000f00 */
[----:B------:R-:W-:-:S07]  /*32410*/  IMAD.MOV.U32 R2, RZ, RZ, R14 ;  /* 0x000000ffff027224 */ /* 0x000fce00078e000e */
[----:B------:R-:W-:Y:S05]  /*32420*/  WARPSYNC.COLLECTIVE R15, `(.L_x_991) ;  /* 0x000000000f087348 */ /* 0x000fea0003c00000 */
[----:B------:R0:W1:Y:S02]  /*32430*/  SHFL.IDX P6, R14, R13, R12, R11 ;  /* 0x0000000c0d0e7389 */ /* 0x00006400000c000b */
[----:B01----:R-:W-:Y:S01]  /*32440*/  ENDCOLLECTIVE ;  /* 0x000000000000791b */ /* 0x003fe20003800000 */
.L_x_991:
        /* <DEDUP_REMOVED lines=13> */
.L_x_992:
[----:B------:R-:W-:Y:S02]  /*32520*/  IMAD.MOV.U32 R13, RZ, RZ, R6 ;  /* 0x000000ffff0d7224 */ /* 0x000fe400078e0006 */
[----:B------:R-:W-:Y:S02]  /*32530*/  IMAD.MOV.U32 R12, RZ, RZ, 0x3 ;  /* 0x00000003ff0c7424 */ /* 0x000fe400078e00ff */
[----:B------:R-:W-:-:S07]  /*32540*/  IMAD.MOV.U32 R2, RZ, RZ, R14 ;  /* 0x000000ffff027224 */ /* 0x000fce00078e000e */
[----:B------:R-:W-:Y:S05]  /*32550*/  WARPSYNC.COLLECTIVE R15, `(.L_x_993) ;  /* 0x000000000f087348 */ /* 0x000fea0003c00000 */
[----:B------:R0:W1:Y:S02]  /*32560*/  SHFL.IDX P6, R14, R13, R12, R11 ;  /* 0x0000000c0d0e7389 */ /* 0x00006400000c000b */
[----:B01----:R-:W-:Y:S01]  /*32570*/  ENDCOLLECTIVE ;  /* 0x000000000000791b */ /* 0x003fe20003800000 */
.L_x_993:
[----:B------:R-:W-:-:S04]  /*32580*/  IADD3 R2, P0, R10, R2, RZ ;  /* 0x000000020a027210 */ /* 0x000fc80007f1e0ff */
[----:B------:R-:W-:-:S05]  /*32590*/  IADD3.X R3, RZ, R9, RZ, P0, !PT ;  /* 0x00000009ff037210 */ /* 0x000fca00007fe4ff */
[----:B------:R-:W-:Y:S01]  /*325a0*/  @!PT LDS RZ, [RZ] ;  /* 0x00000000fffff984 */ /* 0x000fe20000000800 */
[----:B------:R-:W-:Y:S01]  /*325b0*/  @!PT LDS RZ, [RZ] ;  /* 0x00000000fffff984 */ /* 0x000fe20000000800 */
[----:B------:R-:W-:Y:S01]  /*325c0*/  @!PT LDS RZ, [RZ] ;  /* 0x00000000fffff984 */ /* 0x000fe20000000800 */
[----:B------:R0:W-:Y:S01]  /*325d0*/  LDGSTS.E.BYPASS.LTC128B.128 [R7+0x1b400], desc[UR50][R2.64], !P4 ;  /* 0x1b40000002077fae */ /* 0x0001e2000e101d72 */
[----:B------:R-:W-:-:S03]  /*325e0*/  MOV R13, R4 ;  /* 0x00000004000d7202 */ /* 0x000fc60000000f00 */
[----:B------:R0:W-:Y:S04]  /*325f0*/  LDGSTS.E.BYPASS.LTC128B.128 [R7+0x1dc00], desc[UR50][R2.64+0x40], !P3 ;  /* 0x1dc0004002077fae */ /* 0x0001e8000d901d72 */
[----:B------:R0:W-:Y:S01]  /*32600*/  LDGSTS.E.BYPASS.LTC128B.128 [R7+0x20400], desc[UR50][R2.64+0x80], !P1 ;  /* 0x2040008002077fae */ /* 0x0001e2000c901d72 */
[----:B------:R-:W-:-:S07]  /*32610*/  IMAD.MOV.U32 R9, RZ, RZ, R14 ;  /* 0x000000ffff097224 */ /* 0x000fce00078e000e */
[----:B0-----:R-:W-:Y:S05]  /*32620*/  WARPSYNC.COLLECTIVE R15, `(.L_x_994) ;  /* 0x000000000f087348 */ /* 0x001fea0003c00000 */
[----:B------:R1:W2:Y:S02]  /*32630*/  SHFL.IDX P6, R14, R13, R12, R11 ;  /* 0x0000000c0d0e7389 */ /* 0x0002a400000c000b */
[----:B012---:R-:W-:Y:S01]  /*32640*/  ENDCOLLECTIVE ;  /* 0x000000000000791b */ /* 0x007fe20003800000 */
.L_x_994:
[----:B------:R-:W-:Y:S01]  /*32650*/  IMAD.MOV.U32 R13, RZ, RZ, R8 ;  /* 0x000000ffff0d7224 */ /* 0x000fe200078e0008 */
[----:B------:R-:W-:Y:S01]  /*32660*/  MOV R12, RZ ;  /* 0x000000ff000c7202 */ /* 0x000fe20000000f00 */
[----:B------:R-:W-:-:S07]  /*32670*/  IMAD.MOV.U32 R2, RZ, RZ, R14 ;  /* 0x000000ffff027224 */ /* 0x000fce00078e000e */
[----:B------:R-:W-:Y:S05]  /*32680*/  WARPSYNC.COLLECTIVE R15, `(.L_x_995) ;  /* 0x000000000f087348 */ /* 0x000fea0003c00000 */
[----:B------:R0:W1:Y:S02]  /*32690*/  SHFL.IDX P6, R14, R13, R12, R11 ;  /* 0x0000000c0d0e7389 */ /* 0x00006400000c000b */
[----:B01----:R-:W-:Y:S01]  /*326a0*/  ENDCOLLECTIVE ;  /* 0x000000000000791b */ /* 0x003fe20003800000 */
.L_x_995:
        /* <DEDUP_REMOVED lines=13> */
.L_x_996:
[----:B------:R-:W-:Y:S01]  /*32780*/  IMAD.MOV.U32 R2, RZ, RZ, R14 ;  /* 0x000000ffff027224 */ /* 0x000fe200078e000e */
[----:B------:R-:W-:Y:S06]  /*32790*/  BRA `(.L_x_997) ;  /* 0xffffff8000587947 */ /* 0x000fec000383ffff */
.L_x_734:
[----:B--2---:R2:W3:Y:S02]  /*327a0*/  SYNCS.PHASECHK.TRANS64.TRYWAIT P0, [R3+URZ+0x29870], R0 ;  /* 0x02987000030075a7 */ /* 0x0044e4000800017f */
[----:B---3--:R-:W-:Y:S05]  /*327b0*/  @!P0 NANOSLEEP.SYNCS 0x989680 ;  /* 0x009896800000895d */ /* 0x008fea0003900000 */
[----:B------:R-:W3:Y:S02]  /*327c0*/  @!P0 SYNCS.PHASECHK.TRANS64 P0, [R3+URZ+0x29870], R0 ;  /* 0x02987000030085a7 */ /* 0x000ee4000800007f */
[----:B---3--:R-:W-:Y:S05]  /*327d0*/  @!P0 BRA `(.L_x_734) ;  /* 0xfffffffc00f08947 */ /* 0x008fea000383ffff */
[----:B------:R-:W-:Y:S05]  /*327e0*/  BRA `(.L_x_998) ;  /* 0xffffff8000c47947 */ /* 0x000fea000383ffff */
.L_x_736:
[----:B--2---:R2:W3:Y:S02]  /*327f0*/  SYNCS.PHASECHK.TRANS64.TRYWAIT P0, [R3+URZ+0x29860], R0 ;  /* 0x02986000030075a7 */ /* 0x0044e4000800017f */
[----:B---3--:R-:W-:Y:S05]  /*32800*/  @!P0 NANOSLEEP.SYNCS 0x989680 ;  /* 0x009896800000895d */ /* 0x008fea0003900000 */
[----:B------:R-:W3:Y:S02]  /*32810*/  @!P0 SYNCS.PHASECHK.TRANS64 P0, [R3+URZ+0x29860], R0 ;  /* 0x02986000030085a7 */ /* 0x000ee4000800007f */
[----:B---3--:R-:W-:Y:S05]  /*32820*/  @!P0 BRA `(.L_x_736) ;  /* 0xfffffffc00f08947 */ /* 0x008fea000383ffff */
[----:B------:R-:W-:Y:S05]  /*32830*/  BRA `(.L_x_999) ;  /* 0xffffff8000d47947 */ /* 0x000fea000383ffff */
.L_x_744:
[----:B--2---:R2:W3:Y:S02]  /*32840*/  SYNCS.PHASECHK.TRANS64.TRYWAIT P1, [R17+URZ+0x29870], R0 ;  /* 0x02987000110075a7 */ /* 0x0044e4000802017f */
[----:B---3--:R-:W-:Y:S05]  /*32850*/  @!P1 NANOSLEEP.SYNCS 0x989680 ;  /* 0x009896800000995d */ /* 0x008fea0003900000 */
[----:B------:R-:W3:Y:S02]  /*32860*/  @!P1 SYNCS.PHASECHK.TRANS64 P1, [R17+URZ+0x29870], R0 ;  /* 0x02987000110095a7 */ /* 0x000ee4000802007f */
[----:B---3--:R-:W-:Y:S05]  /*32870*/  @!P1 BRA `(.L_x_744) ;  /* 0xfffffffc00f09947 */ /* 0x008fea000383ffff */
[----:B------:R-:W-:Y:S05]  /*32880*/  BRA `(.L_x_1000) ;  /* 0xffffff8800987947 */ /* 0x000fea000383ffff */
.L_x_746:
[----:B--2---:R2:W3:Y:S02]  /*32890*/  SYNCS.PHASECHK.TRANS64.TRYWAIT P1, [R17+URZ+0x29860], R0 ;  /* 0x02986000110075a7 */ /* 0x0044e4000802017f */
[----:B---3--:R-:W-:Y:S05]  /*328a0*/  @!P1 NANOSLEEP.SYNCS 0x989680 ;  /* 0x009896800000995d */ /* 0x008fea0003900000 */
[----:B------:R-:W3:Y:S02]  /*328b0*/  @!P1 SYNCS.PHASECHK.TRANS64 P1, [R17+URZ+0x29860], R0 ;  /* 0x02986000110095a7 */ /* 0x000ee4000802007f */
[----:B---3--:R-:W-:Y:S05]  /*328c0*/  @!P1 BRA `(.L_x_746) ;  /* 0xfffffffc00f09947 */ /* 0x008fea000383ffff */
[----:B------:R-:W-:Y:S05]  /*328d0*/  BRA `(.L_x_1001) ;  /* 0xffffff8800a47947 */ /* 0x000fea000383ffff */
.L_x_751:
        /* <DEDUP_REMOVED lines=8> */
.L_x_1003:
[----:B------:R-:W-:Y:S05]  /*32960*/  BSYNC B0 ;  /* 0x0000000000007941 */ /* 0x000fea0003800000 */
.L_x_1002:
[----:B------:R-:W-:Y:S01]  /*32970*/  IMAD.MOV.U32 R13, RZ, RZ, R16 ;  /* 0x000000ffff0d7224 */ /* 0x000fe200078e0010 */
[----:B------:R-:W-:Y:S01]  /*32980*/  MOV R15, 0xffffffff ;  /* 0xffffffff000f7802 */ /* 0x000fe20000000f00 */
[----:B------:R-:W-:Y:S01]  /*32990*/  IMAD.MOV.U32 R12, RZ, RZ, 0x1 ;  /* 0x00000001ff0c7424 */ /* 0x000fe200078e00ff */
[----:B------:R-:W-:Y:S01]  /*329a0*/  MOV R0, R14 ;  /* 0x0000000e00007202 */ /* 0x000fe20000000f00 */
[----:B------:R-:W-:Y:S02]  /*329b0*/  IMAD.MOV.U32 R11, RZ, RZ, 0x1f ;  /* 0x0000001fff0b7424 */ /* 0x000fe400078e00ff */
[----:B------:R-:W-:-:S07]  /*329c0*/  IMAD.IADD R7, R19, 0x1, R9 ;  /* 0x0000000113077824 */ /* 0x000fce00078e0209 */
[----:B------:R-:W-:Y:S05]  /*329d0*/  WARPSYNC.COLLECTIVE R15, `(.L_x_1004) ;  /* 0x000000000f087348 */ /* 0x000fea0003c00000 */
[----:B------:R0:W1:Y:S02]  /*329e0*/  SHFL.IDX P6, R14, R13, R12, R11 ;  /* 0x0000000c0d0e7389 */ /* 0x00006400000c000b */
[----:B01----:R-:W-:Y:S01]  /*329f0*/  ENDCOLLECTIVE ;  /* 0x000000000000791b */ /* 0x003fe20003800000 */
.L_x_1004:
[----:B------:R-:W-:Y:S02]  /*32a00*/  ULDC UR4, c[0x0][0xc3c] ;  /* 0x00030f0000047ab9 */ /* 0x000fe40000000800 */
[----:B------:R-:W-:-:S13]  /*32a10*/  ISETP.GE.OR P1, PT, R7, UR4, !P0 ;  /* 0x0000000407007c0c */ /* 0x000fda000c726670 */
[----:B------:R-:W0:Y:S08]  /*32a20*/  @!P1 LDC.64 R2, c[0x0][0xc80] ;  /* 0x00032000ff029b82 */ /* 0x000e300000000a00 */
[----:B------:R-:W1:Y:S01]  /*32a30*/  @!P1 LDC.64 R4, c[0x0][0xc78] ;  /* 0x00031e00ff049b82 */ /* 0x000e620000000a00 */
[----:B------:R-:W-:Y:S02]  /*32a40*/  IMAD.MOV.U32 R11, RZ, RZ, RZ ;  /* 0x000000ffff0b7224 */ /* 0x000fe400078e00ff */
[----:B------:R-:W-:-:S02]  /*32a50*/  IMAD.MOV.U32 R6, RZ, RZ, R14 ;  /* 0x000000ffff067224 */ /* 0x000fc400078e000e */
[----:B0-----:R-:W-:-:S05]  /*32a60*/  @!P1 IMAD.WIDE R2, R7, 0x4, R2 ;  /* 0x0000000407029825 */ /* 0x001fca00078e0202 */
[----:B------:R1:W2:Y:S02]  /*32a70*/  @!P1 LDG.E R8, desc[UR50][R2.64] ;  /* 0x0000003202089981 */ /* 0x0002a4000c1e1900 */
[----:B-1----:R-:W-:-:S05]  /*32a80*/  @!P1 IMAD.WIDE R2, R7, 0x4, R4 ;  /* 0x0000000407029825 */ /* 0x002fca00078e0204 */
[----:B------:R-:W3:Y:S01]  /*32a90*/  @!P1 LDG.E R5, desc[UR50][R2.64] ;  /* 0x0000003202059981 */ /* 0x000ee2000c1e1900 */
[----:B------:R-:W-:Y:S01]  /*32aa0*/  IMAD.MOV.U32 R7, RZ, RZ, RZ ;  /* 0x000000ffff077224 */ /* 0x000fe200078e00ff */
[C---:B------:R-:W-:Y:S01]  /*32ab0*/  ISETP.GE.U32.AND P2, PT, R9.reuse, 0x2, PT ;  /* 0x000000020900780c */ /* 0x040fe20003f46070 */
[----:B------:R-:W-:Y:S01]  /*32ac0*/  IMAD.MOV.U32 R4, RZ, RZ, RZ ;  /* 0x000000ffff047224 */ /* 0x000fe200078e00ff */
[C---:B------:R-:W-:Y:S02]  /*32ad0*/  ISETP.GE.U32.AND P3, PT, R9.reuse, 0x4, PT ;  /* 0x000000040900780c */ /* 0x040fe40003f66070 */
[C---:B------:R-:W-:Y:S02]  /*32ae0*/  ISETP.GE.U32.AND P4, PT, R9.reuse, 0x8, PT ;  /* 0x000000080900780c */ /* 0x040fe40003f86070 */
[----:B------:R-:W-:Y:S02]  /*32af0*/  ISETP.GE.U32.AND P5, PT, R9, 0x10, PT ;  /* 0x000000100900780c */ /* 0x000fe40003fa6070 */
[----:B------:R-:W-:-:S02]  /*32b00*/  MOV R16, RZ ;  /* 0x000000ff00107202 */ /* 0x000fc40000000f00 */
[----:B--2---:R-:W-:Y:S01]  /*32b10*/  @!P1 MOV R7, R8 ;  /* 0x0000000800079202 */ /* 0x004fe20000000f00 */
[----:B---3--:R-:W-:Y:S01]  /*32b20*/  @!P1 IMAD.MOV.U32 R4, RZ, RZ, R5 ;  /* 0x000000ffff049224 */ /* 0x008fe200078e0005 */
[----:B------:R-:W-:-:S03]  /*32b30*/  ISETP.NE.AND P1, PT, R9, RZ, PT ;  /* 0x000000ff0900720c */ /* 0x000fc60003f25270 */
[----:B------:R-:W-:-:S10]  /*32b40*/  IMAD R13, R4, R7, RZ ;  /* 0x00000007040d7224 */ /* 0x000fd400078e02ff */
[----:B------:R-:W-:Y:S05]  /*32b50*/  WARPSYNC.COLLECTIVE R15, `(.L_x_1005) ;  /* 0x000000000f087348 */ /* 0x000fea0003c00000 */
[----:B------:R0:W1:Y:S02]  /*32b60*/  SHFL.UP P6, R14, R13, R12, R11 ;  /* 0x0400000c0d0e7389 */ /* 0x00006400000c000b */
[----:B01----:R-:W-:Y:S01]  /*32b70*/  ENDCOLLECTIVE ;  /* 0x000000000000791b */ /* 0x003fe20003800000 */
.L_x_1005:
[----:B------:R-:W-:Y:S01]  /*32b80*/  IMAD.MOV.U32 R12, RZ, RZ, 0x2 ;  /* 0x00000002ff0c7424 */ /* 0x000fe200078e00ff */
[----:B------:R-:W-:-:S04]  /*32b90*/  SEL R14, R14, RZ, P1 ;  /* 0x000000ff0e0e7207 */ /* 0x000fc80000800000 */
[----:B------:R-:W-:-:S05]  /*32ba0*/  IADD3 R5, R13, R14, RZ ;  /* 0x0000000e0d057210 */ /* 0x000fca0007ffe0ff */
[----:B------:R-:W-:-:S07]  /*32bb0*/  IMAD.MOV.U32 R13, RZ, RZ, R5 ;  /* 0x000000ffff0d7224 */ /* 0x000fce00078e0005 */
[----:B------:R-:W-:Y:S05]  /*32bc0*/  WARPSYNC.COLLECTIVE R15, `(.L_x_1006) ;  /* 0x000000000f087348 */ /* 0x000fea0003c00000 */
[----:B------:R0:W1:Y:S02]  /*32bd0*/  SHFL.UP P6, R14, R13, R12, R11 ;  /* 0x0400000c0d0e7389 */ /* 0x00006400000c000b */
[----:B01----:R-:W-:Y:S01]  /*32be0*/  ENDCOLLECTIVE ;  /* 0x000000000000791b */ /* 0x003fe20003800000 */
.L_x_1006:
[----:B------:R-:W-:Y:S01]  /*32bf0*/  IMAD.MOV.U32 R12, RZ, RZ, 0x4 ;  /* 0x00000004ff0c7424 */ /* 0x000fe200078e00ff */
[----:B------:R-:W-:-:S05]  /*32c00*/  SEL R2, R14, RZ, P2 ;  /* 0x000000ff0e027207 */ /* 0x000fca0001000000 */
[----:B------:R-:W-:-:S05]  /*32c10*/  IMAD.IADD R2, R5, 0x1, R2 ;  /* 0x0000000105027824 */ /* 0x000fca00078e0202 */
[----:B------:R-:W-:-:S07]  /*32c20*/  MOV R13, R2 ;  /* 0x00000002000d7202 */ /* 0x000fce0000000f00 */
[----:B------:R-:W-:Y:S05]  /*32c30*/  WARPSYNC.COLLECTIVE R15, `(.L_x_1007) ;  /* 0x000000000f087348 */ /* 0x000fea0003c00000 */
[----:B------:R0:W1:Y:S02]  /*32c40*/  SHFL.UP P6, R14, R13, R12, R11 ;  /* 0x0400000c0d0e7389 */ /* 0x00006400000c000b */
[----:B01----:R-:W-:Y:S01]  /*32c50*/  ENDCOLLECTIVE ;  /* 0x000000000000791b */ /* 0x003fe20003800000 */
.L_x_1007:
[----:B------:R-:W-:Y:S02]  /*32c60*/  MOV R12, 0x8 ;  /* 0x00000008000c7802 */ /* 0x000fe40000000f00 */
[----:B------:R-:W-:-:S05]  /*32c70*/  SEL R3, R14, RZ, P3 ;  /* 0x000000ff0e037207 */ /* 0x000fca0001800000 */
[----:B------:R-:W-:-:S04]  /*32c80*/  IMAD.IADD R8, R2, 0x1, R3 ;  /* 0x0000000102087824 */ /* 0x000fc800078e0203 */
[----:B------:R-:W-:-:S07]  /*32c90*/  IMAD.MOV.U32 R13, RZ, RZ, R8 ;  /* 0x000000ffff0d7224 */ /* 0x000fce00078e0008 */
[----:B------:R-:W-:Y:S05]  /*32ca0*/  WARPSYNC.COLLECTIVE R15, `(.L_x_1008) ;  /* 0x000000000f087348 */ /* 0x000fea0003c00000 */
[----:B------:R0:W1:Y:S02]  /*32cb0*/  SHFL.UP P6, R14, R13, R12, R11 ;  /* 0x0400000c0d0e7389 */ /* 0x00006400000c000b */
[----:B01----:R-:W-:Y:S01]  /*32cc0*/  ENDCOLLECTIVE ;  /* 0x000000000000791b */ /* 0x003fe20003800000 */
.L_x_1008:
[----:B------:R-:W-:Y:S01]  /*32cd0*/  IMAD.MOV.U32 R12, RZ, RZ, 0x10 ;  /* 0x00000010ff0c7424 */ /* 0x000fe200078e00ff */
[----:B------:R-:W-:-:S05]  /*32ce0*/  SEL R5, R14, RZ, P4 ;  /* 0x000000ff0e057207 */ /* 0x000fca0002000000 */
[----:B------:R-:W-:-:S04]  /*32cf0*/  IMAD.IADD R5, R8, 0x1, R5 ;  /* 0x0000000108057824 */ /* 0x000fc800078e0205 */
[----:B------:R-:W-:-:S07]  /*32d00*/  IMAD.MOV.U32 R13, RZ, RZ, R5 ;  /* 0x000000ffff0d7224 */ /* 0x000fce00078e0005 */
[----:B------:R-:W-:Y:S05]  /*32d10*/  WARPSYNC.COLLECTIVE R15, `(.L_x_1009) ;  /* 0x000000000f087348 */ /* 0x000fea0003c00000 */
[----:B------:R0:W1:Y:S02]  /*32d20*/  SHFL.UP P6, R14, R13, R12, R11 ;  /* 0x0400000c0d0e7389 */ /* 0x00006400000c000b */
[----:B01----:R-:W-:Y:S01]  /*32d30*/  ENDCOLLECTIVE ;  /* 0x000000000000791b */ /* 0x003fe20003800000 */
.L_x_1009:
[----:B------:R-:W-:Y:S02]  /*32d40*/  IMAD.MOV.U32 R12, RZ, RZ, 0x1f ;  /* 0x0000001fff0c7424 */ /* 0x000fe400078e00ff */
[----:B------:R-:W-:Y:S01]  /*32d50*/  IMAD.MOV.U32 R11, RZ, RZ, 0x1f ;  /* 0x0000001fff0b7424 */ /* 0x000fe200078e00ff */
[----:B------:R-:W-:-:S04]  /*32d60*/  SEL R14, R14, RZ, P5 ;  /* 0x000000ff0e0e7207 */ /* 0x000fc80002800000 */
[----:B------:R-:W-:-:S05]  /*32d70*/  IADD3 R3, R5, R14, RZ ;  /* 0x0000000e05037210 */ /* 0x000fca0007ffe0ff */
[----:B------:R-:W-:-:S07]  /*32d80*/  IMAD.MOV.U32 R13, RZ, RZ, R3 ;  /* 0x000000ffff0d7224 */ /* 0x000fce00078e0003 */
[----:B------:R-:W-:Y:S05]  /*32d90*/  WARPSYNC.COLLECTIVE R15, `(.L_x_1010) ;  /* 0x000000000f087348 */ /* 0x000fea0003c00000 */
[----:B------:R0:W1:Y:S02]  /*32da0*/  SHFL.IDX P6, R14, R13, R12, R11 ;  /* 0x0000000c0d0e7389 */ /* 0x00006400000c000b */
[----:B01----:R-:W-:Y:S01]  /*32db0*/  ENDCOLLECTIVE ;  /* 0x000000000000791b */ /* 0x003fe20003800000 */
.L_x_1010:
[----:B------:R-:W-:Y:S05]  /*32dc0*/  BRA `(.L_x_1011) ;  /* 0xffffff8c00bc7947 */ /* 0x000fea000383ffff */
.L_x_754:
[----:B------:R-:W-:Y:S01]  /*32dd0*/  BSSY B0, `(.L_x_1012) ;  /* 0x0000007000007945 */ /* 0x000fe20003800000 */
[----:B------:R-:W-:Y:S02]  /*32de0*/  IMAD.MOV.U32 R12, RZ, RZ, 0x1 ;  /* 0x00000001ff0c7424 */ /* 0x000fe400078e00ff */
[----:B------:R-:W-:Y:S02]  /*32df0*/  IMAD.MOV.U32 R11, RZ, RZ, RZ ;  /* 0x000000ffff0b7224 */ /* 0x000fe400078e00ff */
[----:B------:R-:W-:-:S07]  /*32e00*/  IMAD.MOV.U32 R15, RZ, RZ, -0x1 ;  /* 0xffffffffff0f7424 */ /* 0x000fce00078e00ff */
[----:B------:R-:W-:Y:S05]  /*32e10*/  WARPSYNC.COLLECTIVE R15, `(.L_x_1013) ;  /* 0x000000000f087348 */ /* 0x000fea0003c00000 */
[----:B------:R0:W1:Y:S02]  /*32e20*/  SHFL.UP P6, R14, R13, R12, R11 ;  /* 0x0400000c0d0e7389 */ /* 0x00006400000c000b */
[----:B01----:R-:W-:Y:S01]  /*32e30*/  ENDCOLLECTIVE ;  /* 0x000000000000791b */ /* 0x003fe20003800000 */
.L_x_1013:
[----:B------:R-:W-:Y:S05]  /*32e40*/  BSYNC B0 ;  /* 0x0000000000007941 */ /* 0x000fea0003800000 */
.L_x_1012:
[----:B------:R-:W-:Y:S01]  /*32e50*/  SEL R14, R14, RZ, P1 ;  /* 0x000000ff0e0e7207 */ /* 0x000fe20000800000 */
[----:B------:R-:W-:Y:S02]  /*32e60*/  IMAD.MOV.U32 R12, RZ, RZ, 0x2 ;  /* 0x00000002ff0c7424 */ /* 0x000fe400078e00ff */
[----:B------:R-:W-:Y:S01]  /*32e70*/  IMAD.MOV.U32 R11, RZ, RZ, RZ ;  /* 0x000000ffff0b7224 */ /* 0x000fe200078e00ff */
[----:B------:R-:W-:Y:S01]  /*32e80*/  IADD3 R13, R13, R14, RZ ;  /* 0x0000000e0d0d7210 */ /* 0x000fe20007ffe0ff */
[----:B------:R-:W-:-:S07]  /*32e90*/  IMAD.MOV.U32 R15, RZ, RZ, -0x1 ;  /* 0xffffffffff0f7424 */ /* 0x000fce00078e00ff */
[----:B------:R-:W-:Y:S05]  /*32ea0*/  WARPSYNC.COLLECTIVE R15, `(.L_x_1014) ;  /* 0x000000000f087348 */ /* 0x000fea0003c00000 */
[----:B------:R0:W1:Y:S02]  /*32eb0*/  SHFL.UP P6, R14, R13, R12, R11 ;  /* 0x0400000c0d0e7389 */ /* 0x00006400000c000b */
[----:B01----:R-:W-:Y:S01]  /*32ec0*/  ENDCOLLECTIVE ;  /* 0x000000000000791b */ /* 0x003fe20003800000 */
.L_x_1014:
[----:B------:R-:W-:Y:S01]  /*32ed0*/  IMAD.MOV.U32 R12, RZ, RZ, 0x4 ;  /* 0x00000004ff0c7424 */ /* 0x000fe200078e00ff */
[----:B------:R-:W-:-:S04]  /*32ee0*/  SEL R2, R14, RZ, P2 ;  /* 0x000000ff0e027207 */ /* 0x000fc80001000000 */
[----:B------:R-:W-:-:S05]  /*32ef0*/  IADD3 R2, R13, R2, RZ ;  /* 0x000000020d027210 */ /* 0x000fca0007ffe0ff */
[----:B------:R-:W-:-:S07]  /*32f00*/  IMAD.MOV.U32 R13, RZ, RZ, R2 ;  /* 0x000000ffff0d7224 */ /* 0x000fce00078e0002 */
[----:B------:R-:W-:Y:S05]  /*32f10*/  WARPSYNC.COLLECTIVE R15, `(.L_x_1015) ;  /* 0x000000000f087348 */ /* 0x000fea0003c00000 */
[----:B------:R0:W1:Y:S02]  /*32f20*/  SHFL.UP P6, R14, R13, R12, R11 ;  /* 0x0400000c0d0e7389 */ /* 0x00006400000c000b */
[----:B01----:R-:W-:Y:S01]  /*32f30*/  ENDCOLLECTIVE ;  /* 0x000000000000791b */ /* 0x003fe20003800000 */
.L_x_1015:
[----:B------:R-:W-:Y:S01]  /*32f40*/  IMAD.MOV.U32 R12, RZ, RZ, 0x8 ;  /* 0x00000008ff0c7424 */ /* 0x000fe200078e00ff */
[----:B------:R-:W-:-:S05]  /*32f50*/  SEL R5, R14, RZ, P3 ;  /* 0x000000ff0e057207 */ /* 0x000fca0001800000 */
[----:B------:R-:W-:-:S05]  /*32f60*/  IMAD.IADD R5, R2, 0x1, R5 ;  /* 0x0000000102057824 */ /* 0x000fca00078e0205 */
[----:B------:R-:W-:-:S07]  /*32f70*/  MOV R13, R5 ;  /* 0x00000005000d7202 */ /* 0x000fce0000000f00 */
[----:B------:R-:W-:Y:S05]  /*32f80*/  WARPSYNC.COLLECTIVE R15, `(.L_x_1016) ;  /* 0x000000000f087348 */ /* 0x000fea0003c00000 */
[----:B------:R0:W1:Y:S02]  /*32f90*/  SHFL.UP P6, R14, R13, R12, R11 ;  /* 0x0400000c0d0e7389 */ /* 0x00006400000c000b */
[----:B01----:R-:W-:Y:S01]  /*32fa0*/  ENDCOLLECTIVE ;  /* 0x000000000000791b */ /* 0x003fe20003800000 */
.L_x_1016:
[----:B------:R-:W-:Y:S02]  /*32fb0*/  MOV R12, 0x10 ;  /* 0x00000010000c7802 */ /* 0x000fe40000000f00 */
[----:B------:R-:W-:-:S05]  /*32fc0*/  SEL R8, R14, RZ, P4 ;  /* 0x000000ff0e087207 */ /* 0x000fca0002000000 */
[----:B------:R-:W-:-:S04]  /*32fd0*/  IMAD.IADD R8, R5, 0x1, R8 ;  /* 0x0000000105087824 */ /* 0x000fc800078e0208 */
[----:B------:R-:W-:-:S07]  /*32fe0*/  IMAD.MOV.U32 R13, RZ, RZ, R8 ;  /* 0x000000ffff0d7224 */ /* 0x000fce00078e0008 */
[----:B------:R-:W-:Y:S05]  /*32ff0*/  WARPSYNC.COLLECTIVE R15, `(.L_x_1017) ;  /* 0x000000000f087348 */ /* 0x000fea0003c00000 */
[----:B------:R0:W1:Y:S02]  /*33000*/  SHFL.UP P6, R14, R13, R12, R11 ;  /* 0x0400000c0d0e7389 */ /* 0x00006400000c000b */
[----:B01----:R-:W-:Y:S01]  /*33010*/  ENDCOLLECTIVE ;  /* 0x000000000000791b */ /* 0x003fe20003800000 */
.L_x_1017:
[----:B------:R-:W-:Y:S01]  /*33020*/  IMAD.MOV.U32 R12, RZ, RZ, 0x1f ;  /* 0x0000001fff0c7424 */ /* 0x000fe200078e00ff */
[----:B------:R-:W-:Y:S02]  /*33030*/  MOV R11, 0x1f ;  /* 0x0000001f000b7802 */ /* 0x000fe40000000f00 */
[----:B------:R-:W-:-:S05]  /*33040*/  SEL R3, R14, RZ, P5 ;  /* 0x000000ff0e037207 */ /* 0x000fca0002800000 */
[----:B------:R-:W-:-:S04]  /*33050*/  IMAD.IADD R3, R8, 0x1, R3 ;  /* 0x0000000108037824 */ /* 0x000fc800078e0203 */
[----:B------:R-:W-:-:S07]  /*33060*/  IMAD.MOV.U32 R13, RZ, RZ, R3 ;  /* 0x000000ffff0d7224 */ /* 0x000fce00078e0003 */
[----:B------:R-:W-:Y:S05]  /*33070*/  WARPSYNC.COLLECTIVE R15, `(.L_x_1018) ;  /* 0x000000000f087348 */ /* 0x000fea0003c00000 */
[----:B------:R0:W1:Y:S02]  /*33080*/  SHFL.IDX P6, R14, R13, R12, R11 ;  /* 0x0000000c0d0e7389 */ /* 0x00006400000c000b */
[----:B01----:R-:W-:Y:S01]  /*33090*/  ENDCOLLECTIVE ;  /* 0x000000000000791b */ /* 0x003fe20003800000 */
.L_x_1018:
[----:B------:R-:W-:Y:S05]  /*330a0*/  BRA `(.L_x_1019) ;  /* 0xffffff8c00a87947 */ /* 0x000fea000383ffff */
.L_x_756:
[----:B------:R-:W-:Y:S01]  /*330b0*/  BSSY B0, `(.L_x_1020) ;  /* 0x0000006000007945 */ /* 0x000fe20003800000 */
[----:B------:R-:W-:Y:S01]  /*330c0*/  PLOP3.LUT P6, PT, P6, PT, PT, 0x8, 0x0 ;  /* 0x000000000000781c */ /* 0x000fe200037ce170 */
[----:B------:R-:W-:-:S12]  /*330d0*/  IMAD.MOV.U32 R15, RZ, RZ, -0x1 ;  /* 0xffffffffff0f7424 */ /* 0x000fd800078e00ff */
[----:B0-----:R-:W-:Y:S05]  /*330e0*/  WARPSYNC.COLLECTIVE R15, `(.L_x_1021) ;  /* 0x000000000f087348 */ /* 0x001fea0003c00000 */
[----:B------:R-:W-:Y:S01]  /*330f0*/  VOTE.ANY R14, PT, P6 ;  /* 0x00000000000e7806 */ /* 0x000fe200030e0100 */
[----:B0-----:R-:W-:Y:S06]  /*33100*/  ENDCOLLECTIVE ;  /* 0x000000000000791b */ /* 0x001fec0003800000 */
.L_x_1021:
[----:B------:R-:W-:Y:S05]  /*33110*/  BSYNC B0 ;  /* 0x0000000000007941 */ /* 0x000fea0003800000 */
.L_x_1020:
[----:B------:R-:W-:Y:S02]  /*33120*/  IMAD.MOV.U32 R8, RZ, RZ, R14 ;  /* 0x000000ffff087224 */ /* 0x000fe400078e000e */
[----:B------:R-:W-:Y:S02]  /*33130*/  IMAD.MOV.U32 R13, RZ, RZ, R7 ;  /* 0x000000ffff0d7224 */ /* 0x000fe400078e0007 */
[----:B------:R-:W0:Y:S01]  /*33140*/  POPC R5, R8 ;  /* 0x0000000800057309 */ /* 0x000e220000000000 */
[----:B------:R-:W-:Y:S02]  /*33150*/  IMAD.MOV.U32 R11, RZ, RZ, 0x1f ;  /* 0x0000001fff0b7424 */ /* 0x000fe400078e00ff */
[----:B------:R-:W-:Y:S01]  /*33160*/  IMAD.MOV.U32 R15, RZ, RZ, -0x1 ;  /* 0xffffffffff0f7424 */ /* 0x000fe200078e00ff */
[----:B0-----:R-:W-:-:S07]  /*33170*/  MOV R12, R5 ;  /* 0x00000005000c7202 */ /* 0x001fce0000000f00 */
[----:B------:R-:W-:Y:S05]  /*33180*/  WARPSYNC.COLLECTIVE R15, `(.L_x_1022) ;  /* 0x000000000f087348 */ /* 0x000fea0003c00000 */
[----:B------:R0:W1:Y:S02]  /*33190*/  SHFL.IDX P6, R14, R13, R12, R11 ;  /* 0x0000000c0d0e7389 */ /* 0x00006400000c000b */
[----:B01----:R-:W-:Y:S01]  /*331a0*/  ENDCOLLECTIVE ;  /* 0x000000000000791b */ /* 0x003fe20003800000 */
.L_x_1022:
[----:B------:R-:W-:Y:S01]  /*331b0*/  MOV R13, R4 ;  /* 0x00000004000d7202 */ /* 0x000fe20000000f00 */
[----:B------:R-:W-:-:S07]  /*331c0*/  IMAD.MOV.U32 R7, RZ, RZ, R14 ;  /* 0x000000ffff077224 */ /* 0x000fce00078e000e */
[----:B------:R-:W-:Y:S05]  /*331d0*/  WARPSYNC.COLLECTIVE R15, `(.L_x_1023) ;  /* 0x000000000f087348 */ /* 0x000fea0003c00000 */
[----:B------:R0:W1:Y:S02]  /*331e0*/  SHFL.IDX P6, R14, R13, R12, R11 ;  /* 0x0000000c0d0e7389 */ /* 0x00006400000c000b */
[----:B01----:R-:W-:Y:S01]  /*331f0*/  ENDCOLLECTIVE ;  /* 0x000000000000791b */ /* 0x003fe20003800000 */
.L_x_1023:
[----:B------:R-:W-:Y:S01]  /*33200*/  IMAD.MOV.U32 R4, RZ, RZ, R14 ;  /* 0x000000ffff047224 */ /* 0x000fe200078e000e */
[----:B------:R-:W-:Y:S06]  /*33210*/  BRA `(.L_x_1024) ;  /* 0xffffff8c00887947 */ /* 0x000fec000383ffff */
.L_x_758:
[----:B------:R-:W-:Y:S01]  /*33220*/  BSSY B0, `(.L_x_1025) ;  /* 0x0000007000007945 */ /* 0x000fe20003800000 */
[----:B------:R-:W-:Y:S01]  /*33230*/  IMAD.MOV.U32 R13, RZ, RZ, R3 ;  /* 0x000000ffff0d7224 */ /* 0x000fe200078e0003 */
[----:B------:R-:W-:Y:S01]  /*33240*/  MOV R15, 0xffffffff ;  /* 0xffffffff000f7802 */ /* 0x000fe20000000f00 */
[----:B------:R-:W-:-:S07]  /*33250*/  IMAD.MOV.U32 R11, RZ, RZ, 0x1f ;  /* 0x0000001fff0b7424 */ /* 0x000fce00078e00ff */
[----:B0123--:R-:W-:Y:S05]  /*33260*/  WARPSYNC.COLLECTIVE R15, `(.L_x_1026) ;  /* 0x000000000f087348 */ /* 0x00ffea0003c00000 */
[----:B------:R4:W0:Y:S02]  /*33270*/  SHFL.IDX P6, R14, R13, R12, R11 ;  /* 0x0000000c0d0e7389 */ /* 0x00082400000c000b */
[----:B01234-:R-:W-:Y:S01]  /*33280*/  ENDCOLLECTIVE ;  /* 0x000000000000791b */ /* 0x01ffe20003800000 */
.L_x_1026:
[----:B------:R-:W-:Y:S05]  /*33290*/  BSYNC B0 ;  /* 0x0000000000007941 */ /* 0x000fea0003800000 */
.L_x_1025:
[----:B------:R-:W-:Y:S01]  /*332a0*/  IMAD.MOV.U32 R16, RZ, RZ, R14 ;  /* 0x000000ffff107224 */ /* 0x000fe200078e000e */
[----:B------:R-:W-:Y:S06]  /*332b0*/  BRA `(.L_x_757) ;  /* 0xffffff8c00787947 */ /* 0x000fec000383ffff */
.L_x_762:
[----:B0-----:R0:W1:Y:S02]  /*332c0*/  SYNCS.PHASECHK.TRANS64.TRYWAIT P0, [R4+URZ+0x29820], R0 ;  /* 0x02982000040075a7 */ /* 0x001064000800017f */
[----:B-1----:R-:W-:Y:S05]  /*332d0*/  @!P0 NANOSLEEP.SYNCS 0x989680 ;  /* 0x009896800000895d */ /* 0x002fea0003900000 */
[----:B------:R-:W1:Y:S02]  /*332e0*/  @!P0 SYNCS.PHASECHK.TRANS64 P0, [R4+URZ+0x29820], R0 ;  /* 0x02982000040085a7 */ /* 0x000e64000800007f */
[----:B-1----:R-:W-:Y:S05]  /*332f0*/  @!P0 BRA `(.L_x_762) ;  /* 0xfffffffc00f08947 */ /* 0x002fea000383ffff */
[----:B------:R-:W-:Y:S05]  /*33300*/  BRA `(.L_x_1027) ;  /* 0xffffff9000d87947 */ /* 0x000fea000383ffff */
.L_x_763:
[----:B------:R-:W1:Y:S01]  /*33310*/  S2R R2, SR_TID.X ;  /* 0x0000000000027919 */ /* 0x000e620000002100 */
[----:B------:R-:W-:Y:S01]  /*33320*/  BSSY B0, `(.L_x_1028) ;  /* 0x000000a000007945 */ /* 0x000fe20003800000 */
[----:B------:R-:W-:Y:S01]  /*33330*/  IMAD.MOV.U32 R12, RZ, RZ, RZ ;  /* 0x000000ffff0c7224 */ /* 0x000fe200078e00ff */
[----:B------:R-:W-:Y:S01]  /*33340*/  MOV R11, 0x1f ;  /* 0x0000001f000b7802 */ /* 0x000fe20000000f00 */
[----:B------:R-:W-:Y:S01]  /*33350*/  IMAD.MOV.U32 R15, RZ, RZ, -0x1 ;  /* 0xffffffffff0f7424 */ /* 0x000fe200078e00ff */
[----:B-1----:R-:W-:-:S04]  /*33360*/  SHF.R.U32.HI R2, RZ, 0x5, R2 ;  /* 0x00000005ff027819 */ /* 0x002fc80000011602 */
[----:B------:R-:W-:-:S05]  /*33370*/  LOP3.LUT R2, R2, 0x3, RZ, 0xc0, !PT ;  /* 0x0000000302027812 */ /* 0x000fca00078ec0ff */
[----:B------:R-:W-:-:S07]  /*33380*/  IMAD.MOV.U32 R13, RZ, RZ, R2 ;  /* 0x000000ffff0d7224 */ /* 0x000fce00078e0002 */
[----:B0-----:R-:W-:Y:S05]  /*33390*/  WARPSYNC.COLLECTIVE R15, `(.L_x_1029) ;  /* 0x000000000f087348 */ /* 0x001fea0003c00000 */
[----:B------:R1:W2:Y:S02]  /*333a0*/  SHFL.IDX P6, R14, R13, R12, R11 ;  /* 0x0000000c0d0e7389 */ /* 0x0002a400000c000b */
[----:B012---:R-:W-:Y:S01]  /*333b0*/  ENDCOLLECTIVE ;  /* 0x000000000000791b */ /* 0x007fe20003800000 */
.L_x_1029:
[----:B------:R-:W-:Y:S05]  /*333c0*/  BSYNC B0 ;  /* 0x0000000000007941 */ /* 0x000fea0003800000 */
.L_x_1028:
[----:B------:R-:W-:Y:S05]  /*333d0*/  BRA `(.L_x_1030) ;  /* 0xffffff9000c07947 */ /* 0x000fea000383ffff */
.L_x_764:
[----:B------:R-:W-:Y:S01]  /*333e0*/  BSSY B0, `(.L_x_1031) ;  /* 0x0000006000007945 */ /* 0x000fe20003800000 */
[----:B------:R-:W-:-:S07]  /*333f0*/  IMAD.MOV.U32 R15, RZ, RZ, -0x1 ;  /* 0xffffffffff0f7424 */ /* 0x000fce00078e00ff */
[----:B0-----:R-:W-:Y:S05]  /*33400*/  WARPSYNC.COLLECTIVE R15, `(.L_x_1032) ;  /* 0x000000000f0c7348 */ /* 0x001fea0003c00000 */
[----:B------:R-:W-:Y:S02]  /*33410*/  ELECT P6, UR62, PT ;  /* 0x00000000003e782f */ /* 0x000fe400038c0000 */
[----:B------:R-:W-:Y:S01]  /*33420*/  MOV R14, UR62 ;  /* 0x0000003e000e7c02 */ /* 0x000fe20008000f00 */
[----:B0-----:R-:W-:Y:S10]  /*33430*/  ENDCOLLECTIVE ;  /* 0x000000000000791b */ /* 0x001ff40003800000 */
.L_x_1032:
[----:B------:R-:W-:Y:S05]  /*33440*/  BSYNC B0 ;  /* 0x0000000000007941 */ /* 0x000fea0003800000 */
.L_x_1031:
[----:B------:R-:W-:Y:S05]  /*33450*/  BRA `(.L_x_1033) ;  /* 0xffffff9000b47947 */ /* 0x000fea000383ffff */
.L_x_766:
[----:B0-----:R0:W1:Y:S02]  /*33460*/  SYNCS.PHASECHK.TRANS64.TRYWAIT P1, [R5+URZ+0x29840], R0 ;  /* 0x02984000050075a7 */ /* 0x001064000802017f */
[----:B-1----:R-:W-:Y:S05]  /*33470*/  @!P1 NANOSLEEP.SYNCS 0x989680 ;  /* 0x009896800000995d */ /* 0x002fea0003900000 */
[----:B------:R-:W1:Y:S02]  /*33480*/  @!P1 SYNCS.PHASECHK.TRANS64 P1, [R5+URZ+0x29840], R0 ;  /* 0x02984000050095a7 */ /* 0x000e64000802007f */
[----:B-1----:R-:W-:Y:S05]  /*33490*/  @!P1 BRA `(.L_x_766) ;  /* 0xfffffffc00f09947 */ /* 0x002fea000383ffff */
[----:B------:R-:W-:Y:S05]  /*334a0*/  BRA `(.L_x_1034) ;  /* 0xffffff9000d47947 */ /* 0x000fea000383ffff */
.L_x_768:
[----:B-1----:R1:W2:Y:S02]  /*334b0*/  SYNCS.PHASECHK.TRANS64.TRYWAIT P1, [R23+URZ+0x29840], R2 ;  /* 0x02984002170075a7 */ /* 0x0022a4000802017f */
[----:B--2---:R-:W-:Y:S05]  /*334c0*/  @!P1 NANOSLEEP.SYNCS 0x989680 ;  /* 0x009896800000995d */ /* 0x004fea0003900000 */
[----:B------:R-:W2:Y:S02]  /*334d0*/  @!P1 SYNCS.PHASECHK.TRANS64 P1, [R23+URZ+0x29840], R2 ;  /* 0x02984002170095a7 */ /* 0x000ea4000802007f */
[----:B--2---:R-:W-:Y:S05]  /*334e0*/  @!P1 BRA `(.L_x_768) ;  /* 0xfffffffc00f09947 */ /* 0x004fea000383ffff */
[----:B------:R-:W-:Y:S05]  /*334f0*/  BRA `(.L_x_1035) ;  /* 0xffffff9000e07947 */ /* 0x000fea000383ffff */
.L_x_770:
[----:B--2---:R2:W3:Y:S02]  /*33500*/  SYNCS.PHASECHK.TRANS64.TRYWAIT P1, [R5+URZ+0x29860], R0 ;  /* 0x02986000050075a7 */ /* 0x0044e4000802017f */
[----:B---3--:R-:W-:Y:S05]  /*33510*/  @!P1 NANOSLEEP.SYNCS 0x989680 ;  /* 0x009896800000995d */ /* 0x008fea0003900000 */
[----:B------:R-:W3:Y:S02]  /*33520*/  @!P1 SYNCS.PHASECHK.TRANS64 P1, [R5+URZ+0x29860], R0 ;  /* 0x02986000050095a7 */ /* 0x000ee4000802007f */
[----:B---3--:R-:W-:Y:S05]  /*33530*/  @!P1 BRA `(.L_x_770) ;  /* 0xfffffffc00f09947 */ /* 0x008fea000383ffff */
[----:B------:R-:W-:Y:S05]  /*33540*/  BRA `(.L_x_1036) ;  /* 0xffffff9000dc7947 */ /* 0x000fea000383ffff */
.L_x_772:
[----:B---3--:R3:W4:Y:S02]  /*33550*/  SYNCS.PHASECHK.TRANS64.TRYWAIT P1, [R23+URZ+0x29860], R2 ;  /* 0x02986002170075a7 */ /* 0x008724000802017f */
[----:B----4-:R-:W-:Y:S05]  /*33560*/  @!P1 NANOSLEEP.SYNCS 0x989680 ;  /* 0x009896800000995d */ /* 0x010fea0003900000 */
[----:B------:R-:W4:Y:S02]  /*33570*/  @!P1 SYNCS.PHASECHK.TRANS64 P1, [R23+URZ+0x29860], R2 ;  /* 0x02986002170095a7 */ /* 0x000f24000802007f */
[----:B----4-:R-:W-:Y:S05]  /*33580*/  @!P1 BRA `(.L_x_772) ;  /* 0xfffffffc00f09947 */ /* 0x010fea000383ffff */
[----:B------:R-:W-:Y:S05]  /*33590*/  BRA `(.L_x_1037) ;  /* 0xffffff9000d87947 */ /* 0x000fea000383ffff */
.L_x_774:
[----:B----4-:R4:W0:Y:S02]  /*335a0*/  SYNCS.PHASECHK.TRANS64.TRYWAIT P1, [R5+URZ+0x29880], R0 ;  /* 0x02988000050075a7 */ /* 0x010824000802017f */
[----:B0-----:R-:W-:Y:S05]  /*335b0*/  @!P1 NANOSLEEP.SYNCS 0x989680 ;  /* 0x009896800000995d */ /* 0x001fea0003900000 */
[----:B------:R-:W0:Y:S02]  /*335c0*/  @!P1 SYNCS.PHASECHK.TRANS64 P1, [R5+URZ+0x29880], R0 ;  /* 0x02988000050095a7 */ /* 0x000e24000802007f */
[----:B0-----:R-:W-:Y:S05]  /*335d0*/  @!P1 BRA `(.L_x_774) ;  /* 0xfffffffc00f09947 */ /* 0x001fea000383ffff */
[----:B------:R-:W-:Y:S05]  /*335e0*/  BRA `(.L_x_1038) ;  /* 0xffffff9000d47947 */ /* 0x000fea000383ffff */
.L_x_1039:
        /* <DEDUP_REMOVED lines=9> */
.L_x_3316:


//--------------------- .text._ZN7cutlass13device_kernelIN5flash11enable_sm90INS1_16FlashAttnFwdSm90INS1_25CollectiveMainloopFwdSm90ILi2EN4cute5tupleIJNS5_1CILi1EEES8_S8_EEENS6_IJNS7_ILi128EEESA_NS7_ILi192EEEEEELi128ENS_12float_e4m3_tEfNS_4arch4Sm90ELb0ELb1ELb1ELb0ELb1ELb0ELb0ELb1ELb1ELb1ELb1ELb0EEENS1_21CollectiveEpilogueFwdINS6_IJSA_SA_SA_EEES9_NS_10bfloat16_tESF_Li256ELb0ELb1ELb1ELb1EEENS1_19SingleTileSchedulerILb0ELb1ELb1ELi128EEEEEEEEEvNT_6ParamsE --------------------------
	.section	.text._ZN7cutlass13device_kernelIN5flash11enable_sm90INS1_16FlashAttnFwdSm90INS1_25CollectiveMainloopFwdSm90ILi2EN4cute5tupleIJNS5_1CILi1EEES8_S8_EEENS6_IJNS7_ILi128EEESA_NS7_ILi192EEEEEELi128ENS_12float_e4m3_tEfNS_4arch4Sm90ELb0ELb1ELb1ELb0ELb1ELb0ELb0ELb1ELb1ELb1ELb1ELb0EEENS1_21CollectiveEpilogueFwdINS6_IJSA_SA_SA_EEES9_NS_10bfloat16_tESF_Li256ELb0ELb1ELb1ELb1EEENS1_19SingleTileSchedulerILb0ELb1ELb1ELi128EEEEEEEEEvNT_6ParamsE,"ax",@progbits
	.align	128
.text._ZN7cutlass13device_kernelIN5flash11enable_sm90INS1_16FlashAttnFwdSm90INS1_25CollectiveMainloopFwdSm90ILi2EN4cute5tupleIJNS5_1CILi1EEES8_S8_EEENS6_IJNS7_ILi128EEESA_NS7_ILi192EEEEEELi128ENS_12float_e4m3_tEfNS_4arch4Sm90ELb0ELb1ELb1ELb0ELb1ELb0ELb0ELb1ELb1ELb1ELb1ELb0EEENS1_21CollectiveEpilogueFwdINS6_IJSA_SA_SA_EEES9_NS_10bfloat16_tESF_Li256ELb0ELb1ELb1ELb1EEENS1_19SingleTileSchedulerILb0ELb1ELb1ELi128EEEEEEEEEvNT_6ParamsE:
        .type           _ZN7cutlass13device_kernelIN5flash11enable_sm90INS1_16FlashAttnFwdSm90INS1_25CollectiveMainloopFwdSm90ILi2EN4cute5tupleIJNS5_1CILi1EEES8_S8_EEENS6_IJNS7_ILi128EEESA_NS7_ILi192EEEEEELi128ENS_12float_e4m3_tEfNS_4arch4Sm90ELb0ELb1ELb1ELb0ELb1ELb0ELb0ELb1ELb1ELb1ELb1ELb0EEENS1_21CollectiveEpilogueFwdINS6_IJSA_SA_SA_EEES9_NS_10bfloat16_tESF_Li256ELb0ELb1ELb1ELb1EEENS1_19SingleTileSchedulerILb0ELb1ELb1ELi128EEEEEEEEEvNT_6ParamsE,@function
        .size           _ZN7cutlass13device_kernelIN5flash11enable_sm90INS1_16FlashAttnFwdSm90INS1_25CollectiveMainloopFwdSm90ILi2EN4cute5tupleIJNS5_1CILi1EEES8_S8_EEENS6_IJNS7_ILi128EEESA_NS7_ILi192EEEEEELi128ENS_12float_e4m3_tEfNS_4arch4Sm90ELb0ELb1ELb1ELb0ELb1ELb0ELb0ELb1ELb1ELb1ELb1ELb0EEENS1_21CollectiveEpilogueFwdINS6_IJSA_SA_SA_EEES9_NS_10bfloat16_tESF_Li256ELb0ELb1ELb1ELb1EEENS1_19SingleTileSchedulerILb0ELb1ELb1ELi128EEEEEEEEEvNT_6ParamsE,(.L_x_3317 - _ZN7cutlass13device_kernelIN5flash11enable_sm90INS1_16FlashAttnFwdSm90INS1_25CollectiveMainloopFwdSm90ILi2EN4cute5tupleIJNS5_1CILi1EEES8_S8_EEENS6_IJNS7_ILi128EEESA_NS7_ILi192EEEEEELi128ENS_12float_e4m3_tEfNS_4arch4Sm90ELb0ELb1ELb1ELb0ELb1ELb0ELb0ELb1ELb1ELb1ELb1ELb0EEENS1_21CollectiveEpilogueFwdINS6_IJSA_SA_SA_EEES9_NS_10bfloat16_tESF_Li256ELb0ELb1ELb1ELb1EEENS1_19SingleTileSchedulerILb0ELb1ELb1ELi128EEEEEEEEEvNT_6ParamsE)
        .other          _ZN7cutlass13device_kernelIN5flash11enable_sm90INS1_16FlashAttnFwdSm90INS1_25CollectiveMainloopFwdSm90ILi2EN4cute5tupleIJNS5_1CILi1EEES8_S8_EEENS6_IJNS7_ILi128EEESA_NS7_ILi192EEEEEELi128ENS_12float_e4m3_tEfNS_4arch4Sm90ELb0ELb1ELb1ELb0ELb1ELb0ELb0ELb1ELb1ELb1ELb1ELb0EEENS1_21CollectiveEpilogueFwdINS6_IJSA_SA_SA_EEES9_NS_10bfloat16_tESF_Li256ELb0ELb1ELb1ELb1EEENS1_19SingleTileSchedulerILb0ELb1ELb1ELi128EEEEEEEEEvNT_6ParamsE,@"STO_CUDA_ENTRY STV_DEFAULT"
_ZN7cutlass13device_kernelIN5flash11enable_sm90INS1_16FlashAttnFwdSm90INS1_25CollectiveMainloopFwdSm90ILi2EN4cute5tupleIJNS5_1CILi1EEES8_S8_EEENS6_IJNS7_ILi128EEESA_NS7_ILi192EEEEEELi128ENS_12float_e4m3_tEfNS_4arch4Sm90ELb0ELb1ELb1ELb0ELb1ELb0ELb0ELb1ELb1ELb1ELb1ELb0EEENS1_21CollectiveEpilogueFwdINS6_IJSA_SA_SA_EEES9_NS_10bfloat16_tESF_Li256ELb0ELb1ELb1ELb1EEENS1_19SingleTileSchedulerILb0ELb1ELb1ELi128EEEEEEEEEvNT_6ParamsE:
        /* <DEDUP_REMOVED lines=45> */
.L_x_1040:
        /* <DEDUP_REMOVED lines=22> */
.L_x_1041:
        /* <DEDUP_REMOVED lines=18> */
.L_x_1042:
        /* <DEDUP_REMOVED lines=22> */
.L_x_1043:
[----:B------:R-:W5:Y:S01]  /*06b0*/  SHFL.IDX PT, R2, R0, RZ, 0x1f ;  /* 0x00001fff00027589 */ /* 0x000f6200000e0000 */
[----:B------:R-:W-:Y:S01]  /*06c0*/  R2UR UR9, R3 ;  /* 0x00000000030972ca */ /* 0x000fe200000e0000 */
        /* <DEDUP_REMOVED lines=21> */
.L_x_1044:
[----:B------:R-:W-:Y:S01]  /*0820*/  UISETP.NE.AND UP0, UPT, UR9, URZ, UPT ;  /* 0x0000003f0900728c */ /* 0x000fe2000bf05270 */
[----:B------:R-:W-:Y:S01]  /*0830*/  NOP ;  /* 0x0000000000007918 */ /* 0x000fe20000000000 */
[----:B------:R-:W-:Y:S01]  /*0840*/  UMOV UR40, 0x1 ;  /* 0x0000000100287882 */ /* 0x000fe20000000000 */
[----:B------:R-:W-:Y:S01]  /*0850*/  ULDC.64 UR42, c[0x0][0x208] ;  /* 0x00008200002a7ab9 */ /* 0x000fe20000000a00 */
[----:B------:R-:W-:Y:S01]  /*0860*/  USEL UR40, UR40, 0x2, !UP0 ;  /* 0x0000000228287887 */ /* 0x000fe2000c000000 */
[----:B------:R-:W-:Y:S01]  /*0870*/  BSSY B6, `(.L_x_1045) ;  /* 0x00015a6000067945 */ /* 0x000fe20003800000 */
[----:B0-234-:R-:W-:Y:S01]  /*0880*/  BAR.SYNC.DEFER_BLOCKING 0x0 ;  /* 0x0000000000007b1d */ /* 0x01dfe20000010000 */
[----:B------:R-:W-:-:S13]  /*0890*/  PLOP3.LUT P0, PT, PT, PT, UP0, 0x80, 0x0 ;  /* 0x000000000000781c */ /* 0x000fda0003f0f008 */
[----:B------:R-:W-:Y:S05]  /*08a0*/  @!P0 BRA `(.L_x_1046) ;  /* 0x0000011000e08947 */ /* 0x000fea0003800000 */
.L_x_1047:
[----:B------:R-:W-:-:S08]  /*08b0*/  NOP ;  /* 0x0000000000007918 */ /* 0x000fd00000000000 */
[----:B------:R-:W0:Y:S02]  /*08c0*/  USETMAXREG.TRY_ALLOC.CTAPOOL UP0, 0xe8 ;  /* 0x000000e8000079c8 */ /* 0x000e240008000600 */
[----:B0-----:R-:W-:-:S13]  /*08d0*/  PLOP3.LUT P0, PT, PT, PT, UP0, 0x80, 0x0 ;  /* 0x000000000000781c */ /* 0x001fda0003f0f008 */
[----:B------:R-:W-:Y:S05]  /*08e0*/  @!P0 BRA `(.L_x_1047) ;  /* 0xfffffffc00f08947 */ /* 0x000fea000383ffff */
[----:B------:R-:W0:Y:S01]  /*08f0*/  LDC R2, c[0x0][0xc50] ;  /* 0x00031400ff027b82 */ /* 0x000e220000000800 */
[----:B------:R-:W-:-:S07]  /*0900*/  LOP3.LUT R4, R25, 0xffffff80, RZ, 0xc0, !PT ;  /* 0xffffff8019047812 */ /* 0x000fce00078ec0ff */
[----:B------:R-:W-:Y:S08]  /*0910*/  BAR.ARV 0x8, 0x180 ;  /* 0x0206000000007b1d */ /* 0x000ff00000002000 */
[----:B-1----:R-:W1:Y:S01]  /*0920*/  S2UR UR4, SR_CTAID.Y ;  /* 0x00000000000479c3 */ /* 0x002e620000002600 */
[----:B------:R-:W-:-:S07]  /*0930*/  ISETP.NE.AND P0, PT, R4, 0x80, PT ;  /* 0x000000800400780c */ /* 0x000fce0003f05270 */
[----:B------:R-:W2:Y:S08]  /*0940*/  S2UR UR39, SR_CTAID.Z ;  /* 0x00000000002779c3 */ /* 0x000eb00000002700 */
[----:B------:R-:W-:Y:S06]  /*0950*/  @!P0 BAR.ARV 0x9, 0x100 ;  /* 0x0244000000008b1d */ /* 0x000fec0000002000 */
[----:B0-----:R-:W-:Y:S01]  /*0960*/  ISETP.NE.AND P1, PT, R2, 0x1, PT ;  /* 0x000000010200780c */ /* 0x001fe20003f25270 */
[----:B-1----:R-:W-:Y:S01]  /*0970*/  IMAD.U32 R17, RZ, RZ, UR4 ;  /* 0x00000004ff117e24 */ /* 0x002fe2000f8e00ff */
[----:B--2---:R-:W-:-:S11]  /*0980*/  ISETP.LE.AND P0, PT, RZ, UR39, PT ;  /* 0x00000027ff007c0c */ /* 0x004fd6000bf03270 */
[----:B------:R-:W0:Y:S08]  /*0990*/  @P1 LDC R0, c[0x0][0xc54] ;  /* 0x00031500ff001b82 */ /* 0x000e300000000800 */
[----:B------:R-:W1:Y:S01]  /*09a0*/  @P1 LDC R3, c[0x0][0xc58] ;  /* 0x00031600ff031b82 */ /* 0x000e620000000800 */
[----:B0-----:R-:W-:-:S05]  /*09b0*/  @P1 IMAD.HI.U32 R0, R0, UR4, RZ ;  /* 0x0000000400001c27 */ /* 0x001fca000f8e00ff */
[----:B-1----:R-:W-:-:S05]  /*09c0*/  @P1 SHF.R.U32.HI R17, RZ, R3, R0 ;  /* 0x00000003ff111219 */ /* 0x002fca0000011600 */
[----:B------:R-:W-:-:S04]  /*09d0*/  IMAD.MOV R3, RZ, RZ, -R17 ;  /* 0x000000ffff037224 */ /* 0x000fc800078e0a11 */
[----:B------:R-:W-:Y:S01]  /*09e0*/  IMAD R18, R2, R3, UR4 ;  /* 0x0000000402127e24 */ /* 0x000fe2000f8e0203 */
[----:B------:R-:W-:Y:S06]  /*09f0*/  @!P0 BRA `(.L_x_1048) ;  /* 0x0000015800348947 */ /* 0x000fec0003800000 */
[----:B------:R-:W2:Y:S01]  /*0a00*/  LDL.LU R6, [R1] ;  /* 0x0000000001067983 */ /* 0x000ea20000300800 */
[----:B------:R-:W0:Y:S01]  /*0a10*/  LDC R22, c[0x0][0x448] ;  /* 0x00011200ff167b82 */ /* 0x000e220000000800 */
[----:B------:R-:W-:Y:S01]  /*0a20*/  USHF.R.S32.HI UR38, URZ, 0x1f, UR39 ;  /* 0x0000001f3f267899 */ /* 0x000fe20008011427 */
[----:B------:R-:W-:Y:S01]  /*0a30*/  VIADD R90, R25, 0xffffff80 ;  /* 0xffffff80195a7836 */ /* 0x000fe20000000000 */
[----:B------:R-:W1:Y:S05]  /*0a40*/  S2R R88, SR_CTAID.X ;  /* 0x0000000000587919 */ /* 0x000e6a0000002500 */
[----:B------:R-:W3:Y:S08]  /*0a50*/  LDC.64 R10, c[0x0][0x9e0] ;  /* 0x00027800ff0a7b82 */ /* 0x000ef00000000a00 */
[----:B------:R-:W4:Y:S01]  /*0a60*/  LDC.64 R2, c[0x0][0x418] ;  /* 0x00010600ff027b82 */ /* 0x000f220000000a00 */
[----:B0-----:R-:W-:-:S07]  /*0a70*/  ISETP.NE.AND P2, PT, R22, 0x1, PT ;  /* 0x000000011600780c */ /* 0x001fce0003f45270 */
[----:B------:R-:W0:Y:S01]  /*0a80*/  LDC R89, c[0x0][0x288] ;  /* 0x0000a200ff597b82 */ /* 0x000e220000000800 */
[----:B---3--:R-:W-:-:S07]  /*0a90*/  ISETP.GE.AND P1, PT, R11, 0x1, PT ;  /* 0x000000010b00780c */ /* 0x008fce0003f26270 */
[----:B------:R-:W3:Y:S01]  /*0aa0*/  LDC R16, c[0x0][0x424] ;  /* 0x00010900ff107b82 */ /* 0x000ee20000000800 */
[----:B-1----:R-:W-:-:S04]  /*0ab0*/  IMAD.SHL.U32 R88, R88, 0x80, RZ ;  /* 0x0000008058587824 */ /* 0x002fc800078e00ff */
[----:B------:R-:W-:Y:S01]  /*0ac0*/  @P2 VIADD R0, R88, 0x7f ;  /* 0x0000007f58002836 */ /* 0x000fe20000000000 */
[----:B----4-:R-:W-:Y:S02]  /*0ad0*/  ISETP.NE.U32.AND P0, PT, R2, RZ, PT ;  /* 0x000000ff0200720c */ /* 0x010fe40003f05070 */
[----:B------:R-:W1:Y:S02]  /*0ae0*/  @P2 LDC R5, c[0x0][0x44c] ;  /* 0x00011300ff052b82 */ /* 0x000e640000000800 */
[----:B------:R-:W-:-:S06]  /*0af0*/  ISETP.NE.AND.EX P0, PT, R3, RZ, PT, P0 ;  /* 0x000000ff0300720c */ /* 0x000fcc0003f05300 */
[----:B------:R-:W4:Y:S01]  /*0b00*/  @P2 LDC R7, c[0x0][0x450] ;  /* 0x00011400ff072b82 */ /* 0x000f220000000800 */
[----:B0-----:R-:W-:-:S07]  /*0b10*/  IADD3 R3, -R89, 0x1, RZ ;  /* 0x0000000159037810 */ /* 0x001fce0007ffe1ff */
[----:B------:R-:W0:Y:S01]  /*0b20*/  LDC R9, c[0x0][0x2f0] ;  /* 0x0000bc00ff097b82 */ /* 0x000e220000000800 */
[----:B---3--:R-:W-:Y:S01]  /*0b30*/  SEL R16, R16, 0x1, P0 ;  /* 0x0000000110107807 */ /* 0x008fe20000000000 */
[----:B-1----:R-:W-:-:S04]  /*0b40*/  @P2 IMAD.HI.U32 R2, R0, R5, RZ ;  /* 0x0000000500022227 */ /* 0x002fc800078e00ff */
[----:B------:R-:W-:Y:S01]  /*0b50*/  VIADD R0, R88, 0x7f ;  /* 0x0000007f58007836 */ /* 0x000fe20000000000 */
[----:B----4-:R-:W-:Y:S01]  /*0b60*/  @P2 SHF.R.U32.HI R0, RZ, R7, R2 ;  /* 0x00000007ff002219 */ /* 0x010fe20000011602 */
[----:B0-----:R-:W-:-:S04]  /*0b70*/  IMAD R3, R16, R9, R3 ;  /* 0x0000000910037224 */ /* 0x001fc800078e0203 */
[----:B------:R-:W-:-:S04]  /*0b80*/  IMAD.IADD R3, R3, 0x1, R0 ;  /* 0x0000000103037824 */ /* 0x000fc800078e0200 */
[----:B------:R-:W-:Y:S01]  /*0b90*/  IMAD.IADD R0, R3, 0x1, R10 ;  /* 0x0000000103007824 */ /* 0x000fe200078e020a */
[----:B--2---:R-:W-:-:S04]  /*0ba0*/  LOP3.LUT R6, R6, 0xfffffffd, RZ, 0xc0, !PT ;  /* 0xfffffffd06067812 */ /* 0x004fc800078ec0ff */
[----:B------:R-:W-:-:S04]  /*0bb0*/  @P2 LOP3.LUT R6, R6, 0x2, RZ, 0xfc, !PT ;  /* 0x0000000206062812 */ /* 0x000fc800078efcff */
[----:B------:R-:W-:-:S04]  /*0bc0*/  LOP3.LUT R6, R6, 0xfffffffe, RZ, 0xc0, !PT ;  /* 0xfffffffe06067812 */ /* 0x000fc800078ec0ff */
[----:B------:R-:W-:-:S05]  /*0bd0*/  @P1 LOP3.LUT R6, R6, 0x1, RZ, 0xfc, !PT ;  /* 0x0000000106061812 */ /* 0x000fca00078efcff */
[----:B------:R0:W-:Y:S01]  /*0be0*/  STL [R1], R6 ;  /* 0x0000000601007387 */ /* 0x0001e20000100800 */
[----:B------:R-:W-:Y:S05]  /*0bf0*/  @!P1 BRA `(.L_x_1049) ;  /* 0x0000000000409947 */ /* 0x000fea0003800000 */
[C---:B------:R-:W-:Y:S01]  /*0c00*/  ISETP.GT.AND P0, PT, R3.reuse, RZ, PT ;  /* 0x000000ff0300720c */ /* 0x040fe20003f04270 */
[----:B------:R-:W-:-:S12]  /*0c10*/  VIADD R2, R3, 0xffffffff ;  /* 0xffffffff03027836 */ /* 0x000fd80000000000 */
[----:B------:R-:W-:Y:S05]  /*0c20*/  @P0 BRA `(.L_x_1050) ;  /* 0x00000000001c0947 */ /* 0x000fea0003800000 */
[----:B------:R-:W-:Y:S01]  /*0c30*/  ISETP.NE.AND P0, PT, R11, 0x1, PT ;  /* 0x000000010b00780c */ /* 0x000fe20003f05270 */
[----:B------:R-:W-:-:S12]  /*0c40*/  IMAD.MOV R3, RZ, RZ, -R3 ;  /* 0x000000ffff037224 */ /* 0x000fd800078e0a03 */
[----:B------:R-:W1:Y:S02]  /*0c50*/  @P0 LDC.64 R4, c[0x0][0x9e8] ;  /* 0x00027a00ff040b82 */ /* 0x000e640000000a00 */
[----:B-1----:R-:W-:-:S05]  /*0c60*/  @P0 IMAD.HI.U32 R2, R3, R4, RZ ;  /* 0x0000000403020227 */ /* 0x002fca00078e00ff */
[----:B------:R-:W-:-:S04]  /*0c70*/  @P0 SHF.R.U32.HI R3, RZ, R5, R2 ;  /* 0x00000005ff030219 */ /* 0x000fc80000011602 */
[----:B------:R-:W-:Y:S01]  /*0c80*/  LOP3.LUT R2, RZ, R3, RZ, 0x33, !PT ;  /* 0x00000003ff027212 */ /* 0x000fe200078e33ff */
[----:B------:R-:W-:Y:S06]  /*0c90*/  BRA `(.L_x_1051) ;  /* 0x0000000000107947 */ /* 0x000fec0003800000 */
.L_x_1050:
[----:B------:R-:W-:-:S13]  /*0ca0*/  ISETP.NE.AND P0, PT, R11, 0x1, PT ;  /* 0x000000010b00780c */ /* 0x000fda0003f05270 */
[----:B------:R-:W1:Y:S02]  /*0cb0*/  @P0 LDC.64 R4, c[0x0][0x9e8] ;  /* 0x00027a00ff040b82 */ /* 0x000e640000000a00 */
[----:B-1----:R-:W-:-:S05]  /*0cc0*/  @P0 IMAD.HI.U32 R4, R2, R4, RZ ;  /* 0x0000000402040227 */ /* 0x002fca00078e00ff */
[----:B------:R-:W-:-:S07]  /*0cd0*/  @P0 SHF.R.U32.HI R2, RZ, R5, R4 ;  /* 0x00000005ff020219 */ /* 0x000fce0000011604 */
.L_x_1051:
[----:B------:R-:W-:-:S05]  /*0ce0*/  IMAD R3, R2, R11, R11 ;  /* 0x0000000b02037224 */ /* 0x000fca00078e020b */
[----:B------:R-:W-:-:S07]  /*0cf0*/  VIMNMX R0, R0, R3, PT ;  /* 0x0000000300007248 */ /* 0x000fce0003fe0100 */
.L_x_1049:
[----:B------:R-:W0:Y:S01]  /*0d00*/  @P2 LDC R7, c[0x0][0x44c] ;  /* 0x00011300ff072b82 */ /* 0x000e220000000800 */
[----:B------:R-:W-:Y:S01]  /*0d10*/  VIADD R2, R0, 0x7f ;  /* 0x0000007f00027836 */ /* 0x000fe20000000000 */
[----:B------:R-:W-:Y:S01]  /*0d20*/  ULDC UR4, c[0x0][0x9dc] ;  /* 0x0002770000047ab9 */ /* 0x000fe20000000800 */
[CC--:B------:R-:W-:Y:S02]  /*0d30*/  IMAD R0, R16.reuse, R9.reuse, 0x7f ;  /* 0x0000007f10007424 */ /* 0x0c0fe400078e0209 */
[----:B------:R-:W-:Y:S01]  /*0d40*/  IMAD.MOV.U32 R4, RZ, RZ, R88 ;  /* 0x000000ffff047224 */ /* 0x000fe200078e0058 */
[----:B------:R-:W-:Y:S01]  /*0d50*/  SHF.R.S32.HI R5, RZ, 0x1f, R2 ;  /* 0x0000001fff057819 */ /* 0x000fe20000011402 */
[----:B------:R-:W-:Y:S01]  /*0d60*/  IMAD R89, R16, R9, -R89 ;  /* 0x0000000910597224 */ /* 0x000fe200078e0a59 */
[----:B------:R-:W1:Y:S01]  /*0d70*/  @P2 LDC R13, c[0x0][0x450] ;  /* 0x00011400ff0d2b82 */ /* 0x000e620000000800 */
[----:B------:R-:W-:Y:S02]  /*0d80*/  SHF.R.S32.HI R3, RZ, 0x1f, R0 ;  /* 0x0000001fff037819 */ /* 0x000fe40000011400 */
[----:B------:R-:W-:-:S02]  /*0d90*/  LEA.HI R5, R5, R2, RZ, 0x7 ;  /* 0x0000000205057211 */ /* 0x000fc400078f38ff */
[----:B------:R-:W-:Y:S02]  /*0da0*/  LEA.HI R3, R3, R0, RZ, 0x7 ;  /* 0x0000000003037211 */ /* 0x000fe400078f38ff */
[----:B------:R-:W-:Y:S02]  /*0db0*/  SHF.R.S32.HI R0, RZ, 0x7, R5 ;  /* 0x00000007ff007819 */ /* 0x000fe40000011405 */
[----:B------:R-:W-:-:S04]  /*0dc0*/  SHF.R.S32.HI R3, RZ, 0x7, R3 ;  /* 0x00000007ff037819 */ /* 0x000fc80000011403 */
[----:B------:R-:W-:Y:S01]  /*0dd0*/  VIMNMX R9, R3, R0, PT ;  /* 0x0000000003097248 */ /* 0x000fe20003fe0100 */
[----:B0-----:R-:W-:-:S05]  /*0de0*/  @P2 IMAD.HI.U32 R6, R88, R7, RZ ;  /* 0x0000000758062227 */ /* 0x001fca00078e00ff */
[----:B-1----:R-:W-:-:S05]  /*0df0*/  @P2 SHF.R.U32.HI R4, RZ, R13, R6 ;  /* 0x0000000dff042219 */ /* 0x002fca0000011606 */
[----:B------:R-:W-:-:S04]  /*0e00*/  IMAD.IADD R2, R89, 0x1, R4 ;  /* 0x0000000159027824 */ /* 0x000fc800078e0204 */
[----:B------:R-:W-:Y:S01]  /*0e10*/  VIADD R0, R2, -UR4 ;  /* 0x8000000402007c36 */ /* 0x000fe20008000000 */
[----:B------:R-:W-:Y:S06]  /*0e20*/  @!P1 BRA `(.L_x_1052) ;  /* 0x00000000003c9947 */ /* 0x000fec0003800000 */
[----:B------:R-:W-:-:S13]  /*0e30*/  ISETP.GT.AND P0, PT, R2, -0x1, PT ;  /* 0xffffffff0200780c */ /* 0x000fda0003f04270 */
[----:B------:R-:W-:Y:S05]  /*0e40*/  @P0 BRA `(.L_x_1053) ;  /* 0x00000000001c0947 */ /* 0x000fea0003800000 */
[----:B------:R-:W-:Y:S02]  /*0e50*/  ISETP.NE.AND P0, PT, R11, 0x1, PT ;  /* 0x000000010b00780c */ /* 0x000fe40003f05270 */
[----:B------:R-:W-:-:S11]  /*0e60*/  LOP3.LUT R3, RZ, R2, RZ, 0x33, !PT ;  /* 0x00000002ff037212 */ /* 0x000fd600078e33ff */
[----:B------:R-:W0:Y:S02]  /*0e70*/  @P0 LDC.64 R4, c[0x0][0x9e8] ;  /* 0x00027a00ff040b82 */ /* 0x000e240000000a00 */
[----:B0-----:R-:W-:-:S05]  /*0e80*/  @P0 IMAD.HI.U32 R2, R3, R4, RZ ;  /* 0x0000000403020227 */ /* 0x001fca00078e00ff */
[----:B------:R-:W-:-:S04]  /*0e90*/  @P0 SHF.R.U32.HI R3, RZ, R5, R2 ;  /* 0x00000005ff030219 */ /* 0x000fc80000011602 */
[----:B------:R-:W-:Y:S01]  /*0ea0*/  LOP3.LUT R2, RZ, R3, RZ, 0x33, !PT ;  /* 0x00000003ff027212 */ /* 0x000fe200078e33ff */
[----:B------:R-:W-:Y:S06]  /*0eb0*/  BRA `(.L_x_1054) ;  /* 0x0000000000107947 */ /* 0x000fec0003800000 */
.L_x_1053:
[----:B------:R-:W-:-:S13]  /*0ec0*/  ISETP.NE.AND P0, PT, R11, 0x1, PT ;  /* 0x000000010b00780c */ /* 0x000fda0003f05270 */
[----:B------:R-:W0:Y:S02]  /*0ed0*/  @P0 LDC.64 R4, c[0x0][0x9e8] ;  /* 0x00027a00ff040b82 */ /* 0x000e240000000a00 */
[----:B0-----:R-:W-:-:S05]  /*0ee0*/  @P0 IMAD.HI.U32 R4, R2, R4, RZ ;  /* 0x0000000402040227 */ /* 0x001fca00078e00ff */
[----:B------:R-:W-:-:S07]  /*0ef0*/  @P0 SHF.R.U32.HI R2, RZ, R5, R4 ;  /* 0x00000005ff020219 */ /* 0x000fce0000011604 */
.L_x_1054:
[----:B------:R-:W-:-:S05]  /*0f00*/  IMAD R3, R2, R11, RZ ;  /* 0x0000000b02037224 */ /* 0x000fca00078e02ff */
[----:B------:R-:W-:-:S07]  /*0f10*/  VIMNMX R0, R0, R3, !PT ;  /* 0x0000000300007248 */ /* 0x000fce0007fe0100 */
.L_x_1052:
[----:B------:R-:W-:Y:S01]  /*0f20*/  SHF.R.S32.HI R3, RZ, 0x1f, R0 ;  /* 0x0000001fff037819 */ /* 0x000fe20000011400 */
[----:B------:R-:W-:-:S03]  /*0f30*/  IMAD.MOV.U32 R23, RZ, RZ, RZ ;  /* 0x000000ffff177224 */ /* 0x000fc600078e00ff */
[----:B------:R-:W-:Y:S02]  /*0f40*/  LEA.HI R3, R3, R0, RZ, 0x7 ;  /* 0x0000000003037211 */ /* 0x000fe400078f38ff */
[----:B------:R-:W-:Y:S02]  /*0f50*/  SHF.R.U32.HI R0, RZ, 0x10, R18 ;  /* 0x00000010ff007819 */ /* 0x000fe40000011612 */
[----:B------:R-:W-:Y:S02]  /*0f60*/  SHF.R.S32.HI R3, RZ, 0x7, R3 ;  /* 0x00000007ff037819 */ /* 0x000fe40000011403 */
[----:B------:R-:W-:Y:S02]  /*0f70*/  ISETP.NE.AND P0, PT, R0, RZ, PT ;  /* 0x000000ff0000720c */ /* 0x000fe40003f05270 */
[----:B------:R-:W-:Y:S02]  /*0f80*/  VIMNMX R8, RZ, R3, !PT ;  /* 0x00000003ff087248 */ /* 0x000fe40007fe0100 */
[----:B------:R-:W-:-:S02]  /*0f90*/  LOP3.LUT R18, R18, 0xffff, RZ, 0xc0, !PT ;  /* 0x0000ffff12127812 */ /* 0x000fc400078ec0ff */
[----:B------:R-:W-:-:S07]  /*0fa0*/  ISETP.GT.AND P1, PT, R9, R8, PT ;  /* 0x000000080900720c */ /* 0x000fce0003f24270 */
[----:B------:R-:W0:Y:S06]  /*0fb0*/  @!P0 LDC R0, c[0x0][0x9f0] ;  /* 0x00027c00ff008b82 */ /* 0x000e2c0000000800 */
[----:B------:R-:W-:Y:S05]  /*0fc0*/  @!P1 BRA `(.L_x_1055) ;  /* 0x0000000000709947 */ /* 0x000fea0003800000 */
[-C--:B0-----:R-:W-:Y:S02]  /*0fd0*/  IABS R6, R0.reuse ;  /* 0x0000000000067213 */ /* 0x081fe40000000000 */
[----:B------:R-:W-:Y:S02]  /*0fe0*/  IADD3 R2, R0, -0x1, R9 ;  /* 0xffffffff00027810 */ /* 0x000fe40007ffe009 */
[----:B------:R-:W0:Y:S03]  /*0ff0*/  I2F.RP R4, R6 ;  /* 0x0000000600047306 */ /* 0x000e260000209400 */
[----:B------:R-:W-:Y:S01]  /*1000*/  IMAD.IADD R5, R2, 0x1, -R8 ;  /* 0x0000000102057824 */ /* 0x000fe200078e0a08 */
[----:B------:R-:W-:-:S04]  /*1010*/  IABS R2, R0 ;  /* 0x0000000000027213 */ /* 0x000fc80000000000 */
[----:B------:R-:W-:Y:S02]  /*1020*/  IABS R10, R5 ;  /* 0x00000005000a7213 */ /* 0x000fe40000000000 */
[----:B------:R-:W-:-:S04]  /*1030*/  LOP3.LUT R5, R5, R0, RZ, 0x3c, !PT ;  /* 0x0000000005057212 */ /* 0x000fc800078e3cff */
[----:B------:R-:W-:Y:S01]  /*1040*/  ISETP.GE.AND P2, PT, R5, RZ, PT ;  /* 0x000000ff0500720c */ /* 0x000fe20003f46270 */
[----:B0-----:R-:W0:Y:S02]  /*1050*/  MUFU.RCP R4, R4 ;  /* 0x0000000400047308 */ /* 0x001e240000001000 */
[----:B0-----:R-:W-:Y:S02]  /*1060*/  VIADD R3, R4, 0xffffffe ;  /* 0x0ffffffe04037836 */ /* 0x001fe40000000000 */
[----:B------:R-:W-:Y:S02]  /*1070*/  IMAD.MOV R4, RZ, RZ, -R2 ;  /* 0x000000ffff047224 */ /* 0x000fe400078e0a02 */
[----:B------:R-:W-:Y:S02]  /*1080*/  IMAD.MOV.U32 R2, RZ, RZ, RZ ;  /* 0x000000ffff027224 */ /* 0x000fe400078e00ff */
[----:B------:R-:W0:Y:S02]  /*1090*/  F2I.FTZ.U32.TRUNC.NTZ R3, R3 ;  /* 0x0000000300037305 */ /* 0x000e24000021f000 */
[----:B0-----:R-:W-:-:S04]  /*10a0*/  IMAD.MOV R7, RZ, RZ, -R3 ;  /* 0x000000ffff077224 */ /* 0x001fc800078e0a03 */
[----:B------:R-:W-:-:S04]  /*10b0*/  IMAD R7, R7, R6, RZ ;  /* 0x0000000607077224 */ /* 0x000fc800078e02ff */
[----:B------:R-:W-:-:S04]  /*10c0*/  IMAD.HI.U32 R2, R3, R7, R2 ;  /* 0x0000000703027227 */ /* 0x000fc800078e0002 */
[----:B------:R-:W-:-:S04]  /*10d0*/  IMAD.MOV.U32 R3, RZ, RZ, R10 ;  /* 0x000000ffff037224 */ /* 0x000fc800078e000a */
        /* <DEDUP_REMOVED lines=11> */
.L_x_1055:
[-C--:B------:R-:W-:Y:S01]  /*1190*/  IMAD R18, R18, R23.reuse, R8 ;  /* 0x0000001712127224 */ /* 0x080fe200078e0208 */
[----:B------:R-:W-:Y:S02]  /*11a0*/  PLOP3.LUT P0, PT, PT, PT, PT, 0x80, 0x0 ;  /* 0x000000000000781c */ /* 0x000fe40003f0f070 */
[----:B------:R-:W-:Y:S02]  /*11b0*/  CS2R R92, SRZ ;  /* 0x00000000005c7805 */ /* 0x000fe4000001ff00 */
[----:B------:R-:W-:Y:S01]  /*11c0*/  CS2R R2, SRZ ;  /* 0x0000000000027805 */ /* 0x000fe2000001ff00 */
[----:B0-----:R-:W-:Y:S01]  /*11d0*/  IMAD.MOV.U32 R0, RZ, RZ, RZ ;  /* 0x000000ffff007224 */ /* 0x001fe200078e00ff */
[----:B------:R-:W-:Y:S02]  /*11e0*/  VIADDMNMX R23, R18, R23, R9, PT ;  /* 0x0000001712177246 */ /* 0x000fe40003800109 */
[----:B------:R-:W-:Y:S01]  /*11f0*/  CS2R R94, SRZ ;  /* 0x00000000005e7805 */ /* 0x000fe2000001ff00 */
[----:B------:R-:W-:Y:S01]  /*1200*/  IMAD.MOV.U32 R6, RZ, RZ, RZ ;  /* 0x000000ffff067224 */ /* 0x000fe200078e00ff */
[----:B------:R-:W-:-:S02]  /*1210*/  CS2R R100, SRZ ;  /* 0x0000000000647805 */ /* 0x000fc4000001ff00 */
[----:B------:R-:W-:Y:S01]  /*1220*/  ISETP.GT.AND P1, PT, R23, R18, PT ;  /* 0x000000121700720c */ /* 0x000fe20003f24270 */
[----:B------:R-:W-:Y:S01]  /*1230*/  IMAD.MOV.U32 R8, RZ, RZ, RZ ;  /* 0x000000ffff087224 */ /* 0x000fe200078e00ff */
[----:B------:R-:W-:Y:S01]  /*1240*/  CS2R R96, SRZ ;  /* 0x0000000000607805 */ /* 0x000fe2000001ff00 */
[----:B------:R-:W-:Y:S01]  /*1250*/  IMAD.MOV.U32 R91, RZ, RZ, RZ ;  /* 0x000000ffff5b7224 */ /* 0x000fe200078e00ff */
        /* <DEDUP_REMOVED lines=25> */
[----:B------:R-:W-:Y:S01]  /*13f0*/  CS2R R146, SRZ ;  /* 0x0000000000927805 */ /* 0x000fe2000001ff00 */
[----:B------:R-:W-:Y:S06]  /*1400*/  @!P1 BRA `(.L_x_1056) ;  /* 0x000000e000d49947 */ /* 0x000fec0003800000 */
[----:B------:R-:W-:Y:S01]  /*1410*/  SHF.R.S32.HI R93, RZ, 0x1f, R90 ;  /* 0x0000001fff5d7819 */ /* 0x000fe2000001145a */
[----:B------:R-:W0:Y:S01]  /*1420*/  S2UR UR41, SR_CgaCtaId ;  /* 0x00000000002979c3 */ /* 0x000e220000008800 */
[----:B------:R-:W-:Y:S02]  /*1430*/  UMOV UR36, 0x400 ;  /* 0x0000040000247882 */ /* 0x000fe40000000000 */
[----:B------:R-:W-:-:S04]  /*1440*/  LEA.HI R92, R93, R90, RZ, 0x7 ;  /* 0x0000005a5d5c7211 */ /* 0x000fc800078f38ff */
[----:B------:R-:W-:-:S05]  /*1450*/  SHF.R.S32.HI R91, RZ, 0x7, R92 ;  /* 0x00000007ff5b7819 */ /* 0x000fca000001145c */
        /* <DEDUP_REMOVED lines=29> */
.L_x_1057:
[----:B------:R-:W0:Y:S01]  /*1630*/  LDC.64 R12, c[0x0][0x990] ;  /* 0x00026400ff0c7b82 */ /* 0x000e220000000a00 */
[----:B------:R-:W-:-:S07]  /*1640*/  ULDC UR4, c[0x0][0x9d8] ;  /* 0x0002760000047ab9 */ /* 0x000fce0000000800 */
[----:B------:R-:W1:Y:S01]  /*1650*/  LDC.64 R20, c[0x0][0x998] ;  /* 0x00026600ff147b82 */ /* 0x000e620000000a00 */
[----:B0-----:R-:W-:-:S04]  /*1660*/  ISETP.NE.U32.AND P0, PT, R12, RZ, PT ;  /* 0x000000ff0c00720c */ /* 0x001fc80003f05070 */
[----:B------:R-:W-:Y:S02]  /*1670*/  ISETP.NE.AND.EX P0, PT, R13, RZ, PT, P0 ;  /* 0x000000ff0d00720c */ /* 0x000fe40003f05300 */
[----:B-1----:R-:W-:-:S04]  /*1680*/  ISETP.NE.U32.AND P1, PT, R20, RZ, PT ;  /* 0x000000ff1400720c */ /* 0x002fc80003f25070 */
[----:B------:R-:W-:-:S07]  /*1690*/  ISETP.NE.AND.EX P1, PT, R21, RZ, PT, P1 ;  /* 0x000000ff1500720c */ /* 0x000fce0003f25310 */
[----:B------:R-:W0:Y:S01]  /*16a0*/  @P0 LDC.64 R8, c[0x0][0x9a8] ;  /* 0x00026a00ff080b82 */ /* 0x000e220000000a00 */
[----:B------:R-:W-:-:S07]  /*16b0*/  @P0 SHF.R.S32.HI R7, RZ, 0x1f, R17 ;  /* 0x0000001fff070819 */ /* 0x000fce0000011411 */
[----:B------:R-:W1:Y:S08]  /*16c0*/  @P1 LDC.64 R10, c[0x0][0x9b8] ;  /* 0x00026e00ff0a1b82 */ /* 0x000e700000000a00 */
[----:B------:R-:W2:Y:S08]  /*16d0*/  @P1 LDC.64 R24, c[0x0][0x9c0] ;  /* 0x00027000ff181b82 */ /* 0x000eb00000000a00 */
[----:B------:R-:W3:Y:S01]  /*16e0*/  @P0 LDC.64 R14, c[0x0][0x9b0] ;  /* 0x00026c00ff0e0b82 */ /* 0x000ee20000000a00 */
[----:B0-----:R-:W-:-:S02]  /*16f0*/  @P0 IMAD R0, R8, UR38, RZ ;  /* 0x0000002608000c24 */ /* 0x001fc4000f8e02ff */
[----:B------:R-:W-:-:S04]  /*1700*/  @P0 IMAD.WIDE.U32 R2, R8, UR39, RZ ;  /* 0x0000002708020c25 */ /* 0x000fc8000f8e00ff */
[----:B------:R-:W-:Y:S02]  /*1710*/  @P0 IMAD R9, R9, UR39, R0 ;  /* 0x0000002709090c24 */ /* 0x000fe4000f8e0200 */
[C---:B-1----:R-:W-:Y:S02]  /*1720*/  @P1 IMAD R4, R10.reuse, UR38, RZ ;  /* 0x000000260a041c24 */ /* 0x042fe4000f8e02ff */
[----:B------:R-:W-:Y:S01]  /*1730*/  @P0 IMAD.IADD R3, R3, 0x1, R9 ;  /* 0x0000000103030824 */ /* 0x000fe200078e0209 */
[----:B------:R-:W-:Y:S01]  /*1740*/  @P1 SHF.R.S32.HI R9, RZ, 0x1f, R17 ;  /* 0x0000001fff091819 */ /* 0x000fe20000011411 */
[----:B------:R-:W-:Y:S02]  /*1750*/  @P1 IMAD R11, R11, UR39, R4 ;  /* 0x000000270b0b1c24 */ /* 0x000fe4000f8e0204 */
[----:B------:R-:W-:-:S04]  /*1760*/  @P1 IMAD.WIDE.U32 R4, R10, UR39, RZ ;  /* 0x000000270a041c25 */ /* 0x000fc8000f8e00ff */
[----:B--2---:R-:W-:Y:S02]  /*1770*/  @P1 IMAD R6, R9, R24, RZ ;  /* 0x0000001809061224 */ /* 0x004fe400078e02ff */
[----:B------:R-:W-:Y:S02]  /*1780*/  @P1 IMAD.IADD R5, R5, 0x1, R11 ;  /* 0x0000000105051824 */ /* 0x000fe400078e020b */
[----:B------:R-:W-:Y:S02]  /*1790*/  @P1 IMAD R11, R17, R25, R6 ;  /* 0x00000019110b1224 */ /* 0x000fe400078e0206 */
[-C--:B---3--:R-:W-:Y:S02]  /*17a0*/  @P0 IMAD R0, R7, R14.reuse, RZ ;  /* 0x0000000e07000224 */ /* 0x088fe400078e02ff */
[----:B------:R-:W-:-:S04]  /*17b0*/  @P0 IMAD.WIDE.U32 R2, R17, R14, R2 ;  /* 0x0000000e11020225 */ /* 0x000fc800078e0002 */
[C---:B------:R-:W-:Y:S02]  /*17c0*/  @P0 IMAD R9, R17.reuse, R15, R0 ;  /* 0x0000000f11090224 */ /* 0x040fe400078e0200 */
[----:B------:R-:W-:Y:S01]  /*17d0*/  @P1 IMAD.WIDE.U32 R6, R17, R24, R4 ;  /* 0x0000001811061225 */ /* 0x000fe200078e0004 */
[----:B------:R-:W-:-:S03]  /*17e0*/  @P0 LEA R4, P2, R2, R12, 0x2 ;  /* 0x0000000c02040211 */ /* 0x000fc600078410ff */
[----:B------:R-:W-:Y:S01]  /*17f0*/  @P0 IMAD.IADD R3, R3, 0x1, R9 ;  /* 0x0000000103030824 */ /* 0x000fe200078e0209 */
[----:B------:R-:W-:Y:S01]  /*1800*/  @P1 LEA R8, P3, R6, R20, 0x2 ;  /* 0x0000001406081211 */ /* 0x000fe200078610ff */
[----:B------:R-:W-:-:S03]  /*1810*/  @P1 IMAD.IADD R0, R7, 0x1, R11 ;  /* 0x0000000107001824 */ /* 0x000fc600078e020b */
[----:B------:R-:W-:Y:S01]  /*1820*/  @P0 LEA.HI.X R5, R2, R13, R3, 0x2, P2 ;  /* 0x0000000d02050211 */ /* 0x000fe200010f1403 */
[----:B------:R-:W-:Y:S01]  /*1830*/  IMAD.MOV.U32 R3, RZ, RZ, 0x3f800000 ;  /* 0x3f800000ff037424 */ /* 0x000fe200078e00ff */
[----:B------:R-:W-:Y:S01]  /*1840*/  @P1 LEA.HI.X R9, R6, R21, R0, 0x2, P3 ;  /* 0x0000001506091211 */ /* 0x000fe200018f1400 */
[----:B------:R-:W-:-:S04]  /*1850*/  IMAD.MOV.U32 R0, RZ, RZ, 0x3f800000 ;  /* 0x3f800000ff007424 */ /* 0x000fc800078e00ff */
[----:B------:R-:W2:Y:S04]  /*1860*/  @P0 LDG.E R3, desc[UR42][R4.64] ;  /* 0x0000002a04030981 */ /* 0x000ea8000c1e1900 */
[----:B------:R-:W2:Y:S01]  /*1870*/  @P1 LDG.E R0, desc[UR42][R8.64] ;  /* 0x0000002a08001981 */ /* 0x000ea2000c1e1900 */
[----:B------:R-:W-:-:S04]  /*1880*/  SHF.L.U32 R2, RZ, 0x1f, RZ ;  /* 0x0000001fff027819 */ /* 0x000fc800000006ff */
[----:B------:R-:W0:Y:S01]  /*1890*/  SYNCS.PHASECHK.TRANS64.TRYWAIT P0, [UR36+0x22800], R2 ;  /* 0x02280002ff0075a7 */ /* 0x000e220008000164 */
[----:B--2---:R-:W-:-:S04]  /*18a0*/  FMUL.FTZ R0, R3, R0 ;  /* 0x0000000003007220 */ /* 0x004fc80000410000 */
[----:B------:R-:W-:Y:S01]  /*18b0*/  FMUL.FTZ R0, R0, UR4 ;  /* 0x0000000400007c20 */ /* 0x000fe20008410000 */
[----:B0-----:R-:W-:Y:S06]  /*18c0*/  @!P0 BRA `(.L_x_1058) ;  /* 0x0000014800888947 */ /* 0x001fec0003800000 */
.L_x_1202:
[----:B------:R-:W-:-:S06]  /*18d0*/  ULOP3.LUT UR4, UR40, 0x1, URZ, 0xfc, !UPT ;  /* 0x0000000128047892 */ /* 0x000fcc000f8efc3f */
[----:B0-----:R-:W-:-:S05]  /*18e0*/  IMAD.U32 R3, RZ, RZ, UR4 ;  /* 0x00000004ff037e24 */ /* 0x001fca000f8e00ff */
[----:B------:R-:W-:-:S13]  /*18f0*/  ISETP.NE.AND P0, PT, R3, 0x3, PT ;  /* 0x000000030300780c */ /* 0x000fda0003f05270 */
[----:B------:R-:W-:Y:S05]  /*1900*/  @!P0 BRA `(.L_x_1059) ;  /* 0x0000000000048947 */ /* 0x000fea0003800000 */
[----:B------:R-:W-:Y:S01]  /*1910*/  BPT.TRAP 0x1 ;  /* 0x000000040000795c */ /* 0x000fe20000300000 */
.L_x_1059:
[----:B------:R0:W1:Y:S01]  /*1920*/  SYNCS.PHASECHK.TRANS64.TRYWAIT P1, [UR36+0x22830], R2 ;  /* 0x02283002ff0075a7 */ /* 0x0000620008020164 */
[----:B------:R-:W-:Y:S05]  /*1930*/  @!P0 BRA `(.L_x_1060) ;  /* 0x0000000000048947 */ /* 0x000fea0003800000 */
[----:B------:R-:W-:Y:S01]  /*1940*/  BPT.TRAP 0x1 ;  /* 0x000000040000795c */ /* 0x000fe20000300000 */
.L_x_1060:
[----:B------:R-:W-:-:S05]  /*1950*/  IMAD.U32 R6, RZ, RZ, UR44 ;  /* 0x0000002cff067e24 */ /* 0x000fca000f8e00ff */
[----:B------:R-:W-:Y:S01]  /*1960*/  LOP3.LUT R6, R6, 0x10000, RZ, 0xfc, !PT ;  /* 0x0001000006067812 */ /* 0x000fe200078efcff */
[----:B-1----:R-:W-:Y:S06]  /*1970*/  @P1 BRA `(.L_x_1061) ;  /* 0x0000000000081947 */ /* 0x002fec0003800000 */
[----:B------:R-:W1:Y:S02]  /*1980*/  SYNCS.PHASECHK.TRANS64.TRYWAIT P1, [UR36+0x22830], R2 ;  /* 0x02283002ff0075a7 */ /* 0x000e640008020164 */
[----:B-1----:R-:W-:Y:S05]  /*1990*/  @!P1 BRA `(.L_x_1062) ;  /* 0x00000148006c9947 */ /* 0x002fea0003800000 */
.L_x_1061:
[----:B------:R-:W-:Y:S05]  /*19a0*/  WARPSYNC.ALL ;  /* 0x0000000000007948 */ /* 0x000fea0003800000 */
[----:B------:R-:W-:Y:S01]  /*19b0*/  IMAD.MOV.U32 R7, RZ, RZ, -0x7fffffe0 ;  /* 0x80000020ff077424 */ /* 0x000fe200078e00ff */
[----:B------:R-:W-:Y:S01]  /*19c0*/  UIADD3 UR4, UR36, 0x16400, URZ ;  /* 0x0001640024047890 */ /* 0x000fe2000fffe03f */
[C---:B------:R-:W-:Y:S01]  /*19d0*/  R2UR UR8, R6.reuse ;  /* 0x00000000060872ca */ /* 0x040fe200000e0000 */
[----:B------:R-:W-:Y:S02]  /*19e0*/  WARPGROUP.ARRIVE ;  /* 0x00000000000079c5 */ /* 0x000fe40000000000 */
[----:B------:R-:W-:Y:S01]  /*19f0*/  R2UR UR9, R7 ;  /* 0x00000000070972ca */ /* 0x000fe200000e0000 */
[----:B------:R-:W-:Y:S01]  /*1a00*/  USHF.R.U32.HI UR4, URZ, 0x4, UR4 ;  /* 0x000000043f047899 */ /* 0x000fe20008011604 */
[----:B------:R-:W-:Y:S01]  /*1a10*/  R2UR UR24, R6 ;  /* 0x00000000061872ca */ /* 0x000fe200000e0000 */
[----:B------:R-:W-:Y:S01]  /*1a20*/  UMOV UR11, 0x80000020 ;  /* 0x80000020000b7882 */ /* 0x000fe20000000000 */
[----:B------:R-:W-:Y:S01]  /*1a30*/  UMOV UR13, 0x80000020 ;  /* 0x80000020000d7882 */ /* 0x000fe20000000000 */
[----:B------:R-:W-:Y:S01]  /*1a40*/  ULOP3.LUT UR4, UR4, 0x3fff, URZ, 0xc0, !UPT ;  /* 0x00003fff04047892 */ /* 0x000fe2000f8ec03f */
[----:B------:R-:W-:Y:S01]  /*1a50*/  UMOV UR15, 0x80000020 ;  /* 0x80000020000f7882 */ /* 0x000fe20000000000 */
[----:B------:R-:W-:-:S02]  /*1a60*/  UMOV UR17, 0x80000020 ;  /* 0x8000002000117882 */ /* 0x000fc40000000000 */
[----:B------:R-:W-:Y:S01]  /*1a70*/  ULOP3.LUT UR6, UR4, 0x10000, URZ, 0xfc, !UPT ;  /* 0x0001000004067892 */ /* 0x000fe2000f8efc3f */
[----:B------:R-:W-:Y:S01]  /*1a80*/  UMOV UR19, 0x80000020 ;  /* 0x8000002000137882 */ /* 0x000fe20000000000 */
[----:B------:R-:W-:Y:S02]  /*1a90*/  UMOV UR21, 0x80000020 ;  /* 0x8000002000157882 */ /* 0x000fe40000000000 */
[----:B------:R-:W-:Y:S02]  /*1aa0*/  UIADD3 UR14, UR6, 0x200, URZ ;  /* 0x00000200060e7890 */ /* 0x000fe4000fffe03f */
[----:B------:R-:W-:Y:S01]  /*1ab0*/  UIADD3 UR12, UR24, 0x200, URZ ;  /* 0x00000200180c7890 */ /* 0x000fe2000fffe03f */
[----:B------:R-:W-:Y:S01]  /*1ac0*/  UMOV UR10, UR6 ;  /* 0x00000006000a7c82 */ /* 0x000fe20008000000 */
[----:B------:R-:W-:Y:S01]  /*1ad0*/  UIADD3 UR16, UR24, 0x202, URZ ;  /* 0x0000020218107890 */ /* 0x000fe2000fffe03f */
[----:B------:R-:W-:Y:S01]  /*1ae0*/  QGMMA.64x128x32.F32.E4M3.E4M3 R24, gdesc[UR8], RZ, !UPT, gsb0 ;  /* 0x01e00000081879f3 */ /* 0x000fe2000c0008ff */
[----:B------:R-:W-:-:S02]  /*1af0*/  UIADD3 UR8, UR24, 0x2, URZ ;  /* 0x0000000218087890 */ /* 0x000fc4000fffe03f */
[----:B------:R-:W-:Y:S01]  /*1b00*/  UIADD3 UR10, UR6, 0x2, URZ ;  /* 0x00000002060a7890 */ /* 0x000fe2000fffe03f */
[----:B------:R-:W-:Y:S01]  /*1b10*/  UMOV UR9, 0x80000020 ;  /* 0x8000002000097882 */ /* 0x000fe20000000000 */
[----:B------:R-:W-:Y:S01]  /*1b20*/  UMOV UR11, 0x80000020 ;  /* 0x80000020000b7882 */ /* 0x000fe20000000000 */
[----:B------:R-:W-:Y:S02]  /*1b30*/  UIADD3 UR18, UR6, 0x202, URZ ;  /* 0x0000020206127890 */ /* 0x000fe4000fffe03f */
[----:B------:R-:W-:Y:S02]  /*1b40*/  UIADD3 UR20, UR24, 0x400, URZ ;  /* 0x0000040018147890 */ /* 0x000fe4000fffe03f */
[----:B------:R-:W-:Y:S01]  /*1b50*/  UIADD3 UR22, UR6, 0x400, URZ ;  /* 0x0000040006167890 */ /* 0x000fe2000fffe03f */
[----:B------:R-:W-:Y:S01]  /*1b60*/  UMOV UR23, 0x80000020 ;  /* 0x8000002000177882 */ /* 0x000fe20000000000 */
[----:B------:R-:W-:Y:S02]  /*1b70*/  UIADD3 UR24, UR24, 0x402, URZ ;  /* 0x0000040218187890 */ /* 0x000fe4000fffe03f */
[----:B------:R-:W-:Y:S01]  /*1b80*/  UIADD3 UR26, UR6, 0x402, URZ ;  /* 0x00000402061a7890 */ /* 0x000fe2000fffe03f */
[----:B------:R-:W-:Y:S01]  /*1b90*/  UMOV UR25, 0x80000020 ;  /* 0x8000002000197882 */ /* 0x000fe20000000000 */
[----:B------:R-:W-:Y:S01]  /*1ba0*/  UMOV UR27, 0x80000020 ;  /* 0x80000020001b7882 */ /* 0x000fe20000000000 */
[----:B------:R-:W-:-:S02]  /*1bb0*/  WARPGROUP.DEPBAR.LE gsb0, 0x0 ;  /* 0x00008000000079c5 */ /* 0x000fc40000010000 */
[----:B------:R-:W-:-:S06]  /*1bc0*/  WARPGROUP.ARRIVE ;  /* 0x00000000000079c5 */ /* 0x000fcc0000000000 */
[----:B------:R-:W-:Y:S03]  /*1bd0*/  QGMMA.64x128x32.F32.E4M3.E4M3 R24, gdesc[UR8], R24, gsb0 ;  /* 0x01e00000081879f3 */ /* 0x000fe60008000818 */
[----:B------:R-:W-:Y:S02]  /*1be0*/  WARPGROUP.DEPBAR.LE gsb0, 0x0 ;  /* 0x00008000000079c5 */ /* 0x000fe40000010000 */
[----:B------:R-:W-:-:S07]  /*1bf0*/  WARPGROUP.ARRIVE ;  /* 0x00000000000079c5 */ /* 0x000fce0000000000 */
        /* <DEDUP_REMOVED lines=11> */
[----:B------:R-:W-:Y:S05]  /*1cb0*/  @!P0 BRA `(.L_x_1063) ;  /* 0x0000000000048947 */ /* 0x000fea0003800000 */
[----:B------:R-:W-:Y:S01]  /*1cc0*/  BPT.TRAP 0x1 ;  /* 0x000000040000795c */ /* 0x000fe20000300000 */
.L_x_1063:
[----:B------:R-:W2:Y:S01]  /*1cd0*/  LDL R105, [R1] ;  /* 0x0000000001697983 */ /* 0x000ea20000100800 */
[----:B-1----:R-:W-:Y:S01]  /*1ce0*/  LOP3.LUT R3, R92, 0xffffff80, RZ, 0xc0, !PT ;  /* 0xffffff805c037812 */ /* 0x002fe200078ec0ff */
[----:B------:R-:W-:Y:S01]  /*1cf0*/  FMUL.FTZ R14, R0, R38 ;  /* 0x00000026000e7220 */ /* 0x000fe20000410000 */
[----:B------:R-:W-:Y:S01]  /*1d00*/  ISETP.NE.AND P2, PT, R22, 0x1, PT ;  /* 0x000000011600780c */ /* 0x000fe20003f45270 */
[----:B------:R-:W-:Y:S01]  /*1d10*/  FMUL.FTZ R94, R0, R28 ;  /* 0x0000001c005e7220 */ /* 0x000fe20000410000 */
[----:B------:R-:W-:Y:S01]  /*1d20*/  LEA.HI R93, R93, R90, RZ, 0x2 ;  /* 0x0000005a5d5d7211 */ /* 0x000fe200078f10ff */
[----:B------:R-:W-:Y:S02]  /*1d30*/  IMAD.IADD R3, R90, 0x1, -R3 ;  /* 0x000000015a037824 */ /* 0x000fe400078e0a03 */
[C---:B------:R-:W-:Y:S01]  /*1d40*/  FMUL.FTZ R38, R0.reuse, R40 ;  /* 0x0000002800267220 */ /* 0x040fe20000410000 */
[C---:B------:R-:W-:Y:S01]  /*1d50*/  FMUL.FTZ R20, R0.reuse, R42 ;  /* 0x0000002a00147220 */ /* 0x040fe20000410000 */
[C---:B------:R-:W-:Y:S01]  /*1d60*/  FMUL.FTZ R40, R0.reuse, R41 ;  /* 0x0000002900287220 */ /* 0x040fe20000410000 */
[C---:B------:R-:W-:Y:S01]  /*1d70*/  FMUL.FTZ R42, R0.reuse, R44 ;  /* 0x0000002c002a7220 */ /* 0x040fe20000410000 */
[----:B------:R-:W-:Y:S01]  /*1d80*/  SHF.R.S32.HI R8, RZ, 0x1f, R3 ;  /* 0x0000001fff087819 */ /* 0x000fe20000011403 */
[C---:B------:R-:W-:Y:S01]  /*1d90*/  FMUL.FTZ R44, R0.reuse, R45 ;  /* 0x0000002d002c7220 */ /* 0x040fe20000410000 */
[----:B------:R-:W-:Y:S01]  /*1da0*/  LOP3.LUT R93, R93, 0xfffffffc, RZ, 0xc0, !PT ;  /* 0xfffffffc5d5d7812 */ /* 0x000fe200078ec0ff */
[----:B------:R-:W-:Y:S01]  /*1db0*/  FMUL.FTZ R41, R0, R59 ;  /* 0x0000003b00297220 */ /* 0x000fe20000410000 */
[----:B------:R-:W-:Y:S01]  /*1dc0*/  LEA.HI R11, R8, R3, RZ, 0x2 ;  /* 0x00000003080b7211 */ /* 0x000fe200078f10ff */
[----:B------:R-:W-:Y:S01]  /*1dd0*/  FMUL.FTZ R45, R0, R63 ;  /* 0x0000003f002d7220 */ /* 0x000fe20000410000 */
[----:B------:R-:W-:Y:S01]  /*1de0*/  LEA.HI R28, R8, R3, RZ, 0x5 ;  /* 0x00000003081c7211 */ /* 0x000fe200078f28ff */
[C---:B------:R-:W-:Y:S01]  /*1df0*/  FMUL.FTZ R95, R0.reuse, R29 ;  /* 0x0000001d005f7220 */ /* 0x040fe20000410000 */
[--C-:B------:R-:W-:Y:S01]  /*1e00*/  SHF.R.S32.HI R8, RZ, 0x2, R11.reuse ;  /* 0x00000002ff087819 */ /* 0x100fe2000001140b */
[----:B------:R-:W1:Y:S01]  /*1e10*/  @P2 LDC R63, c[0x0][0x44c] ;  /* 0x00011300ff3f2b82 */ /* 0x000e620000000800 */
[----:B------:R-:W-:Y:S01]  /*1e20*/  SHF.R.S32.HI R59, RZ, 0x1f, R11 ;  /* 0x0000001fff3b7819 */ /* 0x000fe2000001140b */
[----:B------:R-:W-:Y:S01]  /*1e30*/  FMUL.FTZ R9, R0, R30 ;  /* 0x0000001e00097220 */ /* 0x000fe20000410000 */
[----:B------:R-:W-:Y:S01]  /*1e40*/  SHF.R.S32.HI R29, RZ, 0x5, R28 ;  /* 0x00000005ff1d7819 */ /* 0x000fe2000001141c */
[----:B------:R-:W-:Y:S01]  /*1e50*/  IMAD.IADD R93, R90, 0x1, -R93 ;  /* 0x000000015a5d7824 */ /* 0x000fe200078e0a5d */
[----:B------:R-:W-:Y:S01]  /*1e60*/  LEA.HI R30, R91, R91, RZ, 0x1 ;  /* 0x0000005b5b1e7211 */ /* 0x000fe200078f08ff */
[----:B------:R-:W-:Y:S01]  /*1e70*/  FMUL.FTZ R122, R0, R48 ;  /* 0x00000030007a7220 */ /* 0x000fe20000410000 */
[----:B------:R-:W-:Y:S01]  /*1e80*/  LEA.HI R59, R59, R8, RZ, 0x3 ;  /* 0x000000083b3b7211 */ /* 0x000fe200078f18ff */
[----:B------:R-:W3:Y:S01]  /*1e90*/  @P2 LDC R48, c[0x0][0x450] ;  /* 0x00011400ff302b82 */ /* 0x000ee20000000800 */
[----:B------:R-:W-:Y:S01]  /*1ea0*/  IMAD R29, R29, 0x10, R88 ;  /* 0x000000101d1d7824 */ /* 0x000fe200078e0258 */
[----:B------:R-:W-:Y:S01]  /*1eb0*/  LOP3.LUT R30, R30, 0x3fffffe, RZ, 0xc0, !PT ;  /* 0x03fffffe1e1e7812 */ /* 0x000fe200078ec0ff */
[C---:B------:R-:W-:Y:S01]  /*1ec0*/  FMUL.FTZ R4, R0.reuse, R24 ;  /* 0x0000001800047220 */ /* 0x040fe20000410000 */
[----:B------:R-:W-:Y:S01]  /*1ed0*/  LEA.HI R28, R93, R93, RZ, 0x1 ;  /* 0x0000005d5d1c7211 */ /* 0x000fe200078f08ff */
[----:B------:R-:W-:Y:S01]  /*1ee0*/  FMUL.FTZ R24, R0, R25 ;  /* 0x0000001900187220 */ /* 0x000fe20000410000 */
[----:B------:R-:W-:Y:S01]  /*1ef0*/  LOP3.LUT R59, R59, 0xfffffff8, RZ, 0xc0, !PT ;  /* 0xfffffff83b3b7812 */ /* 0x000fe200078ec0ff */
[----:B------:R-:W-:Y:S01]  /*1f00*/  IMAD.IADD R30, R91, 0x1, -R30 ;  /* 0x000000015b1e7824 */ /* 0x000fe200078e0a1e */
[----:B------:R-:W-:Y:S01]  /*1f10*/  LOP3.LUT R28, R28, 0x1ffffffe, RZ, 0xc0, !PT ;  /* 0x1ffffffe1c1c7812 */ /* 0x000fe200078ec0ff */
[C---:B------:R-:W-:Y:S01]  /*1f20*/  FMUL.FTZ R25, R0.reuse, R46 ;  /* 0x0000002e00197220 */ /* 0x040fe20000410000 */
[----:B------:R-:W-:Y:S01]  /*1f30*/  IADD3 R29, R29, R8, -R59 ;  /* 0x000000081d1d7210 */ /* 0x000fe20007ffe83b */
[----:B------:R-:W-:Y:S01]  /*1f40*/  FMUL.FTZ R118, R0, R52 ;  /* 0x0000003400767220 */ /* 0x000fe20000410000 */
[----:B------:R-:W-:Y:S01]  /*1f50*/  IMAD.MOV.U32 R46, RZ, RZ, -0x80 ;  /* 0xffffff80ff2e7424 */ /* 0x000fe200078e00ff */
[----:B------:R-:W-:Y:S01]  /*1f60*/  UIADD3 UR4, UR36, 0x22840, URZ ;  /* 0x0002284024047890 */ /* 0x000fe2000fffe03f */
[----:B------:R-:W-:-:S02]  /*1f70*/  IMAD.IADD R8, R93, 0x1, -R28 ;  /* 0x000000015d087824 */ /* 0x000fc400078e0a1c */
[----:B------:R-:W-:Y:S01]  /*1f80*/  FMUL.FTZ R57, R0, R57 ;  /* 0x0000003900397220 */ /* 0x000fe20000410000 */
[----:B------:R-:W-:Y:S01]  /*1f90*/  IMAD R29, R30, 0x40, R29 ;  /* 0x000000401e1d7824 */ /* 0x000fe200078e021d */
[----:B------:R-:W-:Y:S01]  /*1fa0*/  LOP3.LUT R30, R11, 0x7ffffffc, RZ, 0xc0, !PT ;  /* 0x7ffffffc0b1e7812 */ /* 0x000fe200078ec0ff */
[----:B------:R-:W-:Y:S01]  /*1fb0*/  UPRMT UR4, UR41, 0x654, UR4 ;  /* 0x0000065429047896 */ /* 0x000fe20008000004 */
[----:B------:R-:W-:Y:S01]  /*1fc0*/  FMUL.FTZ R12, R0, R34 ;  /* 0x00000022000c7220 */ /* 0x000fe20000410000 */
[----:B------:R-:W-:Y:S02]  /*1fd0*/  IMAD R8, R8, 0x8, R29 ;  /* 0x0000000808087824 */ /* 0x000fe400078e021d */
[C---:B------:R-:W-:Y:S01]  /*1fe0*/  FMUL.FTZ R34, R0.reuse, R36 ;  /* 0x0000002400227220 */ /* 0x040fe20000410000 */
[----:B------:R-:W-:Y:S02]  /*1ff0*/  IMAD.IADD R3, R3, 0x1, -R30 ;  /* 0x0000000103037824 */ /* 0x000fe400078e0a1e */
[----:B0-----:R-:W-:Y:S01]  /*2000*/  FMUL.FTZ R2, R0, R26 ;  /* 0x0000001a00027220 */ /* 0x001fe20000410000 */
[----:B-1----:R-:W-:-:S04]  /*2010*/  @P2 IMAD.HI.U32 R29, R8, R63, RZ ;  /* 0x0000003f081d2227 */ /* 0x002fc800078e00ff */
[C---:B------:R-:W-:Y:S01]  /*2020*/  FMUL.FTZ R96, R0.reuse, R33 ;  /* 0x0000002100607220 */ /* 0x040fe20000410000 */
[C---:B------:R-:W-:Y:S01]  /*2030*/  FMUL.FTZ R36, R0.reuse, R37 ;  /* 0x0000002500247220 */ /* 0x040fe20000410000 */
[C---:B------:R-:W-:Y:S01]  /*2040*/  FMUL.FTZ R5, R0.reuse, R27 ;  /* 0x0000001b00057220 */ /* 0x040fe20000410000 */
[----:B------:R-:W-:Y:S01]  /*2050*/  IMAD.MOV.U32 R52, RZ, RZ, R8 ;  /* 0x000000ffff347224 */ /* 0x000fe200078e0008 */
[----:B---3--:R-:W-:Y:S01]  /*2060*/  @P2 SHF.R.U32.HI R52, RZ, R48, R29 ;  /* 0x00000030ff342219 */ /* 0x008fe2000001161d */
[----:B------:R-:W-:Y:S02]  /*2070*/  IMAD R63, R23, R46, 0x80 ;  /* 0x00000080173f7424 */ /* 0x000fe400078e022e */
[C---:B------:R-:W-:Y:S01]  /*2080*/  FMUL.FTZ R10, R0.reuse, R31 ;  /* 0x0000001f000a7220 */ /* 0x040fe20000410000 */
[C---:B------:R-:W-:Y:S01]  /*2090*/  FMUL.FTZ R13, R0.reuse, R35 ;  /* 0x00000023000d7220 */ /* 0x040fe20000410000 */
[----:B------:R-:W-:Y:S01]  /*20a0*/  FMUL.FTZ R15, R0, R39 ;  /* 0x00000027000f7220 */ /* 0x000fe20000410000 */
[----:B------:R-:W0:Y:S01]  /*20b0*/  SHFL.IDX PT, R59, R52, RZ, 0x1c1f ;  /* 0x001c1fff343b7589 */ /* 0x000e2200000e0000 */
[----:B------:R-:W-:-:S02]  /*20c0*/  VIADD R46, R63, 0x1 ;  /* 0x000000013f2e7836 */ /* 0x000fc40000000000 */
[C---:B------:R-:W-:Y:S01]  /*20d0*/  FMUL.FTZ R21, R0.reuse, R43 ;  /* 0x0000002b00157220 */ /* 0x040fe20000410000 */
[C---:B------:R-:W-:Y:S01]  /*20e0*/  FMUL.FTZ R26, R0.reuse, R47 ;  /* 0x0000002f001a7220 */ /* 0x040fe20000410000 */
[C---:B------:R-:W-:Y:S01]  /*20f0*/  FMUL.FTZ R120, R0.reuse, R49 ;  /* 0x0000003100787220 */ /* 0x040fe20000410000 */
[C---:B------:R-:W-:Y:S01]  /*2100*/  FMUL.FTZ R33, R0.reuse, R51 ;  /* 0x0000003300217220 */ /* 0x040fe20000410000 */
[C---:B------:R-:W-:Y:S01]  /*2110*/  FMUL.FTZ R116, R0.reuse, R53 ;  /* 0x0000003500747220 */ /* 0x040fe20000410000 */
[C---:B------:R-:W-:Y:S01]  /*2120*/  FMUL.FTZ R37, R0.reuse, R55 ;  /* 0x0000003700257220 */ /* 0x040fe20000410000 */
[----:B------:R1:W3:Y:S01]  /*2130*/  MUFU.TANH R112, R57 ;  /* 0x0000003900707308 */ /* 0x0002e20000002400 */
        /* <DEDUP_REMOVED lines=17> */
[C---:B-1----:R-:W-:Y:S01]  /*2250*/  FMUL.FTZ R57, R0.reuse, R75 ;  /* 0x0000004b00397220 */ /* 0x042fe20000410000 */
        /* <DEDUP_REMOVED lines=12> */
[C---:B------:R-:W-:Y:S01]  /*2320*/  IMAD R11, R3.reuse, -0x2, R46 ;  /* 0xfffffffe030b7824 */ /* 0x040fe200078e022e */
[----:B------:R-:W-:Y:S01]  /*2330*/  ULDC UR33, c[0x0][0x2f0] ;  /* 0x0000bc0000217ab9 */ /* 0x000fe20000000800 */
[----:B------:R-:W-:Y:S01]  /*2340*/  SYNCS.ARRIVE.TRANS64.RED.A1T0 RZ, [UR4], RZ ;  /* 0x000000ffffff79a7 */ /* 0x000fe20008100404 */
[----:B------:R-:W-:Y:S01]  /*2350*/  ULDC UR4, c[0x0][0x288] ;  /* 0x0000a20000047ab9 */ /* 0x000fe20000000800 */
[----:B------:R-:W-:Y:S01]  /*2360*/  IMAD R48, R16, UR33, R11 ;  /* 0x0000002110307c24 */ /* 0x000fe2000f8e020b */
[----:B------:R-:W1:Y:S01]  /*2370*/  MUFU.TANH R4, R4 ;  /* 0x0000000400047308 */ /* 0x000e620000002400 */
[----:B------:R-:W-:Y:S01]  /*2380*/  IMAD.U32 R11, RZ, RZ, UR4 ;  /* 0x00000004ff0b7e24 */ /* 0x000fe2000f8e00ff */
[----:B------:R-:W-:Y:S01]  /*2390*/  ULDC UR5, c[0x0][0x9dc] ;  /* 0x0002770000057ab9 */ /* 0x000fe20000000800 */
[----:B------:R-:W-:Y:S01]  /*23a0*/  FMUL.FTZ R65, R0, R65 ;  /* 0x0000004100417220 */ /* 0x000fe20000410000 */
[----:B------:R-:W-:Y:S01]  /*23b0*/  ULOP3.LUT UR5, URZ, UR5, URZ, 0x33, !UPT ;  /* 0x000000053f057292 */ /* 0x000fe2000f8e333f */
[----:B------:R-:W-:Y:S01]  /*23c0*/  IMAD R46, R16, UR33, R63 ;  /* 0x00000021102e7c24 */ /* 0x000fe2000f8e023f */
[----:B------:R-:W-:Y:S01]  /*23d0*/  ULDC UR4, c[0x0][0x9e0] ;  /* 0x0002780000047ab9 */ /* 0x000fe20000000800 */
[----:B------:R-:W-:Y:S01]  /*23e0*/  IMAD.IADD R48, R48, 0x1, -R11 ;  /* 0x0000000130307824 */ /* 0x000fe200078e0a0b */
[----:B------:R-:W4:Y:S01]  /*23f0*/  MUFU.TANH R24, R24 ;  /* 0x0000001800187308 */ /* 0x000f220000002400 */
[----:B------:R-:W-:Y:S01]  /*2400*/  FMUL.FTZ R56, R0, R56 ;  /* 0x0000003800387220 */ /* 0x000fe20000410000 */
[----:B------:R-:W-:Y:S01]  /*2410*/  IMAD R62, R3, -0x2, R46 ;  /* 0xfffffffe033e7824 */ /* 0x000fe200078e022e */
[----:B------:R-:W-:Y:S01]  /*2420*/  LEA R58, R23, 0xffffff80, 0x7 ;  /* 0xffffff80173a7811 */ /* 0x000fe200078e38ff */
[----:B------:R-:W-:-:S04]  /*2430*/  VIADD R66, R48, UR5 ;  /* 0x0000000530427c36 */ /* 0x000fc80008000000 */
[----:B------:R-:W0:Y:S08]  /*2440*/  MUFU.TANH R2, R2 ;  /* 0x0000000200027308 */ /* 0x000e300000002400 */
        /* <DEDUP_REMOVED lines=21> */
[----:B------:R-:W0:Y:S01]  /*25a0*/  MUFU.TANH R122, R122 ;  /* 0x0000007a007a7308 */ /* 0x000e220000002400 */
[----:B--2---:R-:W-:-:S07]  /*25b0*/  LOP3.LUT P1, RZ, R105, 0x1, RZ, 0xc0, !PT ;  /* 0x0000000169ff7812 */ /* 0x004fce000782c0ff */
[----:B------:R-:W2:Y:S08]  /*25c0*/  MUFU.TANH R120, R120 ;  /* 0x0000007800787308 */ /* 0x000eb00000002400 */
        /* <DEDUP_REMOVED lines=35> */
[----:B------:R5:W1:Y:S08]  /*2800*/  MUFU.TANH R50, R65 ;  /* 0x0000004100327308 */ /* 0x000a700000002400 */
[----:B------:R3:W1:Y:S01]  /*2810*/  MUFU.TANH R114, R56 ;  /* 0x0000003800727308 */ /* 0x0006620000002400 */
[----:B-----5:R-:W-:-:S05]  /*2820*/  VIADD R65, R48, UR4 ;  /* 0x0000000430417c36 */ /* 0x020fca0008000000 */
[----:B0-----:R-:W-:Y:S01]  /*2830*/  VIADDMNMX R54, R59, R65, R62, PT ;  /* 0x000000413b367246 */ /* 0x001fe2000380013e */
[----:B---3--:R-:W-:Y:S01]  /*2840*/  IMAD.IADD R56, R66, 0x1, R59 ;  /* 0x0000000142387824 */ /* 0x008fe200078e023b */
[----:B--2-4-:R-:W-:Y:S06]  /*2850*/  @!P1 BRA `(.L_x_1064) ;  /* 0x0000000000649947 */ /* 0x014fec0003800000 */
[----:B------:R-:W-:Y:S01]  /*2860*/  IMAD R46, R16, UR33, R59 ;  /* 0x00000021102e7c24 */ /* 0x000fe2000f8e023b */
[----:B------:R-:W-:Y:S03]  /*2870*/  BSSY B0, `(.L_x_1065) ;  /* 0x0000013000007945 */ /* 0x000fe60003800000 */
[----:B------:R-:W-:-:S05]  /*2880*/  IMAD.IADD R59, R46, 0x1, -R11 ;  /* 0x000000012e3b7824 */ /* 0x000fca00078e0a0b */
[----:B------:R-:W-:-:S13]  /*2890*/  ISETP.GT.AND P1, PT, R59, -0x1, PT ;  /* 0xffffffff3b00780c */ /* 0x000fda0003f24270 */
[----:B------:R-:W-:Y:S05]  /*28a0*/  @P1 BRA `(.L_x_1066) ;  /* 0x0000000000241947 */ /* 0x000fea0003800000 */
[----:B------:R-:W-:Y:S01]  /*28b0*/  ULDC UR7, c[0x0][0x9e4] ;  /* 0x0002790000077ab9 */ /* 0x000fe20000000800 */
[----:B------:R-:W-:Y:S01]  /*28c0*/  LOP3.LUT R59, RZ, R59, RZ, 0x33, !PT ;  /* 0x0000003bff3b7212 */ /* 0x000fe200078e33ff */
[----:B------:R-:W-:-:S05]  /*28d0*/  IMAD.U32 R48, RZ, RZ, UR7 ;  /* 0x00000007ff307e24 */ /* 0x000fca000f8e00ff */
[----:B------:R-:W-:-:S13]  /*28e0*/  ISETP.NE.AND P1, PT, R48, 0x1, PT ;  /* 0x000000013000780c */ /* 0x000fda0003f25270 */
[----:B------:R-:W0:Y:S02]  /*28f0*/  @P1 LDC.64 R70, c[0x0][0x9e8] ;  /* 0x00027a00ff461b82 */ /* 0x000e240000000a00 */
[----:B0-----:R-:W-:-:S05]  /*2900*/  @P1 IMAD.HI.U32 R46, R59, R70, RZ ;  /* 0x000000463b2e1227 */ /* 0x001fca00078e00ff */
[----:B------:R-:W-:-:S04]  /*2910*/  @P1 SHF.R.U32.HI R59, RZ, R71, R46 ;  /* 0x00000047ff3b1219 */ /* 0x000fc8000001162e */
[----:B------:R-:W-:Y:S01]  /*2920*/  LOP3.LUT R59, RZ, R59, RZ, 0x33, !PT ;  /* 0x0000003bff3b7212 */ /* 0x000fe200078e33ff */
[----:B------:R-:W-:Y:S06]  /*2930*/  BRA `(.L_x_1067) ;  /* 0x0000000000187947 */ /* 0x000fec0003800000 */
.L_x_1066:
[----:B------:R-:W-:Y:S02]  /*2940*/  ULDC UR7, c[0x0][0x9e4] ;  /* 0x0002790000077ab9 */ /* 0x000fe40000000800 */
[----:B------:R-:W-:-:S05]  /*2950*/  IMAD.U32 R48, RZ, RZ, UR7 ;  /* 0x00000007ff307e24 */ /* 0x000fca000f8e00ff */
[----:B------:R-:W-:-:S13]  /*2960*/  ISETP.NE.AND P1, PT, R48, 0x1, PT ;  /* 0x000000013000780c */ /* 0x000fda0003f25270 */
[----:B------:R-:W0:Y:S02]  /*2970*/  @P1 LDC.64 R70, c[0x0][0x9e8] ;  /* 0x00027a00ff461b82 */ /* 0x000e240000000a00 */
[----:B0-----:R-:W-:-:S05]  /*2980*/  @P1 IMAD.HI.U32 R46, R59, R70, RZ ;  /* 0x000000463b2e1227 */ /* 0x001fca00078e00ff */
[----:B------:R-:W-:-:S07]  /*2990*/  @P1 SHF.R.U32.HI R59, RZ, R71, R46 ;  /* 0x00000047ff3b1219 */ /* 0x000fce000001162e */
.L_x_1067:
[----:B------:R-:W-:Y:S05]  /*29a0*/  BSYNC B0 ;  /* 0x0000000000007941 */ /* 0x000fea0003800000 */
.L_x_1065:
[----:B------:R-:W-:-:S04]  /*29b0*/  IMAD R46, R59, R48, -R58 ;  /* 0x000000303b2e7224 */ /* 0x000fc800078e0a3a */
[----:B------:R-:W-:-:S05]  /*29c0*/  IMAD R59, R3, -0x2, R46 ;  /* 0xfffffffe033b7824 */ /* 0x000fca00078e022e */
[----:B------:R-:W-:Y:S02]  /*29d0*/  VIADDMNMX R54, R59, R48, R54, PT ;  /* 0x000000303b367246 */ /* 0x000fe40003800136 */
[----:B------:R-:W-:-:S07]  /*29e0*/  VIMNMX R56, R56, R59, !PT ;  /* 0x0000003b38387248 */ /* 0x000fce0007fe0100 */
.L_x_1064:
[C---:B------:R-:W-:Y:S02]  /*29f0*/  ISETP.GE.AND P6, PT, R63.reuse, 0x9, PT ;  /* 0x000000093f00780c */ /* 0x040fe40003fc6270 */
[C---:B------:R-:W-:Y:S02]  /*2a00*/  ISETP.GE.AND P1, PT, R63.reuse, 0x2, PT ;  /* 0x000000023f00780c */ /* 0x040fe40003f26270 */
[C---:B------:R-:W-:Y:S02]  /*2a10*/  ISETP.GT.AND P2, PT, R56.reuse, 0x8, !P6 ;  /* 0x000000083800780c */ /* 0x040fe40007744270 */
[----:B------:R-:W-:Y:S02]  /*2a20*/  ISETP.GT.AND P3, PT, R56, 0x1, !P1 ;  /* 0x000000013800780c */ /* 0x000fe40004f64270 */
[----:B------:R-:W-:Y:S02]  /*2a30*/  ISETP.LT.OR P2, PT, R54, 0x9, P2 ;  /* 0x000000093600780c */ /* 0x000fe40001741670 */
[----:B------:R-:W-:-:S02]  /*2a40*/  ISETP.GE.AND P4, PT, R63, 0xa, PT ;  /* 0x0000000a3f00780c */ /* 0x000fc40003f86270 */
[----:B------:R-:W-:Y:S02]  /*2a50*/  FSEL R140, R94, -INF , !P2 ;  /* 0xff8000005e8c7808 */ /* 0x000fe40005000000 */
[----:B------:R-:W-:Y:S02]  /*2a60*/  ISETP.LT.OR P3, PT, R54, 0x2, P3 ;  /* 0x000000023600780c */ /* 0x000fe40001f61670 */
[----:B------:R-:W-:Y:S02]  /*2a70*/  ISETP.GT.AND P2, PT, R56, 0x9, !P4 ;  /* 0x000000093800780c */ /* 0x000fe40006744270 */
[----:B------:R-:W-:Y:S02]  /*2a80*/  FSEL R138, R24, -INF , !P3 ;  /* 0xff800000188a7808 */ /* 0x000fe40005800000 */
[----:B------:R-:W-:Y:S02]  /*2a90*/  ISETP.LT.OR P2, PT, R54, 0xa, P2 ;  /* 0x0000000a3600780c */ /* 0x000fe40001741670 */
[----:B------:R-:W-:-:S02]  /*2aa0*/  ISETP.GE.AND P3, PT, R63, 0x11, PT ;  /* 0x000000113f00780c */ /* 0x000fc40003f66270 */
[----:B------:R-:W-:Y:S02]  /*2ab0*/  FSEL R102, R95, -INF , !P2 ;  /* 0xff8000005f667808 */ /* 0x000fe40005000000 */
[----:B------:R-:W-:Y:S02]  /*2ac0*/  ISETP.GT.AND P2, PT, R56, 0x10, !P3 ;  /* 0x000000103800780c */ /* 0x000fe40005f44270 */
[----:B------:R-:W-:Y:S02]  /*2ad0*/  P2R R70, PR, RZ, 0x8 ;  /* 0x00000008ff467803 */ /* 0x000fe40000000000 */
[----:B------:R-:W-:Y:S02]  /*2ae0*/  ISETP.LT.OR P2, PT, R54, 0x11, P2 ;  /* 0x000000113600780c */ /* 0x000fe40001741670 */
[----:B------:R-:W-:Y:S02]  /*2af0*/  ISETP.GE.AND P3, PT, R63, 0x12, PT ;  /* 0x000000123f00780c */ /* 0x000fe40003f66270 */
[----:B------:R-:W-:-:S02]  /*2b00*/  FSEL R134, R32, -INF , !P2 ;  /* 0xff80000020867808 */ /* 0x000fc40005000000 */
[----:B------:R-:W-:Y:S02]  /*2b10*/  ISETP.GT.AND P2, PT, R56, 0x11, !P3 ;  /* 0x000000113800780c */ /* 0x000fe40005f44270 */
[----:B------:R-:W-:Y:S02]  /*2b20*/  P2R R71, PR, RZ, 0x8 ;  /* 0x00000008ff477803 */ /* 0x000fe40000000000 */
[----:B------:R-:W-:Y:S02]  /*2b30*/  ISETP.LT.OR P2, PT, R54, 0x12, P2 ;  /* 0x000000123600780c */ /* 0x000fe40001741670 */
[----:B------:R-:W-:Y:S02]  /*2b40*/  ISETP.GE.AND P3, PT, R63, 0x19, PT ;  /* 0x000000193f00780c */ /* 0x000fe40003f66270 */
[----:B------:R-:W-:Y:S02]  /*2b50*/  FSEL R104, R96, -INF , !P2 ;  /* 0xff80000060687808 */ /* 0x000fe40005000000 */
[----:B------:R-:W-:-:S02]  /*2b60*/  ISETP.GT.AND P2, PT, R56, 0x18, !P3 ;  /* 0x000000183800780c */ /* 0x000fc40005f44270 */
[----:B------:R-:W-:Y:S02]  /*2b70*/  P2R R74, PR, RZ, 0x8 ;  /* 0x00000008ff4a7803 */ /* 0x000fe40000000000 */
[----:B------:R-:W-:Y:S02]  /*2b80*/  ISETP.LT.OR P2, PT, R54, 0x19, P2 ;  /* 0x000000193600780c */ /* 0x000fe40001741670 */
[----:B------:R-:W-:Y:S02]  /*2b90*/  ISETP.GE.AND P3, PT, R63, 0x1a, PT ;  /* 0x0000001a3f00780c */ /* 0x000fe40003f66270 */
[----:B------:R-:W-:Y:S02]  /*2ba0*/  FSEL R132, R34, -INF , !P2 ;  /* 0xff80000022847808 */ /* 0x000fe40005000000 */
[----:B------:R-:W-:Y:S02]  /*2bb0*/  ISETP.GT.AND P2, PT, R56, 0x19, !P3 ;  /* 0x000000193800780c */ /* 0x000fe40005f44270 */
[----:B------:R-:W-:-:S02]  /*2bc0*/  P2R R75, PR, RZ, 0x8 ;  /* 0x00000008ff4b7803 */ /* 0x000fc40000000000 */
[----:B------:R-:W-:Y:S02]  /*2bd0*/  ISETP.LT.OR P2, PT, R54, 0x1a, P2 ;  /* 0x0000001a3600780c */ /* 0x000fe40001741670 */
[----:B------:R-:W-:Y:S02]  /*2be0*/  ISETP.GE.AND P3, PT, R63, 0x21, PT ;  /* 0x000000213f00780c */ /* 0x000fe40003f66270 */
[----:B------:R-:W-:Y:S02]  /*2bf0*/  FSEL R130, R36, -INF , !P2 ;  /* 0xff80000024827808 */ /* 0x000fe40005000000 */
[----:B------:R-:W-:Y:S02]  /*2c00*/  ISETP.GT.AND P2, PT, R56, 0x20, !P3 ;  /* 0x000000203800780c */ /* 0x000fe40005f44270 */
[----:B------:R-:W-:Y:S02]  /*2c10*/  P2R R78, PR, RZ, 0x8 ;  /* 0x00000008ff4e7803 */ /* 0x000fe40000000000 */
[----:B------:R-:W-:-:S02]  /*2c20*/  ISETP.LT.OR P2, PT, R54, 0x21, P2 ;  /* 0x000000213600780c */ /* 0x000fc40001741670 */
[C---:B------:R-:W-:Y:S02]  /*2c30*/  ISETP.GE.AND P3, PT, R63.reuse, 0x22, PT ;  /* 0x000000223f00780c */ /* 0x040fe40003f66270 */
[----:B------:R-:W-:Y:S02]  /*2c40*/  FSEL R128, R38, -INF , !P2 ;  /* 0xff80000026807808 */ /* 0x000fe40005000000 */
[----:B------:R-:W-:Y:S02]  /*2c50*/  ISETP.GT.AND P2, PT, R56, 0x21, !P3 ;  /* 0x000000213800780c */ /* 0x000fe40005f44270 */
[----:B------:R-:W-:Y:S02]  /*2c60*/  P2R R79, PR, RZ, 0x8 ;  /* 0x00000008ff4f7803 */ /* 0x000fe40000000000 */
        /* <DEDUP_REMOVED lines=37> */
[----:B-1----:R-:W-:-:S02]  /*2ec0*/  FSEL R114, R114, -INF , !P2 ;  /* 0xff80000072727808 */ /* 0x002fc40005000000 */
        /* <DEDUP_REMOVED lines=58> */
[----:B------:R-:W-:Y:S02]  /*3270*/  P2R R67, PR, RZ, 0x10 ;  /* 0x00000010ff437803 */ /* 0x000fe40000000000 */
[----:B------:R-:W-:-:S02]  /*3280*/  FSEL R34, R80, -INF , !P2 ;  /* 0xff80000050227808 */ /* 0x000fc40005000000 */
[C---:B------:R-:W-:Y:S02]  /*3290*/  ISETP.GE.AND P2, PT, R63.reuse, 0x72, PT ;  /* 0x000000723f00780c */ /* 0x040fe40003f46270 */
[----:B------:R-:W-:Y:S02]  /*32a0*/  ISETP.GE.AND P5, PT, R63, 0x1, PT ;  /* 0x000000013f00780c */ /* 0x000fe40003fa6270 */
[----:B------:R-:W-:-:S04]  /*32b0*/  ISETP.GT.AND P3, PT, R56, 0x71, !P2 ;  /* 0x000000713800780c */ /* 0x000fc80005764270 */
[----:B------:R-:W-:-:S04]  /*32c0*/  ISETP.LT.OR P3, PT, R54, 0x72, P3 ;  /* 0x000000723600780c */ /* 0x000fc80001f61670 */
[----:B------:R-:W-:Y:S02]  /*32d0*/  FSEL R32, R81, -INF , !P3 ;  /* 0xff80000051207808 */ /* 0x000fe40005800000 */
[----:B------:R-:W-:-:S04]  /*32e0*/  ISETP.GE.AND P3, PT, R63, 0x79, PT ;  /* 0x000000793f00780c */ /* 0x000fc80003f66270 */
[----:B------:R-:W-:-:S04]  /*32f0*/  ISETP.GT.AND P4, PT, R56, 0x78, !P3 ;  /* 0x000000783800780c */ /* 0x000fc80005f84270 */
[----:B------:R-:W-:-:S04]  /*3300*/  ISETP.LT.OR P4, PT, R54, 0x79, P4 ;  /* 0x000000793600780c */ /* 0x000fc80002781670 */
[----:B------:R-:W-:Y:S02]  /*3310*/  FSEL R24, R84, -INF , !P4 ;  /* 0xff80000054187808 */ /* 0x000fe40006000000 */
[----:B------:R-:W-:-:S04]  /*3320*/  ISETP.GT.AND P4, PT, R56, RZ, !P5 ;  /* 0x000000ff3800720c */ /* 0x000fc80006f84270 */
[----:B------:R-:W-:-:S04]  /*3330*/  ISETP.LT.OR P4, PT, R54, 0x1, P4 ;  /* 0x000000013600780c */ /* 0x000fc80002781670 */
[----:B------:R-:W-:Y:S02]  /*3340*/  FSEL R136, R4, -INF , !P4 ;  /* 0xff80000004887808 */ /* 0x000fe40006000000 */
[----:B------:R-:W-:Y:S02]  /*3350*/  ISETP.GE.AND P4, PT, R63, 0x7a, PT ;  /* 0x0000007a3f00780c */ /* 0x000fe40003f86270 */
[----:B------:R-:W0:Y:S02]  /*3360*/  SHFL.IDX PT, R63, R52, 0x1, 0x1c1f ;  /* 0x003c1f00343f7f89 */ /* 0x000e2400000e0000 */
[----:B------:R-:W-:Y:S02]  /*3370*/  P2R R81, PR, RZ, 0x10 ;  /* 0x00000010ff517803 */ /* 0x000fe40000000000 */
[----:B------:R-:W-:-:S04]  /*3380*/  ISETP.GT.AND P4, PT, R56, 0x79, !P4 ;  /* 0x000000793800780c */ /* 0x000fc80006784270 */
[----:B------:R-:W-:-:S04]  /*3390*/  ISETP.LT.OR P4, PT, R54, 0x7a, P4 ;  /* 0x0000007a3600780c */ /* 0x000fc80002781670 */
[----:B------:R-:W-:Y:S02]  /*33a0*/  FSEL R4, R85, -INF , !P4 ;  /* 0xff80000055047808 */ /* 0x000fe40006000000 */
[----:B------:R-:W-:Y:S02]  /*33b0*/  LOP3.LUT P4, RZ, R105, 0x1, RZ, 0xc0, !PT ;  /* 0x0000000169ff7812 */ /* 0x000fe4000788c0ff */
[----:B0-----:R-:W-:Y:S01]  /*33c0*/  VIADDMNMX R59, R63, R65, R62, PT ;  /* 0x000000413f3b7246 */ /* 0x001fe2000380013e */
[----:B------:R-:W-:-:S10]  /*33d0*/  IMAD.IADD R61, R66, 0x1, R63 ;  /* 0x00000001423d7824 */ /* 0x000fd400078e023f */
[----:B------:R-:W-:Y:S05]  /*33e0*/  @!P4 BRA `(.L_x_1068) ;  /* 0x000000000064c947 */ /* 0x000fea0003800000 */
        /* <DEDUP_REMOVED lines=14> */
.L_x_1070:
[----:B------:R-:W-:Y:S02]  /*34d0*/  ULDC UR7, c[0x0][0x9e4] ;  /* 0x0002790000077ab9 */ /* 0x000fe40000000800 */
[----:B------:R-:W-:-:S05]  /*34e0*/  IMAD.U32 R54, RZ, RZ, UR7 ;  /* 0x00000007ff367e24 */ /* 0x000fca000f8e00ff */
[----:B------:R-:W-:-:S13]  /*34f0*/  ISETP.NE.AND P4, PT, R54, 0x1, PT ;  /* 0x000000013600780c */ /* 0x000fda0003f85270 */
[----:B------:R-:W0:Y:S02]  /*3500*/  @P4 LDC.64 R64, c[0x0][0x9e8] ;  /* 0x00027a00ff404b82 */ /* 0x000e240000000a00 */
[----:B0-----:R-:W-:-:S05]  /*3510*/  @P4 IMAD.HI.U32 R52, R63, R64, RZ ;  /* 0x000000403f344227 */ /* 0x001fca00078e00ff */
[----:B------:R-:W-:-:S07]  /*3520*/  @P4 SHF.R.U32.HI R63, RZ, R65, R52 ;  /* 0x00000041ff3f4219 */ /* 0x000fce0000011634 */
.L_x_1071:
[----:B------:R-:W-:Y:S05]  /*3530*/  BSYNC B0 ;  /* 0x0000000000007941 */ /* 0x000fea0003800000 */
.L_x_1069:
[----:B------:R-:W-:-:S04]  /*3540*/  IMAD R52, R63, R54, -R58 ;  /* 0x000000363f347224 */ /* 0x000fc800078e0a3a */
[----:B------:R-:W-:-:S05]  /*3550*/  IMAD R52, R3, -0x2, R52 ;  /* 0xfffffffe03347824 */ /* 0x000fca00078e0234 */
[----:B------:R-:W-:Y:S02]  /*3560*/  VIADDMNMX R59, R52, R54, R59, PT ;  /* 0x00000036343b7246 */ /* 0x000fe4000380013b */
[----:B------:R-:W-:-:S07]  /*3570*/  VIMNMX R61, R61, R52, !PT ;  /* 0x000000343d3d7248 */ /* 0x000fce0007fe0100 */
.L_x_1068:
[C---:B------:R-:W-:Y:S01]  /*3580*/  ISETP.GT.AND P1, PT, R61.reuse, 0x1, !P1 ;  /* 0x000000013d00780c */ /* 0x040fe20004f24270 */
[----:B------:R-:W-:Y:S01]  /*3590*/  ULDC UR7, c[0x0][0x988] ;  /* 0x0002620000077ab9 */ /* 0x000fe20000000800 */
[----:B------:R-:W-:Y:S02]  /*35a0*/  ISETP.GT.AND P6, PT, R61, 0x8, !P6 ;  /* 0x000000083d00780c */ /* 0x000fe400077c4270 */
[C---:B------:R-:W-:Y:S02]  /*35b0*/  ISETP.LT.OR P1, PT, R59.reuse, 0x2, P1 ;  /* 0x000000023b00780c */ /* 0x040fe40000f21670 */
[----:B------:R-:W-:Y:S02]  /*35c0*/  ISETP.LT.OR P6, PT, R59, 0x9, P6 ;  /* 0x000000093b00780c */ /* 0x000fe400037c1670 */
[----:B------:R-:W-:Y:S02]  /*35d0*/  FSEL R52, R5, -INF , !P1 ;  /* 0xff80000005347808 */ /* 0x000fe40004800000 */
[----:B------:R-:W-:-:S02]  /*35e0*/  ISETP.NE.AND P1, PT, R67, RZ, PT ;  /* 0x000000ff4300720c */ /* 0x000fc40003f25270 */
[----:B------:R-:W-:Y:S01]  /*35f0*/  FSEL R54, R9, -INF , !P6 ;  /* 0xff80000009367808 */ /* 0x000fe20007000000 */
[----:B------:R-:W-:Y:S01]  /*3600*/  IMAD.U32 R9, RZ, RZ, UR7 ;  /* 0x00000007ff097e24 */ /* 0x000fe2000f8e00ff */
[----:B------:R-:W-:Y:S02]  /*3610*/  ISETP.GT.AND P1, PT, R61, 0x9, !P1 ;  /* 0x000000093d00780c */ /* 0x000fe40004f24270 */
[----:B------:R-:W-:Y:S02]  /*3620*/  ISETP.NE.AND P6, PT, R70, RZ, PT ;  /* 0x000000ff4600720c */ /* 0x000fe40003fc5270 */
[----:B------:R-:W-:Y:S02]  /*3630*/  ISETP.LT.OR P1, PT, R59, 0xa, P1 ;  /* 0x0000000a3b00780c */ /* 0x000fe40000f21670 */
[----:B------:R-:W-:Y:S02]  /*3640*/  ISETP.NE.AND P4, PT, R71, RZ, PT ;  /* 0x000000ff4700720c */ /* 0x000fe40003f85270 */
[----:B------:R-:W-:-:S02]  /*3650*/  FSEL R56, R10, -INF , !P1 ;  /* 0xff8000000a387808 */ /* 0x000fc40004800000 */
[----:B------:R-:W-:Y:S02]  /*3660*/  ISETP.GT.AND P1, PT, R61, 0x10, !P6 ;  /* 0x000000103d00780c */ /* 0x000fe40007724270 */
[----:B------:R-:W-:Y:S02]  /*3670*/  FMNMX.FTZ R5, R136, R138, !PT ;  /* 0x0000008a88057209 */ /* 0x000fe40007810000 */
[----:B------:R-:W-:Y:S02]  /*3680*/  ISETP.LT.OR P1, PT, R59, 0x11, P1 ;  /* 0x000000113b00780c */ /* 0x000fe40000f21670 */
[----:B------:R-:W-:Y:S02]  /*3690*/  FMNMX.FTZ R5, R140, R5, !PT ;  /* 0x000000058c057209 */ /* 0x000fe40007810000 */
[----:B------:R-:W-:Y:S02]  /*36a0*/  FSEL R12, R12, -INF , !P1 ;  /* 0xff8000000c0c7808 */ /* 0x000fe40004800000 */
[----:B------:R-:W-:-:S02]  /*36b0*/  ISETP.GT.AND P1, PT, R61, 0x11, !P4 ;  /* 0x000000113d00780c */ /* 0x000fc40006724270 */
[----:B------:R-:W-:Y:S02]  /*36c0*/  FMNMX.FTZ R5, R102, R5, !PT ;  /* 0x0000000566057209 */ /* 0x000fe40007810000 */
[----:B------:R-:W-:Y:S02]  /*36d0*/  ISETP.LT.OR P1, PT, R59, 0x12, P1 ;  /* 0x000000123b00780c */ /* 0x000fe40000f21670 */
[----:B------:R-:W-:Y:S02]  /*36e0*/  FMNMX.FTZ R5, R134, R5, !PT ;  /* 0x0000000586057209 */ /* 0x000fe40007810000 */
[----:B------:R-:W-:Y:S02]  /*36f0*/  FSEL R58, R13, -INF , !P1 ;  /* 0xff8000000d3a7808 */ /* 0x000fe40004800000 */
[----:B------:R-:W-:Y:S02]  /*3700*/  ISETP.NE.AND P1, PT, R74, RZ, PT ;  /* 0x000000ff4a00720c */ /* 0x000fe40003f25270 */
[----:B------:R-:W-:-:S02]  /*3710*/  FMNMX.FTZ R5, R104, R5, !PT ;  /* 0x0000000568057209 */ /* 0x000fc40007810000 */
[----:B------:R-:W-:Y:S02]  /*3720*/  ISETP.GT.AND P1, PT, R61, 0x18, !P1 ;  /* 0x000000183d00780c */ /* 0x000fe40004f24270 */
[----:B------:R-:W-:Y:S02]  /*3730*/  FMNMX.FTZ R5, R132, R5, !PT ;  /* 0x0000000584057209 */ /* 0x000fe40007810000 */
[----:B------:R-:W-:Y:S02]  /*3740*/  ISETP.LT.OR P1, PT, R59, 0x19, P1 ;  /* 0x000000193b00780c */ /* 0x000fe40000f21670 */
[----:B------:R-:W-:Y:S02]  /*3750*/  FMNMX.FTZ R5, R130, R5, !PT ;  /* 0x0000000582057209 */ /* 0x000fe40007810000 */
[----:B------:R-:W-:Y:S02]  /*3760*/  FSEL R14, R14, -INF , !P1 ;  /* 0xff8000000e0e7808 */ /* 0x000fe40004800000 */
[----:B------:R-:W-:-:S02]  /*3770*/  ISETP.NE.AND P1, PT, R75, RZ, PT ;  /* 0x000000ff4b00720c */ /* 0x000fc40003f25270 */
[----:B------:R-:W-:Y:S02]  /*3780*/  ISETP.NE.AND P6, PT, R91, RZ, PT ;  /* 0x000000ff5b00720c */ /* 0x000fe40003fc5270 */
[----:B------:R-:W-:Y:S02]  /*3790*/  ISETP.GT.AND P1, PT, R61, 0x19, !P1 ;  /* 0x000000193d00780c */ /* 0x000fe40004f24270 */
[----:B------:R-:W-:Y:S02]  /*37a0*/  FMNMX.FTZ R5, R128, R5, !PT ;  /* 0x0000000580057209 */ /* 0x000fe40007810000 */
[----:B------:R-:W-:Y:S02]  /*37b0*/  ISETP.LT.OR P1, PT, R59, 0x1a, P1 ;  /* 0x0000001a3b00780c */ /* 0x000fe40000f21670 */
[----:B------:R-:W-:Y:S02]  /*37c0*/  FMNMX.FTZ R5, R106, R5, !PT ;  /* 0x000000056a057209 */ /* 0x000fe40007810000 */
[----:B------:R-:W-:-:S02]  /*37d0*/  FSEL R60, R15, -INF , !P1 ;  /* 0xff8000000f3c7808 */ /* 0x000fc40004800000 */
[----:B------:R-:W-:Y:S02]  /*37e0*/  ISETP.NE.AND P1, PT, R78, RZ, PT ;  /* 0x000000ff4e00720c */ /* 0x000fe40003f25270 */
[----:B------:R-:W-:Y:S02]  /*37f0*/  ISETP.NE.AND P4, PT, R92, RZ, PT ;  /* 0x000000ff5c00720c */ /* 0x000fe40003f85270 */
[----:B------:R-:W-:Y:S02]  /*3800*/  ISETP.GT.AND P1, PT, R61, 0x20, !P1 ;  /* 0x000000203d00780c */ /* 0x000fe40004f24270 */
[----:B------:R-:W-:Y:S02]  /*3810*/  FMNMX.FTZ R5, R126, R5, !PT ;  /* 0x000000057e057209 */ /* 0x000fe40007810000 */
[----:B------:R-:W-:Y:S02]  /*3820*/  ISETP.LT.OR P1, PT, R59, 0x21, P1 ;  /* 0x000000213b00780c */ /* 0x000fe40000f21670 */
[----:B------:R-:W-:-:S02]  /*3830*/  FMNMX.FTZ R5, R124, R5, !PT ;  /* 0x000000057c057209 */ /* 0x000fc40007810000 */
[----:B------:R-:W-:Y:S02]  /*3840*/  FSEL R62, R20, -INF , !P1 ;  /* 0xff800000143e7808 */ /* 0x000fe40004800000 */
[----:B------:R-:W-:Y:S02]  /*3850*/  ISETP.NE.AND P1, PT, R79, RZ, PT ;  /* 0x000000ff4f00720c */ /* 0x000fe40003f25270 */
[----:B------:R-:W-:Y:S02]  /*3860*/  FMNMX.FTZ R5, R122, R5, !PT ;  /* 0x000000057a057209 */ /* 0x000fe40007810000 */
[----:B------:R-:W-:Y:S02]  /*3870*/  ISETP.GT.AND P1, PT, R61, 0x21, !P1 ;  /* 0x000000213d00780c */ /* 0x000fe40004f24270 */
[----:B------:R-:W-:Y:S02]  /*3880*/  FMNMX.FTZ R5, R120, R5, !PT ;  /* 0x0000000578057209 */ /* 0x000fe40007810000 */
[----:B------:R-:W-:-:S02]  /*3890*/  ISETP.LT.OR P1, PT, R59, 0x22, P1 ;  /* 0x000000223b00780c */ /* 0x000fc40000f21670 */
[----:B------:R-:W-:Y:S02]  /*38a0*/  FMNMX.FTZ R5, R118, R5, !PT ;  /* 0x0000000576057209 */ /* 0x000fe40007810000 */
[----:B------:R-:W-:Y:S02]  /*38b0*/  FSEL R64, R21, -INF , !P1 ;  /* 0xff80000015407808 */ /* 0x000fe40004800000 */
[----:B------:R-:W-:Y:S02]  /*38c0*/  ISETP.NE.AND P1, PT, R82, RZ, PT ;  /* 0x000000ff5200720c */ /* 0x000fe40003f25270 */
[----:B------:R-:W-:Y:S02]  /*38d0*/  FMNMX.FTZ R5, R116, R5, !PT ;  /* 0x0000000574057209 */ /* 0x000fe40007810000 */
[----:B------:R-:W-:Y:S02]  /*38e0*/  ISETP.GT.AND P1, PT, R61, 0x28, !P1 ;  /* 0x000000283d00780c */ /* 0x000fe40004f24270 */
[----:B------:R-:W-:-:S02]  /*38f0*/  FMNMX.FTZ R5, R114, R5, !PT ;  /* 0x0000000572057209 */ /* 0x000fc40007810000 */
[----:B------:R-:W-:Y:S02]  /*3900*/  ISETP.LT.OR P1, PT, R59, 0x29, P1 ;  /* 0x000000293b00780c */ /* 0x000fe40000f21670 */
[----:B------:R-:W-:Y:S02]  /*3910*/  FMNMX.FTZ R5, R112, R5, !PT ;  /* 0x0000000570057209 */ /* 0x000fe40007810000 */
[----:B------:R-:W-:Y:S02]  /*3920*/  FSEL R66, R25, -INF , !P1 ;  /* 0xff80000019427808 */ /* 0x000fe40004800000 */
[----:B------:R-:W-:Y:S02]  /*3930*/  ISETP.NE.AND P1, PT, R83, RZ, PT ;  /* 0x000000ff5300720c */ /* 0x000fe40003f25270 */
[----:B------:R-:W-:Y:S02]  /*3940*/  FMNMX.FTZ R5, R110, R5, !PT ;  /* 0x000000056e057209 */ /* 0x000fe40007810000 */
        /* <DEDUP_REMOVED lines=13> */
[----:B------:R-:W-:Y:S02]  /*3a20*/  FMNMX.FTZ R5, R44, R5, !PT ;  /* 0x000000052c057209 */ /* 0x000fe40007810000 */
[----:B------:R-:W-:Y:S02]  /*3a30*/  ISETP.GT.AND P1, PT, R61, 0x31, !P1 ;  /* 0x000000313d00780c */ /* 0x000fe40004f24270 */
[----:B------:R-:W-:Y:S02]  /*3a40*/  FMNMX.FTZ R5, R40, R5, !PT ;  /* 0x0000000528057209 */ /* 0x000fe40007810000 */
[----:B------:R-:W-:Y:S02]  /*3a50*/  ISETP.LT.OR P1, PT, R59, 0x32, P1 ;  /* 0x000000323b00780c */ /* 0x000fe40000f21670 */
[----:B------:R-:W-:Y:S02]  /*3a60*/  FMNMX.FTZ R5, R38, R5, !PT ;  /* 0x0000000526057209 */ /* 0x000fe40007810000 */
[----:B------:R-:W-:-:S02]  /*3a70*/  FSEL R70, R33, -INF , !P1 ;  /* 0xff80000021467808 */ /* 0x000fc40004800000 */
[----:B------:R-:W-:Y:S02]  /*3a80*/  ISETP.NE.AND P1, PT, R90, RZ, PT ;  /* 0x000000ff5a00720c */ /* 0x000fe40003f25270 */
[----:B------:R-:W-:Y:S02]  /*3a90*/  FMNMX.FTZ R5, R36, R5, !PT ;  /* 0x0000000524057209 */ /* 0x000fe40007810000 */
[----:B------:R-:W-:Y:S02]  /*3aa0*/  ISETP.GT.AND P1, PT, R61, 0x38, !P1 ;  /* 0x000000383d00780c */ /* 0x000fe40004f24270 */
[----:B------:R-:W-:Y:S02]  /*3ab0*/  FMNMX.FTZ R5, R34, R5, !PT ;  /* 0x0000000522057209 */ /* 0x000fe40007810000 */
[----:B------:R-:W-:Y:S02]  /*3ac0*/  ISETP.LT.OR P1, PT, R59, 0x39, P1 ;  /* 0x000000393b00780c */ /* 0x000fe40000f21670 */
[----:B------:R-:W-:-:S02]  /*3ad0*/  FMNMX.FTZ R5, R32, R5, !PT ;  /* 0x0000000520057209 */ /* 0x000fc40007810000 */
[----:B------:R-:W-:Y:S02]  /*3ae0*/  FSEL R72, R35, -INF , !P1 ;  /* 0xff80000023487808 */ /* 0x000fe40004800000 */
[----:B------:R-:W-:Y:S02]  /*3af0*/  ISETP.GT.AND P1, PT, R61, 0x39, !P6 ;  /* 0x000000393d00780c */ /* 0x000fe40007724270 */
[----:B------:R-:W-:Y:S02]  /*3b00*/  FMNMX.FTZ R5, R24, R5, !PT ;  /* 0x0000000518057209 */ /* 0x000fe40007810000 */
[----:B------:R-:W-:Y:S02]  /*3b10*/  ISETP.LT.OR P1, PT, R59, 0x3a, P1 ;  /* 0x0000003a3b00780c */ /* 0x000fe40000f21670 */
[----:B------:R-:W-:Y:S02]  /*3b20*/  FMNMX.FTZ R5, R4, R5, !PT ;  /* 0x0000000504057209 */ /* 0x000fe40007810000 */
[----:B------:R-:W-:-:S02]  /*3b30*/  FSEL R74, R37, -INF , !P1 ;  /* 0xff800000254a7808 */ /* 0x000fc40004800000 */
[----:B------:R-:W-:Y:S01]  /*3b40*/  ISETP.GT.AND P1, PT, R61, 0x40, !P4 ;  /* 0x000000403d00780c */ /* 0x000fe20006724270 */
[----:B------:R-:W0:Y:S01]  /*3b50*/  SHFL.BFLY PT, R10, R5, 0x2, 0x1f ;  /* 0x0c401f00050a7f89 */ /* 0x000e2200000e0000 */
[----:B------:R-:W-:Y:S02]  /*3b60*/  ISETP.NE.AND P4, PT, R76, RZ, PT ;  /* 0x000000ff4c00720c */ /* 0x000fe40003f85270 */
[----:B------:R-:W-:Y:S02]  /*3b70*/  ISETP.LT.OR P1, PT, R59, 0x41, P1 ;  /* 0x000000413b00780c */ /* 0x000fe40000f21670 */
[----:B------:R-:W-:Y:S02]  /*3b80*/  ISETP.NE.AND P6, PT, R73, RZ, PT ;  /* 0x000000ff4900720c */ /* 0x000fe40003fc5270 */
[----:B------:R-:W-:Y:S02]  /*3b90*/  FSEL R76, R39, -INF , !P1 ;  /* 0xff800000274c7808 */ /* 0x000fe40004800000 */
[----:B------:R-:W-:-:S02]  /*3ba0*/  ISETP.NE.AND P1, PT, R93, RZ, PT ;  /* 0x000000ff5d00720c */ /* 0x000fc40003f25270 */
[C---:B------:R-:W-:Y:S02]  /*3bb0*/  ISETP.GT.AND P5, PT, R61.reuse, RZ, !P5 ;  /* 0x000000ff3d00720c */ /* 0x040fe40006fa4270 */
[----:B------:R-:W-:Y:S02]  /*3bc0*/  ISETP.GT.AND P1, PT, R61, 0x41, !P1 ;  /* 0x000000413d00780c */ /* 0x000fe40004f24270 */
[C---:B------:R-:W-:Y:S02]  /*3bd0*/  ISETP.LT.OR P5, PT, R59.reuse, 0x1, P5 ;  /* 0x000000013b00780c */ /* 0x040fe40002fa1670 */
[----:B------:R-:W-:Y:S02]  /*3be0*/  ISETP.LT.OR P1, PT, R59, 0x42, P1 ;  /* 0x000000423b00780c */ /* 0x000fe40000f21670 */
[----:B------:R-:W-:Y:S02]  /*3bf0*/  FSEL R33, R2, -INF , !P5 ;  /* 0xff80000002217808 */ /* 0x000fe40006800000 */
[----:B------:R-:W-:-:S02]  /*3c00*/  FSEL R78, R41, -INF , !P1 ;  /* 0xff800000294e7808 */ /* 0x000fc40004800000 */
[----:B------:R-:W-:Y:S02]  /*3c10*/  ISETP.NE.AND P1, PT, R94, RZ, PT ;  /* 0x000000ff5e00720c */ /* 0x000fe40003f25270 */
[----:B0-----:R-:W-:Y:S02]  /*3c20*/  FMNMX.FTZ R13, R5, R10, !PT ;  /* 0x0000000a050d7209 */ /* 0x001fe40007810000 */
[C---:B------:R-:W-:Y:S02]  /*3c30*/  ISETP.GT.AND P1, PT, R61.reuse, 0x48, !P1 ;  /* 0x000000483d00780c */ /* 0x040fe40004f24270 */
[----:B------:R-:W-:Y:S01]  /*3c40*/  ISETP.GT.AND P2, PT, R61, 0x71, !P2 ;  /* 0x000000713d00780c */ /* 0x000fe20005744270 */
[----:B------:R-:W0:Y:S01]  /*3c50*/  SHFL.BFLY PT, R10, R13, 0x1, 0x1f ;  /* 0x0c201f000d0a7f89 */ /* 0x000e2200000e0000 */
[----:B------:R-:W-:Y:S02]  /*3c60*/  ISETP.LT.OR P1, PT, R59, 0x49, P1 ;  /* 0x000000493b00780c */ /* 0x000fe40000f21670 */
[----:B------:R-:W-:-:S02]  /*3c70*/  ISETP.GT.AND P3, PT, R61, 0x78, !P3 ;  /* 0x000000783d00780c */ /* 0x000fc40005f64270 */
[----:B------:R-:W-:Y:S02]  /*3c80*/  FSEL R80, R43, -INF , !P1 ;  /* 0xff8000002b507808 */ /* 0x000fe40004800000 */
[----:B------:R-:W-:Y:S02]  /*3c90*/  ISETP.NE.AND P1, PT, R95, RZ, PT ;  /* 0x000000ff5f00720c */ /* 0x000fe40003f25270 */
[----:B------:R-:W-:Y:S02]  /*3ca0*/  ISETP.LT.OR P2, PT, R59, 0x72, P2 ;  /* 0x000000723b00780c */ /* 0x000fe40001741670 */
[----:B------:R-:W-:Y:S02]  /*3cb0*/  ISETP.GT.AND P1, PT, R61, 0x49, !P1 ;  /* 0x000000493d00780c */ /* 0x000fe40004f24270 */
[C---:B------:R-:W-:Y:S02]  /*3cc0*/  ISETP.LT.OR P3, PT, R59.reuse, 0x79, P3 ;  /* 0x000000793b00780c */ /* 0x040fe40001f61670 */
[----:B------:R-:W-:-:S02]  /*3cd0*/  ISETP.LT.OR P1, PT, R59, 0x4a, P1 ;  /* 0x0000004a3b00780c */ /* 0x000fc40000f21670 */
[----:B------:R-:W-:Y:S02]  /*3ce0*/  ISETP.NE.AND P5, PT, R22, 0x1, PT ;  /* 0x000000011600780c */ /* 0x000fe40003fa5270 */
[----:B------:R-:W-:Y:S02]  /*3cf0*/  FSEL R82, R45, -INF , !P1 ;  /* 0xff8000002d527808 */ /* 0x000fe40004800000 */
[----:B------:R-:W-:Y:S02]  /*3d00*/  ISETP.NE.AND P1, PT, R96, RZ, PT ;  /* 0x000000ff6000720c */ /* 0x000fe40003f25270 */
[----:B0-----:R-:W-:Y:S02]  /*3d10*/  FMNMX.FTZ R10, R13, R10, !PT ;  /* 0x0000000a0d0a7209 */ /* 0x001fe40007810000 */
[----:B------:R-:W-:-:S03]  /*3d20*/  ISETP.GT.AND P1, PT, R61, 0x50, !P1 ;  /* 0x000000503d00780c */ /* 0x000fc60004f24270 */
[----:B------:R-:W-:Y:S01]  /*3d30*/  FFMA.FTZ R15, R10, R9, -8 ;  /* 0xc10000000a0f7423 */ /* 0x000fe20000010009 */
[----:B------:R-:W-:-:S04]  /*3d40*/  ISETP.LT.OR P1, PT, R59, 0x51, P1 ;  /* 0x000000513b00780c */ /* 0x000fc80000f21670 */
[----:B------:R-:W-:Y:S02]  /*3d50*/  FSEL R84, R47, -INF , !P1 ;  /* 0xff8000002f547808 */ /* 0x000fe40004800000 */
[----:B------:R-:W-:-:S04]  /*3d60*/  ISETP.NE.AND P1, PT, R97, RZ, PT ;  /* 0x000000ff6100720c */ /* 0x000fc80003f25270 */
[----:B------:R-:W-:-:S04]  /*3d70*/  ISETP.GT.AND P1, PT, R61, 0x51, !P1 ;  /* 0x000000513d00780c */ /* 0x000fc80004f24270 */
        /* <DEDUP_REMOVED lines=18> */
[----:B------:R-:W-:Y:S02]  /*3ea0*/  ISETP.GT.AND P1, PT, R61, 0x68, !P6 ;  /* 0x000000683d00780c */ /* 0x000fe40007724270 */
[----:B------:R-:W-:Y:S02]  /*3eb0*/  ISETP.NE.AND P6, PT, R77, RZ, PT ;  /* 0x000000ff4d00720c */ /* 0x000fe40003fc5270 */
[----:B------:R-:W-:-:S04]  /*3ec0*/  ISETP.LT.OR P1, PT, R59, 0x69, P1 ;  /* 0x000000693b00780c */ /* 0x000fc80000f21670 */
[----:B------:R-:W-:Y:S02]  /*3ed0*/  FSEL R98, R98, -INF , !P1 ;  /* 0xff80000062627808 */ /* 0x000fe40004800000 */
[----:B------:R-:W-:Y:S02]  /*3ee0*/  ISETP.GT.AND P1, PT, R61, 0x69, !P4 ;  /* 0x000000693d00780c */ /* 0x000fe40006724270 */
[----:B------:R-:W-:Y:S02]  /*3ef0*/  ISETP.NE.AND P4, PT, R81, RZ, PT ;  /* 0x000000ff5100720c */ /* 0x000fe40003f85270 */
[----:B------:R-:W-:Y:S02]  /*3f00*/  ISETP.LT.OR P1, PT, R59, 0x6a, P1 ;  /* 0x0000006a3b00780c */ /* 0x000fe40000f21670 */
[----:B------:R-:W-:Y:S02]  /*3f10*/  ISETP.GT.AND P4, PT, R61, 0x79, !P4 ;  /* 0x000000793d00780c */ /* 0x000fe40006784270 */
[----:B------:R-:W-:-:S02]  /*3f20*/  FSEL R100, R100, -INF , !P1 ;  /* 0xff80000064647808 */ /* 0x000fc40004800000 */
[----:B------:R-:W-:Y:S02]  /*3f30*/  FSETP.NEU.FTZ.AND P1, PT, R10, -INF , PT ;  /* 0xff8000000a00780b */ /* 0x000fe40003f3d000 */
[----:B------:R-:W-:Y:S02]  /*3f40*/  ISETP.LT.OR P4, PT, R59, 0x7a, P4 ;  /* 0x0000007a3b00780c */ /* 0x000fe40002781670 */
[----:B------:R-:W-:Y:S02]  /*3f50*/  FSEL R35, R15, RZ, P1 ;  /* 0x000000ff0f237208 */ /* 0x000fe40000800000 */
[----:B------:R-:W-:Y:S02]  /*3f60*/  FMNMX.FTZ R15, R33, R52, !PT ;  /* 0x00000034210f7209 */ /* 0x000fe40007810000 */
[----:B------:R-:W-:Y:S01]  /*3f70*/  ISETP.GT.AND P1, PT, R61, 0x70, !P6 ;  /* 0x000000703d00780c */ /* 0x000fe20007724270 */
[--C-:B------:R-:W-:Y:S01]  /*3f80*/  FFMA.FTZ R120, R120, R9, -R35.reuse ;  /* 0x0000000978787223 */ /* 0x100fe20000010823 */
[----:B------:R-:W-:Y:S01]  /*3f90*/  FMNMX.FTZ R21, R54, R15, !PT ;  /* 0x0000000f36157209 */ /* 0x000fe20007810000 */
[-CC-:B------:R-:W-:Y:S01]  /*3fa0*/  FFMA.FTZ R116, R116, R9.reuse, -R35.reuse ;  /* 0x0000000974747223 */ /* 0x180fe20000010823 */
[----:B------:R-:W-:Y:S01]  /*3fb0*/  ISETP.LT.OR P1, PT, R59, 0x71, P1 ;  /* 0x000000713b00780c */ /* 0x000fe20000f21670 */
[--C-:B------:R-:W-:Y:S01]  /*3fc0*/  FFMA.FTZ R20, R114, R9, -R35.reuse ;  /* 0x0000000972147223 */ /* 0x100fe20000010823 */
[----:B------:R-:W-:Y:S01]  /*3fd0*/  FMNMX.FTZ R21, R56, R21, !PT ;  /* 0x0000001538157209 */ /* 0x000fe20007810000 */
[----:B------:R-:W-:Y:S01]  /*3fe0*/  MUFU.EX2 R41, R120 ;  /* 0x0000007800297308 */ /* 0x000fe20000000800 */
[----:B------:R-:W-:Y:S01]  /*3ff0*/  FSEL R114, R27, -INF , !P1 ;  /* 0xff8000001b727808 */ /* 0x000fe20004800000 */
[--C-:B------:R-:W-:Y:S01]  /*4000*/  FFMA.FTZ R118, R118, R9, -R35.reuse ;  /* 0x0000000976767223 */ /* 0x100fe20000010823 */
[----:B------:R-:W-:Y:S01]  /*4010*/  FMNMX.FTZ R21, R12, R21, !PT ;  /* 0x000000150c157209 */ /* 0x000fe20007810000 */
[-CC-:B------:R-:W-:Y:S01]  /*4020*/  FFMA.FTZ R27, R112, R9.reuse, -R35.reuse ;  /* 0x00000009701b7223 */ /* 0x180fe20000010823 */
[----:B------:R-:W-:Y:S01]  /*4030*/  FSEL R112, R29, -INF , !P3 ;  /* 0xff8000001d707808 */ /* 0x000fe20005800000 */
[--C-:B------:R-:W-:Y:S01]  /*4040*/  FFMA.FTZ R2, R136, R9, -R35.reuse ;  /* 0x0000000988027223 */ /* 0x100fe20000010823 */
[----:B------:R-:W-:Y:S01]  /*4050*/  FMNMX.FTZ R21, R58, R21, !PT ;  /* 0x000000153a157209 */ /* 0x000fe20007810000 */
        /* <DEDUP_REMOVED lines=8> */
[----:B------:R1:W-:Y:S01]  /*40e0*/  MUFU.EX2 R43, R118 ;  /* 0x00000076002b7308 */ /* 0x0003e20000000800 */
[----:B0-----:R-:W-:Y:S01]  /*40f0*/  FSEL R116, R28, -INF , !P2 ;  /* 0xff8000001c747808 */ /* 0x001fe20005000000 */
[--C-:B------:R-:W-:Y:S01]  /*4100*/  FFMA.FTZ R28, R42, R9, -R35.reuse ;  /* 0x000000092a1c7223 */ /* 0x100fe20000010823 */
[----:B------:R-:W-:Y:S01]  /*4110*/  FMNMX.FTZ R21, R62, R21, !PT ;  /* 0x000000153e157209 */ /* 0x000fe20007810000 */
[-CC-:B------:R-:W-:Y:S01]  /*4120*/  FFMA.FTZ R104, R104, R9.reuse, -R35.reuse ;  /* 0x0000000968687223 */ /* 0x180fe20000010823 */
[-CC-:B------:R-:W-:Y:S01]  /*4130*/  FFMA.FTZ R132, R132, R9.reuse, -R35.reuse ;  /* 0x0000000984847223 */ /* 0x180fe20000010823 */
[--C-:B------:R-:W-:Y:S01]  /*4140*/  FFMA.FTZ R130, R130, R9, -R35.reuse ;  /* 0x0000000982827223 */ /* 0x100fe20000010823 */
[----:B------:R-:W-:Y:S01]  /*4150*/  FMNMX.FTZ R21, R64, R21, !PT ;  /* 0x0000001540157209 */ /* 0x000fe20007810000 */
[----:B------:R-:W-:Y:S01]  /*4160*/  MUFU.EX2 R45, R20 ;  /* 0x00000014002d7308 */ /* 0x000fe20000000800 */
[----:B-1----:R-:W-:Y:S01]  /*4170*/  FSEL R118, R30, -INF , !P4 ;  /* 0xff8000001e767808 */ /* 0x002fe20006000000 */
        /* <DEDUP_REMOVED lines=19> */
[----:B------:R-:W-:Y:S01]  /*42b0*/  FFMA.FTZ R24, R24, R9, -R35 ;  /* 0x0000000918187223 */ /* 0x000fe20000010823 */
[----:B------:R-:W-:-:S02]  /*42c0*/  LOP3.LUT P6, RZ, R105, 0x1, RZ, 0xc0, !PT ;  /* 0x0000000169ff7812 */ /* 0x000fc400078cc0ff */
[----:B------:R-:W-:Y:S01]  /*42d0*/  FMNMX.FTZ R25, R74, R25, !PT ;  /* 0x000000194a197209 */ /* 0x000fe20007810000 */
[----:B------:R-:W0:Y:S03]  /*42e0*/  MUFU.EX2 R5, R5 ;  /* 0x0000000500057308 */ /* 0x000e260000000800 */
[----:B------:R-:W-:-:S04]  /*42f0*/  FMNMX.FTZ R25, R76, R25, !PT ;  /* 0x000000194c197209 */ /* 0x000fc80007810000 */
[----:B------:R-:W-:Y:S01]  /*4300*/  FMNMX.FTZ R25, R78, R25, !PT ;  /* 0x000000194e197209 */ /* 0x000fe20007810000 */
[----:B------:R1:W-:Y:S03]  /*4310*/  MUFU.EX2 R124, R27 ;  /* 0x0000001b007c7308 */ /* 0x0003e60000000800 */
[----:B------:R-:W-:-:S04]  /*4320*/  FMNMX.FTZ R25, R80, R25, !PT ;  /* 0x0000001950197209 */ /* 0x000fc80007810000 */
[----:B------:R-:W-:Y:S01]  /*4330*/  FMNMX.FTZ R25, R82, R25, !PT ;  /* 0x0000001952197209 */ /* 0x000fe20007810000 */
[----:B------:R2:W-:Y:S01]  /*4340*/  MUFU.EX2 R49, R28 ;  /* 0x0000001c00317308 */ /* 0x0005e20000000800 */
[----:B-1----:R-:W-:Y:S02]  /*4350*/  FFMA.FTZ R27, R36, R9, -R35 ;  /* 0x00000009241b7223 */ /* 0x002fe40000010823 */
[----:B------:R-:W-:-:S04]  /*4360*/  FMNMX.FTZ R25, R84, R25, !PT ;  /* 0x0000001954197209 */ /* 0x000fc80007810000 */
[----:B------:R-:W-:Y:S01]  /*4370*/  FMNMX.FTZ R25, R86, R25, !PT ;  /* 0x0000001956197209 */ /* 0x000fe20007810000 */
[----:B------:R-:W1:Y:S01]  /*4380*/  MUFU.EX2 R13, R13 ;  /* 0x0000000d000d7308 */ /* 0x000e620000000800 */
[----:B--2---:R-:W-:Y:S02]  /*4390*/  FFMA.FTZ R28, R34, R9, -R35 ;  /* 0x00000009221c7223 */ /* 0x004fe40000010823 */
[----:B------:R-:W-:-:S04]  /*43a0*/  FMNMX.FTZ R25, R90, R25, !PT ;  /* 0x000000195a197209 */ /* 0x000fc80007810000 */
[----:B------:R-:W-:Y:S01]  /*43b0*/  FMNMX.FTZ R25, R92, R25, !PT ;  /* 0x000000195c197209 */ /* 0x000fe20007810000 */
[----:B------:R-:W2:Y:S03]  /*43c0*/  MUFU.EX2 R102, R102 ;  /* 0x0000006600667308 */ /* 0x000ea60000000800 */
[----:B------:R-:W-:-:S04]  /*43d0*/  FMNMX.FTZ R25, R94, R25, !PT ;  /* 0x000000195e197209 */ /* 0x000fc80007810000 */
[----:B------:R-:W-:Y:S01]  /*43e0*/  FMNMX.FTZ R25, R96, R25, !PT ;  /* 0x0000001960197209 */ /* 0x000fe20007810000 */
[----:B------:R-:W3:Y:S03]  /*43f0*/  MUFU.EX2 R15, R134 ;  /* 0x00000086000f7308 */ /* 0x000ee60000000800 */
[----:B------:R-:W-:-:S04]  /*4400*/  FMNMX.FTZ R25, R98, R25, !PT ;  /* 0x0000001962197209 */ /* 0x000fc80007810000 */
[----:B------:R-:W-:Y:S01]  /*4410*/  FMNMX.FTZ R25, R100, R25, !PT ;  /* 0x0000001964197209 */ /* 0x000fe20007810000 */
[----:B------:R-:W4:Y:S03]  /*4420*/  MUFU.EX2 R104, R104 ;  /* 0x0000006800687308 */ /* 0x000f260000000800 */
[----:B------:R-:W-:-:S04]  /*4430*/  FMNMX.FTZ R25, R114, R25, !PT ;  /* 0x0000001972197209 */ /* 0x000fc80007810000 */
[----:B------:R-:W-:Y:S01]  /*4440*/  FMNMX.FTZ R25, R116, R25, !PT ;  /* 0x0000001974197209 */ /* 0x000fe20007810000 */
[----:B------:R-:W-:Y:S03]  /*4450*/  MUFU.EX2 R132, R132 ;  /* 0x0000008400847308 */ /* 0x000fe60000000800 */
[----:B------:R-:W-:-:S04]  /*4460*/  FMNMX.FTZ R25, R112, R25, !PT ;  /* 0x0000001970197209 */ /* 0x000fc80007810000 */
[----:B------:R-:W-:Y:S01]  /*4470*/  FMNMX.FTZ R25, R118, R25, !PT ;  /* 0x0000001976197209 */ /* 0x000fe20007810000 */
[----:B------:R-:W-:Y:S04]  /*4480*/  MUFU.EX2 R37, R130 ;  /* 0x0000008200257308 */ /* 0x000fe80000000800 */
[----:B------:R-:W5:Y:S04]  /*4490*/  SHFL.BFLY PT, R20, R25, 0x2, 0x1f ;  /* 0x0c401f0019147f89 */ /* 0x000f6800000e0000 */
[----:B------:R-:W-:Y:S08]  /*44a0*/  MUFU.EX2 R21, R128 ;  /* 0x0000008000157308 */ /* 0x000ff00000000800 */
[----:B------:R-:W-:Y:S08]  /*44b0*/  MUFU.EX2 R106, R106 ;  /* 0x0000006a006a7308 */ /* 0x000ff00000000800 */
[----:B------:R-:W-:Y:S01]  /*44c0*/  MUFU.EX2 R126, R126 ;  /* 0x0000007e007e7308 */ /* 0x000fe20000000800 */
[----:B-----5:R-:W-:Y:S01]  /*44d0*/  FMNMX.FTZ R29, R25, R20, !PT ;  /* 0x00000014191d7209 */ /* 0x020fe20007810000 */
[----:B------:R-:W-:-:S06]  /*44e0*/  FFMA.FTZ R25, R32, R9, -R35 ;  /* 0x0000000920197223 */ /* 0x000fcc0000010823 */
[----:B------:R-:W-:Y:S01]  /*44f0*/  MUFU.EX2 R122, R122 ;  /* 0x0000007a007a7308 */ /* 0x000fe20000000800 */
[----:B------:R-:W5:Y:S07]  /*4500*/  SHFL.BFLY PT, R20, R29, 0x1, 0x1f ;  /* 0x0c201f001d147f89 */ /* 0x000f6e00000e0000 */
[----:B------:R-:W-:Y:S08]  /*4510*/  MUFU.EX2 R110, R110 ;  /* 0x0000006e006e7308 */ /* 0x000ff00000000800 */
[----:B------:R-:W-:Y:S08]  /*4520*/  MUFU.EX2 R47, R108 ;  /* 0x0000006c002f7308 */ /* 0x000ff00000000800 */
[----:B------:R-:W-:Y:S01]  /*4530*/  MUFU.EX2 R48, R48 ;  /* 0x0000003000307308 */ /* 0x000fe20000000800 */
[----:B-----5:R-:W-:Y:S01]  /*4540*/  FMNMX.FTZ R20, R29, R20, !PT ;  /* 0x000000141d147209 */ /* 0x020fe20007810000 */
[----:B------:R-:W-:Y:S01]  /*4550*/  FFMA.FTZ R29, R4, R9, -R35 ;  /* 0x00000009041d7223 */ /* 0x000fe20000010823 */
[----:B0-----:R-:W-:-:S02]  /*4560*/  FADD.FTZ R4, R2, R5 ;  /* 0x0000000502047221 */ /* 0x001fc40000010000 */
[C---:B------:R-:W-:Y:S01]  /*4570*/  FSETP.NEU.FTZ.AND P1, PT, R20.reuse, -INF , PT ;  /* 0xff8000001400780b */ /* 0x040fe20003f3d000 */
[----:B------:R-:W-:Y:S01]  /*4580*/  FFMA.FTZ R32, R20, R9, -8 ;  /* 0xc100000014207423 */ /* 0x000fe20000010009 */
[----:B-1----:R-:W-:Y:S01]  /*4590*/  FADD.FTZ R69, R13, R4 ;  /* 0x000000040d457221 */ /* 0x002fe20000010000 */
[----:B------:R-:W-:Y:S03]  /*45a0*/  MUFU.EX2 R51, R46 ;  /* 0x0000002e00337308 */ /* 0x000fe60000000800 */
[----:B------:R-:W-:Y:S01]  /*45b0*/  FSEL R35, R32, RZ, P1 ;  /* 0x000000ff20237208 */ /* 0x000fe20000800000 */
[C---:B--2---:R-:W-:Y:S01]  /*45c0*/  FADD.FTZ R4, R102.reuse, R69 ;  /* 0x0000004566047221 */ /* 0x044fe20000010000 */
[----:B------:R-:W-:-:S03]  /*45d0*/  F2FP.SATFINITE.E4M3.F32.PACK_AB_MERGE_C R102, R102, R13, RZ ;  /* 0x0000000d6666723e */ /* 0x000fc600048070ff */
        /* <DEDUP_REMOVED lines=8> */
[----:B---3--:R-:W-:Y:S01]  /*4660*/  FADD.FTZ R73, R15, R4 ;  /* 0x000000040f497221 */ /* 0x008fe20000010000 */
[-CC-:B------:R-:W-:Y:S01]  /*4670*/  FFMA.FTZ R26, R26, R9.reuse, -R35.reuse ;  /* 0x000000091a1a7223 */ /* 0x180fe20000010823 */
[-CC-:B------:R-:W-:Y:S01]  /*4680*/  FFMA.FTZ R60, R60, R9.reuse, -R35.reuse ;  /* 0x000000093c3c7223 */ /* 0x180fe20000010823 */
[-C--:B------:R-:W-:Y:S01]  /*4690*/  FFMA.FTZ R62, R62, R9.reuse, -R35 ;  /* 0x000000093e3e7223 */ /* 0x080fe20000010823 */
[----:B----4-:R-:W-:Y:S01]  /*46a0*/  FADD.FTZ R73, R104, R73 ;  /* 0x0000004968497221 */ /* 0x010fe20000010000 */
[-CC-:B------:R-:W-:Y:S01]  /*46b0*/  FFMA.FTZ R64, R64, R9.reuse, -R35.reuse ;  /* 0x0000000940407223 */ /* 0x180fe20000010823 */
[----:B------:R-:W0:Y:S01]  /*46c0*/  MUFU.EX2 R52, R52 ;  /* 0x0000003400347308 */ /* 0x000e220000000800 */
[-CC-:B------:R-:W-:Y:S01]  /*46d0*/  FFMA.FTZ R66, R66, R9.reuse, -R35.reuse ;  /* 0x0000000942427223 */ /* 0x180fe20000010823 */
[-CC-:B------:R-:W-:Y:S01]  /*46e0*/  FFMA.FTZ R68, R68, R9.reuse, -R35.reuse ;  /* 0x0000000944447223 */ /* 0x180fe20000010823 */
[----:B------:R-:W-:Y:S01]  /*46f0*/  F2FP.SATFINITE.E4M3.F32.PACK_AB_MERGE_C R164, R5, R2, R102 ;  /* 0x0000000205a4723e */ /* 0x000fe20004807066 */
[-CC-:B------:R-:W-:Y:S01]  /*4700*/  FFMA.FTZ R70, R70, R9.reuse, -R35.reuse ;  /* 0x0000000946467223 */ /* 0x180fe20000010823 */
[-CC-:B------:R-:W-:Y:S01]  /*4710*/  FFMA.FTZ R72, R72, R9.reuse, -R35.reuse ;  /* 0x0000000948487223 */ /* 0x180fe20000010823 */
[-CC-:B------:R-:W-:Y:S01]  /*4720*/  FFMA.FTZ R74, R74, R9.reuse, -R35.reuse ;  /* 0x000000094a4a7223 */ /* 0x180fe20000010823 */
[-CC-:B------:R-:W-:Y:S01]  /*4730*/  FFMA.FTZ R76, R76, R9.reuse, -R35.reuse ;  /* 0x000000094c4c7223 */ /* 0x180fe20000010823 */
[----:B------:R-:W1:Y:S01]  /*4740*/  MUFU.EX2 R54, R54 ;  /* 0x0000003600367308 */ /* 0x000e620000000800 */
        /* <DEDUP_REMOVED lines=8> */
[----:B0-----:R-:W-:Y:S01]  /*47d0*/  FADD.FTZ R71, R33, R52 ;  /* 0x0000003421477221 */ /* 0x001fe20000010000 */
[-CC-:B------:R-:W-:Y:S01]  /*47e0*/  FFMA.FTZ R94, R94, R9.reuse, -R35.reuse ;  /* 0x000000095e5e7223 */ /* 0x180fe20000010823 */
[-CC-:B------:R-:W-:Y:S01]  /*47f0*/  FFMA.FTZ R96, R96, R9.reuse, -R35.reuse ;  /* 0x0000000960607223 */ /* 0x180fe20000010823 */
[-CC-:B------:R-:W-:Y:S01]  /*4800*/  FFMA.FTZ R98, R98, R9.reuse, -R35.reuse ;  /* 0x0000000962627223 */ /* 0x180fe20000010823 */
[-CC-:B------:R-:W-:Y:S01]  /*4810*/  FFMA.FTZ R100, R100, R9.reuse, -R35.reuse ;  /* 0x0000000964647223 */ /* 0x180fe20000010823 */
[-CC-:B------:R-:W-:Y:S01]  /*4820*/  FFMA.FTZ R114, R114, R9.reuse, -R35.reuse ;  /* 0x0000000972727223 */ /* 0x180fe20000010823 */
[-C--:B------:R-:W-:Y:S01]  /*4830*/  FFMA.FTZ R116, R116, R9.reuse, -R35 ;  /* 0x0000000974747223 */ /* 0x080fe20000010823 */
[----:B------:R-:W0:Y:S01]  /*4840*/  MUFU.EX2 R12, R12 ;  /* 0x0000000c000c7308 */ /* 0x000e220000000800 */
[----:B-1----:R-:W-:Y:S01]  /*4850*/  FADD.FTZ R4, R54, R71 ;  /* 0x0000004736047221 */ /* 0x002fe20000010000 */
[-CC-:B------:R-:W-:Y:S01]  /*4860*/  FFMA.FTZ R112, R112, R9.reuse, -R35.reuse ;  /* 0x0000000970707223 */ /* 0x180fe20000010823 */
[----:B------:R-:W-:-:S05]  /*4870*/  FFMA.FTZ R118, R118, R9, -R35 ;  /* 0x0000000976767223 */ /* 0x000fca0000010823 */
[----:B------:R-:W1:Y:S01]  /*4880*/  MUFU.EX2 R55, R58 ;  /* 0x0000003a00377308 */ /* 0x000e620000000800 */
[C---:B--2---:R-:W-:Y:S01]  /*4890*/  FADD.FTZ R71, R53.reuse, R4 ;  /* 0x0000000435477221 */ /* 0x044fe20000010000 */
[----:B------:R-:W-:-:S04]  /*48a0*/  F2FP.SATFINITE.E4M3.F32.PACK_AB_MERGE_C R53, R53, R54, RZ ;  /* 0x000000363535723e */ /* 0x000fc800048070ff */
[----:B------:R-:W-:Y:S02]  /*48b0*/  F2FP.SATFINITE.E4M3.F32.PACK_AB_MERGE_C R165, R52, R33, R53 ;  /* 0x0000002134a5723e */ /* 0x000fe40004807035 */
[----:B------:R-:W2:Y:S01]  /*48c0*/  MUFU.EX2 R14, R14 ;  /* 0x0000000e000e7308 */ /* 0x000ea20000000800 */
[----:B0-----:R-:W-:-:S07]  /*48d0*/  FADD.FTZ R4, R12, R71 ;  /* 0x000000470c047221 */ /* 0x001fce0000010000 */
[----:B------:R0:W-:Y:S01]  /*48e0*/  MUFU.EX2 R61, R26 ;  /* 0x0000001a003d7308 */ /* 0x0001e20000000800 */
[----:B-1----:R-:W-:-:S07]  /*48f0*/  FADD.FTZ R71, R55, R4 ;  /* 0x0000000437477221 */ /* 0x002fce0000010000 */
[----:B------:R-:W1:Y:S01]  /*4900*/  MUFU.EX2 R57, R60 ;  /* 0x0000003c00397308 */ /* 0x000e620000000800 */
[----:B0-----:R-:W-:Y:S01]  /*4910*/  FADD.FTZ R26, R132, R73 ;  /* 0x00000049841a7221 */ /* 0x001fe20000010000 */
[----:B--2---:R-:W-:-:S03]  /*4920*/  FADD.FTZ R4, R14, R71 ;  /* 0x000000470e047221 */ /* 0x004fc60000010000 */
[C---:B------:R-:W-:Y:S01]  /*4930*/  FADD.FTZ R26, R37.reuse, R26 ;  /* 0x0000001a251a7221 */ /* 0x040fe20000010000 */
[----:B------:R-:W-:Y:S02]  /*4940*/  F2FP.SATFINITE.E4M3.F32.PACK_AB_MERGE_C R37, R37, R132, RZ ;  /* 0x000000842525723e */ /* 0x000fe400048070ff */
[----:B------:R-:W0:Y:S01]  /*4950*/  MUFU.EX2 R62, R62 ;  /* 0x0000003e003e7308 */ /* 0x000e220000000800 */
[----:B------:R-:W-:Y:S01]  /*4960*/  FADD.FTZ R73, R21, R26 ;  /* 0x0000001a15497221 */ /* 0x000fe20000010000 */
[----:B------:R-:W-:Y:S01]  /*4970*/  F2FP.SATFINITE.E4M3.F32.PACK_AB_MERGE_C R166, R104, R15, R37 ;  /* 0x0000000f68a6723e */ /* 0x000fe20004807025 */
[----:B------:R-:W2:Y:S02]  /*4980*/  @P5 LDC R26, c[0x0][0x450] ;  /* 0x00011400ff1a5b82 */ /* 0x000ea40000000800 */
[----:B------:R-:W-:-:S03]  /*4990*/  FADD.FTZ R73, R106, R73 ;  /* 0x000000496a497221 */ /* 0x000fc60000010000 */
[----:B------:R-:W3:Y:S01]  /*49a0*/  MUFU.EX2 R59, R64 ;  /* 0x00000040003b7308 */ /* 0x000ee20000000800 */
[----:B------:R-:W-:Y:S01]  /*49b0*/  FADD.FTZ R2, R126, R73 ;  /* 0x000000497e027221 */ /* 0x000fe20000010000 */
[----:B-1----:R-:W-:Y:S01]  /*49c0*/  FADD.FTZ R5, R57, R4 ;  /* 0x0000000439057221 */ /* 0x002fe20000010000 */
[C---:B------:R-:W-:Y:S02]  /*49d0*/  F2FP.SATFINITE.E4M3.F32.PACK_AB_MERGE_C R126, R39.reuse, R126, RZ ;  /* 0x0000007e277e723e */ /* 0x040fe400048070ff */
[----:B------:R-:W-:Y:S01]  /*49e0*/  FADD.FTZ R39, R39, R2 ;  /* 0x0000000227277221 */ /* 0x000fe20000010000 */
[----:B------:R-:W-:Y:S02]  /*49f0*/  F2FP.SATFINITE.E4M3.F32.PACK_AB_MERGE_C R14, R57, R14, RZ ;  /* 0x0000000e390e723e */ /* 0x000fe400048070ff */
[----:B------:R-:W1:Y:S01]  /*4a00*/  MUFU.EX2 R66, R66 ;  /* 0x0000004200427308 */ /* 0x000e620000000800 */
[----:B0-----:R-:W-:Y:S01]  /*4a10*/  FADD.FTZ R2, R62, R5 ;  /* 0x000000053e027221 */ /* 0x001fe20000010000 */
[----:B------:R-:W-:Y:S01]  /*4a20*/  F2FP.SATFINITE.E4M3.F32.PACK_AB_MERGE_C R160, R106, R21, R126 ;  /* 0x000000156aa0723e */ /* 0x000fe2000480707e */
[----:B------:R-:W-:Y:S01]  /*4a30*/  FADD.FTZ R4, R122, R39 ;  /* 0x000000277a047221 */ /* 0x000fe20000010000 */
[----:B------:R-:W-:-:S02]  /*4a40*/  F2FP.SATFINITE.E4M3.F32.PACK_AB_MERGE_C R21, R120, R43, RZ ;  /* 0x0000002b7815723e */ /* 0x000fc400048070ff */
[----:B------:R-:W-:Y:S01]  /*4a50*/  F2FP.SATFINITE.E4M3.F32.PACK_AB_MERGE_C R167, R55, R12, R14 ;  /* 0x0000000c37a7723e */ /* 0x000fe2000480700e */
[----:B------:R-:W-:Y:S01]  /*4a60*/  FADD.FTZ R4, R41, R4 ;  /* 0x0000000429047221 */ /* 0x000fe20000010000 */
[----:B------:R-:W0:Y:S01]  /*4a70*/  MUFU.EX2 R68, R68 ;  /* 0x0000004400447308 */ /* 0x000e220000000800 */
[----:B---3--:R-:W-:Y:S01]  /*4a80*/  FADD.FTZ R15, R59, R2 ;  /* 0x000000023b0f7221 */ /* 0x008fe20000010000 */
[----:B------:R-:W-:Y:S01]  /*4a90*/  F2FP.SATFINITE.E4M3.F32.PACK_AB_MERGE_C R162, R41, R122, R21 ;  /* 0x0000007a29a2723e */ /* 0x000fe20004807015 */
[----:B------:R-:W-:Y:S01]  /*4aa0*/  FADD.FTZ R43, R43, R4 ;  /* 0x000000042b2b7221 */ /* 0x000fe20000010000 */
[----:B------:R-:W-:-:S03]  /*4ab0*/  F2FP.SATFINITE.E4M3.F32.PACK_AB_MERGE_C R4, R47, R110, RZ ;  /* 0x0000006e2f04723e */ /* 0x000fc600048070ff */
[----:B------:R-:W-:Y:S01]  /*4ac0*/  FADD.FTZ R120, R120, R43 ;  /* 0x0000002b78787221 */ /* 0x000fe20000010000 */
[----:B------:R-:W3:Y:S01]  /*4ad0*/  MUFU.EX2 R63, R70 ;  /* 0x00000046003f7308 */ /* 0x000ee20000000800 */
[----:B-1----:R-:W-:Y:S01]  /*4ae0*/  FADD.FTZ R2, R66, R15 ;  /* 0x0000000f42027221 */ /* 0x002fe20000010000 */
[C---:B------:R-:W-:Y:S01]  /*4af0*/  F2FP.SATFINITE.E4M3.F32.PACK_AB_MERGE_C R156, R124.reuse, R45, R4 ;  /* 0x0000002d7c9c723e */ /* 0x040fe20004807004 */
[----:B------:R-:W-:Y:S01]  /*4b00*/  FADD.FTZ R37, R45, R120 ;  /* 0x000000782d257221 */ /* 0x000fe20000010000 */
[----:B------:R-:W-:Y:S01]  /*4b10*/  F2FP.SATFINITE.E4M3.F32.PACK_AB_MERGE_C R4, R51, R48, RZ ;  /* 0x000000303304723e */ /* 0x000fe200048070ff */
[C---:B------:R-:W-:Y:S01]  /*4b20*/  FADD.FTZ R15, R61.reuse, R2 ;  /* 0x000000023d0f7221 */ /* 0x040fe20000010000 */
[----:B------:R-:W-:Y:S01]  /*4b30*/  F2FP.SATFINITE.E4M3.F32.PACK_AB_MERGE_C R61, R61, R66, RZ ;  /* 0x000000423d3d723e */ /* 0x000fe200048070ff */
[----:B------:R-:W-:Y:S01]  /*4b40*/  FADD.FTZ R37, R124, R37 ;  /* 0x000000257c257221 */ /* 0x000fe20000010000 */
[----:B------:R-:W1:Y:S01]  /*4b50*/  MUFU.EX2 R72, R72 ;  /* 0x0000004800487308 */ /* 0x000e620000000800 */
[----:B0-----:R-:W-:Y:S01]  /*4b60*/  FADD.FTZ R2, R68, R15 ;  /* 0x0000000f44027221 */ /* 0x001fe20000010000 */
[----:B------:R-:W-:Y:S01]  /*4b70*/  F2FP.SATFINITE.E4M3.F32.PACK_AB_MERGE_C R161, R59, R62, R61 ;  /* 0x0000003e3ba1723e */ /* 0x000fe2000480703d */
[----:B------:R-:W-:-:S04]  /*4b80*/  FADD.FTZ R110, R110, R37 ;  /* 0x000000256e6e7221 */ /* 0x000fc80000010000 */
[----:B------:R-:W-:Y:S01]  /*4b90*/  FADD.FTZ R110, R47, R110 ;  /* 0x0000006e2f6e7221 */ /* 0x000fe20000010000 */
[----:B------:R-:W0:Y:S01]  /*4ba0*/  MUFU.EX2 R65, R74 ;  /* 0x0000004a00417308 */ /* 0x000e220000000800 */
[----:B---3--:R-:W-:-:S07]  /*4bb0*/  FADD.FTZ R21, R63, R2 ;  /* 0x000000023f157221 */ /* 0x008fce0000010000 */
[----:B------:R-:W3:Y:S01]  /*4bc0*/  MUFU.EX2 R76, R76 ;  /* 0x0000004c004c7308 */ /* 0x000ee20000000800 */
[----:B-1----:R-:W-:-:S07]  /*4bd0*/  FADD.FTZ R2, R72, R21 ;  /* 0x0000001548027221 */ /* 0x002fce0000010000 */
[----:B------:R-:W1:Y:S01]  /*4be0*/  MUFU.EX2 R67, R78 ;  /* 0x0000004e00437308 */ /* 0x000e620000000800 */
[C---:B0-----:R-:W-:Y:S01]  /*4bf0*/  FADD.FTZ R21, R65.reuse, R2 ;  /* 0x0000000241157221 */ /* 0x041fe20000010000 */
[----:B------:R-:W-:-:S04]  /*4c00*/  F2FP.SATFINITE.E4M3.F32.PACK_AB_MERGE_C R65, R65, R72, RZ ;  /* 0x000000484141723e */ /* 0x000fc800048070ff */
[----:B------:R-:W-:Y:S02]  /*4c10*/  F2FP.SATFINITE.E4M3.F32.PACK_AB_MERGE_C R163, R63, R68, R65 ;  /* 0x000000443fa3723e */ /* 0x000fe40004807041 */
[----:B------:R-:W0:Y:S01]  /*4c20*/  MUFU.EX2 R80, R80 ;  /* 0x0000005000507308 */ /* 0x000e220000000800 */
[----:B---3--:R-:W-:-:S07]  /*4c30*/  FADD.FTZ R2, R76, R21 ;  /* 0x000000154c027221 */ /* 0x008fce0000010000 */
[----:B------:R-:W3:Y:S01]  /*4c40*/  MUFU.EX2 R69, R82 ;  /* 0x0000005200457308 */ /* 0x000ee20000000800 */
[----:B-1----:R-:W-:-:S07]  /*4c50*/  FADD.FTZ R35, R67, R2 ;  /* 0x0000000243237221 */ /* 0x002fce0000010000 */
[----:B------:R-:W1:Y:S01]  /*4c60*/  MUFU.EX2 R84, R84 ;  /* 0x0000005400547308 */ /* 0x000e620000000800 */
[----:B0-----:R-:W-:-:S07]  /*4c70*/  FADD.FTZ R2, R80, R35 ;  /* 0x0000002350027221 */ /* 0x001fce0000010000 */
[----:B------:R-:W0:Y:S01]  /*4c80*/  MUFU.EX2 R50, R50 ;  /* 0x0000003200327308 */ /* 0x000e220000000800 */
[C---:B---3--:R-:W-:Y:S01]  /*4c90*/  FADD.FTZ R35, R69.reuse, R2 ;  /* 0x0000000245237221 */ /* 0x048fe20000010000 */
[----:B------:R-:W-:-:S04]  /*4ca0*/  F2FP.SATFINITE.E4M3.F32.PACK_AB_MERGE_C R69, R69, R80, RZ ;  /* 0x000000504545723e */ /* 0x000fc800048070ff */
[----:B------:R-:W-:Y:S02]  /*4cb0*/  F2FP.SATFINITE.E4M3.F32.PACK_AB_MERGE_C R157, R67, R76, R69 ;  /* 0x0000004c439d723e */ /* 0x000fe40004807045 */
[----:B------:R-:W3:Y:S01]  /*4cc0*/  MUFU.EX2 R13, R86 ;  /* 0x00000056000d7308 */ /* 0x000ee20000000800 */
[----:B-1----:R-:W-:-:S07]  /*4cd0*/  FADD.FTZ R2, R84, R35 ;  /* 0x0000002354027221 */ /* 0x002fce0000010000 */
[----:B------:R-:W1:Y:S01]  /*4ce0*/  MUFU.EX2 R90, R90 ;  /* 0x0000005a005a7308 */ /* 0x000e620000000800 */
[----:B0-----:R-:W-:Y:S01]  /*4cf0*/  F2FP.SATFINITE.E4M3.F32.PACK_AB_MERGE_C R158, R50, R49, R4 ;  /* 0x00000031329e723e */ /* 0x001fe20004807004 */
[----:B------:R-:W-:-:S04]  /*4d00*/  FADD.FTZ R49, R49, R110 ;  /* 0x0000006e31317221 */ /* 0x000fc80000010000 */
[----:B------:R-:W-:Y:S02]  /*4d10*/  FADD.FTZ R49, R50, R49 ;  /* 0x0000003132317221 */ /* 0x000fe40000010000 */
[----:B------:R-:W-:Y:S01]  /*4d20*/  MUFU.EX2 R30, R30 ;  /* 0x0000001e001e7308 */ /* 0x000fe20000000800 */
[----:B---3--:R-:W-:Y:S01]  /*4d30*/  FADD.FTZ R37, R13, R2 ;  /* 0x000000020d257221 */ /* 0x008fe20000010000 */
[----:B------:R-:W-:-:S04]  /*4d40*/  FADD.FTZ R48, R48, R49 ;  /* 0x0000003130307221 */ /* 0x000fc80000010000 */
[----:B------:R-:W-:Y:S02]  /*4d50*/  FADD.FTZ R51, R51, R48 ;  /* 0x0000003033337221 */ /* 0x000fe40000010000 */
[----:B------:R-:W0:Y:S01]  /*4d60*/  MUFU.EX2 R27, R27 ;  /* 0x0000001b001b7308 */ /* 0x000e220000000800 */
[----:B-1----:R-:W-:Y:S02]  /*4d70*/  FADD.FTZ R2, R90, R37 ;  /* 0x000000255a027221 */ /* 0x002fe40000010000 */
[----:B------:R-:W1:Y:S05]  /*4d80*/  @P5 LDC R37, c[0x0][0x44c] ;  /* 0x00011300ff255b82 */ /* 0x000e6a0000000800 */
[----:B------:R-:W3:Y:S08]  /*4d90*/  MUFU.EX2 R5, R92 ;  /* 0x0000005c00057308 */ /* 0x000ef00000000800 */
[----:B------:R-:W-:Y:S01]  /*4da0*/  MUFU.EX2 R42, R42 ;  /* 0x0000002a002a7308 */ /* 0x000fe20000000800 */
[----:B0-----:R-:W-:-:S07]  /*4db0*/  F2FP.SATFINITE.E4M3.F32.PACK_AB_MERGE_C R4, R27, R30, RZ ;  /* 0x0000001e1b04723e */ /* 0x001fce00048070ff */
[----:B------:R-:W0:Y:S01]  /*4dc0*/  MUFU.EX2 R31, R31 ;  /* 0x0000001f001f7308 */ /* 0x000e220000000800 */
[C---:B---3--:R-:W-:Y:S01]  /*4dd0*/  F2FP.SATFINITE.E4M3.F32.PACK_AB_MERGE_C R90, R5.reuse, R90, RZ ;  /* 0x0000005a055a723e */ /* 0x048fe200048070ff */
[----:B------:R-:W-:Y:S01]  /*4de0*/  FADD.FTZ R5, R5, R2 ;  /* 0x0000000205057221 */ /* 0x000fe20000010000 */
[----:B-1----:R-:W-:Y:S02]  /*4df0*/  @P5 IMAD.HI.U32 R37, R88, R37, RZ ;  /* 0x0000002558255227 */ /* 0x002fe400078e00ff */
[----:B------:R-:W-:-:S03]  /*4e00*/  F2FP.SATFINITE.E4M3.F32.PACK_AB_MERGE_C R159, R13, R84, R90 ;  /* 0x000000540d9f723e */ /* 0x000fc6000480705a */
[----:B------:R-:W1:Y:S01]  /*4e10*/  MUFU.EX2 R94, R94 ;  /* 0x0000005e005e7308 */ /* 0x000e620000000800 */
[----:B--2---:R-:W-:-:S05]  /*4e20*/  @P5 SHF.R.U32.HI R88, RZ, R26, R37 ;  /* 0x0000001aff585219 */ /* 0x004fca0000011625 */
[----:B------:R-:W-:Y:S02]  /*4e30*/  IMAD.IADD R88, R89, 0x1, R88 ;  /* 0x0000000159587824 */ /* 0x000fe400078e0258 */
[----:B------:R-:W2:Y:S01]  /*4e40*/  MUFU.EX2 R15, R96 ;  /* 0x00000060000f7308 */ /* 0x000ea20000000800 */
[----:B0-----:R-:W-:Y:S01]  /*4e50*/  F2FP.SATFINITE.E4M3.F32.PACK_AB_MERGE_C R152, R31, R42, R4 ;  /* 0x0000002a1f98723e */ /* 0x001fe20004807004 */
[----:B------:R-:W-:Y:S01]  /*4e60*/  FADD.FTZ R42, R42, R51 ;  /* 0x000000332a2a7221 */ /* 0x000fe20000010000 */
[----:B------:R-:W-:-:S05]  /*4e70*/  VIADD R12, R88, UR4 ;  /* 0x00000004580c7c36 */ /* 0x000fca0008000000 */
[----:B------:R-:W0:Y:S01]  /*4e80*/  MUFU.EX2 R98, R98 ;  /* 0x0000006200627308 */ /* 0x000e220000000800 */
[----:B-1----:R-:W-:Y:S01]  /*4e90*/  FADD.FTZ R2, R94, R5 ;  /* 0x000000055e027221 */ /* 0x002fe20000010000 */
[----:B------:R-:W-:-:S04]  /*4ea0*/  FADD.FTZ R5, R31, R42 ;  /* 0x0000002a1f057221 */ /* 0x000fc80000010000 */
[----:B------:R-:W-:Y:S02]  /*4eb0*/  FADD.FTZ R30, R30, R5 ;  /* 0x000000051e1e7221 */ /* 0x000fe40000010000 */
[----:B------:R-:W-:Y:S01]  /*4ec0*/  MUFU.EX2 R24, R24 ;  /* 0x0000001800187308 */ /* 0x000fe20000000800 */
[----:B--2---:R-:W-:Y:S01]  /*4ed0*/  FADD.FTZ R33, R15, R2 ;  /* 0x000000020f217221 */ /* 0x004fe20000010000 */
[----:B------:R-:W-:-:S06]  /*4ee0*/  FADD.FTZ R27, R27, R30 ;  /* 0x0000001e1b1b7221 */ /* 0x000fcc0000010000 */
[----:B------:R-:W1:Y:S01]  /*4ef0*/  MUFU.EX2 R29, R29 ;  /* 0x0000001d001d7308 */ /* 0x000e620000000800 */
[----:B0-----:R-:W-:-:S07]  /*4f00*/  FADD.FTZ R2, R98, R33 ;  /* 0x0000002162027221 */ /* 0x001fce0000010000 */
[----:B------:R-:W0:Y:S08]  /*4f10*/  MUFU.EX2 R21, R100 ;  /* 0x0000006400157308 */ /* 0x000e300000000800 */
[----:B------:R-:W-:Y:S01]  /*4f20*/  MUFU.EX2 R28, R28 ;  /* 0x0000001c001c7308 */ /* 0x000fe20000000800 */
[----:B-1----:R-:W-:-:S07]  /*4f30*/  F2FP.SATFINITE.E4M3.F32.PACK_AB_MERGE_C R4, R29, R24, RZ ;  /* 0x000000181d04723e */ /* 0x002fce00048070ff */
[----:B------:R-:W1:Y:S01]  /*4f40*/  MUFU.EX2 R25, R25 ;  /* 0x0000001900197308 */ /* 0x000e620000000800 */
[C---:B0-----:R-:W-:Y:S01]  /*4f50*/  F2FP.SATFINITE.E4M3.F32.PACK_AB_MERGE_C R98, R21.reuse, R98, RZ ;  /* 0x000000621562723e */ /* 0x041fe200048070ff */
[----:B------:R-:W-:-:S03]  /*4f60*/  FADD.FTZ R21, R21, R2 ;  /* 0x0000000215157221 */ /* 0x000fc60000010000 */
[----:B------:R-:W-:Y:S01]  /*4f70*/  F2FP.SATFINITE.E4M3.F32.PACK_AB_MERGE_C R153, R15, R94, R98 ;  /* 0x0000005e0f99723e */ /* 0x000fe20004807062 */
[----:B------:R-:W-:Y:S02]  /*4f80*/  VIADD R15, R23, 0xfffffffe ;  /* 0xfffffffe170f7836 */ /* 0x000fe40000000000 */
[----:B------:R-:W0:Y:S08]  /*4f90*/  MUFU.EX2 R114, R114 ;  /* 0x0000007200727308 */ /* 0x000e300000000800 */
[----:B------:R-:W2:Y:S01]  /*4fa0*/  MUFU.EX2 R35, R116 ;  /* 0x0000007400237308 */ /* 0x000ea20000000800 */
[----:B-1----:R-:W-:Y:S01]  /*4fb0*/  F2FP.SATFINITE.E4M3.F32.PACK_AB_MERGE_C R154, R25, R28, R4 ;  /* 0x0000001c199a723e */ /* 0x002fe20004807004 */
[----:B------:R-:W-:-:S04]  /*4fc0*/  FADD.FTZ R28, R28, R27 ;  /* 0x0000001b1c1c7221 */ /* 0x000fc80000010000 */
[----:B------:R-:W-:Y:S02]  /*4fd0*/  FADD.FTZ R25, R25, R28 ;  /* 0x0000001c19197221 */ /* 0x000fe40000010000 */
[----:B------:R-:W1:Y:S01]  /*4fe0*/  MUFU.EX2 R112, R112 ;  /* 0x0000007000707308 */ /* 0x000e620000000800 */
[----:B0-----:R-:W-:Y:S01]  /*4ff0*/  FADD.FTZ R2, R114, R21 ;  /* 0x0000001572027221 */ /* 0x001fe20000010000 */
[----:B------:R-:W-:-:S06]  /*5000*/  FADD.FTZ R24, R24, R25 ;  /* 0x0000001918187221 */ /* 0x000fcc0000010000 */
[----:B------:R-:W0:Y:S01]  /*5010*/  MUFU.EX2 R31, R118 ;  /* 0x00000076001f7308 */ /* 0x000e220000000800 */
[----:B--2---:R-:W-:-:S04]  /*5020*/  FADD.FTZ R5, R35, R2 ;  /* 0x0000000223057221 */ /* 0x004fc80000010000 */
[----:B-1----:R-:W-:Y:S01]  /*5030*/  FADD.FTZ R4, R112, R5 ;  /* 0x0000000570047221 */ /* 0x002fe20000010000 */
[----:B------:R-:W-:Y:S01]  /*5040*/  FADD.FTZ R5, R29, R24 ;  /* 0x000000181d057221 */ /* 0x000fe20000010000 */
[C---:B0-----:R-:W-:Y:S02]  /*5050*/  F2FP.SATFINITE.E4M3.F32.PACK_AB_MERGE_C R2, R31.reuse, R112, RZ ;  /* 0x000000701f02723e */ /* 0x041fe400048070ff */
[----:B------:R-:W-:Y:S02]  /*5060*/  FADD.FTZ R4, R31, R4 ;  /* 0x000000041f047221 */ /* 0x000fe40000010000 */
[----:B------:R-:W-:Y:S01]  /*5070*/  F2FP.SATFINITE.E4M3.F32.PACK_AB_MERGE_C R155, R35, R114, R2 ;  /* 0x00000072239b723e */ /* 0x000fe20004807002 */
[----:B------:R-:W-:Y:S06]  /*5080*/  @!P6 BRA `(.L_x_1072) ;  /* 0x000000000048e947 */ /* 0x000fec0003800000 */
[C---:B------:R-:W-:Y:S01]  /*5090*/  ISETP.GT.AND P1, PT, R88.reuse, RZ, PT ;  /* 0x000000ff5800720c */ /* 0x040fe20003f24270 */
[----:B------:R-:W-:-:S12]  /*50a0*/  VIADD R13, R88, 0xffffffff ;  /* 0xffffffff580d7836 */ /* 0x000fd80000000000 */
[----:B------:R-:W-:Y:S05]  /*50b0*/  @P1 BRA `(.L_x_1073) ;  /* 0x0000000000201947 */ /* 0x000fea0003800000 */
[----:B------:R-:W0:Y:S01]  /*50c0*/  LDC R14, c[0x0][0x9e4] ;  /* 0x00027900ff0e7b82 */ /* 0x000e220000000800 */
[----:B------:R-:W-:Y:S01]  /*50d0*/  IMAD.MOV R13, RZ, RZ, -R88 ;  /* 0x000000ffff0d7224 */ /* 0x000fe200078e0a58 */
[----:B0-----:R-:W-:-:S13]  /*50e0*/  ISETP.NE.AND P1, PT, R14, 0x1, PT ;  /* 0x000000010e00780c */ /* 0x001fda0003f25270 */
[----:B------:R-:W0:Y:S02]  /*50f0*/  @P1 LDC.64 R24, c[0x0][0x9e8] ;  /* 0x00027a00ff181b82 */ /* 0x000e240000000a00 */
[----:B0-----:R-:W-:-:S05]  /*5100*/  @P1 IMAD.HI.U32 R2, R13, R24, RZ ;  /* 0x000000180d021227 */ /* 0x001fca00078e00ff */
[----:B------:R-:W-:-:S04]  /*5110*/  @P1 SHF.R.U32.HI R13, RZ, R25, R2 ;  /* 0x00000019ff0d1219 */ /* 0x000fc80000011602 */
[----:B------:R-:W-:Y:S01]  /*5120*/  LOP3.LUT R13, RZ, R13, RZ, 0x33, !PT ;  /* 0x0000000dff0d7212 */ /* 0x000fe200078e33ff */
[----:B------:R-:W-:Y:S06]  /*5130*/  BRA `(.L_x_1074) ;  /* 0x0000000000147947 */ /* 0x000fec0003800000 */
.L_x_1073:
[----:B------:R-:W0:Y:S02]  /*5140*/  LDC R14, c[0x0][0x9e4] ;  /* 0x00027900ff0e7b82 */ /* 0x000e240000000800 */
[----:B0-----:R-:W-:-:S13]  /*5150*/  ISETP.NE.AND P1, PT, R14, 0x1, PT ;  /* 0x000000010e00780c */ /* 0x001fda0003f25270 */
[----:B------:R-:W0:Y:S02]  /*5160*/  @P1 LDC.64 R24, c[0x0][0x9e8] ;  /* 0x00027a00ff181b82 */ /* 0x000e240000000a00 */
[----:B0-----:R-:W-:-:S05]  /*5170*/  @P1 IMAD.HI.U32 R2, R13, R24, RZ ;  /* 0x000000180d021227 */ /* 0x001fca00078e00ff */
[----:B------:R-:W-:-:S07]  /*5180*/  @P1 SHF.R.U32.HI R13, RZ, R25, R2 ;  /* 0x00000019ff0d1219 */ /* 0x000fce0000011602 */
.L_x_1074:
[----:B------:R-:W-:-:S05]  /*5190*/  IMAD R13, R13, R14, R14 ;  /* 0x0000000e0d0d7224 */ /* 0x000fca00078e020e */
[----:B------:R-:W-:-:S07]  /*51a0*/  VIMNMX R12, R12, R13, PT ;  /* 0x0000000d0c0c7248 */ /* 0x000fce0003fe0100 */
.L_x_1072:
[----:B------:R-:W-:Y:S01]  /*51b0*/  SHF.R.S32.HI R13, RZ, 0x1f, R12 ;  /* 0x0000001fff0d7819 */ /* 0x000fe2000001140c */
[----:B------:R-:W0:Y:S01]  /*51c0*/  S2UR UR7, SR_CgaCtaId ;  /* 0x00000000000779c3 */ /* 0x000e220000008800 */
[----:B------:R-:W-:Y:S01]  /*51d0*/  UMOV UR4, URZ ;  /* 0x0000003f00047c82 */ /* 0x000fe20008000000 */
[----:B------:R-:W-:Y:S01]  /*51e0*/  IMAD.MOV.U32 R2, RZ, RZ, RZ ;  /* 0x000000ffff027224 */ /* 0x000fe200078e00ff */
[----:B------:R-:W-:Y:S02]  /*51f0*/  LEA.HI R13, R13, R12, RZ, 0x7 ;  /* 0x0000000c0d0d7211 */ /* 0x000fe400078f38ff */
[----:B------:R-:W-:Y:S02]  /*5200*/  CS2R R88, SRZ ;  /* 0x0000000000587805 */ /* 0x000fe4000001ff00 */
[----:B------:R-:W-:Y:S02]  /*5210*/  CS2R R90, SRZ ;  /* 0x00000000005a7805 */ /* 0x000fe4000001ff00 */
[----:B------:R-:W-:-:S02]  /*5220*/  CS2R R92, SRZ ;  /* 0x00000000005c7805 */ /* 0x000fc4000001ff00 */
[----:B------:R-:W-:Y:S02]  /*5230*/  SHF.R.S32.HI R13, RZ, 0x7, R13 ;  /* 0x00000007ff0d7819 */ /* 0x000fe4000001140d */
[----:B------:R-:W-:Y:S02]  /*5240*/  CS2R R94, SRZ ;  /* 0x00000000005e7805 */ /* 0x000fe4000001ff00 */
[----:B------:R-:W-:Y:S02]  /*5250*/  CS2R R96, SRZ ;  /* 0x0000000000607805 */ /* 0x000fe4000001ff00 */
[----:B------:R-:W-:Y:S02]  /*5260*/  CS2R R98, SRZ ;  /* 0x0000000000627805 */ /* 0x000fe4000001ff00 */
[----:B------:R-:W-:Y:S02]  /*5270*/  VIMNMX R14, R18, R13, !PT ;  /* 0x0000000d120e7248 */ /* 0x000fe40007fe0100 */
[----:B------:R-:W-:-:S02]  /*5280*/  CS2R R100, SRZ ;  /* 0x0000000000647805 */ /* 0x000fc4000001ff00 */
[----:B------:R-:W-:Y:S02]  /*5290*/  CS2R R102, SRZ ;  /* 0x0000000000667805 */ /* 0x000fe4000001ff00 */
[----:B------:R-:W-:Y:S02]  /*52a0*/  CS2R R104, SRZ ;  /* 0x0000000000687805 */ /* 0x000fe4000001ff00 */
[----:B------:R-:W-:Y:S02]  /*52b0*/  ISETP.GE.AND P1, PT, R15, R14, PT ;  /* 0x0000000e0f00720c */ /* 0x000fe40003f26270 */
        /* <DEDUP_REMOVED lines=23> */
[----:B0-----:R-:W-:Y:S06]  /*5430*/  @!P1 BRA `(.L_x_1075) ;  /* 0x0000003800549947 */ /* 0x001fec0003800000 */
[----:B------:R-:W-:Y:S01]  /*5440*/  IMAD.MOV.U32 R13, RZ, RZ, R20 ;  /* 0x000000ffff0d7224 */ /* 0x000fe200078e0014 */
[----:B------:R-:W-:Y:S01]  /*5450*/  CS2R R150, SRZ ;  /* 0x0000000000967805 */ /* 0x000fe2000001ff00 */
[----:B------:R-:W-:Y:S01]  /*5460*/  IMAD.MOV.U32 R12, RZ, RZ, R10 ;  /* 0x000000ffff0c7224 */ /* 0x000fe200078e000a */
        /* <DEDUP_REMOVED lines=33> */
[----:B------:R-:W-:Y:S01]  /*5680*/  ULDC UR34, c[0x0][0x9e4] ;  /* 0x0002790000227ab9 */ /* 0x000fe20000000800 */
[----:B------:R-:W-:Y:S01]  /*5690*/  ULDC UR33, c[0x0][0x2f0] ;  /* 0x0000bc0000217ab9 */ /* 0x000fe20000000800 */
[----:B------:R-:W-:-:S05]  /*56a0*/  ULDC UR35, c[0x0][0x9e0] ;  /* 0x0002780000237ab9 */ /* 0x000fca0000000800 */
.L_x_1094:
[----:B------:R-:W-:Y:S01]  /*56b0*/  ISETP.NE.AND P2, PT, RZ, UR37, PT ;  /* 0x00000025ff007c0c */ /* 0x000fe2000bf45270 */
[----:B------:R-:W-:-:S04]  /*56c0*/  UISETP.NE.AND UP0, UPT, UR32, 0x1, UPT ;  /* 0x000000012000788c */ /* 0x000fc8000bf05270 */
[----:B------:R-:W-:-:S06]  /*56d0*/  USEL UR4, URZ, 0x1, UP0 ;  /* 0x000000013f047887 */ /* 0x000fcc0008000000 */
[----:B------:R-:W-:Y:S02]  /*56e0*/  LOP3.LUT R2, R21, UR4, RZ, 0x3c, !PT ;  /* 0x0000000415027c12 */ /* 0x000fe4000f8e3cff */
[----:B------:R-:W-:Y:S05]  /*56f0*/  @P2 BRA `(.L_x_1076) ;  /* 0x0000000000342947 */ /* 0x000fea0003800000 */
[----:B------:R-:W-:Y:S05]  /*5700*/  @!P0 BRA `(.L_x_1077) ;  /* 0x0000000000048947 */ /* 0x000fea0003800000 */
[----:B------:R-:W-:Y:S01]  /*5710*/  BPT.TRAP 0x1 ;  /* 0x000000040000795c */ /* 0x000fe20000300000 */
.L_x_1077:
[----:B------:R-:W-:Y:S01]  /*5720*/  UIADD3 UR4, UR32, 0x1, URZ ;  /* 0x0000000120047890 */ /* 0x000fe2000fffe03f */
[----:B------:R-:W-:-:S03]  /*5730*/  SHF.L.U32 R9, R2, 0x1f, RZ ;  /* 0x0000001f02097819 */ /* 0x000fc600000006ff */
[----:B------:R-:W-:-:S04]  /*5740*/  UISETP.NE.AND UP0, UPT, UR4, 0x2, UPT ;  /* 0x000000020400788c */ /* 0x000fc8000bf05270 */
[----:B------:R-:W-:-:S04]  /*5750*/  USEL UR4, UR4, URZ, UP0 ;  /* 0x0000003f04047287 */ /* 0x000fc80008000000 */
[----:B------:R-:W-:-:S09]  /*5760*/  ULEA UR4, UR4, UR36, 0x3 ;  /* 0x0000002404047291 */ /* 0x000fd2000f8e183f */
[----:B------:R0:W1:Y:S01]  /*5770*/  SYNCS.PHASECHK.TRANS64.TRYWAIT P1, [UR4+0x22830], R9 ;  /* 0x02283009ff0075a7 */ /* 0x0000620008020144 */
[----:B------:R-:W-:Y:S05]  /*5780*/  @!P0 BRA `(.L_x_1078) ;  /* 0x0000000000048947 */ /* 0x000fea0003800000 */
[----:B------:R-:W-:Y:S01]  /*5790*/  BPT.TRAP 0x1 ;  /* 0x000000040000795c */ /* 0x000fe20000300000 */
.L_x_1078:
[----:B-1----:R-:W-:Y:S05]  /*57a0*/  @P1 BRA `(.L_x_1076) ;  /* 0x0000000000081947 */ /* 0x002fea0003800000 */
[----:B------:R-:W1:Y:S02]  /*57b0*/  SYNCS.PHASECHK.TRANS64.TRYWAIT P1, [UR4+0x22830], R9 ;  /* 0x02283009ff0075a7 */ /* 0x000e640008020144 */
[----:B-1----:R-:W-:Y:S05]  /*57c0*/  @!P1 BRA `(.L_x_1079) ;  /* 0x0000010800f89947 */ /* 0x002fea0003800000 */
.L_x_1076:
[----:B01----:R-:W-:Y:S01]  /*57d0*/  VIADD R9, R19, 0x8 ;  /* 0x0000000813097836 */ /* 0x003fe20000000000 */
[----:B------:R-:W-:Y:S01]  /*57e0*/  UIADD3 UR4, UR32, 0x1, URZ ;  /* 0x0000000120047890 */ /* 0x000fe2000fffe03f */
[----:B------:R-:W-:Y:S01]  /*57f0*/  R2UR UR28, R6 ;  /* 0x00000000061c72ca */ /* 0x000fe200000e0000 */
[----:B------:R-:W-:Y:S01]  /*5800*/  UMOV UR31, 0x80000020 ;  /* 0x80000020001f7882 */ /* 0x000fe20000000000 */
[----:B------:R-:W-:Y:S01]  /*5810*/  R2UR UR29, R7 ;  /* 0x00000000071d72ca */ /* 0x000fe200000e0000 */
[----:B------:R0:W-:Y:S01]  /*5820*/  BAR.SYNC.DEFER_BLOCKING R9, 0x100 ;  /* 0x000400090000751d */ /* 0x0001e20000010000 */
[----:B------:R-:W-:-:S04]  /*5830*/  UISETP.NE.AND UP0, UPT, UR4, 0x2, UPT ;  /* 0x000000020400788c */ /* 0x000fc8000bf05270 */
[----:B------:R-:W-:Y:S01]  /*5840*/  USEL UR4, UR4, URZ, UP0 ;  /* 0x0000003f04047287 */ /* 0x000fe20008000000 */
[----:B------:R-:W-:Y:S01]  /*5850*/  UMOV UR11, 0x80000020 ;  /* 0x80000020000b7882 */ /* 0x000fe20000000000 */
[----:B------:R-:W-:Y:S02]  /*5860*/  UMOV UR15, 0x80000020 ;  /* 0x80000020000f7882 */ /* 0x000fe40000000000 */
[----:B------:R-:W-:Y:S01]  /*5870*/  UIMAD UR30, UR4, 0x600, UR6 ;  /* 0x00000600041e78a4 */ /* 0x000fe2000f8e0206 */
[----:B------:R-:W-:Y:S01]  /*5880*/  UMOV UR19, 0x80000020 ;  /* 0x8000002000137882 */ /* 0x000fe20000000000 */
[----:B------:R-:W-:Y:S02]  /*5890*/  UMOV UR23, 0x80000020 ;  /* 0x8000002000177882 */ /* 0x000fe40000000000 */
[----:B------:R-:W-:Y:S02]  /*58a0*/  UIADD3 UR10, UR30, 0x2, URZ ;  /* 0x000000021e0a7890 */ /* 0x000fe4000fffe03f */
[----:B------:R-:W-:-:S02]  /*58b0*/  UIADD3 UR14, UR30, 0x200, URZ ;  /* 0x000002001e0e7890 */ /* 0x000fc4000fffe03f */
[----:B------:R-:W-:Y:S02]  /*58c0*/  UIADD3 UR18, UR30, 0x202, URZ ;  /* 0x000002021e127890 */ /* 0x000fe4000fffe03f */
[----:B------:R-:W-:Y:S02]  /*58d0*/  UIADD3 UR22, UR30, 0x400, URZ ;  /* 0x000004001e167890 */ /* 0x000fe4000fffe03f */
[----:B------:R-:W-:Y:S01]  /*58e0*/  UIADD3 UR26, UR30, 0x402, URZ ;  /* 0x000004021e1a7890 */ /* 0x000fe2000fffe03f */
[----:B------:R-:W-:Y:S01]  /*58f0*/  UMOV UR27, 0x80000020 ;  /* 0x80000020001b7882 */ /* 0x000fe20000000000 */
[----:B------:R-:W-:-:S06]  /*5900*/  WARPGROUP.ARRIVE ;  /* 0x00000000000079c5 */ /* 0x000fcc0000000000 */
[----:B------:R-:W-:Y:S03]  /*5910*/  QGMMA.64x128x32.F32.E4M3.E4M3 R24, gdesc[UR28], RZ, !UPT, gsb0 ;  /* 0x01e000001c1879f3 */ /* 0x000fe6000c0008ff */
        /* <DEDUP_REMOVED lines=16> */
[----:B0-----:R-:W-:Y:S05]  /*5a20*/  @P2 BRA `(.L_x_1080) ;  /* 0x0000000000282947 */ /* 0x001fea0003800000 */
[----:B------:R-:W-:Y:S05]  /*5a30*/  @!P0 BRA `(.L_x_1081) ;  /* 0x0000000000048947 */ /* 0x000fea0003800000 */
[----:B------:R-:W-:Y:S01]  /*5a40*/  BPT.TRAP 0x1 ;  /* 0x000000040000795c */ /* 0x000fe20000300000 */
.L_x_1081:
[----:B------:R-:W-:Y:S01]  /*5a50*/  ULEA UR10, UR32, UR36, 0x3 ;  /* 0x00000024200a7291 */ /* 0x000fe2000f8e183f */
[----:B------:R-:W-:-:S08]  /*5a60*/  SHF.L.U32 R9, R21, 0x1f, RZ ;  /* 0x0000001f15097819 */ /* 0x000fd000000006ff */
[----:B------:R0:W1:Y:S01]  /*5a70*/  SYNCS.PHASECHK.TRANS64.TRYWAIT P1, [UR10+0x22850], R9 ;  /* 0x02285009ff0075a7 */ /* 0x000062000802014a */
[----:B------:R-:W-:Y:S05]  /*5a80*/  @!P0 BRA `(.L_x_1082) ;  /* 0x0000000000048947 */ /* 0x000fea0003800000 */
[----:B------:R-:W-:Y:S01]  /*5a90*/  BPT.TRAP 0x1 ;  /* 0x000000040000795c */ /* 0x000fe20000300000 */
.L_x_1082:
[----:B-1----:R-:W-:Y:S05]  /*5aa0*/  @P1 BRA `(.L_x_1080) ;  /* 0x0000000000081947 */ /* 0x002fea0003800000 */
[----:B------:R-:W1:Y:S02]  /*5ab0*/  SYNCS.PHASECHK.TRANS64.TRYWAIT P1, [UR10+0x22850], R9 ;  /* 0x02285009ff0075a7 */ /* 0x000e64000802014a */
[----:B-1----:R-:W-:Y:S05]  /*5ac0*/  @!P1 BRA `(.L_x_1083) ;  /* 0x0000010800509947 */ /* 0x002fea0003800000 */
.L_x_1080:
[----:B------:R-:W-:Y:S01]  /*5ad0*/  UIADD3 UR10, UR36, 0x400, URZ ;  /* 0x00000400240a7890 */ /* 0x000fe2000fffe03f */
[----:B------:R-:W-:Y:S01]  /*5ae0*/  WARPGROUP.ARRIVE ;  /* 0x00000000000079c5 */ /* 0x000fe20000000000 */
[----:B------:R-:W-:Y:S01]  /*5af0*/  UMOV UR11, 0x40000040 ;  /* 0x40000040000b7882 */ /* 0x000fe20000000000 */
[----:B01----:R-:W-:Y:S01]  /*5b00*/  IADD3 R9, -R19, 0xb, RZ ;  /* 0x0000000b13097810 */ /* 0x003fe20007ffe1ff */
[----:B------:R-:W-:-:S04]  /*5b10*/  USHF.R.U32.HI UR10, URZ, 0x4, UR10 ;  /* 0x000000043f0a7899 */ /* 0x000fc8000801160a */
[----:B------:R-:W-:-:S04]  /*5b20*/  ULOP3.LUT UR10, UR10, 0x3fff, URZ, 0xc0, !UPT ;  /* 0x00003fff0a0a7892 */ /* 0x000fc8000f8ec03f */
[----:B------:R-:W-:-:S04]  /*5b30*/  ULOP3.LUT UR10, UR10, 0x10000, URZ, 0xfc, !UPT ;  /* 0x000100000a0a7892 */ /* 0x000fc8000f8efc3f */
[----:B------:R-:W-:-:S07]  /*5b40*/  ULEA UR14, UR32, UR10, 0xa ;  /* 0x0000000a200e7291 */ /* 0x000fce000f8e503f */
        /* <DEDUP_REMOVED lines=21> */
.L_x_1084:
[----:B0-----:R-:W2:Y:S01]  /*5ca0*/  LDL R9, [R1] ;  /* 0x0000000001097983 */ /* 0x001ea20000100800 */
[----:B------:R-:W-:Y:S01]  /*5cb0*/  ISETP.NE.AND P1, PT, R22, 0x1, PT ;  /* 0x000000011600780c */ /* 0x000fe20003f25270 */
[C---:B------:R-:W-:Y:S01]  /*5cc0*/  FMUL.FTZ R155, R0.reuse, R37 ;  /* 0x00000025009b7220 */ /* 0x040fe20000410000 */
[C---:B------:R-:W-:Y:S01]  /*5cd0*/  FMUL.FTZ R37, R0.reuse, R54 ;  /* 0x0000003600257220 */ /* 0x040fe20000410000 */
[C---:B------:R-:W-:Y:S01]  /*5ce0*/  FMUL.FTZ R163, R0.reuse, R53 ;  /* 0x0000003500a37220 */ /* 0x040fe20000410000 */
[----:B------:R-:W-:Y:S02]  /*5cf0*/  IMAD.SHL.U32 R164, R15, 0x80, RZ ;  /* 0x000000800fa47824 */ /* 0x000fe400078e00ff */
        /* <DEDUP_REMOVED lines=8> */
[----:B------:R-:W0:Y:S01]  /*5d80*/  @P1 LDC R11, c[0x0][0x44c] ;  /* 0x00011300ff0b1b82 */ /* 0x000e220000000800 */
[C---:B------:R-:W-:Y:S01]  /*5d90*/  FMUL.FTZ R157, R0.reuse, R41 ;  /* 0x00000029009d7220 */ /* 0x040fe20000410000 */
[C---:B------:R-:W-:Y:S01]  /*5da0*/  FMUL.FTZ R153, R0.reuse, R33 ;  /* 0x0000002100997220 */ /* 0x040fe20000410000 */
[C---:B------:R-:W-:Y:S01]  /*5db0*/  FMUL.FTZ R34, R0.reuse, R38 ;  /* 0x0000002600227220 */ /* 0x040fe20000410000 */
[C---:B------:R-:W-:Y:S01]  /*5dc0*/  FMUL.FTZ R30, R0.reuse, R55 ;  /* 0x00000037001e7220 */ /* 0x040fe20000410000 */
[C---:B------:R-:W-:Y:S01]  /*5dd0*/  FMUL.FTZ R41, R0.reuse, R58 ;  /* 0x0000003a00297220 */ /* 0x040fe20000410000 */
[C---:B------:R-:W-:Y:S01]  /*5de0*/  FMUL.FTZ R21, R0.reuse, R27 ;  /* 0x0000001b00157220 */ /* 0x040fe20000410000 */
[C---:B------:R-:W-:Y:S01]  /*5df0*/  FMUL.FTZ R23, R0.reuse, R31 ;  /* 0x0000001f00177220 */ /* 0x040fe20000410000 */
[----:B------:R-:W1:Y:S01]  /*5e00*/  @P1 LDC R54, c[0x0][0x450] ;  /* 0x00011400ff361b82 */ /* 0x000e620000000800 */
[C---:B------:R-:W-:Y:S01]  /*5e10*/  FMUL.FTZ R152, R0.reuse, R32 ;  /* 0x0000002000987220 */ /* 0x040fe20000410000 */
[C---:B------:R-:W-:Y:S01]  /*5e20*/  FMUL.FTZ R154, R0.reuse, R36 ;  /* 0x00000024009a7220 */ /* 0x040fe20000410000 */
[C---:B------:R-:W-:Y:S01]  /*5e30*/  FMUL.FTZ R33, R0.reuse, R39 ;  /* 0x0000002700217220 */ /* 0x040fe20000410000 */
[C---:B------:R-:W-:Y:S01]  /*5e40*/  FMUL.FTZ R55, R0.reuse, R56 ;  /* 0x0000003800377220 */ /* 0x040fe20000410000 */
[C---:B------:R-:W-:Y:S01]  /*5e50*/  FMUL.FTZ R38, R0.reuse, R59 ;  /* 0x0000003b00267220 */ /* 0x040fe20000410000 */
[C---:B------:R-:W-:Y:S01]  /*5e60*/  FMUL.FTZ R58, R0.reuse, R61 ;  /* 0x0000003d003a7220 */ /* 0x040fe20000410000 */
[----:B------:R-:W-:Y:S01]  /*5e70*/  ULEA UR10, UR4, UR36, 0x3 ;  /* 0x00000024040a7291 */ /* 0x000fe2000f8e183f */
        /* <DEDUP_REMOVED lines=8> */
[----:B0-----:R-:W-:-:S04]  /*5f00*/  @P1 IMAD.HI.U32 R53, R8, R11, RZ ;  /* 0x0000000b08351227 */ /* 0x001fc800078e00ff */
[C---:B------:R-:W-:Y:S01]  /*5f10*/  FMUL.FTZ R162, R0.reuse, R52 ;  /* 0x0000003400a27220 */ /* 0x040fe20000410000 */
[----:B------:R-:W0:Y:S01]  /*5f20*/  LDC R11, c[0x0][0x288] ;  /* 0x0000a200ff0b7b82 */ /* 0x000e220000000800 */
        /* <DEDUP_REMOVED lines=23> */
[----:B------:R-:W-:Y:S01]  /*60a0*/  UIADD3 UR10, UR10, 0x22840, URZ ;  /* 0x000228400a0a7890 */ /* 0x000fe2000fffe03f */
[----:B------:R3:W4:Y:S03]  /*60b0*/  MUFU.TANH R68, R73 ;  /* 0x0000004900447308 */ /* 0x0007260000002400 */
[----:B------:R-:W-:-:S05]  /*60c0*/  UPRMT UR10, UR7, 0x654, UR10 ;  /* 0x00000654070a7896 */ /* 0x000fca000800000a */
[----:B------:R-:W0:Y:S04]  /*60d0*/  MUFU.TANH R10, R10 ;  /* 0x0000000a000a7308 */ /* 0x000e280000002400 */
[----:B------:R-:W-:Y:S04]  /*60e0*/  SYNCS.ARRIVE.TRANS64.RED.A1T0 RZ, [UR10], RZ ;  /* 0x000000ffffff79a7 */ /* 0x000fe8000810040a */
        /* <DEDUP_REMOVED lines=28> */
[----:B--2---:R-:W-:Y:S01]  /*62b0*/  LOP3.LUT P5, RZ, R9, 0x1, RZ, 0xc0, !PT ;  /* 0x0000000109ff7812 */ /* 0x004fe200078ac0ff */
[C---:B------:R-:W-:Y:S01]  /*62c0*/  FMUL.FTZ R9, R0.reuse, R24 ;  /* 0x0000001800097220 */ /* 0x040fe20000410000 */
[C---:B------:R-:W-:Y:S01]  /*62d0*/  FMUL.FTZ R24, R0.reuse, R28 ;  /* 0x0000001c00187220 */ /* 0x040fe20000410000 */
[C---:B------:R-:W-:Y:S01]  /*62e0*/  FMUL.FTZ R28, R0.reuse, R35 ;  /* 0x00000023001c7220 */ /* 0x040fe20000410000 */
[C---:B------:R-:W-:Y:S01]  /*62f0*/  FMUL.FTZ R35, R0.reuse, R42 ;  /* 0x0000002a00237220 */ /* 0x040fe20000410000 */
[C---:B------:R-:W-:Y:S01]  /*6300*/  FMUL.FTZ R42, R0.reuse, R62 ;  /* 0x0000003e002a7220 */ /* 0x040fe20000410000 */
[C---:B------:R-:W-:Y:S01]  /*6310*/  FMUL.FTZ R62, R0.reuse, R65 ;  /* 0x00000041003e7220 */ /* 0x040fe20000410000 */
[----:B------:R-:W-:Y:S01]  /*6320*/  IMAD.MOV.U32 R65, RZ, RZ, R8 ;  /* 0x000000ffff417224 */ /* 0x000fe200078e0008 */
[----:B-1----:R-:W-:Y:S01]  /*6330*/  @P1 SHF.R.U32.HI R65, RZ, R54, R53 ;  /* 0x00000036ff411219 */ /* 0x002fe20000011635 */
[----:B------:R-:W-:Y:S01]  /*6340*/  FMUL.FTZ R53, R0, R86 ;  /* 0x0000005600357220 */ /* 0x000fe20000410000 */
[----:B------:R-:W-:Y:S01]  /*6350*/  IADD3 R54, -R164, 0x1, RZ ;  /* 0x00000001a4367810 */ /* 0x000fe20007ffe1ff */
[----:B------:R-:W1:Y:S02]  /*6360*/  MUFU.TANH R9, R9 ;  /* 0x0000000900097308 */ /* 0x000e640000002400 */
[----:B------:R-:W2:Y:S02]  /*6370*/  SHFL.IDX PT, R70, R65, RZ, 0x1c1f ;  /* 0x001c1fff41467589 */ /* 0x000ea400000e0000 */
[----:B------:R-:W-:-:S02]  /*6380*/  IMAD R61, R3, -0x2, R54 ;  /* 0xfffffffe033d7824 */ /* 0x000fc400078e0236 */
[----:B------:R-:W-:Y:S02]  /*6390*/  FMUL.FTZ R54, R0, R87 ;  /* 0x0000005700367220 */ /* 0x000fe40000410000 */
[----:B------:R-:W1:Y:S01]  /*63a0*/  MUFU.TANH R24, R24 ;  /* 0x0000001800187308 */ /* 0x000e620000002400 */
[----:B------:R-:W-:-:S04]  /*63b0*/  IMAD R60, R16, UR33, R61 ;  /* 0x00000021103c7c24 */ /* 0x000fc8000f8e023d */
[----:B0-----:R-:W-:-:S03]  /*63c0*/  IMAD.IADD R60, R60, 0x1, -R11 ;  /* 0x000000013c3c7824 */ /* 0x001fc600078e0a0b */
[----:B------:R-:W0:Y:S01]  /*63d0*/  MUFU.TANH R28, R28 ;  /* 0x0000001c001c7308 */ /* 0x000e220000002400 */
[C---:B------:R-:W-:Y:S02]  /*63e0*/  VIADD R83, R60.reuse, UR35 ;  /* 0x000000233c537c36 */ /* 0x040fe40008000000 */
[----:B------:R-:W-:-:S05]  /*63f0*/  VIADD R87, R60, UR5 ;  /* 0x000000053c577c36 */ /* 0x000fca0008000000 */
[----:B------:R-:W0:Y:S01]  /*6400*/  MUFU.TANH R35, R35 ;  /* 0x0000002300237308 */ /* 0x000e220000002400 */
[--C-:B--2---:R-:W-:Y:S02]  /*6410*/  IMAD.IADD R67, R83, 0x1, R70.reuse ;  /* 0x0000000153437824 */ /* 0x104fe400078e0246 */
[----:B------:R-:W-:-:S05]  /*6420*/  IMAD.IADD R69, R87, 0x1, R70 ;  /* 0x0000000157457824 */ /* 0x000fca00078e0246 */
        /* <DEDUP_REMOVED lines=15> */
[----:B------:R3:W0:Y:S08]  /*6520*/  MUFU.TANH R66, R72 ;  /* 0x0000004800427308 */ /* 0x0006300000002400 */
[----:B------:R-:W0:Y:S08]  /*6530*/  MUFU.TANH R49, R49 ;  /* 0x0000003100317308 */ /* 0x000e300000002400 */
[----:B------:R-:W0:Y:S08]  /*6540*/  MUFU.TANH R47, R47 ;  /* 0x0000002f002f7308 */ /* 0x000e300000002400 */
[----:B------:R3:W0:Y:S08]  /*6550*/  MUFU.TANH R75, R76 ;  /* 0x0000004c004b7308 */ /* 0x0006300000002400 */
[----:B------:R-:W0:Y:S08]  /*6560*/  MUFU.TANH R77, R77 ;  /* 0x0000004d004d7308 */ /* 0x000e300000002400 */
        /* <DEDUP_REMOVED lines=9> */
[----:B------:R-:W0:Y:S01]  /*6600*/  MUFU.TANH R54, R54 ;  /* 0x0000003600367308 */ /* 0x000e220000002400 */
[----:B-1234-:R-:W-:Y:S05]  /*6610*/  @!P5 BRA `(.L_x_1085) ;  /* 0x00000000005cd947 */ /* 0x01efea0003800000 */
[----:B------:R-:W-:Y:S01]  /*6620*/  IMAD R60, R16, UR33, R70 ;  /* 0x00000021103c7c24 */ /* 0x000fe2000f8e0246 */
[----:B------:R-:W-:Y:S03]  /*6630*/  BSSY B0, `(.L_x_1086) ;  /* 0x0000011000007945 */ /* 0x000fe60003800000 */
[----:B------:R-:W-:-:S05]  /*6640*/  IMAD.IADD R71, R60, 0x1, -R11 ;  /* 0x000000013c477824 */ /* 0x000fca00078e0a0b */
[----:B------:R-:W-:-:S13]  /*6650*/  ISETP.GT.AND P1, PT, R71, -0x1, PT ;  /* 0xffffffff4700780c */ /* 0x000fda0003f24270 */
[----:B------:R-:W-:Y:S05]  /*6660*/  @P1 BRA `(.L_x_1087) ;  /* 0x0000000000201947 */ /* 0x000fea0003800000 */
[----:B------:R-:W-:Y:S01]  /*6670*/  IMAD.U32 R70, RZ, RZ, UR34 ;  /* 0x00000022ff467e24 */ /* 0x000fe2000f8e00ff */
[----:B------:R-:W-:-:S04]  /*6680*/  LOP3.LUT R71, RZ, R71, RZ, 0x33, !PT ;  /* 0x00000047ff477212 */ /* 0x000fc800078e33ff */
[----:B------:R-:W-:-:S13]  /*6690*/  ISETP.NE.AND P1, PT, R70, 0x1, PT ;  /* 0x000000014600780c */ /* 0x000fda0003f25270 */
[----:B------:R-:W1:Y:S02]  /*66a0*/  @P1 LDC.64 R60, c[0x0][0x9e8] ;  /* 0x00027a00ff3c1b82 */ /* 0x000e640000000a00 */
[----:B-1----:R-:W-:-:S05]  /*66b0*/  @P1 IMAD.HI.U32 R60, R71, R60, RZ ;  /* 0x0000003c473c1227 */ /* 0x002fca00078e00ff */
[----:B------:R-:W-:-:S04]  /*66c0*/  @P1 SHF.R.U32.HI R71, RZ, R61, R60 ;  /* 0x0000003dff471219 */ /* 0x000fc8000001163c */
[----:B------:R-:W-:Y:S01]  /*66d0*/  LOP3.LUT R71, RZ, R71, RZ, 0x33, !PT ;  /* 0x00000047ff477212 */ /* 0x000fe200078e33ff */
[----:B------:R-:W-:Y:S06]  /*66e0*/  BRA `(.L_x_1088) ;  /* 0x0000000000147947 */ /* 0x000fec0003800000 */
.L_x_1087:
[----:B------:R-:W-:-:S05]  /*66f0*/  IMAD.U32 R70, RZ, RZ, UR34 ;  /* 0x00000022ff467e24 */ /* 0x000fca000f8e00ff */
[----:B------:R-:W-:-:S13]  /*6700*/  ISETP.NE.AND P1, PT, R70, 0x1, PT ;  /* 0x000000014600780c */ /* 0x000fda0003f25270 */
[----:B------:R-:W1:Y:S02]  /*6710*/  @P1 LDC.64 R60, c[0x0][0x9e8] ;  /* 0x00027a00ff3c1b82 */ /* 0x000e640000000a00 */
[----:B-1----:R-:W-:-:S05]  /*6720*/  @P1 IMAD.HI.U32 R60, R71, R60, RZ ;  /* 0x0000003c473c1227 */ /* 0x002fca00078e00ff */
[----:B------:R-:W-:-:S07]  /*6730*/  @P1 SHF.R.U32.HI R71, RZ, R61, R60 ;  /* 0x0000003dff471219 */ /* 0x000fce000001163c */
.L_x_1088:
[----:B------:R-:W-:Y:S05]  /*6740*/  BSYNC B0 ;  /* 0x0000000000007941 */ /* 0x000fea0003800000 */
.L_x_1086:
[----:B------:R-:W-:-:S04]  /*6750*/  IMAD R60, R71, R70, -R164 ;  /* 0x00000046473c7224 */ /* 0x000fc800078e0aa4 */
[----:B------:R-:W-:-:S05]  /*6760*/  IMAD R60, R3, -0x2, R60 ;  /* 0xfffffffe033c7824 */ /* 0x000fca00078e023c */
[----:B------:R-:W-:Y:S02]  /*6770*/  VIADDMNMX R67, R60, R70, R67, PT ;  /* 0x000000463c437246 */ /* 0x000fe40003800143 */
[----:B------:R-:W-:-:S07]  /*6780*/  VIMNMX R69, R69, R60, !PT ;  /* 0x0000003c45457248 */ /* 0x000fce0007fe0100 */
.L_x_1085:
[----:B------:R-:W-:-:S04]  /*6790*/  ISETP.GT.AND P1, PT, R15, -0x1, PT ;  /* 0xffffffff0f00780c */ /* 0x000fc80003f24270 */
[C---:B------:R-:W-:Y:S02]  /*67a0*/  ISETP.GT.AND P3, PT, R69.reuse, RZ, P1 ;  /* 0x000000ff4500720c */ /* 0x040fe40000f64270 */
[----:B------:R-:W-:Y:S02]  /*67b0*/  ISETP.GT.AND P4, PT, R69, 0x1, P1 ;  /* 0x000000014500780c */ /* 0x000fe40000f84270 */
[C---:B------:R-:W-:Y:S02]  /*67c0*/  ISETP.LT.OR P3, PT, R67.reuse, 0x1, P3 ;  /* 0x000000014300780c */ /* 0x040fe40001f61670 */
[----:B------:R-:W-:Y:S02]  /*67d0*/  ISETP.LT.OR P4, PT, R67, 0x2, P4 ;  /* 0x000000024300780c */ /* 0x000fe40002781670 */
[----:B------:R-:W-:Y:S02]  /*67e0*/  FSEL R176, R9, -INF , !P3 ;  /* 0xff80000009b07808 */ /* 0x000fe40005800000 */
[----:B------:R-:W-:-:S02]  /*67f0*/  FSEL R178, R10, -INF , !P4 ;  /* 0xff8000000ab27808 */ /* 0x000fc40006000000 */
[C---:B------:R-:W-:Y:S01]  /*6800*/  ISETP.GT.AND P2, PT, R69.reuse, 0x8, P1 ;  /* 0x000000084500780c */ /* 0x040fe20000f44270 */
[----:B------:R-:W1:Y:S01]  /*6810*/  SHFL.IDX PT, R10, R65, 0x1, 0x1c1f ;  /* 0x003c1f00410a7f89 */ /* 0x000e6200000e0000 */
[C---:B------:R-:W-:Y:S02]  /*6820*/  ISETP.GT.AND P3, PT, R69.reuse, 0x9, P1 ;  /* 0x000000094500780c */ /* 0x040fe40000f64270 */
[----:B------:R-:W-:Y:S02]  /*6830*/  ISETP.GT.AND P4, PT, R69, 0x10, P1 ;  /* 0x000000104500780c */ /* 0x000fe40000f84270 */
[C---:B------:R-:W-:Y:S02]  /*6840*/  ISETP.LT.OR P2, PT, R67.reuse, 0x9, P2 ;  /* 0x000000094300780c */ /* 0x040fe40001741670 */
[C---:B------:R-:W-:Y:S02]  /*6850*/  ISETP.LT.OR P3, PT, R67.reuse, 0xa, P3 ;  /* 0x0000000a4300780c */ /* 0x040fe40001f61670 */
[----:B------:R-:W-:-:S02]  /*6860*/  ISETP.LT.OR P4, PT, R67, 0x11, P4 ;  /* 0x000000114300780c */ /* 0x000fc40002781670 */
[----:B------:R-:W-:Y:S02]  /*6870*/  FSEL R192, R24, -INF , !P2 ;  /* 0xff80000018c07808 */ /* 0x000fe40005000000 */
[----:B------:R-:W-:Y:S02]  /*6880*/  FSEL R182, R25, -INF , !P3 ;  /* 0xff80000019b67808 */ /* 0x000fe40005800000 */
[----:B------:R-:W-:Y:S02]  /*6890*/  FSEL R190, R152, -INF , !P4 ;  /* 0xff80000098be7808 */ /* 0x000fe40006000000 */
[C---:B------:R-:W-:Y:S02]  /*68a0*/  ISETP.GT.AND P2, PT, R69.reuse, 0x11, P1 ;  /* 0x000000114500780c */ /* 0x040fe40000f44270 */
[C---:B------:R-:W-:Y:S02]  /*68b0*/  ISETP.GT.AND P3, PT, R69.reuse, 0x18, P1 ;  /* 0x000000184500780c */ /* 0x040fe40000f64270 */
[----:B------:R-:W-:-:S02]  /*68c0*/  ISETP.GT.AND P4, PT, R69, 0x19, P1 ;  /* 0x000000194500780c */ /* 0x000fc40000f84270 */
[C---:B------:R-:W-:Y:S02]  /*68d0*/  ISETP.LT.OR P2, PT, R67.reuse, 0x12, P2 ;  /* 0x000000124300780c */ /* 0x040fe40001741670 */
[C---:B------:R-:W-:Y:S02]  /*68e0*/  ISETP.LT.OR P3, PT, R67.reuse, 0x19, P3 ;  /* 0x000000194300780c */ /* 0x040fe40001f61670 */
[----:B------:R-:W-:Y:S02]  /*68f0*/  ISETP.LT.OR P4, PT, R67, 0x1a, P4 ;  /* 0x0000001a4300780c */ /* 0x000fe40002781670 */
[----:B------:R-:W-:Y:S02]  /*6900*/  FSEL R188, R153, -INF , !P2 ;  /* 0xff80000099bc7808 */ /* 0x000fe40005000000 */
[----:B------:R-:W-:Y:S02]  /*6910*/  FSEL R186, R154, -INF , !P3 ;  /* 0xff8000009aba7808 */ /* 0x000fe40005800000 */
[----:B------:R-:W-:-:S02]  /*6920*/  FSEL R184, R155, -INF , !P4 ;  /* 0xff8000009bb87808 */ /* 0x000fc40006000000 */
[C---:B------:R-:W-:Y:S02]  /*6930*/  ISETP.GT.AND P2, PT, R69.reuse, 0x20, P1 ;  /* 0x000000204500780c */ /* 0x040fe40000f44270 */
        /* <DEDUP_REMOVED lines=25> */
[----:B------:R-:W-:Y:S01]  /*6ad0*/  FSEL R86, R55, -INF , !P4 ;  /* 0xff80000037567808 */ /* 0x000fe20006000000 */
[----:B-1----:R-:W-:Y:S01]  /*6ae0*/  IMAD.IADD R55, R83, 0x1, R10 ;  /* 0x0000000153377824 */ /* 0x002fe200078e020a */
[C---:B------:R-:W-:Y:S02]  /*6af0*/  ISETP.GT.AND P2, PT, R69.reuse, 0x41, P1 ;  /* 0x000000414500780c */ /* 0x040fe40000f44270 */
[C---:B------:R-:W-:Y:S02]  /*6b00*/  ISETP.GT.AND P3, PT, R69.reuse, 0x48, P1 ;  /* 0x000000484500780c */ /* 0x040fe40000f64270 */
[----:B------:R-:W-:-:S02]  /*6b10*/  ISETP.GT.AND P4, PT, R69, 0x49, P1 ;  /* 0x000000494500780c */ /* 0x000fc40000f84270 */
[C---:B------:R-:W-:Y:S02]  /*6b20*/  ISETP.LT.OR P2, PT, R67.reuse, 0x42, P2 ;  /* 0x000000424300780c */ /* 0x040fe40001741670 */
[C---:B------:R-:W-:Y:S02]  /*6b30*/  ISETP.LT.OR P3, PT, R67.reuse, 0x49, P3 ;  /* 0x000000494300780c */ /* 0x040fe40001f61670 */
[----:B------:R-:W-:Y:S02]  /*6b40*/  ISETP.LT.OR P4, PT, R67, 0x4a, P4 ;  /* 0x0000004a4300780c */ /* 0x000fe40002781670 */
[----:B------:R-:W-:Y:S02]  /*6b50*/  FSEL R84, R56, -INF , !P2 ;  /* 0xff80000038547808 */ /* 0x000fe40005000000 */
[----:B0-----:R-:W-:Y:S01]  /*6b60*/  FSEL R82, R57, -INF , !P3 ;  /* 0xff80000039527808 */ /* 0x001fe20005800000 */
[----:B------:R-:W-:Y:S01]  /*6b70*/  IMAD.IADD R57, R87, 0x1, R10 ;  /* 0x0000000157397824 */ /* 0x000fe200078e020a */
        /* <DEDUP_REMOVED lines=36> */
[----:B------:R-:W-:Y:S01]  /*6dc0*/  FSEL R56, R85, -INF , !P4 ;  /* 0xff80000055387808 */ /* 0x000fe20006000000 */
[----:B------:R-:W-:Y:S06]  /*6dd0*/  @!P5 BRA `(.L_x_1089) ;  /* 0x00000000005cd947 */ /* 0x000fec0003800000 */
        /* <DEDUP_REMOVED lines=8> */
[----:B------:R-:W0:Y:S02]  /*6e60*/  @P2 LDC.64 R24, c[0x0][0x9e8] ;  /* 0x00027a00ff182b82 */ /* 0x000e240000000a00 */
[----:B0-----:R-:W-:-:S05]  /*6e70*/  @P2 IMAD.HI.U32 R24, R9, R24, RZ ;  /* 0x0000001809182227 */ /* 0x001fca00078e00ff */
[----:B------:R-:W-:-:S04]  /*6e80*/  @P2 SHF.R.U32.HI R9, RZ, R25, R24 ;  /* 0x00000019ff092219 */ /* 0x000fc80000011618 */
[----:B------:R-:W-:Y:S01]  /*6e90*/  LOP3.LUT R9, RZ, R9, RZ, 0x33, !PT ;  /* 0x00000009ff097212 */ /* 0x000fe200078e33ff */
[----:B------:R-:W-:Y:S06]  /*6ea0*/  BRA `(.L_x_1092) ;  /* 0x0000000000147947 */ /* 0x000fec0003800000 */
.L_x_1091:
[----:B------:R-:W-:-:S05]  /*6eb0*/  IMAD.U32 R59, RZ, RZ, UR34 ;  /* 0x00000022ff3b7e24 */ /* 0x000fca000f8e00ff */
[----:B------:R-:W-:-:S13]  /*6ec0*/  ISETP.NE.AND P2, PT, R59, 0x1, PT ;  /* 0x000000013b00780c */ /* 0x000fda0003f45270 */
[----:B------:R-:W0:Y:S02]  /*6ed0*/  @P2 LDC.64 R24, c[0x0][0x9e8] ;  /* 0x00027a00ff182b82 */ /* 0x000e240000000a00 */
[----:B0-----:R-:W-:-:S05]  /*6ee0*/  @P2 IMAD.HI.U32 R24, R9, R24, RZ ;  /* 0x0000001809182227 */ /* 0x001fca00078e00ff */
[----:B------:R-:W-:-:S07]  /*6ef0*/  @P2 SHF.R.U32.HI R9, RZ, R25, R24 ;  /* 0x00000019ff092219 */ /* 0x000fce0000011618 */
.L_x_1092:
[----:B------:R-:W-:Y:S05]  /*6f00*/  BSYNC B0 ;  /* 0x0000000000007941 */ /* 0x000fea0003800000 */
.L_x_1090:
[----:B------:R-:W-:-:S04]  /*6f10*/  IMAD R10, R9, R59, -R164 ;  /* 0x0000003b090a7224 */ /* 0x000fc800078e0aa4 */
[----:B------:R-:W-:-:S05]  /*6f20*/  IMAD R10, R3, -0x2, R10 ;  /* 0xfffffffe030a7824 */ /* 0x000fca00078e020a */
[----:B------:R-:W-:Y:S02]  /*6f30*/  VIADDMNMX R55, R10, R59, R55, PT ;  /* 0x0000003b0a377246 */ /* 0x000fe40003800137 */
[----:B------:R-:W-:-:S07]  /*6f40*/  VIMNMX R57, R57, R10, !PT ;  /* 0x0000000a39397248 */ /* 0x000fce0007fe0100 */
.L_x_1089:
[----:B------:R-:W-:Y:S02]  /*6f50*/  FMNMX.FTZ R9, R176, R12, !PT ;  /* 0x0000000cb0097209 */ /* 0x000fe40007810000 */
[C---:B------:R-:W-:Y:S02]  /*6f60*/  ISETP.GT.AND P4, PT, R57.reuse, 0x1, P1 ;  /* 0x000000013900780c */ /* 0x040fe40000f84270 */
[----:B------:R-:W-:Y:S02]  /*6f70*/  FMNMX.FTZ R9, R178, R9, !PT ;  /* 0x00000009b2097209 */ /* 0x000fe40007810000 */
[----:B------:R-:W-:Y:S02]  /*6f80*/  ISETP.GT.AND P3, PT, R57, 0x8, P1 ;  /* 0x000000083900780c */ /* 0x000fe40000f64270 */
[----:B------:R-:W-:Y:S02]  /*6f90*/  FMNMX.FTZ R9, R192, R9, !PT ;  /* 0x00000009c0097209 */ /* 0x000fe40007810000 */
[----:B------:R-:W-:-:S02]  /*6fa0*/  ISETP.LT.OR P4, PT, R55, 0x2, P4 ;  /* 0x000000023700780c */ /* 0x000fc40002781670 */
[----:B------:R-:W-:Y:S02]  /*6fb0*/  FMNMX.FTZ R9, R182, R9, !PT ;  /* 0x00000009b6097209 */ /* 0x000fe40007810000 */
[----:B------:R-:W-:Y:S02]  /*6fc0*/  ISETP.LT.OR P3, PT, R55, 0x9, P3 ;  /* 0x000000093700780c */ /* 0x000fe40001f61670 */
[----:B------:R-:W-:Y:S02]  /*6fd0*/  FMNMX.FTZ R9, R190, R9, !PT ;  /* 0x00000009be097209 */ /* 0x000fe40007810000 */
[----:B------:R-:W-:Y:S02]  /*6fe0*/  FSEL R164, R21, -INF , !P4 ;  /* 0xff80000015a47808 */ /* 0x000fe40006000000 */
[----:B------:R-:W-:Y:S02]  /*6ff0*/  FMNMX.FTZ R9, R188, R9, !PT ;  /* 0x00000009bc097209 */ /* 0x000fe40007810000 */
[----:B------:R-:W-:-:S02]  /*7000*/  ISETP.GT.AND P4, PT, R57, 0x10, P1 ;  /* 0x000000103900780c */ /* 0x000fc40000f84270 */
[----:B------:R-:W-:Y:S02]  /*7010*/  FMNMX.FTZ R9, R186, R9, !PT ;  /* 0x00000009ba097209 */ /* 0x000fe40007810000 */
[C---:B------:R-:W-:Y:S02]  /*7020*/  ISETP.GT.AND P2, PT, R57.reuse, 0x9, P1 ;  /* 0x000000093900780c */ /* 0x040fe40000f44270 */
[----:B------:R-:W-:Y:S02]  /*7030*/  FMNMX.FTZ R9, R184, R9, !PT ;  /* 0x00000009b8097209 */ /* 0x000fe40007810000 */
[----:B------:R-:W-:Y:S02]  /*7040*/  FSEL R166, R26, -INF , !P3 ;  /* 0xff8000001aa67808 */ /* 0x000fe40005800000 */
[----:B------:R-:W-:Y:S02]  /*7050*/  FMNMX.FTZ R9, R180, R9, !PT ;  /* 0x00000009b4097209 */ /* 0x000fe40007810000 */
[----:B------:R-:W-:-:S02]  /*7060*/  ISETP.GT.AND P3, PT, R57, 0x11, P1 ;  /* 0x000000113900780c */ /* 0x000fc40000f64270 */
[----:B------:R-:W-:Y:S02]  /*7070*/  FMNMX.FTZ R9, R174, R9, !PT ;  /* 0x00000009ae097209 */ /* 0x000fe40007810000 */
[C---:B------:R-:W-:Y:S02]  /*7080*/  ISETP.LT.OR P4, PT, R55.reuse, 0x11, P4 ;  /* 0x000000113700780c */ /* 0x040fe40002781670 */
[----:B------:R-:W-:Y:S02]  /*7090*/  FMNMX.FTZ R9, R158, R9, !PT ;  /* 0x000000099e097209 */ /* 0x000fe40007810000 */
[C---:B------:R-:W-:Y:S02]  /*70a0*/  ISETP.LT.OR P2, PT, R55.reuse, 0xa, P2 ;  /* 0x0000000a3700780c */ /* 0x040fe40001741670 */
[----:B------:R-:W-:Y:S02]  /*70b0*/  FMNMX.FTZ R9, R156, R9, !PT ;  /* 0x000000099c097209 */ /* 0x000fe40007810000 */
[----:B------:R-:W-:-:S02]  /*70c0*/  ISETP.LT.OR P3, PT, R55, 0x12, P3 ;  /* 0x000000123700780c */ /* 0x000fc40001f61670 */
[----:B------:R-:W-:Y:S02]  /*70d0*/  FMNMX.FTZ R9, R160, R9, !PT ;  /* 0x00000009a0097209 */ /* 0x000fe40007810000 */
[----:B------:R-:W-:Y:S02]  /*70e0*/  FSEL R170, R29, -INF , !P4 ;  /* 0xff8000001daa7808 */ /* 0x000fe40006000000 */
[----:B------:R-:W-:Y:S02]  /*70f0*/  FMNMX.FTZ R9, R154, R9, !PT ;  /* 0x000000099a097209 */ /* 0x000fe40007810000 */
[----:B------:R-:W-:Y:S02]  /*7100*/  FSEL R168, R23, -INF , !P2 ;  /* 0xff80000017a87808 */ /* 0x000fe40005000000 */
[----:B------:R-:W-:Y:S02]  /*7110*/  FMNMX.FTZ R9, R162, R9, !PT ;  /* 0x00000009a2097209 */ /* 0x000fe40007810000 */
[----:B------:R-:W-:-:S02]  /*7120*/  ISETP.GT.AND P2, PT, R57, 0x18, P1 ;  /* 0x000000183900780c */ /* 0x000fc40000f44270 */
[----:B------:R-:W-:Y:S02]  /*7130*/  FMNMX.FTZ R9, R152, R9, !PT ;  /* 0x0000000998097209 */ /* 0x000fe40007810000 */
[----:B------:R-:W-:Y:S02]  /*7140*/  FSEL R172, R28, -INF , !P3 ;  /* 0xff8000001cac7808 */ /* 0x000fe40005800000 */
        /* <DEDUP_REMOVED lines=11> */
[----:B------:R-:W-:Y:S02]  /*7200*/  ISETP.LT.OR P2, PT, R55, 0x21, P2 ;  /* 0x000000213700780c */ /* 0x000fe40001741670 */
[----:B------:R-:W-:-:S04]  /*7210*/  FMNMX.FTZ R9, R74, R9, !PT ;  /* 0x000000094a097209 */ /* 0x000fc80007810000 */
        /* <DEDUP_REMOVED lines=8> */
[----:B------:R-:W-:-:S05]  /*72a0*/  FMNMX.FTZ R24, R56, R9, !PT ;  /* 0x0000000938187209 */ /* 0x000fca0007810000 */
[----:B------:R-:W0:Y:S02]  /*72b0*/  SHFL.BFLY PT, R9, R24, 0x2, 0x1f ;  /* 0x0c401f0018097f89 */ /* 0x000e2400000e0000 */
[----:B0-----:R-:W-:Y:S02]  /*72c0*/  FMNMX.FTZ R25, R24, R9, !PT ;  /* 0x0000000918197209 */ /* 0x001fe40007810000 */
[----:B------:R-:W0:Y:S03]  /*72d0*/  LDC R9, c[0x0][0x988] ;  /* 0x00026200ff097b82 */ /* 0x000e260000000800 */
[----:B------:R-:W1:Y:S02]  /*72e0*/  SHFL.BFLY PT, R10, R25, 0x1, 0x1f ;  /* 0x0c201f00190a7f89 */ /* 0x000e6400000e0000 */
[----:B-1----:R-:W-:-:S04]  /*72f0*/  FMNMX.FTZ R10, R25, R10, !PT ;  /* 0x0000000a190a7209 */ /* 0x002fc80007810000 */
[C---:B------:R-:W-:Y:S01]  /*7300*/  FSETP.NEU.FTZ.AND P4, PT, R10.reuse, -INF , PT ;  /* 0xff8000000a00780b */ /* 0x040fe20003f9d000 */
[----:B0-----:R-:W-:-:S05]  /*7310*/  FFMA.FTZ R29, R10, R9, -8 ;  /* 0xc10000000a1d7423 */ /* 0x001fca0000010009 */
[----:B------:R-:W-:-:S05]  /*7320*/  FSEL R29, R29, RZ, P4 ;  /* 0x000000ff1d1d7208 */ /* 0x000fca0002000000 */
[-CC-:B------:R-:W-:Y:S01]  /*7330*/  FFMA.FTZ R24, R176, R9.reuse, -R29.reuse ;  /* 0x00000009b0187223 */ /* 0x180fe2000001081d */
[----:B------:R-:W-:Y:S01]  /*7340*/  FSEL R176, R33, -INF , !P3 ;  /* 0xff80000021b07808 */ /* 0x000fe20005800000 */
[-CC-:B------:R-:W-:Y:S01]  /*7350*/  FFMA.FTZ R21, R178, R9.reuse, -R29.reuse ;  /* 0x00000009b2157223 */ /* 0x180fe2000001081d */
[----:B------:R-:W-:Y:S01]  /*7360*/  ISETP.GT.AND P3, PT, R57, 0x21, P1 ;  /* 0x000000213900780c */ /* 0x000fe20000f64270 */
[-CC-:B------:R-:W-:Y:S01]  /*7370*/  FFMA.FTZ R23, R192, R9.reuse, -R29.reuse ;  /* 0x00000009c0177223 */ /* 0x180fe2000001081d */
[----:B------:R-:W-:Y:S01]  /*7380*/  FSEL R178, R35, -INF , !P2 ;  /* 0xff80000023b27808 */ /* 0x000fe20005000000 */
[-CC-:B------:R-:W-:Y:S01]  /*7390*/  FFMA.FTZ R26, R182, R9.reuse, -R29.reuse ;  /* 0x00000009b61a7223 */ /* 0x180fe2000001081d */
[----:B------:R-:W-:Y:S01]  /*73a0*/  ISETP.LT.OR P3, PT, R55, 0x22, P3 ;  /* 0x000000223700780c */ /* 0x000fe20001f61670 */
[-CC-:B------:R-:W-:Y:S01]  /*73b0*/  FFMA.FTZ R28, R188, R9.reuse, -R29.reuse ;  /* 0x00000009bc1c7223 */ /* 0x180fe2000001081d */
[C---:B------:R-:W-:Y:S01]  /*73c0*/  ISETP.GT.AND P2, PT, R57.reuse, 0x28, P1 ;  /* 0x000000283900780c */ /* 0x040fe20000f44270 */
[-CC-:B------:R-:W-:Y:S01]  /*73d0*/  FFMA.FTZ R59, R58, R9.reuse, -R29.reuse ;  /* 0x000000093a3b7223 */ /* 0x180fe2000001081d */
[----:B------:R-:W-:Y:S01]  /*73e0*/  FSEL R32, R32, -INF , !P3 ;  /* 0xff80000020207808 */ /* 0x000fe20005800000 */
[-CC-:B------:R-:W-:Y:S01]  /*73f0*/  FFMA.FTZ R156, R156, R9.reuse, -R29.reuse ;  /* 0x000000099c9c7223 */ /* 0x180fe2000001081d */
[----:B------:R-:W-:Y:S01]  /*7400*/  ISETP.GT.AND P3, PT, R57, RZ, P1 ;  /* 0x000000ff3900720c */ /* 0x000fe20000f64270 */
[-CC-:B------:R-:W-:Y:S01]  /*7410*/  FFMA.FTZ R154, R154, R9.reuse, -R29.reuse ;  /* 0x000000099a9a7223 */ /* 0x180fe2000001081d */
[C---:B------:R-:W-:Y:S01]  /*7420*/  ISETP.LT.OR P2, PT, R55.reuse, 0x29, P2 ;  /* 0x000000293700780c */ /* 0x040fe20001741670 */
[-CC-:B------:R-:W-:Y:S01]  /*7430*/  FFMA.FTZ R152, R152, R9.reuse, -R29.reuse ;  /* 0x0000000998987223 */ /* 0x180fe2000001081d */
[----:B------:R-:W-:Y:S01]  /*7440*/  ISETP.LT.OR P3, PT, R55, 0x1, P3 ;  /* 0x000000013700780c */ /* 0x000fe20001f61670 */
        /* <DEDUP_REMOVED lines=8> */
[----:B------:R-:W-:Y:S01]  /*74d0*/  FFMA.FTZ R62, R62, R9, -R29 ;  /* 0x000000093e3e7223 */ /* 0x000fe2000001081d */
[----:B------:R-:W-:Y:S01]  /*74e0*/  FMNMX.FTZ R25, R192, R13, !PT ;  /* 0x0000000dc0197209 */ /* 0x000fe20007810000 */
[----:B------:R-:W-:Y:S01]  /*74f0*/  MUFU.EX2 R24, R24 ;  /* 0x0000001800187308 */ /* 0x000fe20000000800 */
[----:B------:R-:W-:-:S02]  /*7500*/  FSEL R182, R27, -INF , !P2 ;  /* 0xff8000001bb67808 */ /* 0x000fc40005000000 */
[----:B------:R-:W-:Y:S02]  /*7510*/  FMNMX.FTZ R27, R164, R25, !PT ;  /* 0x00000019a41b7209 */ /* 0x000fe40007810000 */
[----:B------:R-:W-:Y:S02]  /*7520*/  ISETP.GT.AND P2, PT, R57, 0x31, P1 ;  /* 0x000000313900780c */ /* 0x000fe40000f44270 */
[----:B------:R-:W-:Y:S01]  /*7530*/  FMNMX.FTZ R27, R166, R27, !PT ;  /* 0x0000001ba61b7209 */ /* 0x000fe20007810000 */
[----:B------:R0:W-:Y:S01]  /*7540*/  MUFU.EX2 R25, R20 ;  /* 0x0000001400197308 */ /* 0x0001e20000000800 */
[----:B------:R-:W-:Y:S02]  /*7550*/  ISETP.LT.OR P2, PT, R55, 0x32, P2 ;  /* 0x000000323700780c */ /* 0x000fe40001741670 */
[----:B------:R-:W-:Y:S02]  /*7560*/  FMNMX.FTZ R27, R168, R27, !PT ;  /* 0x0000001ba81b7209 */ /* 0x000fe40007810000 */
[----:B------:R-:W-:-:S02]  /*7570*/  FSEL R188, R31, -INF , !P2 ;  /* 0xff8000001fbc7808 */ /* 0x000fc40005000000 */
[----:B------:R-:W-:Y:S01]  /*7580*/  FMNMX.FTZ R27, R170, R27, !PT ;  /* 0x0000001baa1b7209 */ /* 0x000fe20007810000 */
[----:B------:R-:W-:Y:S01]  /*7590*/  MUFU.EX2 R21, R21 ;  /* 0x0000001500157308 */ /* 0x000fe20000000800 */
[----:B------:R-:W-:Y:S01]  /*75a0*/  ISETP.GT.AND P3, PT, R57, 0x30, P1 ;  /* 0x000000303900780c */ /* 0x000fe20000f64270 */
[----:B0-----:R-:W-:Y:S01]  /*75b0*/  FFMA.FTZ R20, R186, R9, -R29 ;  /* 0x00000009ba147223 */ /* 0x001fe2000001081d */
[----:B------:R-:W-:Y:S02]  /*75c0*/  FMNMX.FTZ R31, R172, R27, !PT ;  /* 0x0000001bac1f7209 */ /* 0x000fe40007810000 */
[----:B------:R-:W-:Y:S02]  /*75d0*/  ISETP.LT.OR P3, PT, R55, 0x31, P3 ;  /* 0x000000313700780c */ /* 0x000fe40001f61670 */
[----:B------:R-:W-:Y:S01]  /*75e0*/  FMNMX.FTZ R31, R34, R31, !PT ;  /* 0x0000001f221f7209 */ /* 0x000fe20007810000 */
[----:B------:R0:W-:Y:S01]  /*75f0*/  MUFU.EX2 R27, R20 ;  /* 0x00000014001b7308 */ /* 0x0001e20000000800 */
[----:B------:R-:W-:-:S02]  /*7600*/  FSEL R36, R36, -INF , !P3 ;  /* 0xff80000024247808 */ /* 0x000fc40005800000 */
[----:B------:R-:W-:Y:S02]  /*7610*/  FMNMX.FTZ R31, R176, R31, !PT ;  /* 0x0000001fb01f7209 */ /* 0x000fe40007810000 */
[----:B------:R-:W-:Y:S02]  /*7620*/  ISETP.GT.AND P3, PT, R57, 0x38, P1 ;  /* 0x000000383900780c */ /* 0x000fe40000f64270 */
[----:B------:R-:W-:Y:S01]  /*7630*/  FMNMX.FTZ R31, R178, R31, !PT ;  /* 0x0000001fb21f7209 */ /* 0x000fe20007810000 */
[----:B------:R-:W-:Y:S01]  /*7640*/  MUFU.EX2 R23, R23 ;  /* 0x0000001700177308 */ /* 0x000fe20000000800 */
[----:B------:R-:W-:Y:S01]  /*7650*/  ISETP.LT.OR P3, PT, R55, 0x39, P3 ;  /* 0x000000393700780c */ /* 0x000fe20001f61670 */
[----:B0-----:R-:W-:Y:S01]  /*7660*/  FFMA.FTZ R20, R180, R9, -R29 ;  /* 0x00000009b4147223 */ /* 0x001fe2000001081d */
[----:B------:R-:W-:Y:S02]  /*7670*/  FMNMX.FTZ R33, R32, R31, !PT ;  /* 0x0000001f20217209 */ /* 0x000fe40007810000 */
[----:B------:R-:W-:-:S02]  /*7680*/  ISETP.GT.AND P2, PT, R57, 0x39, P1 ;  /* 0x000000393900780c */ /* 0x000fc40000f44270 */
[----:B------:R-:W-:Y:S01]  /*7690*/  FMNMX.FTZ R33, R40, R33, !PT ;  /* 0x0000002128217209 */ /* 0x000fe20007810000 */
[----:B------:R0:W-:Y:S01]  /*76a0*/  MUFU.EX2 R31, R20 ;  /* 0x00000014001f7308 */ /* 0x0001e20000000800 */
[----:B------:R-:W-:Y:S02]  /*76b0*/  FSEL R190, R37, -INF , !P3 ;  /* 0xff80000025be7808 */ /* 0x000fe40005800000 */
[----:B------:R-:W-:Y:S02]  /*76c0*/  FMNMX.FTZ R33, R182, R33, !PT ;  /* 0x00000021b6217209 */ /* 0x000fe40007810000 */
[----:B------:R-:W-:Y:S02]  /*76d0*/  ISETP.GT.AND P3, PT, R57, 0x40, P1 ;  /* 0x000000403900780c */ /* 0x000fe40000f64270 */
[C---:B------:R-:W-:Y:S01]  /*76e0*/  ISETP.LT.OR P2, PT, R55.reuse, 0x3a, P2 ;  /* 0x0000003a3700780c */ /* 0x040fe20001741670 */
[----:B------:R-:W-:Y:S01]  /*76f0*/  MUFU.EX2 R26, R26 ;  /* 0x0000001a001a7308 */ /* 0x000fe20000000800 */
[----:B------:R-:W-:Y:S01]  /*7700*/  FMNMX.FTZ R33, R36, R33, !PT ;  /* 0x0000002124217209 */ /* 0x000fe20007810000 */
[----:B0-----:R-:W-:Y:S01]  /*7710*/  FFMA.FTZ R20, R158, R9, -R29 ;  /* 0x000000099e147223 */ /* 0x001fe2000001081d */
[----:B------:R-:W-:-:S02]  /*7720*/  ISETP.LT.OR P3, PT, R55, 0x41, P3 ;  /* 0x000000413700780c */ /* 0x000fc40001f61670 */
[----:B------:R-:W-:Y:S01]  /*7730*/  FSEL R186, R30, -INF , !P2 ;  /* 0xff8000001eba7808 */ /* 0x000fe20005000000 */
[----:B------:R-:W-:-:S01]  /*7740*/  FFMA.FTZ R30, R184, R9, -R29 ;  /* 0x00000009b81e7223 */ /* 0x000fc2000001081d */
[----:B------:R-:W-:Y:S01]  /*7750*/  ISETP.GT.AND P2, PT, R57, 0x41, P1 ;  /* 0x000000413900780c */ /* 0x000fe20000f44270 */
[----:B------:R-:W-:Y:S01]  /*7760*/  MUFU.EX2 R28, R28 ;  /* 0x0000001c001c7308 */ /* 0x000fe20000000800 */
[----:B------:R-:W-:Y:S02]  /*7770*/  FMNMX.FTZ R35, R188, R33, !PT ;  /* 0x00000021bc237209 */ /* 0x000fe40007810000 */
[----:B------:R-:W-:Y:S02]  /*7780*/  FSEL R184, R41, -INF , !P3 ;  /* 0xff80000029b87808 */ /* 0x000fe40005800000 */
[----:B------:R-:W-:Y:S02]  /*7790*/  ISETP.GT.AND P3, PT, R57, 0x48, P1 ;  /* 0x000000483900780c */ /* 0x000fe40000f64270 */
[----:B------:R-:W-:Y:S01]  /*77a0*/  ISETP.LT.OR P2, PT, R55, 0x42, P2 ;  /* 0x000000423700780c */ /* 0x000fe20001741670 */
[----:B------:R0:W-:Y:S01]  /*77b0*/  MUFU.EX2 R33, R20 ;  /* 0x0000001400217308 */ /* 0x0001e20000000800 */
[----:B------:R-:W-:-:S02]  /*77c0*/  FMNMX.FTZ R35, R190, R35, !PT ;  /* 0x00000023be237209 */ /* 0x000fc40007810000 */
[----:B------:R-:W-:Y:S02]  /*77d0*/  ISETP.LT.OR P3, PT, R55, 0x49, P3 ;  /* 0x000000493700780c */ /* 0x000fe40001f61670 */
[----:B------:R-:W-:Y:S01]  /*77e0*/  FSEL R180, R38, -INF , !P2 ;  /* 0xff80000026b47808 */ /* 0x000fe20005000000 */
[--C-:B------:R-:W-:Y:S01]  /*77f0*/  FFMA.FTZ R38, R174, R9, -R29.reuse ;  /* 0x00000009ae267223 */ /* 0x100fe2000001081d */
[C---:B------:R-:W-:Y:S01]  /*7800*/  ISETP.GT.AND P2, PT, R57.reuse, 0x49, P1 ;  /* 0x000000493900780c */ /* 0x040fe20000f44270 */
[----:B------:R-:W-:Y:S01]  /*7810*/  MUFU.EX2 R30, R30 ;  /* 0x0000001e001e7308 */ /* 0x000fe20000000800 */
[----:B------:R-:W-:Y:S01]  /*7820*/  FMNMX.FTZ R35, R186, R35, !PT ;  /* 0x00000023ba237209 */ /* 0x000fe20007810000 */
[----:B0-----:R-:W-:Y:S01]  /*7830*/  FFMA.FTZ R20, R160, R9, -R29 ;  /* 0x00000009a0147223 */ /* 0x001fe2000001081d */
[----:B------:R-:W-:Y:S02]  /*7840*/  FSEL R42, R42, -INF , !P3 ;  /* 0xff8000002a2a7808 */ /* 0x000fe40005800000 */
[----:B------:R-:W-:-:S02]  /*7850*/  ISETP.GT.AND P3, PT, R57, 0x50, P1 ;  /* 0x000000503900780c */ /* 0x000fc40000f64270 */
[C---:B------:R-:W-:Y:S01]  /*7860*/  ISETP.LT.OR P2, PT, R55.reuse, 0x4a, P2 ;  /* 0x0000004a3700780c */ /* 0x040fe20001741670 */
[----:B------:R-:W-:Y:S01]  /*7870*/  MUFU.EX2 R38, R38 ;  /* 0x0000002600267308 */ /* 0x000fe20000000800 */
[----:B------:R-:W-:Y:S02]  /*7880*/  FMNMX.FTZ R35, R184, R35, !PT ;  /* 0x00000023b8237209 */ /* 0x000fe40007810000 */
[----:B------:R-:W-:Y:S02]  /*7890*/  ISETP.LT.OR P3, PT, R55, 0x51, P3 ;  /* 0x000000513700780c */ /* 0x000fe40001f61670 */
[----:B------:R-:W-:Y:S02]  /*78a0*/  FSEL R174, R39, -INF , !P2 ;  /* 0xff80000027ae7808 */ /* 0x000fe40005000000 */
[----:B------:R-:W-:Y:S01]  /*78b0*/  ISETP.GT.AND P2, PT, R57, 0x51, P1 ;  /* 0x000000513900780c */ /* 0x000fe20000f44270 */
[----:B------:R-:W-:Y:S01]  /*78c0*/  MUFU.EX2 R156, R156 ;  /* 0x0000009c009c7308 */ /* 0x000fe20000000800 */
[----:B------:R-:W-:-:S02]  /*78d0*/  FMNMX.FTZ R37, R180, R35, !PT ;  /* 0x00000023b4257209 */ /* 0x000fc40007810000 */
[----:B------:R-:W-:Y:S01]  /*78e0*/  FSEL R158, R45, -INF , !P3 ;  /* 0xff8000002d9e7808 */ /* 0x000fe20005800000 */
[----:B------:R-:W-:-:S01]  /*78f0*/  FFMA.FTZ R45, R74, R9, -R29 ;  /* 0x000000094a2d7223 */ /* 0x000fc2000001081d */
[----:B------:R-:W-:Y:S02]  /*7900*/  ISETP.GT.AND P3, PT, R57, 0x58, P1 ;  /* 0x000000583900780c */ /* 0x000fe40000f64270 */
[C---:B------:R-:W-:Y:S01]  /*7910*/  ISETP.LT.OR P2, PT, R55.reuse, 0x52, P2 ;  /* 0x000000523700780c */ /* 0x040fe20001741670 */
[----:B------:R0:W-:Y:S01]  /*7920*/  MUFU.EX2 R35, R20 ;  /* 0x0000001400237308 */ /* 0x0001e20000000800 */
[----:B------:R-:W-:Y:S02]  /*7930*/  FMNMX.FTZ R37, R42, R37, !PT ;  /* 0x000000252a257209 */ /* 0x000fe40007810000 */
[----:B------:R-:W-:Y:S02]  /*7940*/  ISETP.LT.OR P3, PT, R55, 0x59, P3 ;  /* 0x000000593700780c */ /* 0x000fe40001f61670 */
[----:B------:R-:W-:-:S02]  /*7950*/  FSEL R194, R43, -INF , !P2 ;  /* 0xff8000002bc27808 */ /* 0x000fc40005000000 */
[----:B------:R-:W-:Y:S01]  /*7960*/  FMNMX.FTZ R37, R174, R37, !PT ;  /* 0x00000025ae257209 */ /* 0x000fe20007810000 */
[----:B------:R-:W-:Y:S01]  /*7970*/  MUFU.EX2 R154, R154 ;  /* 0x0000009a009a7308 */ /* 0x000fe20000000800 */
[C---:B------:R-:W-:Y:S01]  /*7980*/  ISETP.GT.AND P2, PT, R57.reuse, 0x59, P1 ;  /* 0x000000593900780c */ /* 0x040fe20000f44270 */
[----:B0-----:R-:W-:Y:S01]  /*7990*/  FFMA.FTZ R20, R162, R9, -R29 ;  /* 0x00000009a2147223 */ /* 0x001fe2000001081d */
[----:B------:R-:W-:Y:S02]  /*79a0*/  FSEL R46, R46, -INF , !P3 ;  /* 0xff8000002e2e7808 */ /* 0x000fe40005800000 */
[----:B------:R-:W-:Y:S02]  /*79b0*/  FMNMX.FTZ R37, R158, R37, !PT ;  /* 0x000000259e257209 */ /* 0x000fe40007810000 */
[----:B------:R-:W-:Y:S01]  /*79c0*/  ISETP.GT.AND P3, PT, R57, 0x60, P1 ;  /* 0x000000603900780c */ /* 0x000fe20000f64270 */
[----:B------:R-:W-:Y:S01]  /*79d0*/  MUFU.EX2 R152, R152 ;  /* 0x0000009800987308 */ /* 0x000fe20000000800 */
[----:B------:R-:W-:-:S02]  /*79e0*/  ISETP.LT.OR P2, PT, R55, 0x5a, P2 ;  /* 0x0000005a3700780c */ /* 0x000fc40001741670 */
[----:B------:R-:W-:Y:S02]  /*79f0*/  FMNMX.FTZ R39, R194, R37, !PT ;  /* 0x00000025c2277209 */ /* 0x000fe40007810000 */
[----:B------:R-:W-:Y:S02]  /*7a00*/  ISETP.LT.OR P3, PT, R55, 0x61, P3 ;  /* 0x000000613700780c */ /* 0x000fe40001f61670 */
[----:B------:R-:W-:Y:S01]  /*7a10*/  FSEL R44, R44, -INF , !P2 ;  /* 0xff8000002c2c7808 */ /* 0x000fe20005000000 */
[----:B------:R0:W-:Y:S01]  /*7a20*/  MUFU.EX2 R37, R20 ;  /* 0x0000001400257308 */ /* 0x0001e20000000800 */
[----:B------:R-:W-:Y:S02]  /*7a30*/  ISETP.GT.AND P2, PT, R57, 0x61, P1 ;  /* 0x000000613900780c */ /* 0x000fe40000f44270 */
[----:B------:R-:W-:Y:S02]  /*7a40*/  FMNMX.FTZ R39, R46, R39, !PT ;  /* 0x000000272e277209 */ /* 0x000fe40007810000 */
[----:B------:R-:W-:-:S02]  /*7a50*/  FSEL R160, R49, -INF , !P3 ;  /* 0xff80000031a07808 */ /* 0x000fc40005800000 */
[----:B------:R-:W-:Y:S01]  /*7a60*/  ISETP.GT.AND P3, PT, R57, 0x68, P1 ;  /* 0x000000683900780c */ /* 0x000fe20000f64270 */
[----:B------:R-:W-:Y:S01]  /*7a70*/  MUFU.EX2 R78, R78 ;  /* 0x0000004e004e7308 */ /* 0x000fe20000000800 */
[C---:B------:R-:W-:Y:S01]  /*7a80*/  ISETP.LT.OR P2, PT, R55.reuse, 0x62, P2 ;  /* 0x000000623700780c */ /* 0x040fe20001741670 */
[--C-:B0-----:R-:W-:Y:S01]  /*7a90*/  FFMA.FTZ R20, R86, R9, -R29.reuse ;  /* 0x0000000956147223 */ /* 0x101fe2000001081d */
[----:B------:R-:W-:Y:S01]  /*7aa0*/  FMNMX.FTZ R39, R44, R39, !PT ;  /* 0x000000272c277209 */ /* 0x000fe20007810000 */
[-CC-:B------:R-:W-:Y:S01]  /*7ab0*/  FFMA.FTZ R86, R84, R9.reuse, -R29.reuse ;  /* 0x0000000954567223 */ /* 0x180fe2000001081d */
[----:B------:R-:W-:Y:S02]  /*7ac0*/  ISETP.LT.OR P3, PT, R55, 0x69, P3 ;  /* 0x000000693700780c */ /* 0x000fe40001f61670 */
[----:B------:R-:W-:Y:S01]  /*7ad0*/  FSEL R162, R47, -INF , !P2 ;  /* 0xff8000002fa27808 */ /* 0x000fe20005000000 */
[----:B------:R-:W-:-:S01]  /*7ae0*/  FFMA.FTZ R47, R76, R9, -R29 ;  /* 0x000000094c2f7223 */ /* 0x000fc2000001081d */
[----:B------:R-:W-:Y:S01]  /*7af0*/  ISETP.GT.AND P2, PT, R57, 0x69, P1 ;  /* 0x000000693900780c */ /* 0x000fe20000f44270 */
[----:B------:R-:W-:Y:S01]  /*7b00*/  MUFU.EX2 R86, R86 ;  /* 0x0000005600567308 */ /* 0x000fe20000000800 */
[----:B------:R-:W-:-:S02]  /*7b10*/  FMNMX.FTZ R39, R160, R39, !PT ;  /* 0x00000027a0277209 */ /* 0x000fc40007810000 */
[----:B------:R-:W-:Y:S02]  /*7b20*/  FSEL R50, R50, -INF , !P3 ;  /* 0xff80000032327808 */ /* 0x000fe40005800000 */
[----:B------:R-:W-:Y:S02]  /*7b30*/  ISETP.GT.AND P3, PT, R57, 0x70, P1 ;  /* 0x000000703900780c */ /* 0x000fe40000f64270 */
[C---:B------:R-:W-:Y:S01]  /*7b40*/  ISETP.LT.OR P2, PT, R55.reuse, 0x6a, P2 ;  /* 0x0000006a3700780c */ /* 0x040fe20001741670 */
[----:B------:R-:W-:Y:S01]  /*7b50*/  MUFU.EX2 R45, R45 ;  /* 0x0000002d002d7308 */ /* 0x000fe20000000800 */
[----:B------:R-:W-:Y:S02]  /*7b60*/  FMNMX.FTZ R41, R162, R39, !PT ;  /* 0x00000027a2297209 */ /* 0x000fe40007810000 */
[----:B------:R-:W-:Y:S02]  /*7b70*/  ISETP.LT.OR P3, PT, R55, 0x71, P3 ;  /* 0x000000713700780c */ /* 0x000fe40001f61670 */
[----:B------:R-:W-:-:S02]  /*7b80*/  FSEL R48, R48, -INF , !P2 ;  /* 0xff80000030307808 */ /* 0x000fc40005000000 */
[C---:B------:R-:W-:Y:S01]  /*7b90*/  ISETP.GT.AND P2, PT, R57.reuse, 0x71, P1 ;  /* 0x000000713900780c */ /* 0x040fe20000f44270 */
[----:B------:R0:W-:Y:S01]  /*7ba0*/  MUFU.EX2 R39, R20 ;  /* 0x0000001400277308 */ /* 0x0001e20000000800 */
[----:B------:R-:W-:Y:S02]  /*7bb0*/  FMNMX.FTZ R41, R50, R41, !PT ;  /* 0x0000002932297209 */ /* 0x000fe40007810000 */
[----:B------:R-:W-:Y:S02]  /*7bc0*/  FSEL R52, R52, -INF , !P3 ;  /* 0xff80000034347808 */ /* 0x000fe40005800000 */
[----:B------:R-:W-:Y:S02]  /*7bd0*/  ISETP.GT.AND P3, PT, R57, 0x78, P1 ;  /* 0x000000783900780c */ /* 0x000fe40000f64270 */
[----:B------:R-:W-:Y:S01]  /*7be0*/  ISETP.LT.OR P2, PT, R55, 0x72, P2 ;  /* 0x000000723700780c */ /* 0x000fe20001741670 */
[----:B------:R-:W-:Y:S01]  /*7bf0*/  MUFU.EX2 R47, R47 ;  /* 0x0000002f002f7308 */ /* 0x000fe20000000800 */
[----:B------:R-:W-:-:S02]  /*7c00*/  FMNMX.FTZ R41, R48, R41, !PT ;  /* 0x0000002930297209 */ /* 0x000fc40007810000 */
[----:B------:R-:W-:Y:S02]  /*7c10*/  ISETP.GT.AND P1, PT, R57, 0x79, P1 ;  /* 0x000000793900780c */ /* 0x000fe40000f24270 */
[----:B------:R-:W-:Y:S02]  /*7c20*/  ISETP.LT.OR P3, PT, R55, 0x79, P3 ;  /* 0x000000793700780c */ /* 0x000fe40001f61670 */
[----:B------:R-:W-:Y:S01]  /*7c30*/  FSEL R84, R51, -INF , !P2 ;  /* 0xff80000033547808 */ /* 0x000fe20005000000 */
[----:B------:R-:W-:-:S01]  /*7c40*/  FFMA.FTZ R51, R60, R9, -R29 ;  /* 0x000000093c337223 */ /* 0x000fc2000001081d */
[----:B------:R-:W-:Y:S01]  /*7c50*/  FMNMX.FTZ R41, R52, R41, !PT ;  /* 0x0000002934297209 */ /* 0x000fe20007810000 */
[----:B------:R-:W-:-:S01]  /*7c60*/  FFMA.FTZ R60, R64, R9, -R29 ;  /* 0x00000009403c7223 */ /* 0x000fc2000001081d */
[----:B------:R-:W-:Y:S01]  /*7c70*/  ISETP.LT.OR P1, PT, R55, 0x7a, P1 ;  /* 0x0000007a3700780c */ /* 0x000fe20000f21670 */
[----:B------:R-:W-:Y:S01]  /*7c80*/  MUFU.EX2 R68, R68 ;  /* 0x0000004400447308 */ /* 0x000fe20000000800 */
[----:B------:R-:W-:-:S02]  /*7c90*/  FSEL R196, R53, -INF , !P3 ;  /* 0xff80000035c47808 */ /* 0x000fc40005800000 */
[----:B------:R-:W-:Y:S02]  /*7ca0*/  FMNMX.FTZ R43, R84, R41, !PT ;  /* 0x00000029542b7209 */ /* 0x000fe40007810000 */
[----:B------:R-:W-:Y:S02]  /*7cb0*/  FSEL R54, R54, -INF , !P1 ;  /* 0xff80000036367808 */ /* 0x000fe40004800000 */
[----:B------:R-:W-:Y:S01]  /*7cc0*/  FMNMX.FTZ R43, R196, R43, !PT ;  /* 0x0000002bc42b7209 */ /* 0x000fe20007810000 */
[----:B------:R-:W-:Y:S01]  /*7cd0*/  MUFU.EX2 R41, R82 ;  /* 0x0000005200297308 */ /* 0x000fe20000000800 */
[----:B------:R-:W-:Y:S02]  /*7ce0*/  FSEL R55, R10, RZ, P4 ;  /* 0x000000ff0a377208 */ /* 0x000fe40002000000 */
[----:B0-----:R-:W-:Y:S01]  /*7cf0*/  FMNMX.FTZ R20, R54, R43, !PT ;  /* 0x0000002b36147209 */ /* 0x001fe20007810000 */
[----:B------:R-:W-:-:S01]  /*7d00*/  FFMA.FTZ R43, R70, R9, -R29 ;  /* 0x00000009462b7223 */ /* 0x000fc2000001081d */
[----:B------:R-:W-:Y:S01]  /*7d10*/  FFMA.FTZ R70, R72, R9, -R29 ;  /* 0x0000000948467223 */ /* 0x000fe2000001081d */
[----:B------:R-:W-:-:S01]  /*7d20*/  FADD.FTZ R58, -R55, R12 ;  /* 0x0000000c373a7221 */ /* 0x000fc20000010100 */
[-CC-:B------:R-:W-:Y:S01]  /*7d30*/  FFMA.FTZ R72, R80, R9.reuse, -R29.reuse ;  /* 0x0000000950487223 */ /* 0x180fe2000001081d */
[----:B------:R-:W0:Y:S01]  /*7d40*/  SHFL.BFLY PT, R49, R20, 0x2, 0x1f ;  /* 0x0c401f0014317f89 */ /* 0x000e2200000e0000 */
[----:B------:R-:W-:-:S01]  /*7d50*/  FFMA.FTZ R12, R56, R9, -R29 ;  /* 0x00000009380c7223 */ /* 0x000fc2000001081d */
[----:B------:R-:W-:Y:S01]  /*7d60*/  FMUL.FTZ R55, R58, R9 ;  /* 0x000000093a377220 */ /* 0x000fe20000410000 */
[----:B------:R-:W-:Y:S08]  /*7d70*/  MUFU.EX2 R43, R43 ;  /* 0x0000002b002b7308 */ /* 0x000ff00000000800 */
[----:B------:R-:W1:Y:S08]  /*7d80*/  MUFU.EX2 R55, R55 ;  /* 0x0000003700377308 */ /* 0x000e700000000800 */
[----:B------:R-:W-:Y:S01]  /*7d90*/  MUFU.EX2 R70, R70 ;  /* 0x0000004600467308 */ /* 0x000fe20000000800 */
[----:B0-----:R-:W-:Y:S01]  /*7da0*/  FMNMX.FTZ R53, R20, R49, !PT ;  /* 0x0000003114357209 */ /* 0x001fe20007810000 */
[----:B------:R-:W-:-:S06]  /*7db0*/  FFMA.FTZ R49, R66, R9, -R29 ;  /* 0x0000000942317223 */ /* 0x000fcc000001081d */
[----:B------:R-:W-:Y:S01]  /*7dc0*/  MUFU.EX2 R72, R72 ;  /* 0x0000004800487308 */ /* 0x000fe20000000800 */
[----:B-1----:R-:W-:-:S01]  /*7dd0*/  FFMA.FTZ R80, R55, R5, R24 ;  /* 0x0000000537507223 */ /* 0x002fc20000010018 */
[----:B------:R-:W0:Y:S03]  /*7de0*/  SHFL.BFLY PT, R20, R53, 0x1, 0x1f ;  /* 0x0c201f0035147f89 */ /* 0x000e2600000e0000 */
[----:B------:R-:W-:-:S03]  /*7df0*/  FADD.FTZ R80, R21, R80 ;  /* 0x0000005015507221 */ /* 0x000fc60000010000 */
[----:B------:R-:W-:Y:S01]  /*7e00*/  MUFU.EX2 R49, R49 ;  /* 0x0000003100317308 */ /* 0x000fe20000000800 */
[----:B------:R-:W-:-:S04]  /*7e10*/  FADD.FTZ R75, R23, R80 ;  /* 0x00000050174b7221 */ /* 0x000fc80000010000 */
[----:B------:R-:W-:-:S03]  /*7e20*/  FADD.FTZ R80, R26, R75 ;  /* 0x0000004b1a507221 */ /* 0x000fc60000010000 */
[----:B------:R-:W-:Y:S08]  /*7e30*/  MUFU.EX2 R62, R62 ;  /* 0x0000003e003e7308 */ /* 0x000ff00000000800 */
[----:B------:R-:W-:Y:S01]  /*7e40*/  MUFU.EX2 R51, R51 ;  /* 0x0000003300337308 */ /* 0x000fe20000000800 */
[----:B0-----:R-:W-:-:S04]  /*7e50*/  FMNMX.FTZ R20, R53, R20, !PT ;  /* 0x0000001435147209 */ /* 0x001fc80007810000 */
[C---:B------:R-:W-:Y:S01]  /*7e60*/  FSETP.NEU.FTZ.AND P1, PT, R20.reuse, -INF , PT ;  /* 0xff8000001400780b */ /* 0x040fe20003f3d000 */
[----:B------:R-:W-:-:S02]  /*7e70*/  FFMA.FTZ R29, R20, R9, -8 ;  /* 0xc1000000141d7423 */ /* 0x000fc40000010009 */
[----:B------:R0:W-:Y:S01]  /*7e80*/  MUFU.EX2 R53, R59 ;  /* 0x0000003b00357308 */ /* 0x0001e20000000800 */
[----:B------:R-:W-:Y:S02]  /*7e90*/  FSEL R66, R20, RZ, P1 ;  /* 0x000000ff14427208 */ /* 0x000fe40000800000 */
[----:B------:R-:W-:-:S03]  /*7ea0*/  FSEL R29, R29, RZ, P1 ;  /* 0x000000ff1d1d7208 */ /* 0x000fc60000800000 */
[----:B------:R-:W-:Y:S02]  /*7eb0*/  FADD.FTZ R66, -R66, R13 ;  /* 0x0000000d42427221 */ /* 0x000fe40000010100 */
[----:B------:R-:W-:Y:S01]  /*7ec0*/  MUFU.EX2 R60, R60 ;  /* 0x0000003c003c7308 */ /* 0x000fe20000000800 */
[----:B------:R-:W-:-:S01]  /*7ed0*/  FFMA.FTZ R57, R192, R9, -R29 ;  /* 0x00000009c0397223 */ /* 0x000fc2000001081d */
[-CC-:B------:R-:W-:Y:S01]  /*7ee0*/  FFMA.FTZ R56, R164, R9.reuse, -R29.reuse ;  /* 0x00000009a4387223 */ /* 0x180fe2000001081d */
[-C--:B------:R-:W-:Y:S01]  /*7ef0*/  FMUL.FTZ R66, R66, R9.reuse ;  /* 0x0000000942427220 */ /* 0x080fe20000410000 */
[-CC-:B------:R-:W-:Y:S01]  /*7f00*/  FFMA.FTZ R58, R166, R9.reuse, -R29.reuse ;  /* 0x00000009a63a7223 */ /* 0x180fe2000001081d */
[----:B0-----:R-:W-:-:S01]  /*7f10*/  FFMA.FTZ R59, R168, R9, -R29 ;  /* 0x00000009a83b7223 */ /* 0x001fc2000001081d */
        /* <DEDUP_REMOVED lines=27> */
[----:B0-----:R-:W-:-:S01]  /*80d0*/  FFMA.FTZ R5, R66, R4, R57 ;  /* 0x0000000442057223 */ /* 0x001fc20000010039 */
[----:B------:R-:W-:-:S06]  /*80e0*/  FFMA.FTZ R196, R196, R9, -R29 ;  /* 0x00000009c4c47223 */ /* 0x000fcc000001081d */
[----:B------:R-:W0:Y:S01]  /*80f0*/  MUFU.EX2 R59, R59 ;  /* 0x0000003b003b7308 */ /* 0x000e220000000800 */
[----:B-1----:R-:W-:-:S07]  /*8100*/  FADD.FTZ R5, R56, R5 ;  /* 0x0000000538057221 */ /* 0x002fce0000010000 */
[----:B------:R-:W1:Y:S01]  /*8110*/  MUFU.EX2 R61, R61 ;  /* 0x0000003d003d7308 */ /* 0x000e620000000800 */
[----:B--2---:R-:W-:-:S01]  /*8120*/  FADD.FTZ R4, R58, R5 ;  /* 0x000000053a047221 */ /* 0x004fc20000010000 */
[----:B------:R-:W-:Y:S01]  /*8130*/  FADD.FTZ R5, R25, R80 ;  /* 0x0000005019057221 */ /* 0x000fe20000010000 */
[----:B------:R-:W-:-:S05]  /*8140*/  FFMA.FTZ R80, R194, R9, -R29 ;  /* 0x00000009c2507223 */ /* 0x000fca000001081d */
[----:B------:R-:W2:Y:S01]  /*8150*/  MUFU.EX2 R64, R64 ;  /* 0x0000004000407308 */ /* 0x000ea20000000800 */
[----:B0-----:R-:W-:-:S07]  /*8160*/  FADD.FTZ R4, R59, R4 ;  /* 0x000000043b047221 */ /* 0x001fce0000010000 */
[----:B------:R-:W0:Y:S01]  /*8170*/  MUFU.EX2 R34, R34 ;  /* 0x0000002200227308 */ /* 0x000e220000000800 */
[----:B-1----:R-:W-:-:S01]  /*8180*/  FADD.FTZ R77, R61, R4 ;  /* 0x000000043d4d7221 */ /* 0x002fc20000010000 */
[----:B------:R-:W-:-:S04]  /*8190*/  FADD.FTZ R4, R28, R5 ;  /* 0x000000051c047221 */ /* 0x000fc80000010000 */
[----:B------:R-:W-:Y:S02]  /*81a0*/  FADD.FTZ R5, R27, R4 ;  /* 0x000000041b057221 */ /* 0x000fe40000010000 */
[----:B------:R-:W1:Y:S01]  /*81b0*/  MUFU.EX2 R63, R63 ;  /* 0x0000003f003f7308 */ /* 0x000e620000000800 */
[----:B--2---:R-:W-:-:S01]  /*81c0*/  FADD.FTZ R77, R64, R77 ;  /* 0x0000004d404d7221 */ /* 0x004fc20000010000 */
[----:B------:R-:W-:-:S04]  /*81d0*/  FADD.FTZ R82, R30, R5 ;  /* 0x000000051e527221 */ /* 0x000fc80000010000 */
[----:B------:R-:W-:Y:S02]  /*81e0*/  FADD.FTZ R5, R31, R82 ;  /* 0x000000521f057221 */ /* 0x000fe40000010000 */
[----:B------:R-:W2:Y:S01]  /*81f0*/  MUFU.EX2 R65, R65 ;  /* 0x0000004100417308 */ /* 0x000ea20000000800 */
[----:B0-----:R-:W-:-:S01]  /*8200*/  FADD.FTZ R4, R34, R77 ;  /* 0x0000004d22047221 */ /* 0x001fc20000010000 */
[----:B------:R-:W-:-:S04]  /*8210*/  FADD.FTZ R82, R38, R5 ;  /* 0x0000000526527221 */ /* 0x000fc80000010000 */
[----:B------:R-:W-:Y:S02]  /*8220*/  FADD.FTZ R5, R33, R82 ;  /* 0x0000005221057221 */ /* 0x000fe40000010000 */
[----:B------:R-:W0:Y:S01]  /*8230*/  MUFU.EX2 R32, R32 ;  /* 0x0000002000207308 */ /* 0x000e220000000800 */
[----:B-1----:R-:W-:-:S01]  /*8240*/  FADD.FTZ R4, R63, R4 ;  /* 0x000000043f047221 */ /* 0x002fc20000010000 */
[----:B------:R-:W-:-:S06]  /*8250*/  FADD.FTZ R82, R156, R5 ;  /* 0x000000059c527221 */ /* 0x000fcc0000010000 */
[----:B------:R-:W1:Y:S01]  /*8260*/  MUFU.EX2 R40, R40 ;  /* 0x0000002800287308 */ /* 0x000e620000000800 */
[----:B--2---:R-:W-:-:S01]  /*8270*/  FADD.FTZ R77, R65, R4 ;  /* 0x00000004414d7221 */ /* 0x004fc20000010000 */
[----:B------:R-:W-:-:S06]  /*8280*/  FFMA.FTZ R4, R44, R9, -R29 ;  /* 0x000000092c047223 */ /* 0x000fcc000001081d */
        /* <DEDUP_REMOVED lines=8> */
[-CC-:B------:R-:W-:Y:S01]  /*8310*/  FFMA.FTZ R44, R160, R9.reuse, -R29.reuse ;  /* 0x00000009a02c7223 */ /* 0x180fe2000001081d */
[----:B------:R-:W-:-:S05]  /*8320*/  FFMA.FTZ R29, R54, R9, -R29 ;  /* 0x00000009361d7223 */ /* 0x000fca000001081d */
[----:B------:R-:W2:Y:S08]  /*8330*/  MUFU.EX2 R13, R190 ;  /* 0x000000be000d7308 */ /* 0x000eb00000000800 */
[----:B------:R-:W3:Y:S08]  /*8340*/  MUFU.EX2 R74, R74 ;  /* 0x0000004a004a7308 */ /* 0x000ef00000000800 */
[----:B------:R-:W4:Y:S08]  /*8350*/  MUFU.EX2 R71, R71 ;  /* 0x0000004700477308 */ /* 0x000f300000000800 */
[----:B------:R0:W-:Y:S08]  /*8360*/  MUFU.EX2 R158, R46 ;  /* 0x0000002e009e7308 */ /* 0x0001f00000000800 */
[----:B------:R-:W5:Y:S01]  /*8370*/  MUFU.EX2 R76, R76 ;  /* 0x0000004c004c7308 */ /* 0x000f620000000800 */
[----:B0-----:R-:W-:-:S01]  /*8380*/  FADD.FTZ R46, R36, R5 ;  /* 0x00000005242e7221 */ /* 0x001fc20000010000 */
[----:B------:R-:W-:-:S03]  /*8390*/  FADD.FTZ R5, R37, R82 ;  /* 0x0000005225057221 */ /* 0x000fc60000010000 */
[----:B-1----:R-:W-:-:S03]  /*83a0*/  FADD.FTZ R46, R69, R46 ;  /* 0x0000002e452e7221 */ /* 0x002fc60000010000 */
[----:B------:R-:W0:Y:S01]  /*83b0*/  MUFU.EX2 R42, R42 ;  /* 0x0000002a002a7308 */ /* 0x000e220000000800 */
[----:B--2---:R-:W-:-:S04]  /*83c0*/  FADD.FTZ R77, R13, R46 ;  /* 0x0000002e0d4d7221 */ /* 0x004fc80000010000 */
[----:B---3--:R-:W-:-:S03]  /*83d0*/  FADD.FTZ R46, R74, R77 ;  /* 0x0000004d4a2e7221 */ /* 0x008fc60000010000 */
[----:B------:R1:W-:Y:S01]  /*83e0*/  MUFU.EX2 R79, R4 ;  /* 0x00000004004f7308 */ /* 0x0003e20000000800 */
[----:B----4-:R-:W-:-:S04]  /*83f0*/  FADD.FTZ R77, R71, R46 ;  /* 0x0000002e474d7221 */ /* 0x010fc80000010000 */
[----:B-----5:R-:W-:-:S03]  /*8400*/  FADD.FTZ R77, R76, R77 ;  /* 0x0000004d4c4d7221 */ /* 0x020fc60000010000 */
[----:B------:R-:W2:Y:S01]  /*8410*/  MUFU.EX2 R73, R73 ;  /* 0x0000004900497308 */ /* 0x000ea20000000800 */
[----:B-1----:R-:W-:-:S04]  /*8420*/  FADD.FTZ R4, R152, R5 ;  /* 0x0000000598047221 */ /* 0x002fc80000010000 */
[----:B------:R-:W-:-:S03]  /*8430*/  FADD.FTZ R5, R39, R4 ;  /* 0x0000000427057221 */ /* 0x000fc60000010000 */
[----:B------:R-:W1:Y:S01]  /*8440*/  MUFU.EX2 R75, R75 ;  /* 0x0000004b004b7308 */ /* 0x000e620000000800 */
[----:B------:R-:W-:-:S04]  /*8450*/  FADD.FTZ R4, R86, R5 ;  /* 0x0000000556047221 */ /* 0x000fc80000010000 */
[----:B------:R-:W-:Y:S01]  /*8460*/  FADD.FTZ R5, R41, R4 ;  /* 0x0000000429057221 */ /* 0x000fe20000010000 */
[----:B0-----:R-:W-:-:S02]  /*8470*/  FADD.FTZ R4, R42, R77 ;  /* 0x0000004d2a047221 */ /* 0x001fc40000010000 */
[----:B------:R-:W0:Y:S01]  /*8480*/  MUFU.EX2 R80, R80 ;  /* 0x0000005000507308 */ /* 0x000e220000000800 */
[----:B------:R-:W-:-:S01]  /*8490*/  FADD.FTZ R46, R78, R5 ;  /* 0x000000054e2e7221 */ /* 0x000fc20000010000 */
[----:B--2---:R-:W-:-:S03]  /*84a0*/  FADD.FTZ R4, R73, R4 ;  /* 0x0000000449047221 */ /* 0x004fc60000010000 */
[----:B------:R-:W-:-:S03]  /*84b0*/  FADD.FTZ R5, R43, R46 ;  /* 0x0000002e2b057221 */ /* 0x000fc60000010000 */
[----:B------:R-:W2:Y:S01]  /*84c0*/  MUFU.EX2 R44, R44 ;  /* 0x0000002c002c7308 */ /* 0x000ea20000000800 */
[----:B-1----:R-:W-:-:S01]  /*84d0*/  FADD.FTZ R77, R75, R4 ;  /* 0x000000044b4d7221 */ /* 0x002fc20000010000 */
[----:B------:R-:W-:-:S04]  /*84e0*/  FADD.FTZ R4, R70, R5 ;  /* 0x0000000546047221 */ /* 0x000fc80000010000 */
[----:B------:R-:W-:Y:S02]  /*84f0*/  FADD.FTZ R5, R45, R4 ;  /* 0x000000042d057221 */ /* 0x000fe40000010000 */
[----:B------:R-:W1:Y:S01]  /*8500*/  MUFU.EX2 R82, R162 ;  /* 0x000000a200527308 */ /* 0x000e620000000800 */
[----:B0-----:R-:W-:-:S01]  /*8510*/  FADD.FTZ R77, R80, R77 ;  /* 0x0000004d504d7221 */ /* 0x001fc20000010000 */
[----:B------:R-:W-:-:S03]  /*8520*/  FADD.FTZ R4, R72, R5 ;  /* 0x0000000548047221 */ /* 0x000fc60000010000 */
[----:B------:R-:W-:Y:S01]  /*8530*/  FADD.FTZ R77, R158, R77 ;  /* 0x0000004d9e4d7221 */ /* 0x000fe20000010000 */
[----:B------:R-:W-:-:S02]  /*8540*/  FADD.FTZ R5, R47, R4 ;  /* 0x000000042f057221 */ /* 0x000fc40000010000 */
[----:B------:R-:W0:Y:S01]  /*8550*/  MUFU.EX2 R50, R50 ;  /* 0x0000003200327308 */ /* 0x000e220000000800 */
[----:B------:R-:W-:-:S01]  /*8560*/  FADD.FTZ R77, R79, R77 ;  /* 0x0000004d4f4d7221 */ /* 0x000fc20000010000 */
[----:B------:R-:W-:-:S03]  /*8570*/  FADD.FTZ R4, R68, R5 ;  /* 0x0000000544047221 */ /* 0x000fc60000010000 */
[----:B--2---:R-:W-:Y:S01]  /*8580*/  FADD.FTZ R77, R44, R77 ;  /* 0x0000004d2c4d7221 */ /* 0x004fe20000010000 */
[----:B------:R-:W-:-:S02]  /*8590*/  FADD.FTZ R5, R49, R4 ;  /* 0x0000000431057221 */ /* 0x000fc40000010000 */
[----:B------:R-:W2:Y:S01]  /*85a0*/  MUFU.EX2 R48, R48 ;  /* 0x0000003000307308 */ /* 0x000ea20000000800 */
[----:B-1----:R-:W-:-:S01]  /*85b0*/  FADD.FTZ R77, R82, R77 ;  /* 0x0000004d524d7221 */ /* 0x002fc20000010000 */
[----:B------:R-:W-:-:S04]  /*85c0*/  FADD.FTZ R4, R62, R5 ;  /* 0x000000053e047221 */ /* 0x000fc80000010000 */
[----:B------:R-:W-:Y:S02]  /*85d0*/  FADD.FTZ R5, R51, R4 ;  /* 0x0000000433057221 */ /* 0x000fe40000010000 */
[----:B------:R-:W1:Y:S01]  /*85e0*/  MUFU.EX2 R52, R52 ;  /* 0x0000003400347308 */ /* 0x000e620000000800 */
[----:B0-----:R-:W-:-:S01]  /*85f0*/  FADD.FTZ R77, R50, R77 ;  /* 0x0000004d324d7221 */ /* 0x001fc20000010000 */
[----:B------:R-:W-:-:S04]  /*8600*/  FADD.FTZ R4, R60, R5 ;  /* 0x000000053c047221 */ /* 0x000fc80000010000 */
[----:B------:R-:W-:Y:S02]  /*8610*/  FADD.FTZ R5, R53, R4 ;  /* 0x0000000435057221 */ /* 0x000fe40000010000 */
[----:B------:R-:W0:Y:S01]  /*8620*/  MUFU.EX2 R155, R84 ;  /* 0x00000054009b7308 */ /* 0x000e220000000800 */
[----:B--2---:R-:W-:-:S07]  /*8630*/  FADD.FTZ R77, R48, R77 ;  /* 0x0000004d304d7221 */ /* 0x004fce0000010000 */
[----:B------:R-:W2:Y:S01]  /*8640*/  MUFU.EX2 R196, R196 ;  /* 0x000000c400c47308 */ /* 0x000ea20000000800 */
[----:B-1----:R-:W-:-:S07]  /*8650*/  FADD.FTZ R77, R52, R77 ;  /* 0x0000004d344d7221 */ /* 0x002fce0000010000 */
[----:B------:R-:W1:Y:S01]  /*8660*/  MUFU.EX2 R12, R12 ;  /* 0x0000000c000c7308 */ /* 0x000e620000000800 */
[----:B0-----:R-:W-:-:S07]  /*8670*/  FADD.FTZ R77, R155, R77 ;  /* 0x0000004d9b4d7221 */ /* 0x001fce0000010000 */
[----:B------:R-:W0:Y:S01]  /*8680*/  MUFU.EX2 R46, R29 ;  /* 0x0000001d002e7308 */ /* 0x000e220000000800 */
[----:B--2---:R-:W-:-:S01]  /*8690*/  FADD.FTZ R77, R196, R77 ;  /* 0x0000004dc44d7221 */ /* 0x004fc20000010000 */
[----:B-1----:R-:W-:-:S03]  /*86a0*/  FADD.FTZ R5, R12, R5 ;  /* 0x000000050c057221 */ /* 0x002fc60000010000 */
[----:B0-----:R-:W-:Y:S01]  /*86b0*/  FADD.FTZ R4, R46, R77 ;  /* 0x0000004d2e047221 */ /* 0x001fe20000010000 */
[----:B------:R-:W-:Y:S06]  /*86c0*/  @!P0 BRA `(.L_x_1093) ;  /* 0x0000000000048947 */ /* 0x000fec0003800000 */
[----:B------:R-:W-:Y:S01]  /*86d0*/  BPT.TRAP 0x1 ;  /* 0x000000040000795c */ /* 0x000fe20000300000 */
.L_x_1093:
[----:B------:R-:W-:Y:S01]  /*86e0*/  ULEA UR10, UR32, UR36, 0x3 ;  /* 0x00000024200a7291 */ /* 0x000fe2000f8e183f */
[----:B------:R-:W-:Y:S01]  /*86f0*/  ISETP.GT.AND P1, PT, R15, R14, PT ;  /* 0x0000000e0f00720c */ /* 0x000fe20003f24270 */
[----:B------:R-:W-:Y:S01]  /*8700*/  FMUL.FTZ R88, R88, R55 ;  /* 0x0000003758587220 */ /* 0x000fe20000410000 */
[----:B------:R-:W-:Y:S01]  /*8710*/  F2FP.SATFINITE.E4M3.F32.PACK_AB_MERGE_C R37, R152, R37, RZ ;  /* 0x000000259825723e */ /* 0x000fe200048070ff */
[----:B------:R-:W-:Y:S01]  /*8720*/  UIADD3 UR10, UR10, 0x22860, URZ ;  /* 0x000228600a0a7890 */ /* 0x000fe2000fffe03f */
[----:B------:R-:W-:Y:S01]  /*8730*/  F2FP.SATFINITE.E4M3.F32.PACK_AB_MERGE_C R23, R26, R23, RZ ;  /* 0x000000171a17723e */ /* 0x000fe200048070ff */
[----:B------:R-:W-:Y:S01]  /*8740*/  UMOV UR32, UR4 ;  /* 0x0000000400207c82 */ /* 0x000fe20008000000 */
[----:B------:R-:W-:Y:S01]  /*8750*/  F2FP.SATFINITE.E4M3.F32.PACK_AB_MERGE_C R27, R30, R27, RZ ;  /* 0x0000001b1e1b723e */ /* 0x000fe200048070ff */
[----:B------:R-:W-:Y:S01]  /*8760*/  UPRMT UR10, UR7, 0x654, UR10 ;  /* 0x00000654070a7896 */ /* 0x000fe2000800000a */
[----:B------:R-:W-:Y:S01]  /*8770*/  F2FP.SATFINITE.E4M3.F32.PACK_AB_MERGE_C R13, R74, R13, RZ ;  /* 0x0000000d4a0d723e */ /* 0x000fe200048070ff */
[----:B------:R-:W-:Y:S01]  /*8780*/  FMUL.FTZ R89, R89, R55 ;  /* 0x0000003759597220 */ /* 0x000fe20000410000 */
[----:B------:R-:W-:Y:S01]  /*8790*/  F2FP.SATFINITE.E4M3.F32.PACK_AB_MERGE_C R12, R12, R53, RZ ;  /* 0x000000350c0c723e */ /* 0x000fe200048070ff */
[-C--:B------:R-:W-:Y:S01]  /*87a0*/  FMUL.FTZ R92, R92, R55.reuse ;  /* 0x000000375c5c7220 */ /* 0x080fe20000410000 */
[----:B------:R-:W-:Y:S01]  /*87b0*/  F2FP.SATFINITE.E4M3.F32.PACK_AB_MERGE_C R58, R59, R58, RZ ;  /* 0x0000003a3b3a723e */ /* 0x000fe200048070ff */
[-C--:B------:R-:W-:Y:S01]  /*87c0*/  FMUL.FTZ R93, R93, R55.reuse ;  /* 0x000000375d5d7220 */ /* 0x080fe20000410000 */
[----:B------:R-:W-:Y:S01]  /*87d0*/  F2FP.SATFINITE.E4M3.F32.PACK_AB_MERGE_C R34, R63, R34, RZ ;  /* 0x000000223f22723e */ /* 0x000fe200048070ff */
[----:B------:R-:W-:Y:S01]  /*87e0*/  FMUL.FTZ R96, R96, R55 ;  /* 0x0000003760607220 */ /* 0x000fe20000410000 */
[----:B------:R-:W-:Y:S01]  /*87f0*/  F2FP.SATFINITE.E4M3.F32.PACK_AB_MERGE_C R33, R156, R33, RZ ;  /* 0x000000219c21723e */ /* 0x000fe200048070ff */
[----:B------:R-:W-:Y:S01]  /*8800*/  SYNCS.ARRIVE.TRANS64.RED.A1T0 RZ, [UR10], RZ ;  /* 0x000000ffffff79a7 */ /* 0x000fe2000810040a */
        /* <DEDUP_REMOVED lines=16> */
[----:B------:R-:W-:Y:S01]  /*8910*/  F2FP.SATFINITE.E4M3.F32.PACK_AB_MERGE_C R162, R154, R35, R37 ;  /* 0x000000239aa2723e */ /* 0x000fe20004807025 */
[-C--:B------:R-:W-:Y:S01]  /*8920*/  FMUL.FTZ R113, R113, R55.reuse ;  /* 0x0000003771717220 */ /* 0x080fe20000410000 */
[----:B------:R-:W-:Y:S01]  /*8930*/  F2FP.SATFINITE.E4M3.F32.PACK_AB_MERGE_C R164, R21, R24, R23 ;  /* 0x0000001815a4723e */ /* 0x000fe20004807017 */
[-C--:B------:R-:W-:Y:S01]  /*8940*/  FMUL.FTZ R116, R116, R55.reuse ;  /* 0x0000003774747220 */ /* 0x080fe20000410000 */
[----:B------:R-:W-:Y:S01]  /*8950*/  F2FP.SATFINITE.E4M3.F32.PACK_AB_MERGE_C R163, R69, R36, R13 ;  /* 0x0000002445a3723e */ /* 0x000fe2000480700d */
[----:B------:R-:W-:Y:S01]  /*8960*/  FMUL.FTZ R117, R117, R55 ;  /* 0x0000003775757220 */ /* 0x000fe20000410000 */
        /* <DEDUP_REMOVED lines=21> */
[-C--:B------:R-:W-:Y:S01]  /*8ac0*/  FMUL.FTZ R140, R140, R55.reuse ;  /* 0x000000378c8c7220 */ /* 0x080fe20000410000 */
[----:B------:R-:W-:Y:S01]  /*8ad0*/  F2FP.SATFINITE.E4M3.F32.PACK_AB_MERGE_C R153, R82, R44, R29 ;  /* 0x0000002c5299723e */ /* 0x000fe2000480701d */
[-C--:B------:R-:W-:Y:S01]  /*8ae0*/  FMUL.FTZ R141, R141, R55.reuse ;  /* 0x000000378d8d7220 */ /* 0x080fe20000410000 */
[----:B------:R-:W-:Y:S01]  /*8af0*/  F2FP.SATFINITE.E4M3.F32.PACK_AB_MERGE_C R155, R155, R52, R30 ;  /* 0x000000349b9b723e */ /* 0x000fe2000480701e */
        /* <DEDUP_REMOVED lines=36> */
[----:B------:R-:W-:-:S02]  /*8d40*/  VIADD R15, R15, 0xffffffff ;  /* 0xffffffff0f0f7836 */ /* 0x000fc40000000000 */
[----:B------:R-:W-:Y:S02]  /*8d50*/  IMAD.MOV.U32 R13, RZ, RZ, R20 ;  /* 0x000000ffff0d7224 */ /* 0x000fe400078e0014 */
[----:B------:R-:W-:Y:S02]  /*8d60*/  IMAD.MOV.U32 R12, RZ, RZ, R10 ;  /* 0x000000ffff0c7224 */ /* 0x000fe400078e000a */
[----:B------:R-:W-:Y:S01]  /*8d70*/  IMAD.MOV.U32 R21, RZ, RZ, R2 ;  /* 0x000000ffff157224 */ /* 0x000fe200078e0002 */
[----:B------:R-:W-:Y:S06]  /*8d80*/  @P1 BRA `(.L_x_1094) ;  /* 0xffffffc800481947 */ /* 0x000fec000383ffff */
.L_x_1075:
[----:B------:R-:W2:Y:S01]  /*8d90*/  LDL R12, [R1] ;  /* 0x00000000010c7983 */ /* 0x000ea20000100800 */
[----:B------:R-:W-:Y:S01]  /*8da0*/  ISETP.NE.AND P2, PT, R22, 0x1, PT ;  /* 0x000000011600780c */ /* 0x000fe20003f45270 */
[----:B------:R-:W-:Y:S01]  /*8db0*/  ULDC UR10, c[0x0][0x9dc] ;  /* 0x00027700000a7ab9 */ /* 0x000fe20000000800 */
[----:B------:R-:W-:-:S11]  /*8dc0*/  IADD3 R23, -R11, 0x1, RZ ;  /* 0x000000010b177810 */ /* 0x000fd60007ffe1ff */
[----:B------:R-:W0:Y:S08]  /*8dd0*/  @P2 LDC R14, c[0x0][0x44c] ;  /* 0x00011300ff0e2b82 */ /* 0x000e300000000800 */
[----:B------:R-:W1:Y:S01]  /*8de0*/  @P2 LDC R21, c[0x0][0x450] ;  /* 0x00011400ff152b82 */ /* 0x000e620000000800 */
[----:B--2---:R-:W-:Y:S02]  /*8df0*/  LOP3.LUT P1, RZ, R12, 0x1, RZ, 0xc0, !PT ;  /* 0x000000010cff7812 */ /* 0x004fe4000782c0ff */
[----:B------:R-:W2:Y:S02]  /*8e00*/  S2R R12, SR_CTAID.X ;  /* 0x00000000000c7919 */ /* 0x000ea40000002500 */
[----:B--2---:R-:W-:-:S05]  /*8e10*/  LEA R13, R12, 0x7f, 0x7 ;  /* 0x0000007f0c0d7811 */ /* 0x004fca00078e38ff */
[----:B0-----:R-:W-:-:S04]  /*8e20*/  @P2 IMAD.HI.U32 R12, R13, R14, RZ ;  /* 0x0000000e0d0c2227 */ /* 0x001fc800078e00ff */
[----:B------:R-:W-:Y:S01]  /*8e30*/  IMAD.MOV.U32 R11, RZ, RZ, R13 ;  /* 0x000000ffff0b7224 */ /* 0x000fe200078e000d */
[----:B-1----:R-:W-:Y:S01]  /*8e40*/  @P2 SHF.R.U32.HI R11, RZ, R21, R12 ;  /* 0x00000015ff0b2219 */ /* 0x002fe2000001160c */
[----:B------:R-:W-:-:S04]  /*8e50*/  IMAD R14, R16, UR33, R23 ;  /* 0x00000021100e7c24 */ /* 0x000fc8000f8e0217 */
[----:B------:R-:W-:-:S04]  /*8e60*/  IMAD.IADD R11, R14, 0x1, R11 ;  /* 0x000000010e0b7824 */ /* 0x000fc800078e020b */
[----:B------:R-:W-:Y:S01]  /*8e70*/  VIADD R12, R11, -UR10 ;  /* 0x8000000a0b0c7c36 */ /* 0x000fe20008000000 */
[----:B------:R-:W-:Y:S06]  /*8e80*/  @!P1 BRA `(.L_x_1095) ;  /* 0x0000000000449947 */ /* 0x000fec0003800000 */
[----:B------:R-:W-:-:S13]  /*8e90*/  ISETP.GT.AND P1, PT, R11, -0x1, PT ;  /* 0xffffffff0b00780c */ /* 0x000fda0003f24270 */
[----:B------:R-:W-:Y:S05]  /*8ea0*/  @P1 BRA `(.L_x_1096) ;  /* 0x0000000000201947 */ /* 0x000fea0003800000 */
[----:B------:R-:W0:Y:S01]  /*8eb0*/  LDC R24, c[0x0][0x9e4] ;  /* 0x00027900ff187b82 */ /* 0x000e220000000800 */
[----:B------:R-:W-:Y:S02]  /*8ec0*/  LOP3.LUT R11, RZ, R11, RZ, 0x33, !PT ;  /* 0x0000000bff0b7212 */ /* 0x000fe400078e33ff */
[----:B0-----:R-:W-:-:S13]  /*8ed0*/  ISETP.NE.AND P1, PT, R24, 0x1, PT ;  /* 0x000000011800780c */ /* 0x001fda0003f25270 */
[----:B------:R-:W0:Y:S02]  /*8ee0*/  @P1 LDC.64 R26, c[0x0][0x9e8] ;  /* 0x00027a00ff1a1b82 */ /* 0x000e240000000a00 */
[----:B0-----:R-:W-:-:S05]  /*8ef0*/  @P1 IMAD.HI.U32 R14, R11, R26, RZ ;  /* 0x0000001a0b0e1227 */ /* 0x001fca00078e00ff */
[----:B------:R-:W-:-:S04]  /*8f00*/  @P1 SHF.R.U32.HI R11, RZ, R27, R14 ;  /* 0x0000001bff0b1219 */ /* 0x000fc8000001160e */
[----:B------:R-:W-:Y:S01]  /*8f10*/  LOP3.LUT R11, RZ, R11, RZ, 0x33, !PT ;  /* 0x0000000bff0b7212 */ /* 0x000fe200078e33ff */
[----:B------:R-:W-:Y:S06]  /*8f20*/  BRA `(.L_x_1097) ;  /* 0x0000000000147947 */ /* 0x000fec0003800000 */
.L_x_1096:
[----:B------:R-:W0:Y:S02]  /*8f30*/  LDC R24, c[0x0][0x9e4] ;  /* 0x00027900ff187b82 */ /* 0x000e240000000800 */
[----:B0-----:R-:W-:-:S13]  /*8f40*/  ISETP.NE.AND P1, PT, R24, 0x1, PT ;  /* 0x000000011800780c */ /* 0x001fda0003f25270 */
[----:B------:R-:W0:Y:S02]  /*8f50*/  @P1 LDC.64 R26, c[0x0][0x9e8] ;  /* 0x00027a00ff1a1b82 */ /* 0x000e240000000a00 */
[----:B0-----:R-:W-:-:S05]  /*8f60*/  @P1 IMAD.HI.U32 R14, R11, R26, RZ ;  /* 0x0000001a0b0e1227 */ /* 0x001fca00078e00ff */
[----:B------:R-:W-:-:S07]  /*8f70*/  @P1 SHF.R.U32.HI R11, RZ, R27, R14 ;  /* 0x0000001bff0b1219 */ /* 0x000fce000001160e */
.L_x_1097:
[----:B------:R-:W-:-:S05]  /*8f80*/  IMAD R11, R11, R24, RZ ;  /* 0x000000180b0b7224 */ /* 0x000fca00078e02ff */
[----:B------:R-:W-:-:S07]  /*8f90*/  VIMNMX R12, R12, R11, !PT ;  /* 0x0000000b0c0c7248 */ /* 0x000fce0007fe0100 */
.L_x_1095:
[----:B------:R-:W-:-:S05]  /*8fa0*/  VIADD R12, R12, 0x7f ;  /* 0x0000007f0c0c7836 */ /* 0x000fca0000000000 */
[----:B------:R-:W-:-:S04]  /*8fb0*/  SHF.R.S32.HI R11, RZ, 0x1f, R12 ;  /* 0x0000001fff0b7819 */ /* 0x000fc8000001140c */
[----:B------:R-:W-:-:S04]  /*8fc0*/  LEA.HI R11, R11, R12, RZ, 0x7 ;  /* 0x0000000c0b0b7211 */ /* 0x000fc800078f38ff */
[----:B------:R-:W-:-:S04]  /*8fd0*/  SHF.R.S32.HI R11, RZ, 0x7, R11 ;  /* 0x00000007ff0b7819 */ /* 0x000fc8000001140b */
[----:B------:R-:W-:-:S04]  /*8fe0*/  VIMNMX R12, R18, R11, !PT ;  /* 0x0000000b120c7248 */ /* 0x000fc80007fe0100 */
[----:B------:R-:W-:-:S13]  /*8ff0*/  ISETP.GE.AND P1, PT, R15, R12, PT ;  /* 0x0000000c0f00720c */ /* 0x000fda0003f26270 */
[----:B------:R-:W-:Y:S05]  /*9000*/  @!P1 BRA `(.L_x_1098) ;  /* 0x0000002400949947 */ /* 0x000fea0003800000 */
[----:B------:R-:W-:Y:S01]  /*9010*/  IMAD.MOV.U32 R13, RZ, RZ, R20 ;  /* 0x000000ffff0d7224 */ /* 0x000fe200078e0014 */
[----:B------:R-:W-:Y:S01]  /*9020*/  UMOV UR32, UR4 ;  /* 0x0000000400207c82 */ /* 0x000fe20008000000 */
[----:B------:R-:W-:Y:S02]  /*9030*/  IMAD.MOV.U32 R11, RZ, RZ, R10 ;  /* 0x000000ffff0b7224 */ /* 0x000fe400078e000a */
[----:B------:R-:W-:-:S07]  /*9040*/  IMAD.MOV.U32 R14, RZ, RZ, R2 ;  /* 0x000000ffff0e7224 */ /* 0x000fce00078e0002 */
.L_x_1109:
[----:B------:R-:W-:Y:S01]  /*9050*/  ISETP.NE.AND P2, PT, RZ, UR37, PT ;  /* 0x00000025ff007c0c */ /* 0x000fe2000bf45270 */
[----:B------:R-:W-:-:S04]  /*9060*/  UISETP.NE.AND UP0, UPT, UR32, 0x1, UPT ;  /* 0x000000012000788c */ /* 0x000fc8000bf05270 */
[----:B------:R-:W-:-:S06]  /*9070*/  USEL UR4, URZ, 0x1, UP0 ;  /* 0x000000013f047887 */ /* 0x000fcc0008000000 */
[----:B------:R-:W-:Y:S02]  /*9080*/  LOP3.LUT R2, R14, UR4, RZ, 0x3c, !PT ;  /* 0x000000040e027c12 */ /* 0x000fe4000f8e3cff */
[----:B------:R-:W-:Y:S05]  /*9090*/  @P2 BRA `(.L_x_1099) ;  /* 0x0000000000342947 */ /* 0x000fea0003800000 */
[----:B------:R-:W-:Y:S05]  /*90a0*/  @!P0 BRA `(.L_x_1100) ;  /* 0x0000000000048947 */ /* 0x000fea0003800000 */
[----:B------:R-:W-:Y:S01]  /*90b0*/  BPT.TRAP 0x1 ;  /* 0x000000040000795c */ /* 0x000fe20000300000 */
.L_x_1100:
        /* <DEDUP_REMOVED lines=8> */
.L_x_1101:
[----:B-1----:R-:W-:Y:S05]  /*9140*/  @P1 BRA `(.L_x_1099) ;  /* 0x0000000000081947 */ /* 0x002fea0003800000 */
[----:B------:R-:W1:Y:S02]  /*9150*/  SYNCS.PHASECHK.TRANS64.TRYWAIT P1, [UR4+0x22830], R9 ;  /* 0x02283009ff0075a7 */ /* 0x000e640008020144 */
[----:B-1----:R-:W-:Y:S05]  /*9160*/  @!P1 BRA `(.L_x_1102) ;  /* 0x000000d000c09947 */ /* 0x002fea0003800000 */
.L_x_1099:
        /* <DEDUP_REMOVED lines=40> */
.L_x_1104:
[----:B------:R-:W-:Y:S01]  /*93f0*/  ULEA UR10, UR32, UR36, 0x3 ;  /* 0x00000024200a7291 */ /* 0x000fe2000f8e183f */
[----:B------:R-:W-:-:S08]  /*9400*/  SHF.L.U32 R9, R14, 0x1f, RZ ;  /* 0x0000001f0e097819 */ /* 0x000fd000000006ff */
[----:B------:R0:W1:Y:S01]  /*9410*/  SYNCS.PHASECHK.TRANS64.TRYWAIT P1, [UR10+0x22850], R9 ;  /* 0x02285009ff0075a7 */ /* 0x000062000802014a */
[----:B------:R-:W-:Y:S05]  /*9420*/  @!P0 BRA `(.L_x_1105) ;  /* 0x0000000000048947 */ /* 0x000fea0003800000 */
[----:B------:R-:W-:Y:S01]  /*9430*/  BPT.TRAP 0x1 ;  /* 0x000000040000795c */ /* 0x000fe20000300000 */
.L_x_1105:
[----:B-1----:R-:W-:Y:S05]  /*9440*/  @P1 BRA `(.L_x_1103) ;  /* 0x0000000000081947 */ /* 0x002fea0003800000 */
[----:B------:R-:W1:Y:S02]  /*9450*/  SYNCS.PHASECHK.TRANS64.TRYWAIT P1, [UR10+0x22850], R9 ;  /* 0x02285009ff0075a7 */ /* 0x000e64000802014a */
[----:B-1----:R-:W-:Y:S05]  /*9460*/  @!P1 BRA `(.L_x_1106) ;  /* 0x000000d000189947 */ /* 0x002fea0003800000 */
.L_x_1103:
[----:B------:R-:W-:Y:S01]  /*9470*/  UIADD3 UR10, UR36, 0x400, URZ ;  /* 0x00000400240a7890 */ /* 0x000fe2000fffe03f */
[----:B------:R-:W-:Y:S01]  /*9480*/  WARPGROUP.ARRIVE ;  /* 0x00000000000079c5 */ /* 0x000fe20000000000 */
[----:B------:R-:W-:Y:S01]  /*9490*/  UMOV UR11, 0x40000040 ;  /* 0x40000040000b7882 */ /* 0x000fe20000000000 */
[----:B------:R-:W-:Y:S01]  /*94a0*/  UMOV UR15, 0x40000040 ;  /* 0x40000040000f7882 */ /* 0x000fe20000000000 */
[----:B------:R-:W-:Y:S01]  /*94b0*/  USHF.R.U32.HI UR10, URZ, 0x4, UR10 ;  /* 0x000000043f0a7899 */ /* 0x000fe2000801160a */
[----:B01----:R-:W-:-:S03]  /*94c0*/  IADD3 R9, -R19, 0xb, RZ ;  /* 0x0000000b13097810 */ /* 0x003fc60007ffe1ff */
[----:B------:R-:W-:-:S04]  /*94d0*/  ULOP3.LUT UR10, UR10, 0x3fff, URZ, 0xc0, !UPT ;  /* 0x00003fff0a0a7892 */ /* 0x000fc8000f8ec03f */
[----:B------:R-:W-:-:S04]  /*94e0*/  ULOP3.LUT UR10, UR10, 0x10000, URZ, 0xfc, !UPT ;  /* 0x000100000a0a7892 */ /* 0x000fc8000f8efc3f */
[----:B------:R-:W-:-:S04]  /*94f0*/  ULEA UR10, UR32, UR10, 0xa ;  /* 0x0000000a200a7291 */ /* 0x000fc8000f8e503f */
[----:B------:R-:W-:-:S05]  /*9500*/  UIADD3 UR14, UR10, 0x2, URZ ;  /* 0x000000020a0e7890 */ /* 0x000fca000fffe03f */
[----:B------:R-:W-:Y:S01]  /*9510*/  QGMMA.64x128x32.F32.E4M3.E4M3 R88, R164, gdesc[UR8], R88, gsb0 ;  /* 0x01e00008a4587df3 */ /* 0x000fe20008000858 */
[----:B------:R-:W-:Y:S02]  /*9520*/  UMOV UR11, 0x40000040 ;  /* 0x40000040000b7882 */ /* 0x000fe40000000000 */
        /* <DEDUP_REMOVED lines=8> */
[----:B------:R-:W-:Y:S03]  /*95b0*/  QGMMA.64x128x32.F32.E4M3.E4M3 R88, R156, gdesc[UR12], R88, gsb0 ;  /* 0x01e0000c9c587df3 */ /* 0x000fe60008000858 */
[----:B------:R-:W-:Y:S02]  /*95c0*/  WARPGROUP.DEPBAR.LE gsb0, 0x0 ;  /* 0x00008000000079c5 */ /* 0x000fe40000010000 */
[----:B------:R-:W-:-:S07]  /*95d0*/  WARPGROUP.ARRIVE ;  /* 0x00000000000079c5 */ /* 0x000fce0000000000 */
[----:B------:R-:W-:Y:S03]  /*95e0*/  QGMMA.64x128x32.F32.E4M3.E4M3 R88, R152, gdesc[UR8], R88, gsb0 ;  /* 0x01e0000898587df3 */ /* 0x000fe60008000858 */
[----:B------:R-:W-:Y:S02]  /*95f0*/  WARPGROUP.DEPBAR.LE gsb0, 0x0 ;  /* 0x00008000000079c5 */ /* 0x000fe40000010000 */
[----:B------:R0:W-:Y:S06]  /*9600*/  BAR.ARV R9, 0x100 ;  /* 0x000400090000751d */ /* 0x0001ec0000002000 */
[----:B------:R-:W-:Y:S05]  /*9610*/  @!P0 BRA `(.L_x_1107) ;  /* 0x0000000000048947 */ /* 0x000fea0003800000 */
[----:B------:R-:W-:Y:S01]  /*9620*/  BPT.TRAP 0x1 ;  /* 0x000000040000795c */ /* 0x000fe20000300000 */
.L_x_1107:
        /* <DEDUP_REMOVED lines=81> */
[----:B------:R-:W-:Y:S01]  /*9b40*/  FMUL.FTZ R84, R0, R87 ;  /* 0x0000005700547220 */ /* 0x000fe20000410000 */
[----:B------:R-:W-:-:S04]  /*9b50*/  ULEA UR10, UR4, UR36, 0x3 ;  /* 0x00000024040a7291 */ /* 0x000fc8000f8e183f */
[----:B------:R-:W1:Y:S01]  /*9b60*/  MUFU.TANH R162, R162 ;  /* 0x000000a200a27308 */ /* 0x000e620000002400 */
[----:B--2---:R-:W-:Y:S01]  /*9b70*/  FMNMX.FTZ R9, R160, R9, !PT ;  /* 0x00000009a0097209 */ /* 0x004fe20007810000 */
[----:B------:R-:W-:-:S04]  /*9b80*/  UIADD3 UR10, UR10, 0x22840, URZ ;  /* 0x000228400a0a7890 */ /* 0x000fc8000fffe03f */
[----:B------:R-:W-:Y:S02]  /*9b90*/  UPRMT UR10, UR7, 0x654, UR10 ;  /* 0x00000654070a7896 */ /* 0x000fe4000800000a */
[----:B------:R-:W2:Y:S01]  /*9ba0*/  MUFU.TANH R32, R32 ;  /* 0x0000002000207308 */ /* 0x000ea20000002400 */
[----:B0-----:R-:W-:-:S06]  /*9bb0*/  FMNMX.FTZ R21, R30, R21, !PT ;  /* 0x000000151e157209 */ /* 0x001fcc0007810000 */
[----:B------:R-:W-:Y:S01]  /*9bc0*/  SYNCS.ARRIVE.TRANS64.RED.A1T0 RZ, [UR10], RZ ;  /* 0x000000ffffff79a7 */ /* 0x000fe2000810040a */
        /* <DEDUP_REMOVED lines=103> */
[----:B-1----:R-:W-:Y:S02]  /*a240*/  FMNMX.FTZ R21, R82, R21, !PT ;  /* 0x0000001552157209 */ /* 0x002fe40007810000 */
[----:B--2---:R-:W-:Y:S02]  /*a250*/  FMNMX.FTZ R23, R214, R9, !PT ;  /* 0x00000009d6177209 */ /* 0x004fe40007810000 */
[----:B------:R-:W1:Y:S03]  /*a260*/  LDC R9, c[0x0][0x988] ;  /* 0x00026200ff097b82 */ /* 0x000e660000000800 */
[----:B------:R-:W2:Y:S01]  /*a270*/  SHFL.BFLY PT, R10, R23, 0x2, 0x1f ;  /* 0x0c401f00170a7f89 */ /* 0x000ea200000e0000 */
[----:B0-----:R-:W-:-:S05]  /*a280*/  FMNMX.FTZ R21, R84, R21, !PT ;  /* 0x0000001554157209 */ /* 0x001fca0007810000 */
[----:B------:R-:W0:Y:S01]  /*a290*/  SHFL.BFLY PT, R20, R21, 0x2, 0x1f ;  /* 0x0c401f0015147f89 */ /* 0x000e2200000e0000 */
[----:B--2---:R-:W-:-:S05]  /*a2a0*/  FMNMX.FTZ R25, R23, R10, !PT ;  /* 0x0000000a17197209 */ /* 0x004fca0007810000 */
[----:B------:R-:W2:Y:S01]  /*a2b0*/  SHFL.BFLY PT, R10, R25, 0x1, 0x1f ;  /* 0x0c201f00190a7f89 */ /* 0x000ea200000e0000 */
[----:B0-----:R-:W-:-:S05]  /*a2c0*/  FMNMX.FTZ R27, R21, R20, !PT ;  /* 0x00000014151b7209 */ /* 0x001fca0007810000 */
[----:B------:R-:W0:Y:S01]  /*a2d0*/  SHFL.BFLY PT, R20, R27, 0x1, 0x1f ;  /* 0x0c201f001b147f89 */ /* 0x000e2200000e0000 */
[----:B--2---:R-:W-:-:S05]  /*a2e0*/  FMNMX.FTZ R10, R25, R10, !PT ;  /* 0x0000000a190a7209 */ /* 0x004fca0007810000 */
[C---:B-1----:R-:W-:Y:S01]  /*a2f0*/  FFMA.FTZ R51, R10.reuse, R9, -8 ;  /* 0xc10000000a337423 */ /* 0x042fe20000010009 */
[----:B------:R-:W-:-:S01]  /*a300*/  FADD.FTZ R86, -R10, R11 ;  /* 0x0000000b0a567221 */ /* 0x000fc20000010100 */
[----:B0-----:R-:W-:Y:S02]  /*a310*/  FMNMX.FTZ R20, R27, R20, !PT ;  /* 0x000000141b147209 */ /* 0x001fe40007810000 */
[----:B------:R-:W-:-:S01]  /*a320*/  FFMA.FTZ R21, R156, R9, -R51 ;  /* 0x000000099c157223 */ /* 0x000fc20000010833 */
[-CC-:B------:R-:W-:Y:S01]  /*a330*/  FFMA.FTZ R23, R160, R9.reuse, -R51.reuse ;  /* 0x00000009a0177223 */ /* 0x180fe20000010833 */
[----:B------:R-:W-:-:S01]  /*a340*/  FFMA.FTZ R156, R162, R9, -R51 ;  /* 0x00000009a29c7223 */ /* 0x000fc20000010833 */
[----:B------:R-:W-:Y:S01]  /*a350*/  FFMA.FTZ R25, R164, R9, -R51 ;  /* 0x00000009a4197223 */ /* 0x000fe20000010833 */
[----:B------:R-:W-:-:S01]  /*a360*/  FADD.FTZ R216, -R20, R13 ;  /* 0x0000000d14d87221 */ /* 0x000fc20000010100 */
[-CC-:B------:R-:W-:Y:S01]  /*a370*/  FFMA.FTZ R13, R152, R9.reuse, -R51.reuse ;  /* 0x00000009980d7223 */ /* 0x180fe20000010833 */
[----:B------:R-:W-:-:S01]  /*a380*/  FFMA.FTZ R152, R154, R9, -R51 ;  /* 0x000000099a987223 */ /* 0x000fc20000010833 */
        /* <DEDUP_REMOVED lines=26> */
[-C--:B------:R-:W-:Y:S01]  /*a530*/  FFMA.FTZ R51, R20, R9.reuse, -8 ;  /* 0xc100000014337423 */ /* 0x080fe20000010009 */
[-C--:B------:R-:W-:Y:S01]  /*a540*/  FMUL.FTZ R86, R86, R9.reuse ;  /* 0x0000000956567220 */ /* 0x080fe20000410000 */
[-C--:B------:R-:W-:Y:S01]  /*a550*/  FMUL.FTZ R11, R216, R9.reuse ;  /* 0x00000009d80b7220 */ /* 0x080fe20000410000 */
        /* <DEDUP_REMOVED lines=25> */
[----:B0-----:R-:W-:-:S01]  /*a6f0*/  FFMA.FTZ R5, R86, R5, R13 ;  /* 0x0000000556057223 */ /* 0x001fc2000001000d */
[-CC-:B------:R-:W-:Y:S01]  /*a700*/  FFMA.FTZ R68, R68, R9.reuse, -R51.reuse ;  /* 0x0000000944447223 */ /* 0x180fe20000010833 */
[----:B------:R-:W-:-:S01]  /*a710*/  FFMA.FTZ R72, R72, R9, -R51 ;  /* 0x0000000948487223 */ /* 0x000fc20000010833 */
[-CC-:B------:R-:W-:Y:S01]  /*a720*/  FFMA.FTZ R74, R74, R9.reuse, -R51.reuse ;  /* 0x000000094a4a7223 */ /* 0x180fe20000010833 */
[----:B------:R-:W-:-:S01]  /*a730*/  FFMA.FTZ R76, R76, R9, -R51 ;  /* 0x000000094c4c7223 */ /* 0x000fc20000010833 */
[-CC-:B------:R-:W-:Y:S01]  /*a740*/  FFMA.FTZ R78, R78, R9.reuse, -R51.reuse ;  /* 0x000000094e4e7223 */ /* 0x180fe20000010833 */
[----:B------:R-:W-:-:S01]  /*a750*/  FFMA.FTZ R80, R80, R9, -R51 ;  /* 0x0000000950507223 */ /* 0x000fc20000010833 */
[----:B------:R-:W0:Y:S01]  /*a760*/  MUFU.EX2 R152, R152 ;  /* 0x0000009800987308 */ /* 0x000e220000000800 */
[----:B------:R-:W-:-:S07]  /*a770*/  FFMA.FTZ R82, R82, R9, -R51 ;  /* 0x0000000952527223 */ /* 0x000fce0000010833 */
[----:B------:R-:W2:Y:S01]  /*a780*/  MUFU.EX2 R53, R53 ;  /* 0x0000003500357308 */ /* 0x000ea20000000800 */
[----:B-1----:R-:W-:-:S07]  /*a790*/  FFMA.FTZ R4, R11, R4, R14 ;  /* 0x000000040b047223 */ /* 0x002fce000001000e */
[----:B------:R-:W1:Y:S01]  /*a7a0*/  MUFU.EX2 R21, R21 ;  /* 0x0000001500157308 */ /* 0x000e620000000800 */
[----:B0-----:R-:W-:-:S07]  /*a7b0*/  FADD.FTZ R42, R152, R5 ;  /* 0x00000005982a7221 */ /* 0x001fce0000010000 */
[----:B------:R-:W0:Y:S01]  /*a7c0*/  MUFU.EX2 R24, R24 ;  /* 0x0000001800187308 */ /* 0x000e220000000800 */
[----:B--2---:R-:W-:-:S07]  /*a7d0*/  FADD.FTZ R5, R53, R4 ;  /* 0x0000000435057221 */ /* 0x004fce0000010000 */
[----:B------:R-:W2:Y:S01]  /*a7e0*/  MUFU.EX2 R154, R154 ;  /* 0x0000009a009a7308 */ /* 0x000ea20000000800 */
[----:B-1----:R-:W-:-:S01]  /*a7f0*/  FADD.FTZ R73, R21, R42 ;  /* 0x0000002a15497221 */ /* 0x002fc20000010000 */
[----:B------:R-:W-:-:S06]  /*a800*/  FFMA.FTZ R42, R62, R9, -R51 ;  /* 0x000000093e2a7223 */ /* 0x000fcc0000010833 */
[----:B------:R-:W1:Y:S01]  /*a810*/  MUFU.EX2 R55, R55 ;  /* 0x0000003700377308 */ /* 0x000e620000000800 */
[----:B0-----:R-:W-:-:S07]  /*a820*/  FADD.FTZ R4, R24, R5 ;  /* 0x0000000518047221 */ /* 0x001fce0000010000 */
[----:B------:R-:W0:Y:S01]  /*a830*/  MUFU.EX2 R23, R23 ;  /* 0x0000001700177308 */ /* 0x000e220000000800 */
[----:B--2---:R-:W-:-:S07]  /*a840*/  FADD.FTZ R44, R154, R73 ;  /* 0x000000499a2c7221 */ /* 0x004fce0000010000 */
[----:B------:R-:W2:Y:S01]  /*a850*/  MUFU.EX2 R26, R26 ;  /* 0x0000001a001a7308 */ /* 0x000ea20000000800 */
[----:B-1----:R-:W-:-:S07]  /*a860*/  FADD.FTZ R5, R55, R4 ;  /* 0x0000000437057221 */ /* 0x002fce0000010000 */
        /* <DEDUP_REMOVED lines=26> */
[----:B0-----:R-:W-:-:S01]  /*aa10*/  FADD.FTZ R75, R29, R44 ;  /* 0x0000002c1d4b7221 */ /* 0x001fc20000010000 */
[-CC-:B------:R-:W-:Y:S01]  /*aa20*/  FFMA.FTZ R44, R70, R9.reuse, -R51.reuse ;  /* 0x00000009462c7223 */ /* 0x180fe20000010833 */
[----:B------:R-:W-:-:S05]  /*aa30*/  FFMA.FTZ R51, R84, R9, -R51 ;  /* 0x0000000954337223 */ /* 0x000fca0000010833 */
        /* <DEDUP_REMOVED lines=82> */
[----:B0-----:R-:W-:-:S03]  /*af60*/  FADD.FTZ R5, R182, R75 ;  /* 0x0000004bb6057221 */ /* 0x001fc60000010000 */
[----:B--2---:R-:W-:Y:S01]  /*af70*/  FADD.FTZ R4, R79, R4 ;  /* 0x000000044f047221 */ /* 0x004fe20000010000 */
[----:B------:R-:W-:Y:S06]  /*af80*/  @!P0 BRA `(.L_x_1108) ;  /* 0x0000000000048947 */ /* 0x000fec0003800000 */
[----:B------:R-:W-:Y:S01]  /*af90*/  BPT.TRAP 0x1 ;  /* 0x000000040000795c */ /* 0x000fe20000300000 */
.L_x_1108:
        /* <DEDUP_REMOVED lines=11> */
[----:B------:R-:W-:Y:S01]  /*b050*/  F2FP.SATFINITE.E4M3.F32.PACK_AB_MERGE_C R21, R152, R13, R21 ;  /* 0x0000000d9815723e */ /* 0x000fe20004807015 */
[-C--:B------:R-:W-:Y:S01]  /*b060*/  FMUL.FTZ R94, R94, R11.reuse ;  /* 0x0000000b5e5e7220 */ /* 0x080fe20000410000 */
[----:B------:R-:W-:Y:S01]  /*b070*/  F2FP.SATFINITE.E4M3.F32.PACK_AB_MERGE_C R28, R59, R28, RZ ;  /* 0x0000001c3b1c723e */ /* 0x000fe200048070ff */
[----:B------:R-:W-:Y:S01]  /*b080*/  FMUL.FTZ R95, R95, R11 ;  /* 0x0000000b5f5f7220 */ /* 0x000fe20000410000 */
[----:B------:R-:W-:Y:S01]  /*b090*/  F2FP.SATFINITE.E4M3.F32.PACK_AB_MERGE_C R29, R162, R29, RZ ;  /* 0x0000001da21d723e */ /* 0x000fe200048070ff */
[-C--:B------:R-:W-:Y:S01]  /*b0a0*/  FMUL.FTZ R98, R98, R11.reuse ;  /* 0x0000000b62627220 */ /* 0x080fe20000410000 */
        /* <DEDUP_REMOVED lines=42> */
[-C--:B------:R-:W-:Y:S01]  /*b350*/  FMUL.FTZ R88, R88, R86.reuse ;  /* 0x0000005658587220 */ /* 0x080fe20000410000 */
[----:B------:R-:W-:Y:S01]  /*b360*/  F2FP.SATFINITE.E4M3.F32.PACK_AB_MERGE_C R160, R160, R27, R29 ;  /* 0x0000001ba0a0723e */ /* 0x000fe2000480701d */
[----:B------:R-:W-:Y:S01]  /*b370*/  FMUL.FTZ R89, R89, R86 ;  /* 0x0000005659597220 */ /* 0x000fe20000410000 */
[----:B------:R-:W-:Y:S01]  /*b380*/  F2FP.SATFINITE.E4M3.F32.PACK_AB_MERGE_C R161, R61, R30, R32 ;  /* 0x0000001e3da1723e */ /* 0x000fe20004807020 */
[----:B------:R-:W-:Y:S01]  /*b390*/  FMUL.FTZ R92, R92, R86 ;  /* 0x000000565c5c7220 */ /* 0x000fe20000410000 */
[----:B------:R-:W-:Y:S01]  /*b3a0*/  F2FP.SATFINITE.E4M3.F32.PACK_AB_MERGE_C R163, R65, R34, R36 ;  /* 0x0000002241a3723e */ /* 0x000fe20004807024 */
[-C--:B------:R-:W-:Y:S01]  /*b3b0*/  FMUL.FTZ R93, R93, R86.reuse ;  /* 0x000000565d5d7220 */ /* 0x080fe20000410000 */
        /* <DEDUP_REMOVED lines=39> */
[----:B------:R-:W-:Y:S02]  /*b630*/  IMAD.MOV.U32 R14, RZ, RZ, R2 ;  /* 0x000000ffff0e7224 */ /* 0x000fe400078e0002 */
[----:B------:R-:W-:Y:S01]  /*b640*/  IMAD.MOV.U32 R164, RZ, RZ, R21 ;  /* 0x000000ffffa47224 */ /* 0x000fe200078e0015 */
[----:B------:R-:W-:Y:S06]  /*b650*/  @P1 BRA `(.L_x_1109) ;  /* 0xffffffd8007c1947 */ /* 0x000fec000383ffff */
.L_x_1098:
[----:B------:R-:W-:-:S13]  /*b660*/  ISETP.GE.AND P1, PT, R15, R18, PT ;  /* 0x000000120f00720c */ /* 0x000fda0003f26270 */
[----:B------:R-:W-:Y:S05]  /*b670*/  @!P1 BRA `(.L_x_1110) ;  /* 0x0000003400c49947 */ /* 0x000fea0003800000 */
[C---:B------:R-:W-:Y:S01]  /*b680*/  VIADD R11, R19.reuse, 0x8 ;  /* 0x00000008130b7836 */ /* 0x040fe20000000000 */
[----:B------:R-:W-:Y:S01]  /*b690*/  IADD3 R19, -R19, 0xb, RZ ;  /* 0x0000000b13137810 */ /* 0x000fe20007ffe1ff */
[----:B------:R-:W-:Y:S01]  /*b6a0*/  IMAD.MOV.U32 R13, RZ, RZ, R20 ;  /* 0x000000ffff0d7224 */ /* 0x000fe200078e0014 */
[----:B------:R-:W-:Y:S01]  /*b6b0*/  UMOV UR32, UR4 ;  /* 0x0000000400207c82 */ /* 0x000fe20008000000 */
[----:B------:R-:W-:Y:S01]  /*b6c0*/  IMAD.MOV.U32 R12, RZ, RZ, R10 ;  /* 0x000000ffff0c7224 */ /* 0x000fe200078e000a */
[----:B------:R-:W-:Y:S01]  /*b6d0*/  ULDC UR33, c[0x0][0x9e4] ;  /* 0x0002790000217ab9 */ /* 0x000fe20000000800 */
[----:B------:R-:W-:Y:S01]  /*b6e0*/  IMAD.MOV.U32 R14, RZ, RZ, R2 ;  /* 0x000000ffff0e7224 */ /* 0x000fe200078e0002 */
[----:B------:R-:W-:Y:S01]  /*b6f0*/  ULDC UR34, c[0x0][0x288] ;  /* 0x0000a20000227ab9 */ /* 0x000fe20000000800 */
[----:B------:R-:W-:Y:S01]  /*b700*/  ULDC UR35, c[0x0][0x2f0] ;  /* 0x0000bc0000237ab9 */ /* 0x000fe20000000800 */
[----:B------:R-:W-:-:S05]  /*b710*/  ULDC UR41, c[0x0][0x9e0] ;  /* 0x0002780000297ab9 */ /* 0x000fca0000000800 */
.L_x_1129:
[----:B------:R-:W-:Y:S01]  /*b720*/  UIADD3 UR4, UR32, 0x1, URZ ;  /* 0x0000000120047890 */ /* 0x000fe2000fffe03f */
[----:B------:R-:W-:-:S03]  /*b730*/  ISETP.NE.AND P2, PT, RZ, UR37, PT ;  /* 0x00000025ff007c0c */ /* 0x000fc6000bf45270 */
[----:B------:R-:W-:-:S04]  /*b740*/  UISETP.NE.AND UP0, UPT, UR4, 0x2, UPT ;  /* 0x000000020400788c */ /* 0x000fc8000bf05270 */
[----:B------:R-:W-:Y:S02]  /*b750*/  USEL UR10, URZ, 0x1, UP0 ;  /* 0x000000013f0a7887 */ /* 0x000fe40008000000 */
[----:B------:R-:W-:-:S04]  /*b760*/  USEL UR4, UR4, URZ, UP0 ;  /* 0x0000003f04047287 */ /* 0x000fc80008000000 */
[----:B------:R-:W-:Y:S01]  /*b770*/  LOP3.LUT R2, R14, UR10, RZ, 0x3c, !PT ;  /* 0x0000000a0e027c12 */ /* 0x000fe2000f8e3cff */
[----:B--2---:R-:W-:Y:S07]  /*b780*/  @P2 BRA `(.L_x_1111) ;  /* 0x0000000000282947 */ /* 0x004fee0003800000 */
[----:B------:R-:W-:Y:S05]  /*b790*/  @!P0 BRA `(.L_x_1112) ;  /* 0x0000000000048947 */ /* 0x000fea0003800000 */
[----:B------:R-:W-:Y:S01]  /*b7a0*/  BPT.TRAP 0x1 ;  /* 0x000000040000795c */ /* 0x000fe20000300000 */
.L_x_1112:
[----:B------:R-:W-:Y:S01]  /*b7b0*/  ULEA UR10, UR4, UR36, 0x3 ;  /* 0x00000024040a7291 */ /* 0x000fe2000f8e183f */
[----:B------:R-:W-:-:S08]  /*b7c0*/  SHF.L.U32 R9, R2, 0x1f, RZ ;  /* 0x0000001f02097819 */ /* 0x000fd000000006ff */
[----:B------:R0:W1:Y:S01]  /*b7d0*/  SYNCS.PHASECHK.TRANS64.TRYWAIT P1, [UR10+0x22830], R9 ;  /* 0x02283009ff0075a7 */ /* 0x000062000802014a */
[----:B------:R-:W-:Y:S05]  /*b7e0*/  @!P0 BRA `(.L_x_1113) ;  /* 0x0000000000048947 */ /* 0x000fea0003800000 */
[----:B------:R-:W-:Y:S01]  /*b7f0*/  BPT.TRAP 0x1 ;  /* 0x000000040000795c */ /* 0x000fe20000300000 */
.L_x_1113:
[----:B-1----:R-:W-:Y:S05]  /*b800*/  @P1 BRA `(.L_x_1111) ;  /* 0x0000000000081947 */ /* 0x002fea0003800000 */
[----:B------:R-:W1:Y:S02]  /*b810*/  SYNCS.PHASECHK.TRANS64.TRYWAIT P1, [UR10+0x22830], R9 ;  /* 0x02283009ff0075a7 */ /* 0x000e64000802014a */
[----:B-1----:R-:W-:Y:S05]  /*b820*/  @!P1 BRA `(.L_x_1114) ;  /* 0x000000ac00409947 */ /* 0x002fea0003800000 */
.L_x_1111:
[----:B------:R2:W-:Y:S01]  /*b830*/  BAR.SYNC.DEFER_BLOCKING R11, 0x100 ;  /* 0x0004000b0000751d */ /* 0x0005e20000010000 */
[----:B------:R-:W-:Y:S01]  /*b840*/  R2UR UR28, R6 ;  /* 0x00000000061c72ca */ /* 0x000fe200000e0000 */
[----:B------:R-:W-:Y:S01]  /*b850*/  UIMAD UR30, UR4, 0x600, UR6 ;  /* 0x00000600041e78a4 */ /* 0x000fe2000f8e0206 */
[----:B------:R-:W-:-:S03]  /*b860*/  R2UR UR29, R7 ;  /* 0x00000000071d72ca */ /* 0x000fc600000e0000 */
[----:B------:R-:W-:Y:S01]  /*b870*/  UMOV UR31, 0x80000020 ;  /* 0x80000020001f7882 */ /* 0x000fe20000000000 */
[----:B------:R-:W-:Y:S01]  /*b880*/  UIADD3 UR10, UR30, 0x2, URZ ;  /* 0x000000021e0a7890 */ /* 0x000fe2000fffe03f */
        /* <DEDUP_REMOVED lines=27> */
[----:B--2---:R-:W-:Y:S05]  /*ba40*/  @P2 BRA `(.L_x_1115) ;  /* 0x0000000000282947 */ /* 0x004fea0003800000 */
[----:B------:R-:W-:Y:S05]  /*ba50*/  @!P0 BRA `(.L_x_1116) ;  /* 0x0000000000048947 */ /* 0x000fea0003800000 */
[----:B------:R-:W-:Y:S01]  /*ba60*/  BPT.TRAP 0x1 ;  /* 0x000000040000795c */ /* 0x000fe20000300000 */
.L_x_1116:
[----:B------:R-:W-:Y:S01]  /*ba70*/  ULEA UR10, UR32, UR36, 0x3 ;  /* 0x00000024200a7291 */ /* 0x000fe2000f8e183f */
[----:B01----:R-:W-:-:S08]  /*ba80*/  SHF.L.U32 R9, R14, 0x1f, RZ ;  /* 0x0000001f0e097819 */ /* 0x003fd000000006ff */
[----:B------:R0:W1:Y:S01]  /*ba90*/  SYNCS.PHASECHK.TRANS64.TRYWAIT P1, [UR10+0x22850], R9 ;  /* 0x02285009ff0075a7 */ /* 0x000062000802014a */
[----:B------:R-:W-:Y:S05]  /*baa0*/  @!P0 BRA `(.L_x_1117) ;  /* 0x0000000000048947 */ /* 0x000fea0003800000 */
[----:B------:R-:W-:Y:S01]  /*bab0*/  BPT.TRAP 0x1 ;  /* 0x000000040000795c */ /* 0x000fe20000300000 */
.L_x_1117:
[----:B-1----:R-:W-:Y:S05]  /*bac0*/  @P1 BRA `(.L_x_1115) ;  /* 0x0000000000081947 */ /* 0x002fea0003800000 */
[----:B------:R-:W1:Y:S02]  /*bad0*/  SYNCS.PHASECHK.TRANS64.TRYWAIT P1, [UR10+0x22850], R9 ;  /* 0x02285009ff0075a7 */ /* 0x000e64000802014a */
[----:B-1----:R-:W-:Y:S05]  /*bae0*/  @!P1 BRA `(.L_x_1118) ;  /* 0x000000a800a89947 */ /* 0x002fea0003800000 */
.L_x_1115:
[----:B------:R-:W-:Y:S01]  /*baf0*/  UIADD3 UR10, UR36, 0x400, URZ ;  /* 0x00000400240a7890 */ /* 0x000fe2000fffe03f */
[----:B------:R-:W-:Y:S01]  /*bb00*/  WARPGROUP.ARRIVE ;  /* 0x00000000000079c5 */ /* 0x000fe20000000000 */
[----:B------:R-:W-:Y:S02]  /*bb10*/  UMOV UR11, 0x40000040 ;  /* 0x40000040000b7882 */ /* 0x000fe40000000000 */
        /* <DEDUP_REMOVED lines=25> */
.L_x_1119:
[----:B01----:R-:W3:Y:S01]  /*bcb0*/  LDL R9, [R1] ;  /* 0x0000000001097983 */ /* 0x003ee20000100800 */
[----:B------:R-:W-:Y:S01]  /*bcc0*/  ISETP.NE.AND P1, PT, R22, 0x1, PT ;  /* 0x000000011600780c */ /* 0x000fe20003f25270 */
[C---:B------:R-:W-:Y:S01]  /*bcd0*/  FMUL.FTZ R163, R0.reuse, R53 ;  /* 0x0000003500a37220 */ /* 0x040fe20000410000 */
[C---:B------:R-:W-:Y:S01]  /*bce0*/  FMUL.FTZ R162, R0.reuse, R52 ;  /* 0x0000003400a27220 */ /* 0x040fe20000410000 */
[C---:B------:R-:W-:Y:S01]  /*bcf0*/  FMUL.FTZ R154, R0.reuse, R36 ;  /* 0x00000024009a7220 */ /* 0x040fe20000410000 */
[C---:B------:R-:W-:Y:S01]  /*bd00*/  FMUL.FTZ R36, R0.reuse, R54 ;  /* 0x0000003600247220 */ /* 0x040fe20000410000 */
[C---:B------:R-:W-:Y:S01]  /*bd10*/  FMUL.FTZ R54, R0.reuse, R56 ;  /* 0x0000003800367220 */ /* 0x040fe20000410000 */
[C---:B------:R-:W-:Y:S01]  /*bd20*/  FMUL.FTZ R56, R0.reuse, R60 ;  /* 0x0000003c00387220 */ /* 0x040fe20000410000 */
[C---:B------:R-:W-:Y:S01]  /*bd30*/  FMUL.FTZ R60, R0.reuse, R64 ;  /* 0x00000040003c7220 */ /* 0x040fe20000410000 */
[----:B------:R-:W-:Y:S02]  /*bd40*/  IMAD.MOV.U32 R64, RZ, RZ, R8 ;  /* 0x000000ffff407224 */ /* 0x000fe400078e0008 */
[C---:B------:R-:W-:Y:S01]  /*bd50*/  FMUL.FTZ R157, R0.reuse, R41 ;  /* 0x00000029009d7220 */ /* 0x040fe20000410000 */
[----:B------:R-:W-:Y:S01]  /*bd60*/  FMUL.FTZ R41, R0, R62 ;  /* 0x0000003e00297220 */ /* 0x000fe20000410000 */
[----:B------:R-:W-:-:S02]  /*bd70*/  IMAD.SHL.U32 R164, R15, 0x80, RZ ;  /* 0x000000800fa47824 */ /* 0x000fc400078e00ff */
        /* <DEDUP_REMOVED lines=10> */
[----:B------:R-:W-:Y:S01]  /*be20*/  FMUL.FTZ R33, R0, R55 ;  /* 0x0000003700217220 */ /* 0x000fe20000410000 */
[----:B------:R-:W-:Y:S01]  /*be30*/  IADD3 R58, -R164, 0x1, RZ ;  /* 0x00000001a43a7810 */ /* 0x000fe20007ffe1ff */
[C---:B------:R-:W-:Y:S01]  /*be40*/  FMUL.FTZ R14, R0.reuse, R26 ;  /* 0x0000001a000e7220 */ /* 0x040fe20000410000 */
        /* <DEDUP_REMOVED lines=11> */
[----:B------:R-:W-:Y:S01]  /*bf00*/  FMUL.FTZ R39, R0, R46 ;  /* 0x0000002e00277220 */ /* 0x000fe20000410000 */
[----:B0-----:R-:W-:-:S04]  /*bf10*/  @P1 IMAD.HI.U32 R53, R8, R53, RZ ;  /* 0x0000003508351227 */ /* 0x001fc800078e00ff */
[C---:B------:R-:W-:Y:S01]  /*bf20*/  FMUL.FTZ R26, R0.reuse, R47 ;  /* 0x0000002f001a7220 */ /* 0x040fe20000410000 */
[C---:B------:R-:W-:Y:S01]  /*bf30*/  FMUL.FTZ R160, R0.reuse, R48 ;  /* 0x0000003000a07220 */ /* 0x040fe20000410000 */
[C---:B------:R-:W-:Y:S01]  /*bf40*/  FMUL.FTZ R161, R0.reuse, R49 ;  /* 0x0000003100a17220 */ /* 0x040fe20000410000 */
[C---:B------:R-:W-:Y:S01]  /*bf50*/  FMUL.FTZ R35, R0.reuse, R50 ;  /* 0x0000003200237220 */ /* 0x040fe20000410000 */
[C---:B------:R-:W-:Y:S01]  /*bf60*/  FMUL.FTZ R32, R0.reuse, R51 ;  /* 0x0000003300207220 */ /* 0x040fe20000410000 */
[C---:B------:R-:W-:Y:S01]  /*bf70*/  FMUL.FTZ R57, R0.reuse, R61 ;  /* 0x0000003d00397220 */ /* 0x040fe20000410000 */
[C---:B------:R-:W-:Y:S01]  /*bf80*/  FMUL.FTZ R38, R0.reuse, R63 ;  /* 0x0000003f00267220 */ /* 0x040fe20000410000 */
[----:B-1----:R-:W-:Y:S01]  /*bf90*/  @P1 SHF.R.U32.HI R64, RZ, R52, R53 ;  /* 0x00000034ff401219 */ /* 0x002fe20000011635 */
[C---:B------:R-:W-:Y:S01]  /*bfa0*/  FMUL.FTZ R37, R0.reuse, R59 ;  /* 0x0000003b00257220 */ /* 0x040fe20000410000 */
[C---:B------:R-:W-:Y:S01]  /*bfb0*/  FMUL.FTZ R61, R0.reuse, R65 ;  /* 0x00000041003d7220 */ /* 0x040fe20000410000 */
[C---:B------:R-:W-:Y:S01]  /*bfc0*/  FMUL.FTZ R44, R0.reuse, R66 ;  /* 0x00000042002c7220 */ /* 0x040fe20000410000 */
[C---:B------:R-:W-:Y:S01]  /*bfd0*/  FMUL.FTZ R63, R0.reuse, R69 ;  /* 0x00000045003f7220 */ /* 0x040fe20000410000 */
[----:B------:R-:W0:Y:S01]  /*bfe0*/  SHFL.IDX PT, R68, R64, RZ, 0x1c1f ;  /* 0x001c1fff40447589 */ /* 0x000e2200000e0000 */
        /* <DEDUP_REMOVED lines=19> */
[----:B------:R-:W-:Y:S01]  /*c120*/  IMAD R59, R3, -0x2, R58 ;  /* 0xfffffffe033b7824 */ /* 0x000fe200078e023a */
[----:B------:R-:W1:Y:S02]  /*c130*/  MUFU.TANH R10, R10 ;  /* 0x0000000a000a7308 */ /* 0x000e640000002400 */
[----:B------:R-:W-:Y:S01]  /*c140*/  UPRMT UR10, UR7, 0x654, UR10 ;  /* 0x00000654070a7896 */ /* 0x000fe2000800000a */
[----:B------:R-:W-:-:S04]  /*c150*/  IMAD R59, R16, UR35, R59 ;  /* 0x00000023103b7c24 */ /* 0x000fc8000f8e023b */
[----:B------:R-:W-:Y:S01]  /*c160*/  VIADD R59, R59, -UR34 ;  /* 0x800000223b3b7c36 */ /* 0x000fe20008000000 */
[----:B------:R-:W4:Y:S03]  /*c170*/  MUFU.TANH R14, R14 ;  /* 0x0000000e000e7308 */ /* 0x000f260000002400 */
[C---:B------:R-:W-:Y:S01]  /*c180*/  VIADD R83, R59.reuse, UR41 ;  /* 0x000000293b537c36 */ /* 0x040fe20008000000 */
[----:B------:R-:W-:Y:S01]  /*c190*/  SYNCS.ARRIVE.TRANS64.RED.A1T0 RZ, [UR10], RZ ;  /* 0x000000ffffff79a7 */ /* 0x000fe2000810040a */
[----:B------:R-:W-:Y:S02]  /*c1a0*/  VIADD R87, R59, UR5 ;  /* 0x000000053b577c36 */ /* 0x000fe40008000000 */
[----:B0-----:R-:W-:Y:S01]  /*c1b0*/  IMAD.IADD R65, R83, 0x1, R68 ;  /* 0x0000000153417824 */ /* 0x001fe200078e0244 */
        /* <DEDUP_REMOVED lines=27> */
[----:B---3--:R-:W-:Y:S01]  /*c370*/  LOP3.LUT P5, RZ, R9, 0x1, RZ, 0xc0, !PT ;  /* 0x0000000109ff7812 */ /* 0x008fe200078ac0ff */
[C---:B------:R-:W-:Y:S01]  /*c380*/  FMUL.FTZ R9, R0.reuse, R24 ;  /* 0x0000001800097220 */ /* 0x040fe20000410000 */
[C---:B------:R-:W-:Y:S01]  /*c390*/  FMUL.FTZ R24, R0.reuse, R28 ;  /* 0x0000001c00187220 */ /* 0x040fe20000410000 */
[C---:B------:R-:W-:Y:S01]  /*c3a0*/  FMUL.FTZ R28, R0.reuse, R34 ;  /* 0x00000022001c7220 */ /* 0x040fe20000410000 */
[C---:B------:R-:W-:Y:S01]  /*c3b0*/  FMUL.FTZ R34, R0.reuse, R42 ;  /* 0x0000002a00227220 */ /* 0x040fe20000410000 */
[----:B------:R-:W-:-:S02]  /*c3c0*/  FMUL.FTZ R42, R0, R67 ;  /* 0x00000043002a7220 */ /* 0x000fc40000410000 */
[----:B------:R-:W3:Y:S01]  /*c3d0*/  MUFU.TANH R55, R55 ;  /* 0x0000003700377308 */ /* 0x000ee20000002400 */
[----:B------:R-:W-:-:S07]  /*c3e0*/  IMAD.IADD R67, R87, 0x1, R68 ;  /* 0x0000000157437824 */ /* 0x000fce00078e0244 */
        /* <DEDUP_REMOVED lines=34> */
[----:B-1-34-:R-:W-:Y:S05]  /*c610*/  @!P5 BRA `(.L_x_1120) ;  /* 0x00000000005cd947 */ /* 0x01afea0003800000 */
[----:B------:R-:W-:Y:S01]  /*c620*/  IMAD R58, R16, UR35, R68 ;  /* 0x00000023103a7c24 */ /* 0x000fe2000f8e0244 */
[----:B------:R-:W-:Y:S03]  /*c630*/  BSSY B0, `(.L_x_1121) ;  /* 0x0000011000007945 */ /* 0x000fe60003800000 */
[----:B------:R-:W-:-:S05]  /*c640*/  VIADD R69, R58, -UR34 ;  /* 0x800000223a457c36 */ /* 0x000fca0008000000 */
        /* <DEDUP_REMOVED lines=10> */
.L_x_1122:
[----:B------:R-:W-:-:S05]  /*c6f0*/  IMAD.U32 R68, RZ, RZ, UR33 ;  /* 0x00000021ff447e24 */ /* 0x000fca000f8e00ff */
[----:B------:R-:W-:-:S13]  /*c700*/  ISETP.NE.AND P1, PT, R68, 0x1, PT ;  /* 0x000000014400780c */ /* 0x000fda0003f25270 */
[----:B------:R-:W1:Y:S02]  /*c710*/  @P1 LDC.64 R58, c[0x0][0x9e8] ;  /* 0x00027a00ff3a1b82 */ /* 0x000e640000000a00 */
[----:B-1----:R-:W-:-:S05]  /*c720*/  @P1 IMAD.HI.U32 R58, R69, R58, RZ ;  /* 0x0000003a453a1227 */ /* 0x002fca00078e00ff */
[----:B------:R-:W-:-:S07]  /*c730*/  @P1 SHF.R.U32.HI R69, RZ, R59, R58 ;  /* 0x0000003bff451219 */ /* 0x000fce000001163a */
.L_x_1123:
[----:B------:R-:W-:Y:S05]  /*c740*/  BSYNC B0 ;  /* 0x0000000000007941 */ /* 0x000fea0003800000 */
.L_x_1121:
[----:B------:R-:W-:-:S04]  /*c750*/  IMAD R58, R69, R68, -R164 ;  /* 0x00000044453a7224 */ /* 0x000fc800078e0aa4 */
[----:B------:R-:W-:-:S05]  /*c760*/  IMAD R58, R3, -0x2, R58 ;  /* 0xfffffffe033a7824 */ /* 0x000fca00078e023a */
[----:B------:R-:W-:Y:S02]  /*c770*/  VIADDMNMX R65, R58, R68, R65, PT ;  /* 0x000000443a417246 */ /* 0x000fe40003800141 */
[----:B------:R-:W-:-:S07]  /*c780*/  VIMNMX R67, R67, R58, !PT ;  /* 0x0000003a43437248 */ /* 0x000fce0007fe0100 */
.L_x_1120:
[----:B------:R-:W-:-:S04]  /*c790*/  ISETP.GT.AND P1, PT, R15, -0x1, PT ;  /* 0xffffffff0f00780c */ /* 0x000fc80003f24270 */
[C---:B------:R-:W-:Y:S02]  /*c7a0*/  ISETP.GT.AND P3, PT, R67.reuse, RZ, P1 ;  /* 0x000000ff4300720c */ /* 0x040fe40000f64270 */
[----:B------:R-:W-:Y:S02]  /*c7b0*/  ISETP.GT.AND P4, PT, R67, 0x1, P1 ;  /* 0x000000014300780c */ /* 0x000fe40000f84270 */
[C---:B------:R-:W-:Y:S02]  /*c7c0*/  ISETP.LT.OR P3, PT, R65.reuse, 0x1, P3 ;  /* 0x000000014100780c */ /* 0x040fe40001f61670 */
[----:B------:R-:W-:Y:S02]  /*c7d0*/  ISETP.LT.OR P4, PT, R65, 0x2, P4 ;  /* 0x000000024100780c */ /* 0x000fe40002781670 */
[----:B------:R-:W-:Y:S02]  /*c7e0*/  ISETP.GT.AND P2, PT, R67, 0x8, P1 ;  /* 0x000000084300780c */ /* 0x000fe40000f44270 */
[----:B0-----:R-:W-:-:S02]  /*c7f0*/  FSEL R172, R9, -INF , !P3 ;  /* 0xff80000009ac7808 */ /* 0x001fc40005800000 */
[C---:B------:R-:W-:Y:S02]  /*c800*/  ISETP.GT.AND P3, PT, R67.reuse, 0x9, P1 ;  /* 0x000000094300780c */ /* 0x040fe40000f64270 */
[----:B------:R-:W-:Y:S02]  /*c810*/  FSEL R174, R10, -INF , !P4 ;  /* 0xff8000000aae7808 */ /* 0x000fe40006000000 */
[----:B------:R-:W-:Y:S01]  /*c820*/  ISETP.GT.AND P4, PT, R67, 0x10, P1 ;  /* 0x000000104300780c */ /* 0x000fe20000f84270 */
[----:B------:R-:W0:Y:S01]  /*c830*/  SHFL.IDX PT, R10, R64, 0x1, 0x1c1f ;  /* 0x003c1f00400a7f89 */ /* 0x000e2200000e0000 */
[C---:B------:R-:W-:Y:S02]  /*c840*/  ISETP.LT.OR P2, PT, R65.reuse, 0x9, P2 ;  /* 0x000000094100780c */ /* 0x040fe40001741670 */
[C---:B------:R-:W-:Y:S02]  /*c850*/  ISETP.LT.OR P3, PT, R65.reuse, 0xa, P3 ;  /* 0x0000000a4100780c */ /* 0x040fe40001f61670 */
[----:B------:R-:W-:-:S02]  /*c860*/  ISETP.LT.OR P4, PT, R65, 0x11, P4 ;  /* 0x000000114100780c */ /* 0x000fc40002781670 */
[----:B------:R-:W-:Y:S02]  /*c870*/  FSEL R176, R24, -INF , !P2 ;  /* 0xff80000018b07808 */ /* 0x000fe40005000000 */
[----:B------:R-:W-:Y:S02]  /*c880*/  ISETP.GT.AND P2, PT, R67, 0x11, P1 ;  /* 0x000000114300780c */ /* 0x000fe40000f44270 */
[----:B------:R-:W-:Y:S02]  /*c890*/  FSEL R180, R25, -INF , !P3 ;  /* 0xff80000019b47808 */ /* 0x000fe40005800000 */
[C---:B------:R-:W-:Y:S02]  /*c8a0*/  ISETP.GT.AND P3, PT, R67.reuse, 0x18, P1 ;  /* 0x000000184300780c */ /* 0x040fe40000f64270 */
[----:B------:R-:W-:Y:S02]  /*c8b0*/  FSEL R184, R152, -INF , !P4 ;  /* 0xff80000098b87808 */ /* 0x000fe40006000000 */
[----:B------:R-:W-:-:S02]  /*c8c0*/  ISETP.GT.AND P4, PT, R67, 0x19, P1 ;  /* 0x000000194300780c */ /* 0x000fc40000f84270 */
[C---:B------:R-:W-:Y:S02]  /*c8d0*/  ISETP.LT.OR P2, PT, R65.reuse, 0x12, P2 ;  /* 0x000000124100780c */ /* 0x040fe40001741670 */
[C---:B------:R-:W-:Y:S02]  /*c8e0*/  ISETP.LT.OR P3, PT, R65.reuse, 0x19, P3 ;  /* 0x000000194100780c */ /* 0x040fe40001f61670 */
[----:B------:R-:W-:Y:S02]  /*c8f0*/  ISETP.LT.OR P4, PT, R65, 0x1a, P4 ;  /* 0x0000001a4100780c */ /* 0x000fe40002781670 */
[----:B------:R-:W-:Y:S02]  /*c900*/  FSEL R188, R153, -INF , !P2 ;  /* 0xff80000099bc7808 */ /* 0x000fe40005000000 */
[----:B------:R-:W-:Y:S02]  /*c910*/  ISETP.GT.AND P2, PT, R67, 0x20, P1 ;  /* 0x000000204300780c */ /* 0x000fe40000f44270 */
[----:B------:R-:W-:-:S02]  /*c920*/  FSEL R186, R154, -INF , !P3 ;  /* 0xff8000009aba7808 */ /* 0x000fc40005800000 */
[----:B------:R-:W-:Y:S02]  /*c930*/  ISETP.GT.AND P3, PT, R67, 0x21, P1 ;  /* 0x000000214300780c */ /* 0x000fe40000f64270 */
[----:B------:R-:W-:Y:S02]  /*c940*/  FSEL R182, R155, -INF , !P4 ;  /* 0xff8000009bb67808 */ /* 0x000fe40006000000 */
[----:B------:R-:W-:Y:S02]  /*c950*/  ISETP.GT.AND P4, PT, R67, 0x28, P1 ;  /* 0x000000284300780c */ /* 0x000fe40000f84270 */
[C---:B------:R-:W-:Y:S02]  /*c960*/  ISETP.LT.OR P2, PT, R65.reuse, 0x21, P2 ;  /* 0x000000214100780c */ /* 0x040fe40001741670 */
[C---:B------:R-:W-:Y:S02]  /*c970*/  ISETP.LT.OR P3, PT, R65.reuse, 0x22, P3 ;  /* 0x000000224100780c */ /* 0x040fe40001f61670 */
[----:B------:R-:W-:-:S02]  /*c980*/  ISETP.LT.OR P4, PT, R65, 0x29, P4 ;  /* 0x000000294100780c */ /* 0x000fc40002781670 */
[----:B------:R-:W-:Y:S02]  /*c990*/  FSEL R178, R156, -INF , !P2 ;  /* 0xff8000009cb27808 */ /* 0x000fe40005000000 */
[----:B------:R-:W-:Y:S02]  /*c9a0*/  FSEL R156, R157, -INF , !P3 ;  /* 0xff8000009d9c7808 */ /* 0x000fe40005800000 */
[C---:B------:R-:W-:Y:S02]  /*c9b0*/  ISETP.GT.AND P3, PT, R67.reuse, 0x30, P1 ;  /* 0x000000304300780c */ /* 0x040fe40000f64270 */
[----:B------:R-:W-:Y:S02]  /*c9c0*/  FSEL R158, R158, -INF , !P4 ;  /* 0xff8000009e9e7808 */ /* 0x000fe40006000000 */
[C---:B------:R-:W-:Y:S02]  /*c9d0*/  ISETP.GT.AND P2, PT, R67.reuse, 0x29, P1 ;  /* 0x000000294300780c */ /* 0x040fe40000f44270 */
[----:B------:R-:W-:-:S02]  /*c9e0*/  ISETP.GT.AND P4, PT, R67, 0x31, P1 ;  /* 0x000000314300780c */ /* 0x000fc40000f84270 */
[C---:B------:R-:W-:Y:S02]  /*c9f0*/  ISETP.LT.OR P3, PT, R65.reuse, 0x31, P3 ;  /* 0x000000314100780c */ /* 0x040fe40001f61670 */
[C---:B------:R-:W-:Y:S02]  /*ca00*/  ISETP.LT.OR P2, PT, R65.reuse, 0x2a, P2 ;  /* 0x0000002a4100780c */ /* 0x040fe40001741670 */
[----:B------:R-:W-:Y:S02]  /*ca10*/  ISETP.LT.OR P4, PT, R65, 0x32, P4 ;  /* 0x000000324100780c */ /* 0x000fe40002781670 */
[----:B------:R-:W-:Y:S02]  /*ca20*/  FSEL R160, R160, -INF , !P3 ;  /* 0xff800000a0a07808 */ /* 0x000fe40005800000 */
[----:B------:R-:W-:Y:S02]  /*ca30*/  FSEL R154, R159, -INF , !P2 ;  /* 0xff8000009f9a7808 */ /* 0x000fe40005000000 */
[----:B------:R-:W-:-:S02]  /*ca40*/  ISETP.GT.AND P3, PT, R67, 0x39, P1 ;  /* 0x000000394300780c */ /* 0x000fc40000f64270 */
[----:B------:R-:W-:Y:S02]  /*ca50*/  FSEL R152, R161, -INF , !P4 ;  /* 0xff800000a1987808 */ /* 0x000fe40006000000 */
[C---:B------:R-:W-:Y:S02]  /*ca60*/  ISETP.GT.AND P2, PT, R67.reuse, 0x38, P1 ;  /* 0x000000384300780c */ /* 0x040fe40000f44270 */
        /* <DEDUP_REMOVED lines=14> */
[----:B------:R-:W-:Y:S01]  /*cb50*/  FSEL R82, R55, -INF , !P2 ;  /* 0xff80000037527808 */ /* 0x000fe20005000000 */
[----:B0-----:R-:W-:Y:S01]  /*cb60*/  IMAD.IADD R55, R83, 0x1, R10 ;  /* 0x0000000153377824 */ /* 0x001fe200078e020a */
[----:B------:R-:W-:-:S02]  /*cb70*/  ISETP.GT.AND P3, PT, R67, 0x51, P1 ;  /* 0x000000514300780c */ /* 0x000fc40000f64270 */
[----:B------:R-:W-:Y:S01]  /*cb80*/  FSEL R76, R57, -INF , !P4 ;  /* 0xff800000394c7808 */ /* 0x000fe20006000000 */
[----:B------:R-:W-:Y:S01]  /*cb90*/  IMAD.IADD R57, R87, 0x1, R10 ;  /* 0x0000000157397824 */ /* 0x000fe200078e020a */
        /* <DEDUP_REMOVED lines=49> */
.L_x_1126:
[----:B------:R-:W-:-:S05]  /*ceb0*/  IMAD.U32 R59, RZ, RZ, UR33 ;  /* 0x00000021ff3b7e24 */ /* 0x000fca000f8e00ff */
[----:B------:R-:W-:-:S13]  /*cec0*/  ISETP.NE.AND P2, PT, R59, 0x1, PT ;  /* 0x000000013b00780c */ /* 0x000fda0003f45270 */
[----:B------:R-:W0:Y:S02]  /*ced0*/  @P2 LDC.64 R24, c[0x0][0x9e8] ;  /* 0x00027a00ff182b82 */ /* 0x000e240000000a00 */
[----:B0-----:R-:W-:-:S05]  /*cee0*/  @P2 IMAD.HI.U32 R24, R9, R24, RZ ;  /* 0x0000001809182227 */ /* 0x001fca00078e00ff */
[----:B------:R-:W-:-:S07]  /*cef0*/  @P2 SHF.R.U32.HI R9, RZ, R25, R24 ;  /* 0x00000019ff092219 */ /* 0x000fce0000011618 */
.L_x_1127:
[----:B------:R-:W-:Y:S05]  /*cf00*/  BSYNC B0 ;  /* 0x0000000000007941 */ /* 0x000fea0003800000 */
.L_x_1125:
[----:B------:R-:W-:-:S04]  /*cf10*/  IMAD R10, R9, R59, -R164 ;  /* 0x0000003b090a7224 */ /* 0x000fc800078e0aa4 */
[----:B------:R-:W-:-:S05]  /*cf20*/  IMAD R10, R3, -0x2, R10 ;  /* 0xfffffffe030a7824 */ /* 0x000fca00078e020a */
[----:B------:R-:W-:Y:S02]  /*cf30*/  VIADDMNMX R55, R10, R59, R55, PT ;  /* 0x0000003b0a377246 */ /* 0x000fe40003800137 */
[----:B------:R-:W-:-:S07]  /*cf40*/  VIMNMX R57, R57, R10, !PT ;  /* 0x0000000a39397248 */ /* 0x000fce0007fe0100 */
.L_x_1124:
[----:B------:R-:W-:Y:S02]  /*cf50*/  FMNMX.FTZ R9, R172, R12, !PT ;  /* 0x0000000cac097209 */ /* 0x000fe40007810000 */
[----:B------:R-:W-:Y:S02]  /*cf60*/  ISETP.GT.AND P3, PT, R57, 0x8, P1 ;  /* 0x000000083900780c */ /* 0x000fe40000f64270 */
[----:B------:R-:W-:Y:S02]  /*cf70*/  FMNMX.FTZ R9, R174, R9, !PT ;  /* 0x00000009ae097209 */ /* 0x000fe40007810000 */
[----:B------:R-:W-:Y:S02]  /*cf80*/  ISETP.LT.OR P3, PT, R55, 0x9, P3 ;  /* 0x000000093700780c */ /* 0x000fe40001f61670 */
        /* <DEDUP_REMOVED lines=61> */
[----:B------:R-:W-:Y:S01]  /*d360*/  ISETP.GT.AND P3, PT, R57, RZ, P1 ;  /* 0x000000ff3900720c */ /* 0x000fe20000f64270 */
[-CC-:B------:R-:W-:Y:S01]  /*d370*/  FFMA.FTZ R23, R176, R9.reuse, -R59.reuse ;  /* 0x00000009b0177223 */ /* 0x180fe2000001083b */
[----:B------:R-:W-:Y:S01]  /*d380*/  FSEL R172, R29, -INF , !P2 ;  /* 0xff8000001dac7808 */ /* 0x000fe20005000000 */
[-CC-:B------:R-:W-:Y:S01]  /*d390*/  FFMA.FTZ R20, R184, R9.reuse, -R59.reuse ;  /* 0x00000009b8147223 */ /* 0x180fe2000001083b */
[----:B------:R-:W-:Y:S01]  /*d3a0*/  ISETP.LT.OR P3, PT, R55, 0x1, P3 ;  /* 0x000000013700780c */ /* 0x000fe20001f61670 */
[-CC-:B------:R-:W-:Y:S01]  /*d3b0*/  FFMA.FTZ R72, R72, R9.reuse, -R59.reuse ;  /* 0x0000000948487223 */ /* 0x180fe2000001083b */
[----:B------:R-:W-:Y:S01]  /*d3c0*/  ISETP.GT.AND P2, PT, R57, 0x20, P1 ;  /* 0x000000203900780c */ /* 0x000fe20000f44270 */
[-CC-:B------:R-:W-:Y:S01]  /*d3d0*/  FFMA.FTZ R61, R56, R9.reuse, -R59.reuse ;  /* 0x00000009383d7223 */ /* 0x180fe2000001083b */
[----:B------:R-:W-:Y:S01]  /*d3e0*/  FSEL R190, R14, -INF , !P3 ;  /* 0xff8000000ebe7808 */ /* 0x000fe20005800000 */
[--C-:B------:R-:W-:Y:S01]  /*d3f0*/  FFMA.FTZ R14, R180, R9, -R59.reuse ;  /* 0x00000009b40e7223 */ /* 0x100fe2000001083b */
[----:B------:R-:W-:Y:S01]  /*d400*/  ISETP.LT.OR P2, PT, R55, 0x21, P2 ;  /* 0x000000213700780c */ /* 0x000fe20001741670 */
[----:B------:R-:W-:Y:S01]  /*d410*/  MUFU.EX2 R24, R24 ;  /* 0x0000001800187308 */ /* 0x000fe20000000800 */
[----:B------:R-:W-:Y:S01]  /*d420*/  FMNMX.FTZ R25, R190, R13, !PT ;  /* 0x0000000dbe197209 */ /* 0x000fe20007810000 */
[-CC-:B------:R-:W-:Y:S01]  /*d430*/  FFMA.FTZ R156, R156, R9.reuse, -R59.reuse ;  /* 0x000000099c9c7223 */ /* 0x180fe2000001083b */
[----:B------:R-:W-:Y:S01]  /*d440*/  FSEL R34, R34, -INF , !P2 ;  /* 0xff80000022227808 */ /* 0x000fe20005000000 */
[--C-:B------:R-:W-:Y:S01]  /*d450*/  FFMA.FTZ R86, R86, R9, -R59.reuse ;  /* 0x0000000956567223 */ /* 0x100fe2000001083b */
[----:B------:R-:W-:Y:S01]  /*d460*/  FMNMX.FTZ R27, R164, R25, !PT ;  /* 0x00000019a41b7209 */ /* 0x000fe20007810000 */
[--C-:B------:R-:W-:Y:S01]  /*d470*/  FFMA.FTZ R82, R82, R9, -R59.reuse ;  /* 0x0000000952527223 */ /* 0x100fe2000001083b */
[----:B------:R-:W-:Y:S01]  /*d480*/  ISETP.GT.AND P2, PT, R57, 0x28, P1 ;  /* 0x000000283900780c */ /* 0x000fe20000f44270 */
[----:B------:R0:W-:Y:S01]  /*d490*/  MUFU.EX2 R25, R20 ;  /* 0x0000001400197308 */ /* 0x0001e20000000800 */
[----:B------:R-:W-:Y:S01]  /*d4a0*/  FMNMX.FTZ R27, R166, R27, !PT ;  /* 0x0000001ba61b7209 */ /* 0x000fe20007810000 */
[-CC-:B------:R-:W-:Y:S01]  /*d4b0*/  FFMA.FTZ R76, R76, R9.reuse, -R59.reuse ;  /* 0x000000094c4c7223 */ /* 0x180fe2000001083b */
[----:B------:R-:W-:Y:S01]  /*d4c0*/  ISETP.LT.OR P2, PT, R55, 0x29, P2 ;  /* 0x000000293700780c */ /* 0x000fe20001741670 */
[--C-:B------:R-:W-:Y:S01]  /*d4d0*/  FFMA.FTZ R66, R66, R9, -R59.reuse ;  /* 0x0000000942427223 */ /* 0x100fe2000001083b */
[----:B------:R-:W-:Y:S01]  /*d4e0*/  FMNMX.FTZ R27, R168, R27, !PT ;  /* 0x0000001ba81b7209 */ /* 0x000fe20007810000 */
[-CC-:B------:R-:W-:Y:S01]  /*d4f0*/  FFMA.FTZ R60, R60, R9.reuse, -R59.reuse ;  /* 0x000000093c3c7223 */ /* 0x180fe2000001083b */
[----:B------:R-:W-:Y:S01]  /*d500*/  FSEL R176, R39, -INF , !P2 ;  /* 0xff80000027b07808 */ /* 0x000fe20005000000 */
[--C-:B------:R-:W-:Y:S01]  /*d510*/  FFMA.FTZ R39, R152, R9, -R59.reuse ;  /* 0x0000000998277223 */ /* 0x100fe2000001083b */
[----:B------:R-:W-:Y:S01]  /*d520*/  FMNMX.FTZ R27, R28, R27, !PT ;  /* 0x0000001b1c1b7209 */ /* 0x000fe20007810000 */
[----:B0-----:R-:W-:Y:S01]  /*d530*/  FFMA.FTZ R20, R186, R9, -R59 ;  /* 0x00000009ba147223 */ /* 0x001fe2000001083b */
[----:B------:R-:W-:Y:S01]  /*d540*/  ISETP.GT.AND P2, PT, R57, 0x29, P1 ;  /* 0x000000293900780c */ /* 0x000fe20000f44270 */
[----:B------:R-:W-:Y:S01]  /*d550*/  MUFU.EX2 R21, R21 ;  /* 0x0000001500157308 */ /* 0x000fe20000000800 */
[----:B------:R-:W-:-:S02]  /*d560*/  FMNMX.FTZ R29, R170, R27, !PT ;  /* 0x0000001baa1d7209 */ /* 0x000fc40007810000 */
[----:B------:R-:W-:Y:S02]  /*d570*/  ISETP.GT.AND P3, PT, R57, 0x30, P1 ;  /* 0x000000303900780c */ /* 0x000fe40000f64270 */
[----:B------:R-:W-:Y:S02]  /*d580*/  FMNMX.FTZ R29, R172, R29, !PT ;  /* 0x0000001dac1d7209 */ /* 0x000fe40007810000 */
[C---:B------:R-:W-:Y:S01]  /*d590*/  ISETP.LT.OR P2, PT, R55.reuse, 0x2a, P2 ;  /* 0x0000002a3700780c */ /* 0x040fe20001741670 */
[----:B------:R0:W-:Y:S01]  /*d5a0*/  MUFU.EX2 R27, R20 ;  /* 0x00000014001b7308 */ /* 0x0001e20000000800 */
[----:B------:R-:W-:Y:S02]  /*d5b0*/  FMNMX.FTZ R29, R30, R29, !PT ;  /* 0x0000001d1e1d7209 */ /* 0x000fe40007810000 */
[----:B------:R-:W-:Y:S02]  /*d5c0*/  ISETP.LT.OR P3, PT, R55, 0x31, P3 ;  /* 0x000000313700780c */ /* 0x000fe40001f61670 */
[----:B------:R-:W-:Y:S01]  /*d5d0*/  FSEL R180, R26, -INF , !P2 ;  /* 0xff8000001ab47808 */ /* 0x000fe20005000000 */
[--C-:B------:R-:W-:Y:S01]  /*d5e0*/  FFMA.FTZ R26, R188, R9, -R59.reuse ;  /* 0x00000009bc1a7223 */ /* 0x100fe2000001083b */
[----:B------:R-:W-:Y:S01]  /*d5f0*/  ISETP.GT.AND P2, PT, R57, 0x31, P1 ;  /* 0x000000313900780c */ /* 0x000fe20000f44270 */
[----:B------:R-:W-:Y:S01]  /*d600*/  MUFU.EX2 R23, R23 ;  /* 0x0000001700177308 */ /* 0x000fe20000000800 */
[----:B------:R-:W-:Y:S01]  /*d610*/  FMNMX.FTZ R29, R34, R29, !PT ;  /* 0x0000001d221d7209 */ /* 0x000fe20007810000 */
[----:B0-----:R-:W-:Y:S01]  /*d620*/  FFMA.FTZ R20, R178, R9, -R59 ;  /* 0x00000009b2147223 */ /* 0x001fe2000001083b */
[----:B------:R-:W-:-:S02]  /*d630*/  FSEL R184, R35, -INF , !P3 ;  /* 0xff80000023b87808 */ /* 0x000fc40005800000 */
[----:B------:R-:W-:Y:S02]  /*d640*/  ISETP.GT.AND P3, PT, R57, 0x38, P1 ;  /* 0x000000383900780c */ /* 0x000fe40000f64270 */
[C---:B------:R-:W-:Y:S01]  /*d650*/  ISETP.LT.OR P2, PT, R55.reuse, 0x32, P2 ;  /* 0x000000323700780c */ /* 0x040fe20001741670 */
[----:B------:R-:W-:Y:S01]  /*d660*/  MUFU.EX2 R14, R14 ;  /* 0x0000000e000e7308 */ /* 0x000fe20000000800 */
[----:B------:R-:W-:Y:S02]  /*d670*/  FMNMX.FTZ R31, R174, R29, !PT ;  /* 0x0000001dae1f7209 */ /* 0x000fe40007810000 */
[----:B------:R-:W-:Y:S02]  /*d680*/  ISETP.LT.OR P3, PT, R55, 0x39, P3 ;  /* 0x000000393700780c */ /* 0x000fe40001f61670 */
[----:B------:R-:W-:Y:S01]  /*d690*/  FSEL R188, R32, -INF , !P2 ;  /* 0xff80000020bc7808 */ /* 0x000fe20005000000 */
[----:B------:R-:W-:Y:S01]  /*d6a0*/  FFMA.FTZ R32, R182, R9, -R59 ;  /* 0x00000009b6207223 */ /* 0x000fe2000001083b */
[----:B------:R-:W-:Y:S01]  /*d6b0*/  FMNMX.FTZ R31, R176, R31, !PT ;  /* 0x0000001fb01f7209 */ /* 0x000fe20007810000 */
[----:B------:R0:W-:Y:S01]  /*d6c0*/  MUFU.EX2 R29, R20 ;  /* 0x00000014001d7308 */ /* 0x0001e20000000800 */
[----:B------:R-:W-:-:S02]  /*d6d0*/  ISETP.GT.AND P2, PT, R57, 0x39, P1 ;  /* 0x000000393900780c */ /* 0x000fc40000f44270 */
[----:B------:R-:W-:Y:S02]  /*d6e0*/  FSEL R36, R36, -INF , !P3 ;  /* 0xff80000024247808 */ /* 0x000fe40005800000 */
[----:B------:R-:W-:Y:S02]  /*d6f0*/  FMNMX.FTZ R31, R180, R31, !PT ;  /* 0x0000001fb41f7209 */ /* 0x000fe40007810000 */
[----:B------:R-:W-:Y:S01]  /*d700*/  ISETP.GT.AND P3, PT, R57, 0x40, P1 ;  /* 0x000000403900780c */ /* 0x000fe20000f64270 */
[----:B------:R-:W-:Y:S01]  /*d710*/  MUFU.EX2 R26, R26 ;  /* 0x0000001a001a7308 */ /* 0x000fe20000000800 */
[C---:B------:R-:W-:Y:S01]  /*d720*/  ISETP.LT.OR P2, PT, R55.reuse, 0x3a, P2 ;  /* 0x0000003a3700780c */ /* 0x040fe20001741670 */
[----:B0-----:R-:W-:Y:S01]  /*d730*/  FFMA.FTZ R20, R158, R9, -R59 ;  /* 0x000000099e147223 */ /* 0x001fe2000001083b */
[----:B------:R-:W-:Y:S02]  /*d740*/  FMNMX.FTZ R31, R184, R31, !PT ;  /* 0x0000001fb81f7209 */ /* 0x000fe40007810000 */
[----:B------:R-:W-:-:S02]  /*d750*/  ISETP.LT.OR P3, PT, R55, 0x41, P3 ;  /* 0x000000413700780c */ /* 0x000fc40001f61670 */
[----:B------:R-:W-:Y:S01]  /*d760*/  FSEL R186, R33, -INF , !P2 ;  /* 0xff80000021ba7808 */ /* 0x000fe20005000000 */
[----:B------:R-:W-:Y:S01]  /*d770*/  MUFU.EX2 R32, R32 ;  /* 0x0000002000207308 */ /* 0x000fe20000000800 */
[C---:B------:R-:W-:Y:S02]  /*d780*/  ISETP.GT.AND P2, PT, R57.reuse, 0x41, P1 ;  /* 0x000000413900780c */ /* 0x040fe40000f44270 */
[----:B------:R-:W-:Y:S02]  /*d790*/  FMNMX.FTZ R33, R188, R31, !PT ;  /* 0x0000001fbc217209 */ /* 0x000fe40007810000 */
[----:B------:R-:W-:Y:S02]  /*d7a0*/  FSEL R40, R40, -INF , !P3 ;  /* 0xff80000028287808 */ /* 0x000fe40005800000 */
[----:B------:R-:W-:Y:S01]  /*d7b0*/  ISETP.GT.AND P3, PT, R57, 0x48, P1 ;  /* 0x000000483900780c */ /* 0x000fe20000f64270 */
[----:B------:R0:W-:Y:S01]  /*d7c0*/  MUFU.EX2 R31, R20 ;  /* 0x00000014001f7308 */ /* 0x0001e20000000800 */
[----:B------:R-:W-:-:S02]  /*d7d0*/  ISETP.LT.OR P2, PT, R55, 0x42, P2 ;  /* 0x000000423700780c */ /* 0x000fc40001741670 */
[----:B------:R-:W-:Y:S02]  /*d7e0*/  FMNMX.FTZ R33, R36, R33, !PT ;  /* 0x0000002124217209 */ /* 0x000fe40007810000 */
[----:B------:R-:W-:Y:S02]  /*d7f0*/  ISETP.LT.OR P3, PT, R55, 0x49, P3 ;  /* 0x000000493700780c */ /* 0x000fe40001f61670 */
[----:B------:R-:W-:Y:S01]  /*d800*/  FSEL R178, R37, -INF , !P2 ;  /* 0xff80000025b27808 */ /* 0x000fe20005000000 */
[----:B------:R-:W-:-:S01]  /*d810*/  FFMA.FTZ R37, R154, R9, -R59 ;  /* 0x000000099a257223 */ /* 0x000fc2000001083b */
[----:B------:R-:W-:Y:S01]  /*d820*/  ISETP.GT.AND P2, PT, R57, 0x49, P1 ;  /* 0x000000493900780c */ /* 0x000fe20000f44270 */
[----:B0-----:R-:W-:-:S01]  /*d830*/  FFMA.FTZ R20, R160, R9, -R59 ;  /* 0x00000009a0147223 */ /* 0x001fc2000001083b */
[----:B------:R-:W-:Y:S01]  /*d840*/  FMNMX.FTZ R33, R186, R33, !PT ;  /* 0x00000021ba217209 */ /* 0x000fe20007810000 */
[----:B------:R-:W-:Y:S01]  /*d850*/  MUFU.EX2 R156, R156 ;  /* 0x0000009c009c7308 */ /* 0x000fe20000000800 */
[----:B------:R-:W-:-:S02]  /*d860*/  FSEL R182, R41, -INF , !P3 ;  /* 0xff80000029b67808 */ /* 0x000fc40005800000 */
[----:B------:R-:W-:Y:S02]  /*d870*/  ISETP.GT.AND P3, PT, R57, 0x50, P1 ;  /* 0x000000503900780c */ /* 0x000fe40000f64270 */
[C---:B------:R-:W-:Y:S02]  /*d880*/  ISETP.LT.OR P2, PT, R55.reuse, 0x4a, P2 ;  /* 0x0000004a3700780c */ /* 0x040fe40001741670 */
[----:B------:R-:W-:Y:S01]  /*d890*/  FMNMX.FTZ R33, R40, R33, !PT ;  /* 0x0000002128217209 */ /* 0x000fe20007810000 */
[----:B------:R-:W-:Y:S01]  /*d8a0*/  MUFU.EX2 R86, R86 ;  /* 0x0000005600567308 */ /* 0x000fe20000000800 */
[----:B------:R-:W-:Y:S02]  /*d8b0*/  ISETP.LT.OR P3, PT, R55, 0x51, P3 ;  /* 0x000000513700780c */ /* 0x000fe40001f61670 */
[----:B------:R-:W-:Y:S02]  /*d8c0*/  FSEL R38, R38, -INF , !P2 ;  /* 0xff80000026267808 */ /* 0x000fe40005000000 */
[----:B------:R-:W-:-:S02]  /*d8d0*/  ISETP.GT.AND P2, PT, R57, 0x51, P1 ;  /* 0x000000513900780c */ /* 0x000fc40000f44270 */
[----:B------:R-:W-:Y:S01]  /*d8e0*/  FMNMX.FTZ R35, R178, R33, !PT ;  /* 0x00000021b2237209 */ /* 0x000fe20007810000 */
[----:B------:R-:W-:Y:S01]  /*d8f0*/  MUFU.EX2 R82, R82 ;  /* 0x0000005200527308 */ /* 0x000fe20000000800 */
[----:B------:R-:W-:Y:S02]  /*d900*/  FSEL R44, R44, -INF , !P3 ;  /* 0xff8000002c2c7808 */ /* 0x000fe40005800000 */
[----:B------:R-:W-:Y:S02]  /*d910*/  ISETP.GT.AND P3, PT, R57, 0x58, P1 ;  /* 0x000000583900780c */ /* 0x000fe40000f64270 */
[C---:B------:R-:W-:Y:S02]  /*d920*/  ISETP.LT.OR P2, PT, R55.reuse, 0x52, P2 ;  /* 0x000000523700780c */ /* 0x040fe40001741670 */
[----:B------:R-:W-:Y:S01]  /*d930*/  FMNMX.FTZ R35, R182, R35, !PT ;  /* 0x00000023b6237209 */ /* 0x000fe20007810000 */
[----:B------:R0:W-:Y:S01]  /*d940*/  MUFU.EX2 R33, R20 ;  /* 0x0000001400217308 */ /* 0x0001e20000000800 */
[----:B------:R-:W-:-:S02]  /*d950*/  ISETP.LT.OR P3, PT, R55, 0x59, P3 ;  /* 0x000000593700780c */ /* 0x000fc40001f61670 */
[----:B------:R-:W-:Y:S02]  /*d960*/  FSEL R154, R42, -INF , !P2 ;  /* 0xff8000002a9a7808 */ /* 0x000fe40005000000 */
[----:B------:R-:W-:Y:S02]  /*d970*/  FMNMX.FTZ R35, R38, R35, !PT ;  /* 0x0000002326237209 */ /* 0x000fe40007810000 */
[----:B------:R-:W-:Y:S01]  /*d980*/  ISETP.GT.AND P2, PT, R57, 0x59, P1 ;  /* 0x000000593900780c */ /* 0x000fe20000f44270 */
[----:B------:R1:W-:Y:S01]  /*d990*/  MUFU.EX2 R42, R37 ;  /* 0x00000025002a7308 */ /* 0x0003e20000000800 */
[----:B------:R-:W-:Y:S01]  /*d9a0*/  FSEL R158, R45, -INF , !P3 ;  /* 0xff8000002d9e7808 */ /* 0x000fe20005800000 */
[--C-:B0-----:R-:W-:Y:S01]  /*d9b0*/  FFMA.FTZ R20, R162, R9, -R59.reuse ;  /* 0x00000009a2147223 */ /* 0x101fe2000001083b */
[----:B------:R-:W-:Y:S01]  /*d9c0*/  FMNMX.FTZ R35, R44, R35, !PT ;  /* 0x000000232c237209 */ /* 0x000fe20007810000 */
[----:B------:R-:W-:Y:S01]  /*d9d0*/  FFMA.FTZ R45, R74, R9, -R59 ;  /* 0x000000094a2d7223 */ /* 0x000fe2000001083b */
[----:B------:R-:W-:-:S02]  /*d9e0*/  ISETP.GT.AND P3, PT, R57, 0x60, P1 ;  /* 0x000000603900780c */ /* 0x000fc40000f64270 */
[C---:B------:R-:W-:Y:S01]  /*d9f0*/  ISETP.LT.OR P2, PT, R55.reuse, 0x5a, P2 ;  /* 0x0000005a3700780c */ /* 0x040fe20001741670 */
[----:B------:R-:W-:Y:S01]  /*da00*/  MUFU.EX2 R76, R76 ;  /* 0x0000004c004c7308 */ /* 0x000fe20000000800 */
[----:B-1----:R-:W-:Y:S02]  /*da10*/  FMNMX.FTZ R37, R154, R35, !PT ;  /* 0x000000239a257209 */ /* 0x002fe40007810000 */
[----:B------:R-:W-:Y:S02]  /*da20*/  ISETP.LT.OR P3, PT, R55, 0x61, P3 ;  /* 0x000000613700780c */ /* 0x000fe40001f61670 */
[----:B------:R-:W-:Y:S01]  /*da30*/  FSEL R160, R43, -INF , !P2 ;  /* 0xff8000002ba07808 */ /* 0x000fe20005000000 */
[----:B------:R-:W-:Y:S01]  /*da40*/  FFMA.FTZ R43, R80, R9, -R59 ;  /* 0x00000009502b7223 */ /* 0x000fe2000001083b */
[----:B------:R-:W-:Y:S01]  /*da50*/  ISETP.GT.AND P2, PT, R57, 0x61, P1 ;  /* 0x000000613900780c */ /* 0x000fe20000f44270 */
[----:B------:R0:W-:Y:S01]  /*da60*/  MUFU.EX2 R35, R20 ;  /* 0x0000001400237308 */ /* 0x0001e20000000800 */
[----:B------:R-:W-:-:S02]  /*da70*/  FMNMX.FTZ R37, R158, R37, !PT ;  /* 0x000000259e257209 */ /* 0x000fc40007810000 */
[----:B------:R-:W-:Y:S02]  /*da80*/  FSEL R152, R48, -INF , !P3 ;  /* 0xff80000030987808 */ /* 0x000fe40005800000 */
[----:B------:R-:W-:Y:S02]  /*da90*/  ISETP.GT.AND P3, PT, R57, 0x68, P1 ;  /* 0x000000683900780c */ /* 0x000fe40000f64270 */
[C---:B------:R-:W-:Y:S01]  /*daa0*/  ISETP.LT.OR P2, PT, R55.reuse, 0x62, P2 ;  /* 0x000000623700780c */ /* 0x040fe20001741670 */
[----:B------:R1:W-:Y:S01]  /*dab0*/  MUFU.EX2 R48, R39 ;  /* 0x0000002700307308 */ /* 0x0003e20000000800 */
[----:B------:R-:W-:Y:S01]  /*dac0*/  FMNMX.FTZ R37, R160, R37, !PT ;  /* 0x00000025a0257209 */ /* 0x000fe20007810000 */
[----:B0-----:R-:W-:Y:S01]  /*dad0*/  FFMA.FTZ R20, R84, R9, -R59 ;  /* 0x0000000954147223 */ /* 0x001fe2000001083b */
[----:B------:R-:W-:Y:S02]  /*dae0*/  ISETP.LT.OR P3, PT, R55, 0x69, P3 ;  /* 0x000000693700780c */ /* 0x000fe40001f61670 */
[----:B------:R-:W-:-:S02]  /*daf0*/  FSEL R46, R46, -INF , !P2 ;  /* 0xff8000002e2e7808 */ /* 0x000fc40005000000 */
[----:B------:R-:W-:Y:S01]  /*db00*/  ISETP.GT.AND P2, PT, R57, 0x69, P1 ;  /* 0x000000693900780c */ /* 0x000fe20000f44270 */
[----:B------:R-:W-:Y:S01]  /*db10*/  MUFU.EX2 R45, R45 ;  /* 0x0000002d002d7308 */ /* 0x000fe20000000800 */
[----:B------:R-:W-:Y:S02]  /*db20*/  FMNMX.FTZ R37, R152, R37, !PT ;  /* 0x0000002598257209 */ /* 0x000fe40007810000 */
[----:B------:R-:W-:Y:S01]  /*db30*/  FSEL R162, R49, -INF , !P3 ;  /* 0xff80000031a27808 */ /* 0x000fe20005800000 */
[----:B------:R-:W-:-:S01]  /*db40*/  FFMA.FTZ R49, R58, R9, -R59 ;  /* 0x000000093a317223 */ /* 0x000fc2000001083b */
[----:B------:R-:W-:Y:S01]  /*db50*/  ISETP.GT.AND P3, PT, R57, 0x70, P1 ;  /* 0x000000703900780c */ /* 0x000fe20000f64270 */
[----:B------:R-:W-:-:S01]  /*db60*/  FFMA.FTZ R58, R62, R9, -R59 ;  /* 0x000000093e3a7223 */ /* 0x000fc2000001083b */
[----:B------:R-:W-:Y:S01]  /*db70*/  ISETP.LT.OR P2, PT, R55, 0x6a, P2 ;  /* 0x0000006a3700780c */ /* 0x000fe20001741670 */
[----:B------:R-:W-:Y:S01]  /*db80*/  MUFU.EX2 R66, R66 ;  /* 0x0000004200427308 */ /* 0x000fe20000000800 */
[----:B-1----:R-:W-:-:S02]  /*db90*/  FMNMX.FTZ R39, R46, R37, !PT ;  /* 0x000000252e277209 */ /* 0x002fc40007810000 */
[----:B------:R-:W-:Y:S02]  /*dba0*/  ISETP.LT.OR P3, PT, R55, 0x71, P3 ;  /* 0x000000713700780c */ /* 0x000fe40001f61670 */
[----:B------:R-:W-:Y:S02]  /*dbb0*/  FSEL R192, R47, -INF , !P2 ;  /* 0xff8000002fc07808 */ /* 0x000fe40005000000 */
[----:B------:R-:W-:Y:S01]  /*dbc0*/  ISETP.GT.AND P2, PT, R57, 0x71, P1 ;  /* 0x000000713900780c */ /* 0x000fe20000f44270 */
[----:B------:R0:W-:Y:S01]  /*dbd0*/  MUFU.EX2 R37, R20 ;  /* 0x0000001400257308 */ /* 0x0001e20000000800 */
[----:B------:R-:W-:Y:S02]  /*dbe0*/  FMNMX.FTZ R39, R162, R39, !PT ;  /* 0x00000027a2277209 */ /* 0x000fe40007810000 */
[----:B------:R-:W-:Y:S02]  /*dbf0*/  FSEL R84, R51, -INF , !P3 ;  /* 0xff80000033547808 */ /* 0x000fe40005800000 */
[----:B------:R-:W-:-:S02]  /*dc00*/  ISETP.GT.AND P3, PT, R57, 0x78, P1 ;  /* 0x000000783900780c */ /* 0x000fc40000f64270 */
[----:B------:R-:W-:Y:S01]  /*dc10*/  ISETP.LT.OR P2, PT, R55, 0x72, P2 ;  /* 0x000000723700780c */ /* 0x000fe20001741670 */
[----:B------:R-:W-:Y:S01]  /*dc20*/  MUFU.EX2 R60, R60 ;  /* 0x0000003c003c7308 */ /* 0x000fe20000000800 */
[----:B------:R-:W-:Y:S02]  /*dc30*/  FMNMX.FTZ R39, R192, R39, !PT ;  /* 0x00000027c0277209 */ /* 0x000fe40007810000 */
[----:B------:R-:W-:Y:S02]  /*dc40*/  ISETP.GT.AND P1, PT, R57, 0x79, P1 ;  /* 0x000000793900780c */ /* 0x000fe40000f24270 */
[----:B------:R-:W-:Y:S02]  /*dc50*/  ISETP.LT.OR P3, PT, R55, 0x79, P3 ;  /* 0x000000793700780c */ /* 0x000fe40001f61670 */
[----:B------:R-:W-:Y:S01]  /*dc60*/  FSEL R50, R50, -INF , !P2 ;  /* 0xff80000032327808 */ /* 0x000fe20005000000 */
[----:B------:R-:W-:Y:S01]  /*dc70*/  MUFU.EX2 R49, R49 ;  /* 0x0000003100317308 */ /* 0x000fe20000000800 */
[----:B------:R-:W-:-:S02]  /*dc80*/  FMNMX.FTZ R39, R84, R39, !PT ;  /* 0x0000002754277209 */ /* 0x000fc40007810000 */
[----:B------:R-:W-:Y:S02]  /*dc90*/  ISETP.LT.OR P1, PT, R55, 0x7a, P1 ;  /* 0x0000007a3700780c */ /* 0x000fe40000f21670 */
[----:B------:R-:W-:Y:S02]  /*dca0*/  FSEL R52, R52, -INF , !P3 ;  /* 0xff80000034347808 */ /* 0x000fe40005800000 */
[----:B------:R-:W-:Y:S01]  /*dcb0*/  FMNMX.FTZ R41, R50, R39, !PT ;  /* 0x0000002732297209 */ /* 0x000fe20007810000 */
[----:B------:R-:W-:Y:S01]  /*dcc0*/  MUFU.EX2 R58, R58 ;  /* 0x0000003a003a7308 */ /* 0x000fe20000000800 */
[----:B------:R-:W-:Y:S02]  /*dcd0*/  FSEL R80, R53, -INF , !P1 ;  /* 0xff80000035507808 */ /* 0x000fe40004800000 */
[----:B------:R-:W-:Y:S02]  /*dce0*/  FMNMX.FTZ R41, R52, R41, !PT ;  /* 0x0000002934297209 */ /* 0x000fe40007810000 */
[----:B------:R-:W-:-:S02]  /*dcf0*/  FSEL R53, R10, RZ, P4 ;  /* 0x000000ff0a357208 */ /* 0x000fc40002000000 */
[----:B0-----:R-:W-:Y:S01]  /*dd00*/  FMNMX.FTZ R20, R80, R41, !PT ;  /* 0x0000002950147209 */ /* 0x001fe20007810000 */
[----:B------:R-:W-:Y:S01]  /*dd10*/  MUFU.EX2 R39, R43 ;  /* 0x0000002b00277308 */ /* 0x000fe20000000800 */
[----:B------:R-:W-:-:S01]  /*dd20*/  FFMA.FTZ R41, R68, R9, -R59 ;  /* 0x0000000944297223 */ /* 0x000fc2000001083b */
[----:B------:R-:W-:Y:S01]  /*dd30*/  FADD.FTZ R56, -R53, R12 ;  /* 0x0000000c35387221 */ /* 0x000fe20000010100 */
[----:B------:R-:W-:-:S01]  /*dd40*/  FFMA.FTZ R12, R54, R9, -R59 ;  /* 0x00000009360c7223 */ /* 0x000fc2000001083b */
[----:B------:R-:W0:Y:S01]  /*dd50*/  SHFL.BFLY PT, R47, R20, 0x2, 0x1f ;  /* 0x0c401f00142f7f89 */ /* 0x000e2200000e0000 */
[----:B------:R-:W-:-:S01]  /*dd60*/  FFMA.FTZ R68, R70, R9, -R59 ;  /* 0x0000000946447223 */ /* 0x000fc2000001083b */
[-C--:B------:R-:W-:Y:S01]  /*dd70*/  FMUL.FTZ R55, R56, R9.reuse ;  /* 0x0000000938377220 */ /* 0x080fe20000410000 */
[----:B------:R-:W-:-:S01]  /*dd80*/  FFMA.FTZ R70, R78, R9, -R59 ;  /* 0x000000094e467223 */ /* 0x000fc2000001083b */
[----:B------:R-:W-:Y:S08]  /*dd90*/  MUFU.EX2 R43, R72 ;  /* 0x00000048002b7308 */ /* 0x000ff00000000800 */
[----:B------:R-:W1:Y:S08]  /*dda0*/  MUFU.EX2 R55, R55 ;  /* 0x0000003700377308 */ /* 0x000e700000000800 */
[----:B------:R-:W-:Y:S01]  /*ddb0*/  MUFU.EX2 R41, R41 ;  /* 0x0000002900297308 */ /* 0x000fe20000000800 */
[----:B0-----:R-:W-:Y:S01]  /*ddc0*/  FMNMX.FTZ R51, R20, R47, !PT ;  /* 0x0000002f14337209 */ /* 0x001fe20007810000 */
[----:B------:R-:W-:-:S06]  /*ddd0*/  FFMA.FTZ R47, R64, R9, -R59 ;  /* 0x00000009402f7223 */ /* 0x000fcc000001083b */
[----:B------:R-:W-:Y:S01]  /*dde0*/  MUFU.EX2 R68, R68 ;  /* 0x0000004400447308 */ /* 0x000fe20000000800 */
[----:B------:R-:W0:Y:S01]  /*ddf0*/  SHFL.BFLY PT, R20, R51, 0x1, 0x1f ;  /* 0x0c201f0033147f89 */ /* 0x000e2200000e0000 */
[----:B-1----:R-:W-:-:S06]  /*de00*/  FFMA.FTZ R74, R55, R5, R24 ;  /* 0x00000005374a7223 */ /* 0x002fcc0000010018 */
[----:B------:R-:W-:Y:S08]  /*de10*/  MUFU.EX2 R70, R70 ;  /* 0x0000004600467308 */ /* 0x000ff00000000800 */
        /* <DEDUP_REMOVED lines=9> */
[----:B------:R-:W-:-:S01]  /*deb0*/  FFMA.FTZ R73, R36, R9, -R53 ;  /* 0x0000000924497223 */ /* 0x000fc20000010835 */
[-CC-:B------:R-:W-:Y:S01]  /*dec0*/  FFMA.FTZ R57, R190, R9.reuse, -R53.reuse ;  /* 0x00000009be397223 */ /* 0x180fe20000010835 */
[-C--:B------:R-:W-:Y:S01]  /*ded0*/  FMUL.FTZ R36, R72, R9.reuse ;  /* 0x0000000948247220 */ /* 0x080fe20000410000 */
[-CC-:B------:R-:W-:Y:S01]  /*dee0*/  FFMA.FTZ R54, R164, R9.reuse, -R53.reuse ;  /* 0x00000009a4367223 */ /* 0x180fe20000010835 */
[----:B------:R-:W-:-:S01]  /*def0*/  FFMA.FTZ R56, R166, R9, -R53 ;  /* 0x00000009a6387223 */ /* 0x000fc20000010835 */
[-CC-:B------:R-:W-:Y:S01]  /*df00*/  FFMA.FTZ R59, R168, R9.reuse, -R53.reuse ;  /* 0x00000009a83b7223 */ /* 0x180fe20000010835 */
[----:B------:R-:W-:-:S01]  /*df10*/  FFMA.FTZ R28, R28, R9, -R53 ;  /* 0x000000091c1c7223 */ /* 0x000fc20000010835 */
[----:B------:R-:W-:Y:S01]  /*df20*/  MUFU.EX2 R57, R57 ;  /* 0x0000003900397308 */ /* 0x000fe20000000800 */
[----:B0-----:R-:W-:-:S01]  /*df30*/  FFMA.FTZ R61, R170, R9, -R53 ;  /* 0x00000009aa3d7223 */ /* 0x001fc20000010835 */
        /* <DEDUP_REMOVED lines=22> */
[----:B------:R-:W3:Y:S01]  /*e0a0*/  MUFU.EX2 R56, R56 ;  /* 0x0000003800387308 */ /* 0x000ee20000000800 */
[----:B0-----:R-:W-:-:S01]  /*e0b0*/  FFMA.FTZ R5, R36, R4, R57 ;  /* 0x0000000424057223 */ /* 0x001fc20000010039 */
[----:B------:R-:W-:Y:S01]  /*e0c0*/  FADD.FTZ R4, R21, R74 ;  /* 0x0000004a15047221 */ /* 0x000fe20000010000 */
[----:B------:R-:W-:-:S01]  /*e0d0*/  FFMA.FTZ R74, R38, R9, -R53 ;  /* 0x00000009264a7223 */ /* 0x000fc20000010835 */
[----:B------:R-:W-:-:S02]  /*e0e0*/  FFMA.FTZ R38, R44, R9, -R53 ;  /* 0x000000092c267223 */ /* 0x000fc40000010835 */
[----:B------:R-:W-:-:S02]  /*e0f0*/  FADD.FTZ R75, R23, R4 ;  /* 0x00000004174b7221 */ /* 0x000fc40000010000 */
[----:B------:R-:W0:Y:S01]  /*e100*/  MUFU.EX2 R59, R59 ;  /* 0x0000003b003b7308 */ /* 0x000e220000000800 */
[----:B-1----:R-:W-:-:S01]  /*e110*/  FADD.FTZ R5, R54, R5 ;  /* 0x0000000536057221 */ /* 0x002fc20000010000 */
[----:B------:R-:W-:-:S04]  /*e120*/  FADD.FTZ R78, R14, R75 ;  /* 0x0000004b0e4e7221 */ /* 0x000fc80000010000 */
[----:B------:R-:W-:Y:S02]  /*e130*/  FADD.FTZ R75, R25, R78 ;  /* 0x0000004e194b7221 */ /* 0x000fe40000010000 */
[----:B------:R-:W1:Y:S01]  /*e140*/  MUFU.EX2 R28, R28 ;  /* 0x0000001c001c7308 */ /* 0x000e620000000800 */
[----:B---3--:R-:W-:-:S01]  /*e150*/  FADD.FTZ R4, R56, R5 ;  /* 0x0000000538047221 */ /* 0x008fc20000010000 */
[----:B------:R-:W-:Y:S01]  /*e160*/  FADD.FTZ R44, R26, R75 ;  /* 0x0000004b1a2c7221 */ /* 0x000fe20000010000 */
[----:B------:R-:W-:-:S03]  /*e170*/  FFMA.FTZ R75, R154, R9, -R53 ;  /* 0x000000099a4b7223 */ /* 0x000fc60000010835 */
[----:B------:R-:W-:Y:S02]  /*e180*/  FADD.FTZ R77, R27, R44 ;  /* 0x0000002c1b4d7221 */ /* 0x000fe40000010000 */
[----:B------:R-:W3:Y:S01]  /*e190*/  MUFU.EX2 R61, R61 ;  /* 0x0000003d003d7308 */ /* 0x000ee20000000800 */
[----:B0-----:R-:W-:-:S01]  /*e1a0*/  FADD.FTZ R5, R59, R4 ;  /* 0x000000043b057221 */ /* 0x001fc20000010000 */
[----:B------:R-:W-:-:S04]  /*e1b0*/  FADD.FTZ R44, R32, R77 ;  /* 0x0000004d202c7221 */ /* 0x000fc80000010000 */
[----:B------:R-:W-:Y:S02]  /*e1c0*/  FADD.FTZ R77, R29, R44 ;  /* 0x0000002c1d4d7221 */ /* 0x000fe40000010000 */
[----:B------:R-:W0:Y:S01]  /*e1d0*/  MUFU.EX2 R62, R62 ;  /* 0x0000003e003e7308 */ /* 0x000e220000000800 */
[----:B-1----:R-:W-:-:S01]  /*e1e0*/  FADD.FTZ R4, R28, R5 ;  /* 0x000000051c047221 */ /* 0x002fc20000010000 */
[----:B------:R-:W-:-:S04]  /*e1f0*/  FADD.FTZ R44, R156, R77 ;  /* 0x0000004d9c2c7221 */ /* 0x000fc80000010000 */
[----:B------:R-:W-:Y:S01]  /*e200*/  FADD.FTZ R77, R31, R44 ;  /* 0x0000002c1f4d7221 */ /* 0x000fe20000010000 */
[----:B------:R-:W-:-:S01]  /*e210*/  FFMA.FTZ R44, R152, R9, -R53 ;  /* 0x00000009982c7223 */ /* 0x000fc20000010835 */
[----:B------:R-:W1:Y:S01]  /*e220*/  MUFU.EX2 R63, R63 ;  /* 0x0000003f003f7308 */ /* 0x000e620000000800 */
[----:B---3--:R-:W-:-:S01]  /*e230*/  FADD.FTZ R5, R61, R4 ;  /* 0x000000043d057221 */ /* 0x008fc20000010000 */
[----:B------:R-:W-:Y:S01]  /*e240*/  FADD.FTZ R78, R42, R77 ;  /* 0x0000004d2a4e7221 */ /* 0x000fe20000010000 */
[----:B------:R-:W-:-:S03]  /*e250*/  FFMA.FTZ R53, R80, R9, -R53 ;  /* 0x0000000950357223 */ /* 0x000fc60000010835 */
[----:B------:R-:W-:Y:S02]  /*e260*/  FADD.FTZ R77, R33, R78 ;  /* 0x0000004e214d7221 */ /* 0x000fe40000010000 */
[----:B------:R-:W3:Y:S01]  /*e270*/  MUFU.EX2 R30, R30 ;  /* 0x0000001e001e7308 */ /* 0x000ee20000000800 */
[----:B0-----:R-:W-:-:S01]  /*e280*/  FADD.FTZ R4, R62, R5 ;  /* 0x000000053e047221 */ /* 0x001fc20000010000 */
[----:B------:R-:W-:-:S06]  /*e290*/  FADD.FTZ R78, R48, R77 ;  /* 0x0000004d304e7221 */ /* 0x000fcc0000010000 */
[----:B------:R-:W0:Y:S01]  /*e2a0*/  MUFU.EX2 R65, R65 ;  /* 0x0000004100417308 */ /* 0x000e220000000800 */
[----:B-1----:R-:W-:-:S07]  /*e2b0*/  FADD.FTZ R5, R63, R4 ;  /* 0x000000043f057221 */ /* 0x002fce0000010000 */
[----:B------:R-:W1:Y:S01]  /*e2c0*/  MUFU.EX2 R34, R34 ;  /* 0x0000002200227308 */ /* 0x000e620000000800 */
[----:B---3--:R-:W-:-:S07]  /*e2d0*/  FADD.FTZ R4, R30, R5 ;  /* 0x000000051e047221 */ /* 0x008fce0000010000 */
[----:B------:R-:W3:Y:S01]  /*e2e0*/  MUFU.EX2 R67, R67 ;  /* 0x0000004300437308 */ /* 0x000ee20000000800 */
[----:B0-----:R-:W-:-:S07]  /*e2f0*/  FADD.FTZ R5, R65, R4 ;  /* 0x0000000441057221 */ /* 0x001fce0000010000 */
[----:B------:R-:W0:Y:S01]  /*e300*/  MUFU.EX2 R64, R64 ;  /* 0x0000004000407308 */ /* 0x000e220000000800 */
[----:B-1----:R-:W-:-:S07]  /*e310*/  FADD.FTZ R4, R34, R5 ;  /* 0x0000000522047221 */ /* 0x002fce0000010000 */
[----:B------:R-:W1:Y:S01]  /*e320*/  MUFU.EX2 R69, R69 ;  /* 0x0000004500457308 */ /* 0x000e620000000800 */
[----:B---3--:R-:W-:-:S07]  /*e330*/  FADD.FTZ R5, R67, R4 ;  /* 0x0000000443057221 */ /* 0x008fce0000010000 */
[----:B------:R-:W3:Y:S01]  /*e340*/  MUFU.EX2 R13, R73 ;  /* 0x00000049000d7308 */ /* 0x000ee20000000800 */
[----:B0-----:R-:W-:-:S01]  /*e350*/  FADD.FTZ R4, R64, R5 ;  /* 0x0000000540047221 */ /* 0x001fc20000010000 */
[----:B------:R-:W-:-:S06]  /*e360*/  FADD.FTZ R5, R35, R78 ;  /* 0x0000004e23057221 */ /* 0x000fcc0000010000 */
[----:B------:R-:W0:Y:S01]  /*e370*/  MUFU.EX2 R72, R72 ;  /* 0x0000004800487308 */ /* 0x000e220000000800 */
[----:B-1----:R-:W-:-:S07]  /*e380*/  FADD.FTZ R4, R69, R4 ;  /* 0x0000000445047221 */ /* 0x002fce0000010000 */
[----:B------:R-:W1:Y:S01]  /*e390*/  MUFU.EX2 R40, R40 ;  /* 0x0000002800287308 */ /* 0x000e620000000800 */
[----:B---3--:R-:W-:-:S01]  /*e3a0*/  FADD.FTZ R77, R13, R4 ;  /* 0x000000040d4d7221 */ /* 0x008fc20000010000 */
[----:B------:R-:W-:-:S04]  /*e3b0*/  FADD.FTZ R4, R86, R5 ;  /* 0x0000000556047221 */ /* 0x000fc80000010000 */
[----:B------:R-:W-:Y:S02]  /*e3c0*/  FADD.FTZ R5, R37, R4 ;  /* 0x0000000425057221 */ /* 0x000fe40000010000 */
[----:B------:R-:W3:Y:S01]  /*e3d0*/  MUFU.EX2 R71, R71 ;  /* 0x0000004700477308 */ /* 0x000ee20000000800 */
[----:B0-----:R-:W-:-:S01]  /*e3e0*/  FADD.FTZ R77, R72, R77 ;  /* 0x0000004d484d7221 */ /* 0x001fc20000010000 */
[----:B------:R-:W-:-:S04]  /*e3f0*/  FADD.FTZ R78, R82, R5 ;  /* 0x00000005524e7221 */ /* 0x000fc80000010000 */
[----:B------:R-:W-:Y:S02]  /*e400*/  FADD.FTZ R5, R39, R78 ;  /* 0x0000004e27057221 */ /* 0x000fe40000010000 */
[----:B------:R-:W0:Y:S01]  /*e410*/  MUFU.EX2 R73, R182 ;  /* 0x000000b600497308 */ /* 0x000e220000000800 */
[----:B-1----:R-:W-:-:S07]  /*e420*/  FADD.FTZ R4, R40, R77 ;  /* 0x0000004d28047221 */ /* 0x002fce0000010000 */
[----:B------:R-:W1:Y:S01]  /*e430*/  MUFU.EX2 R74, R74 ;  /* 0x0000004a004a7308 */ /* 0x000e620000000800 */
[----:B---3--:R-:W-:-:S07]  /*e440*/  FADD.FTZ R4, R71, R4 ;  /* 0x0000000447047221 */ /* 0x008fce0000010000 */
        /* <DEDUP_REMOVED lines=12> */
[----:B------:R1:W4:Y:S08]  /*e510*/  MUFU.EX2 R154, R46 ;  /* 0x0000002e009a7308 */ /* 0x0003300000000800 */
[----:B------:R-:W5:Y:S01]  /*e520*/  MUFU.EX2 R162, R162 ;  /* 0x000000a200a27308 */ /* 0x000f620000000800 */
[----:B-1----:R-:W-:-:S04]  /*e530*/  FADD.FTZ R46, R68, R5 ;  /* 0x00000005442e7221 */ /* 0x002fc80000010000 */
[----:B------:R-:W-:-:S03]  /*e540*/  FADD.FTZ R5, R43, R46 ;  /* 0x0000002e2b057221 */ /* 0x000fc60000010000 */
[----:B------:R-:W1:Y:S01]  /*e550*/  MUFU.EX2 R192, R192 ;  /* 0x000000c000c07308 */ /* 0x000e620000000800 */
[----:B------:R-:W-:-:S01]  /*e560*/  FADD.FTZ R46, R70, R5 ;  /* 0x00000005462e7221 */ /* 0x000fc20000010000 */
[----:B---3--:R-:W-:-:S03]  /*e570*/  FADD.FTZ R5, R160, R4 ;  /* 0x00000004a0057221 */ /* 0x008fc60000010000 */
[----:B------:R-:W-:Y:S01]  /*e580*/  FADD.FTZ R77, R45, R46 ;  /* 0x0000002e2d4d7221 */ /* 0x000fe20000010000 */
[----:B0-----:R-:W-:-:S02]  /*e590*/  FADD.FTZ R5, R44, R5 ;  /* 0x000000052c057221 */ /* 0x001fc40000010000 */
[----:B------:R-:W0:Y:S01]  /*e5a0*/  MUFU.EX2 R84, R84 ;  /* 0x0000005400547308 */ /* 0x000e220000000800 */
[----:B------:R-:W-:-:S01]  /*e5b0*/  FADD.FTZ R4, R66, R77 ;  /* 0x0000004d42047221 */ /* 0x000fc20000010000 */
[----:B----4-:R-:W-:-:S03]  /*e5c0*/  FADD.FTZ R5, R154, R5 ;  /* 0x000000059a057221 */ /* 0x010fc60000010000 */
[----:B------:R-:W-:Y:S01]  /*e5d0*/  FADD.FTZ R77, R47, R4 ;  /* 0x000000042f4d7221 */ /* 0x000fe20000010000 */
[----:B-----5:R-:W-:-:S02]  /*e5e0*/  FADD.FTZ R5, R162, R5 ;  /* 0x00000005a2057221 */ /* 0x020fc40000010000 */
[----:B------:R-:W3:Y:S01]  /*e5f0*/  MUFU.EX2 R155, R50 ;  /* 0x00000032009b7308 */ /* 0x000ee20000000800 */
[----:B------:R-:W-:-:S01]  /*e600*/  FADD.FTZ R4, R60, R77 ;  /* 0x0000004d3c047221 */ /* 0x000fc20000010000 */
[----:B-1----:R-:W-:-:S03]  /*e610*/  FADD.FTZ R5, R192, R5 ;  /* 0x00000005c0057221 */ /* 0x002fc60000010000 */
[----:B------:R-:W-:-:S03]  /*e620*/  FADD.FTZ R77, R49, R4 ;  /* 0x00000004314d7221 */ /* 0x000fc60000010000 */
[----:B------:R-:W1:Y:S01]  /*e630*/  MUFU.EX2 R52, R52 ;  /* 0x0000003400347308 */ /* 0x000e620000000800 */
[----:B0-----:R-:W-:-:S01]  /*e640*/  FADD.FTZ R5, R84, R5 ;  /* 0x0000000554057221 */ /* 0x001fc20000010000 */
[----:B------:R-:W-:-:S04]  /*e650*/  FADD.FTZ R4, R58, R77 ;  /* 0x0000004d3a047221 */ /* 0x000fc80000010000 */
[----:B------:R-:W-:Y:S02]  /*e660*/  FADD.FTZ R77, R51, R4 ;  /* 0x00000004334d7221 */ /* 0x000fe40000010000 */
[----:B------:R-:W0:Y:S01]  /*e670*/  MUFU.EX2 R81, R53 ;  /* 0x0000003500517308 */ /* 0x000e220000000800 */
[----:B---3--:R-:W-:-:S04]  /*e680*/  FADD.FTZ R5, R155, R5 ;  /* 0x000000059b057221 */ /* 0x008fc80000010000 */
[----:B-1----:R-:W-:Y:S01]  /*e690*/  FADD.FTZ R4, R52, R5 ;  /* 0x0000000534047221 */ /* 0x002fe20000010000 */
[----:B------:R-:W-:-:S03]  /*e6a0*/  FADD.FTZ R5, R12, R77 ;  /* 0x0000004d0c057221 */ /* 0x000fc60000010000 */
[----:B0-----:R-:W-:Y:S01]  /*e6b0*/  FADD.FTZ R4, R81, R4 ;  /* 0x0000000451047221 */ /* 0x001fe20000010000 */
[----:B------:R-:W-:Y:S06]  /*e6c0*/  @!P0 BRA `(.L_x_1128) ;  /* 0x0000000000048947 */ /* 0x000fec0003800000 */
[----:B------:R-:W-:Y:S01]  /*e6d0*/  BPT.TRAP 0x1 ;  /* 0x000000040000795c */ /* 0x000fe20000300000 */
.L_x_1128:
        /* <DEDUP_REMOVED lines=12> */
[----:B------:R-:W-:Y:S01]  /*e7a0*/  FMUL.FTZ R92, R92, R55 ;  /* 0x000000375c5c7220 */ /* 0x000fe20000410000 */
[----:B------:R-:W-:Y:S01]  /*e7b0*/  F2FP.SATFINITE.E4M3.F32.PACK_AB_MERGE_C R12, R12, R51, RZ ;  /* 0x000000330c0c723e */ /* 0x000fe200048070ff */
[-C--:B------:R-:W-:Y:S01]  /*e7c0*/  FMUL.FTZ R93, R93, R55.reuse ;  /* 0x000000375d5d7220 */ /* 0x080fe20000410000 */
[----:B------:R-:W-:Y:S01]  /*e7d0*/  F2FP.SATFINITE.E4M3.F32.PACK_AB_MERGE_C R56, R59, R56, RZ ;  /* 0x000000383b38723e */ /* 0x000fe200048070ff */
[-C--:B------:R-:W-:Y:S01]  /*e7e0*/  FMUL.FTZ R96, R96, R55.reuse ;  /* 0x0000003760607220 */ /* 0x080fe20000410000 */
        /* <DEDUP_REMOVED lines=90> */
.L_x_1110:
[----:B------:R-:W-:Y:S06]  /*ed90*/  BAR.ARV 0x8, 0x180 ;  /* 0x0206000000007b1d */ /* 0x000fec0000002000 */
[----:B------:R-:W-:Y:S05]  /*eda0*/  @!P0 BRA `(.L_x_1130) ;  /* 0x0000000000048947 */ /* 0x000fea0003800000 */
[----:B------:R-:W-:Y:S01]  /*edb0*/  BPT.TRAP 0x1 ;  /* 0x000000040000795c */ /* 0x000fe20000300000 */
.L_x_1130:
[----:B------:R-:W-:Y:S01]  /*edc0*/  ULEA UR5, UR4, UR36, 0x3 ;  /* 0x0000002404057291 */ /* 0x000fe2000f8e183f */
[----:B------:R-:W-:-:S08]  /*edd0*/  SHF.L.U32 R2, R2, 0x1f, RZ ;  /* 0x0000001f02027819 */ /* 0x000fd000000006ff */
[----:B------:R0:W1:Y:S01]  /*ede0*/  SYNCS.PHASECHK.TRANS64.TRYWAIT P1, [UR5+0x22850], R2 ;  /* 0x02285002ff0075a7 */ /* 0x0000620008020145 */
[----:B------:R-:W-:Y:S05]  /*edf0*/  @!P0 BRA `(.L_x_1131) ;  /* 0x0000000000048947 */ /* 0x000fea0003800000 */
[----:B------:R-:W-:Y:S01]  /*ee00*/  BPT.TRAP 0x1 ;  /* 0x000000040000795c */ /* 0x000fe20000300000 */
.L_x_1131:
[----:B-1----:R-:W-:Y:S05]  /*ee10*/  @P1 BRA `(.L_x_1132) ;  /* 0x0000000000081947 */ /* 0x002fea0003800000 */
[----:B------:R-:W1:Y:S02]  /*ee20*/  SYNCS.PHASECHK.TRANS64.TRYWAIT P1, [UR5+0x22850], R2 ;  /* 0x02285002ff0075a7 */ /* 0x000e640008020145 */
[----:B-1----:R-:W-:Y:S05]  /*ee30*/  @!P1 BRA `(.L_x_1133) ;  /* 0x0000007400ec9947 */ /* 0x002fea0003800000 */
.L_x_1132:
[----:B------:R-:W-:Y:S01]  /*ee40*/  UIADD3 UR36, UR36, 0x400, URZ ;  /* 0x0000040024247890 */ /* 0x000fe2000fffe03f */
[----:B------:R-:W-:Y:S01]  /*ee50*/  WARPGROUP.ARRIVE ;  /* 0x00000000000079c5 */ /* 0x000fe20000000000 */
[----:B------:R-:W-:Y:S01]  /*ee60*/  UMOV UR11, 0x40000040 ;  /* 0x40000040000b7882 */ /* 0x000fe20000000000 */
[----:B------:R-:W3:Y:S01]  /*ee70*/  LDC.64 R12, c[0x0][0x9a0] ;  /* 0x00026800ff0c7b82 */ /* 0x000ee20000000a00 */
[----:B------:R-:W-:-:S04]  /*ee80*/  USHF.R.U32.HI UR36, URZ, 0x4, UR36 ;  /* 0x000000043f247899 */ /* 0x000fc80008011624 */
[----:B------:R-:W-:-:S04]  /*ee90*/  ULOP3.LUT UR36, UR36, 0x3fff, URZ, 0xc0, !UPT ;  /* 0x00003fff24247892 */ /* 0x000fc8000f8ec03f */
[----:B------:R-:W-:-:S04]  /*eea0*/  ULOP3.LUT UR36, UR36, 0x10000, URZ, 0xfc, !UPT ;  /* 0x0001000024247892 */ /* 0x000fc8000f8efc3f */
[----:B------:R-:W-:-:S07]  /*eeb0*/  ULEA UR4, UR4, UR36, 0xa ;  /* 0x0000002404047291 */ /* 0x000fce000f8e503f */
[----:B------:R-:W-:Y:S02]  /*eec0*/  UMOV UR10, UR4 ;  /* 0x00000004000a7c82 */ /* 0x000fe40008000000 */
[----:B------:R-:W-:Y:S01]  /*eed0*/  QGMMA.64x128x32.F32.E4M3.E4M3 R88, R164, gdesc[UR8], R88, gsb0 ;  /* 0x01e00008a4587df3 */ /* 0x000fe20008000858 */
[----:B---3--:R-:W-:-:S04]  /*eee0*/  ISETP.NE.U32.AND P1, PT, R12, RZ, PT ;  /* 0x000000ff0c00720c */ /* 0x008fc80003f25070 */
[----:B------:R-:W-:-:S13]  /*eef0*/  ISETP.NE.AND.EX P1, PT, R13, RZ, PT, P1 ;  /* 0x000000ff0d00720c */ /* 0x000fda0003f25310 */
[----:B------:R-:W3:Y:S01]  /*ef00*/  @P1 LDC.64 R6, c[0x0][0x9c8] ;  /* 0x00027200ff061b82 */ /* 0x000ee20000000a00 */
[----:B------:R-:W-:-:S07]  /*ef10*/  @P1 SHF.R.S32.HI R11, RZ, 0x1f, R17 ;  /* 0x0000001fff0b1819 */ /* 0x000fce0000011411 */
[----:B------:R-:W4:Y:S01]  /*ef20*/  @P1 LDC.64 R14, c[0x0][0x9d0] ;  /* 0x00027400ff0e1b82 */ /* 0x000f220000000a00 */
[----:B------:R-:W-:Y:S01]  /*ef30*/  UIADD3 UR6, UR4, 0x2, URZ ;  /* 0x0000000204067890 */ /* 0x000fe2000fffe03f */
[----:B------:R-:W-:Y:S01]  /*ef40*/  UMOV UR11, 0x40000040 ;  /* 0x40000040000b7882 */ /* 0x000fe20000000000 */
[C---:B---3--:R-:W-:Y:S02]  /*ef50*/  @P1 IMAD R0, R6.reuse, UR38, RZ ;  /* 0x0000002606001c24 */ /* 0x048fe4000f8e02ff */
[----:B01----:R-:W-:-:S04]  /*ef60*/  @P1 IMAD.WIDE.U32 R2, R6, UR39, RZ ;  /* 0x0000002706021c25 */ /* 0x003fc8000f8e00ff */
[----:B------:R-:W-:Y:S02]  /*ef70*/  @P1 IMAD R7, R7, UR39, R0 ;  /* 0x0000002707071c24 */ /* 0x000fe4000f8e0200 */
[-C--:B----4-:R-:W-:Y:S02]  /*ef80*/  @P1 IMAD R0, R11, R14.reuse, RZ ;  /* 0x0000000e0b001224 */ /* 0x090fe400078e02ff */
[----:B------:R-:W-:Y:S01]  /*ef90*/  @P1 IMAD.IADD R3, R3, 0x1, R7 ;  /* 0x0000000103031824 */ /* 0x000fe200078e0207 */
[----:B------:R-:W-:Y:S01]  /*efa0*/  UMOV UR10, UR6 ;  /* 0x00000006000a7c82 */ /* 0x000fe20008000000 */
[C---:B------:R-:W-:Y:S02]  /*efb0*/  @P1 IMAD R7, R17.reuse, R15, R0 ;  /* 0x0000000f11071224 */ /* 0x040fe400078e0200 */
[----:B------:R-:W-:-:S04]  /*efc0*/  @P1 IMAD.WIDE.U32 R2, R17, R14, R2 ;  /* 0x0000000e11021225 */ /* 0x000fc800078e0002 */
[----:B------:R-:W-:Y:S01]  /*efd0*/  @P1 IMAD.IADD R0, R3, 0x1, R7 ;  /* 0x0000000103001824 */ /* 0x000fe200078e0207 */
[----:B------:R-:W-:Y:S01]  /*efe0*/  @P1 LEA R6, P2, R2, R12, 0x2 ;  /* 0x0000000c02061211 */ /* 0x000fe200078410ff */
[----:B------:R-:W-:-:S03]  /*eff0*/  IMAD.MOV.U32 R3, RZ, RZ, 0x3f800000 ;  /* 0x3f800000ff037424 */ /* 0x000fc600078e00ff */
[----:B------:R-:W-:-:S05]  /*f000*/  @P1 LEA.HI.X R7, R2, R13, R0, 0x2, P2 ;  /* 0x0000000d02071211 */ /* 0x000fca00010f1400 */
[----:B------:R0:W3:Y:S01]  /*f010*/  @P1 LDG.E R3, desc[UR42][R6.64] ;  /* 0x0000002a06031981 */ /* 0x0000e2000c1e1900 */
[----:B------:R-:W-:Y:S02]  /*f020*/  WARPGROUP.DEPBAR.LE gsb0, 0x0 ;  /* 0x00008000000079c5 */ /* 0x000fe40000010000 */
[----:B------:R-:W-:-:S06]  /*f030*/  WARPGROUP.ARRIVE ;  /* 0x00000000000079c5 */ /* 0x000fcc0000000000 */
[----:B------:R-:W-:Y:S01]  /*f040*/  QGMMA.64x128x32.F32.E4M3.E4M3 R88, R160, gdesc[UR8], R88, gsb0 ;  /* 0x01e00008a0587df3 */ /* 0x000fe20008000858 */
[----:B------:R-:W-:Y:S01]  /*f050*/  UIADD3 UR6, UR4, 0x4, URZ ;  /* 0x0000000404067890 */ /* 0x000fe2000fffe03f */
[----:B------:R-:W-:-:S06]  /*f060*/  UMOV UR11, 0x40000040 ;  /* 0x40000040000b7882 */ /* 0x000fcc0000000000 */
[----:B------:R-:W-:Y:S01]  /*f070*/  UMOV UR10, UR6 ;  /* 0x00000006000a7c82 */ /* 0x000fe20008000000 */
[----:B------:R-:W-:Y:S01]  /*f080*/  UIADD3 UR4, UR4, 0x6, URZ ;  /* 0x0000000604047890 */ /* 0x000fe2000fffe03f */
[----:B------:R-:W1:Y:S04]  /*f090*/  SHFL.BFLY PT, R0, R5, 0x2, 0x1f ;  /* 0x0c401f0005007f89 */ /* 0x000e6800000e0000 */
        /* <DEDUP_REMOVED lines=26> */
[----:B------:R-:W4:Y:S01]  /*f240*/  @P1 MUFU.RCP R8, R13 ;  /* 0x0000000d00081308 */ /* 0x000f220000001000 */
[C---:B------:R-:W-:Y:S01]  /*f250*/  @P2 FMUL.FTZ R5, R9.reuse, 0.69314718246459960938 ;  /* 0x3f31721809052820 */ /* 0x040fe20000410000 */
[----:B0-----:R-:W-:Y:S01]  /*f260*/  @P2 FMUL.FTZ R6, R6, 0.69314718246459960938 ;  /* 0x3f31721806062820 */ /* 0x001fe20000410000 */
[----:B------:R-:W-:Y:S01]  /*f270*/  @P3 FMUL.FTZ R16, R9, 0.69314718246459960938 ;  /* 0x3f31721809103820 */ /* 0x000fe20000410000 */
[----:B------:R-:W-:-:S02]  /*f280*/  IMAD.MOV.U32 R0, RZ, RZ, -0x800000 ;  /* 0xff800000ff007424 */ /* 0x000fc400078e00ff */
[----:B---3--:R-:W-:Y:S01]  /*f290*/  FMUL.FTZ R4, R4, R3 ;  /* 0x0000000304047220 */ /* 0x008fe20000410000 */
[----:B------:R-:W-:Y:S02]  /*f2a0*/  IMAD.MOV.U32 R2, RZ, RZ, -0x800000 ;  /* 0xff800000ff027424 */ /* 0x000fe400078e00ff */
[----:B-1----:R-:W-:Y:S01]  /*f2b0*/  @P3 FMUL.FTZ R7, R7, 0.69314718246459960938 ;  /* 0x3f31721807073820 */ /* 0x002fe20000410000 */
[----:B------:R-:W-:-:S03]  /*f2c0*/  @P2 FFMA.FTZ R0, R5, R10, R6 ;  /* 0x0000000a05002223 */ /* 0x000fc60000010006 */
[----:B------:R-:W-:Y:S01]  /*f2d0*/  @P3 FFMA.FTZ R2, R16, R20, R7 ;  /* 0x0000001410023223 */ /* 0x000fe20000010007 */
[----:B----4-:R-:W-:Y:S01]  /*f2e0*/  FMUL.FTZ R5, R8, R3 ;  /* 0x0000000308057220 */ /* 0x010fe20000410000 */
[----:B------:R-:W-:Y:S02]  /*f2f0*/  WARPGROUP.DEPBAR.LE gsb0, 0x0 ;  /* 0x00008000000079c5 */ /* 0x000fe40000010000 */
[----:B------:R-:W-:Y:S05]  /*f300*/  @!P0 BRA `(.L_x_1134) ;  /* 0x0000000000048947 */ /* 0x000fea0003800000 */
[----:B------:R-:W-:Y:S01]  /*f310*/  BPT.TRAP 0x1 ;  /* 0x000000040000795c */ /* 0x000fe20000300000 */
.L_x_1134:
        /* <DEDUP_REMOVED lines=68> */
.L_x_1056:
[----:B------:R-:W-:Y:S05]  /*f760*/  @P0 BRA `(.L_x_1135) ;  /* 0x0000002000540947 */ /* 0x000fea0003800000 */
[----:B------:R-:W0:Y:S01]  /*f770*/  S2R R9, SR_TID.X ;  /* 0x0000000000097919 */ /* 0x000e220000002100 */
[----:B------:R-:W-:Y:S01]  /*f780*/  ULDC.64 UR4, c[0x4][0x40] ;  /* 0x0100100000047ab9 */ /* 0x000fe20000000a00 */
[----:B------:R-:W1:Y:S01]  /*f790*/  LDC R82, c[0x0][0xbe8] ;  /* 0x0002fa00ff527b82 */ /* 0x000e620000000800 */
[----:B------:R-:W-:Y:S01]  /*f7a0*/  ULDC.64 UR6, c[0x0][0xb38] ;  /* 0x0002ce0000067ab9 */ /* 0x000fe20000000a00 */
[----:B------:R-:W3:Y:S01]  /*f7b0*/  S2R R73, SR_CTAID.X ;  /* 0x0000000000497919 */ /* 0x000ee20000002500 */
[----:B------:R-:W-:-:S05]  /*f7c0*/  ULDC.64 UR8, c[0x0][0xb28] ;  /* 0x0002ca0000087ab9 */ /* 0x000fca0000000a00 */
[----:B------:R-:W4:Y:S08]  /*f7d0*/  LDC.64 R86, c[0x0][0xbd8] ;  /* 0x0002f600ff567b82 */ /* 0x000f300000000a00 */
[----:B------:R-:W5:Y:S08]  /*f7e0*/  LDC R90, c[0x0][0xc50] ;  /* 0x00031400ff5a7b82 */ /* 0x000f700000000800 */
[----:B------:R-:W2:Y:S01]  /*f7f0*/  LDC.64 R88, c[0x0][0xb40] ;  /* 0x0002d000ff587b82 */ /* 0x000ea20000000a00 */
[----:B0-----:R-:W-:-:S05]  /*f800*/  IMAD.SHL.U32 R4, R9, 0x4, RZ ;  /* 0x0000000409047824 */ /* 0x001fca00078e00ff */
[----:B------:R-:W-:Y:S02]  /*f810*/  LOP3.LUT R4, R4, 0xc, RZ, 0xc0, !PT ;  /* 0x0000000c04047812 */ /* 0x000fe400078ec0ff */
[----:B------:R-:W-:Y:S02]  /*f820*/  BAR.SYNC.DEFER_BLOCKING 0x1, 0x100 ;  /* 0x0044000000007b1d */ /* 0x000fe40000010000 */
[----:B------:R-:W-:-:S05]  /*f830*/  IADD3 R4, P0, R4, UR4, RZ ;  /* 0x0000000404047c10 */ /* 0x000fca000ff1e0ff */
[----:B------:R-:W-:Y:S01]  /*f840*/  IMAD.X R5, RZ, RZ, UR5, P0 ;  /* 0x00000005ff057e24 */ /* 0x000fe200080e06ff */
[----:B------:R-:W-:-:S05]  /*f850*/  ULDC.64 UR4, c[0x0][0xbd0] ;  /* 0x0002f40000047ab9 */ /* 0x000fca0000000a00 */
[----:B------:R0:W4:Y:S01]  /*f860*/  LDG.E.CONSTANT R5, desc[UR42][R4.64] ;  /* 0x0000002a04057981 */ /* 0x000122000c1e9900 */
[C---:B------:R-:W-:Y:S01]  /*f870*/  LOP3.LUT P0, R7, R9.reuse, 0x3, RZ, 0xc0, !PT ;  /* 0x0000000309077812 */ /* 0x040fe2000780c0ff */
[----:B------:R-:W-:Y:S01]  /*f880*/  VIADD R9, R9, 0xffffff80 ;  /* 0xffffff8009097836 */ /* 0x000fe20000000000 */
[----:B-1----:R-:W-:Y:S01]  /*f890*/  ISETP.NE.AND P2, PT, R82, 0x1, PT ;  /* 0x000000015200780c */ /* 0x002fe20003f45270 */
[----:B------:R-:W-:Y:S01]  /*f8a0*/  IMAD.WIDE.U32 R32, R17, UR4, RZ ;  /* 0x0000000411207c25 */ /* 0x000fe2000f8e00ff */
[----:B------:R-:W-:Y:S01]  /*f8b0*/  ISETP.EQ.OR P0, PT, R7, 0x3, !P0 ;  /* 0x000000030700780c */ /* 0x000fe20004702670 */
[----:B------:R-:W-:Y:S02]  /*f8c0*/  BSSY B0, `(.L_x_1136) ;  /* 0x0000185000007945 */ /* 0x000fe40003800000 */
[----:B------:R-:W-:Y:S01]  /*f8d0*/  IMAD.WIDE.U32 R42, R17, UR6, RZ ;  /* 0x00000006112a7c25 */ /* 0x000fe2000f8e00ff */
[----:B------:R-:W-:Y:S02]  /*f8e0*/  SEL R76, R3, R8, P0 ;  /* 0x00000008034c7207 */ /* 0x000fe40000000000 */
[----:B0-----:R-:W-:-:S02]  /*f8f0*/  SHF.R.S32.HI R4, RZ, 0x1f, R9 ;  /* 0x0000001fff047819 */ /* 0x001fc40000011409 */
[----:B------:R-:W-:Y:S02]  /*f900*/  SEL R7, R8, R3, P0 ;  /* 0x0000000308077207 */ /* 0x000fe40000000000 */
[----:B------:R-:W-:Y:S01]  /*f910*/  LEA.HI R3, R4, R9, RZ, 0x7 ;  /* 0x0000000904037211 */ /* 0x000fe200078f38ff */
[----:B------:R-:W0:Y:S01]  /*f920*/  @P2 LDC R84, c[0x0][0xbec] ;  /* 0x0002fb00ff542b82 */ /* 0x000e220000000800 */
[----:B------:R-:W-:Y:S02]  /*f930*/  SEL R46, R6, R91, P0 ;  /* 0x0000005b062e7207 */ /* 0x000fe40000000000 */
[----:B------:R-:W-:Y:S02]  /*f940*/  SEL R79, R91, R6, P0 ;  /* 0x000000065b4f7207 */ /* 0x000fe40000000000 */
[----:B------:R-:W-:Y:S02]  /*f950*/  LOP3.LUT R6, R3, 0xffffff80, RZ, 0xc0, !PT ;  /* 0xffffff8003067812 */ /* 0x000fe400078ec0ff */
[----:B------:R-:W-:Y:S01]  /*f960*/  LEA.HI R8, R4, R9, RZ, 0x2 ;  /* 0x0000000904087211 */ /* 0x000fe200078f10ff */
[----:B------:R-:W1:Y:S01]  /*f970*/  @P2 LDC R83, c[0x0][0xbf0] ;  /* 0x0002fc00ff532b82 */ /* 0x000e620000000800 */
[----:B------:R-:W-:Y:S01]  /*f980*/  SEL R12, R94, R95, P0 ;  /* 0x0000005f5e0c7207 */ /* 0x000fe20000000000 */
[----:B------:R-:W-:Y:S01]  /*f990*/  IMAD.IADD R68, R9, 0x1, -R6 ;  /* 0x0000000109447824 */ /* 0x000fe200078e0a06 */
[----:B------:R-:W-:-:S02]  /*f9a0*/  SHF.R.S32.HI R6, RZ, 0x7, R3 ;  /* 0x00000007ff067819 */ /* 0x000fc40000011403 */
[----:B------:R-:W-:Y:S02]  /*f9b0*/  LOP3.LUT R8, R8, 0xfffffffc, RZ, 0xc0, !PT ;  /* 0xfffffffc08087812 */ /* 0x000fe400078ec0ff */
[----:B------:R-:W-:Y:S01]  /*f9c0*/  SHF.R.S32.HI R11, RZ, 0x1f, R68 ;  /* 0x0000001fff0b7819 */ /* 0x000fe20000011444 */
[----:B------:R-:W5:Y:S01]  /*f9d0*/  @P2 LDC R85, c[0x0][0xbf0] ;  /* 0x0002fc00ff552b82 */ /* 0x000f620000000800 */
[----:B------:R-:W-:Y:S01]  /*f9e0*/  LEA.HI R3, R3, R6, RZ, 0x1 ;  /* 0x0000000603037211 */ /* 0x000fe200078f08ff */
[----:B------:R-:W-:Y:S01]  /*f9f0*/  IMAD.IADD R27, R9, 0x1, -R8 ;  /* 0x00000001091b7824 */ /* 0x000fe200078e0a08 */
[----:B------:R-:W-:Y:S02]  /*fa00*/  LEA.HI R13, R11, R68, RZ, 0x2 ;  /* 0x000000440b0d7211 */ /* 0x000fe400078f10ff */
[----:B------:R-:W-:Y:S02]  /*fa10*/  LOP3.LUT R3, R3, 0x3fffffe, RZ, 0xc0, !PT ;  /* 0x03fffffe03037812 */ /* 0x000fe400078ec0ff */
[----:B------:R-:W-:-:S02]  /*fa20*/  SHF.R.S32.HI R4, RZ, 0x2, R13 ;  /* 0x00000002ff047819 */ /* 0x000fc4000001140d */
[----:B------:R-:W-:Y:S01]  /*fa30*/  SHF.R.S32.HI R25, RZ, 0x1f, R13 ;  /* 0x0000001fff197819 */ /* 0x000fe2000001140d */
[----:B------:R-:W-:Y:S01]  /*fa40*/  IMAD.IADD R3, R6, 0x1, -R3 ;  /* 0x0000000106037824 */ /* 0x000fe200078e0a03 */
[----:B------:R-:W-:Y:S02]  /*fa50*/  SHF.R.S32.HI R8, RZ, 0x1f, R17 ;  /* 0x0000001fff087819 */ /* 0x000fe40000011411 */
[----:B------:R-:W-:Y:S02]  /*fa60*/  LEA.HI R25, R25, R4, RZ, 0x3 ;  /* 0x0000000419197211 */ /* 0x000fe400078f18ff */
[----:B------:R-:W-:Y:S01]  /*fa70*/  LEA.HI R11, R11, R68, RZ, 0x5 ;  /* 0x000000440b0b7211 */ /* 0x000fe200078f28ff */
[----:B------:R-:W-:Y:S01]  /*fa80*/  IMAD R6, R8, UR4, RZ ;  /* 0x0000000408067c24 */ /* 0x000fe2000f8e02ff */
[----:B------:R-:W-:Y:S01]  /*fa90*/  LOP3.LUT R25, R25, 0xfffffff8, RZ, 0xc0, !PT ;  /* 0xfffffff819197812 */ /* 0x000fe200078ec0ff */
[----:B------:R-:W5:Y:S01]  /*faa0*/  S2UR UR4, SR_CTAID.Y ;  /* 0x00000000000479c3 */ /* 0x000f620000002600 */
[----:B------:R-:W-:Y:S01]  /*fab0*/  SHF.R.S32.HI R11, RZ, 0x5, R11 ;  /* 0x00000005ff0b7819 */ /* 0x000fe2000001140b */
[----:B------:R-:W-:Y:S01]  /*fac0*/  IMAD R9, R17, UR5, R6 ;  /* 0x0000000511097c24 */ /* 0x000fe2000f8e0206 */
[----:B------:R-:W-:Y:S01]  /*fad0*/  SEL R78, R92, R93, P0 ;  /* 0x0000005d5c4e7207 */ /* 0x000fe20000000000 */
[----:B------:R-:W-:Y:S01]  /*fae0*/  IMAD R6, R8, UR6, RZ ;  /* 0x0000000608067c24 */ /* 0x000fe2000f8e02ff */
[----:B------:R-:W-:Y:S01]  /*faf0*/  LEA.HI R8, R27, R27, RZ, 0x1 ;  /* 0x0000001b1b087211 */ /* 0x000fe200078f08ff */
[----:B------:R-:W-:Y:S01]  /*fb00*/  IMAD.IADD R4, R4, 0x1, -R25 ;  /* 0x0000000104047824 */ /* 0x000fe200078e0a19 */
[----:B------:R-:W-:Y:S01]  /*fb10*/  SEL R10, R102, R103, P0 ;  /* 0x00000067660a7207 */ /* 0x000fe20000000000 */
[----:B------:R-:W-:Y:S01]  /*fb20*/  IMAD.IADD R33, R33, 0x1, R9 ;  /* 0x0000000121217824 */ /* 0x000fe200078e0209 */
[----:B------:R-:W-:Y:S01]  /*fb30*/  LOP3.LUT R8, R8, 0x1ffffffe, RZ, 0xc0, !PT ;  /* 0x1ffffffe08087812 */ /* 0x000fe200078ec0ff */
[----:B------:R-:W-:Y:S01]  /*fb40*/  IMAD R4, R11, 0x10, R4 ;  /* 0x000000100b047824 */ /* 0x000fe200078e0204 */
[----:B------:R-:W-:Y:S01]  /*fb50*/  SEL R93, R93, R92, P0 ;  /* 0x0000005c5d5d7207 */ /* 0x000fe20000000000 */
[----:B------:R-:W-:Y:S01]  /*fb60*/  IMAD R11, R17, UR7, R6 ;  /* 0x00000007110b7c24 */ /* 0x000fe2000f8e0206 */
[----:B------:R-:W-:Y:S01]  /*fb70*/  SEL R6, R150, R151, P0 ;  /* 0x0000009796067207 */ /* 0x000fe20000000000 */
[----:B------:R-:W-:Y:S01]  /*fb80*/  IMAD R3, R3, 0x40, R4 ;  /* 0x0000004003037824 */ /* 0x000fe200078e0204 */
[----:B------:R-:W-:Y:S01]  /*fb90*/  SEL R151, R151, R150, P0 ;  /* 0x0000009697977207 */ /* 0x000fe20000000000 */
[----:B------:R-:W-:Y:S01]  /*fba0*/  IMAD.IADD R8, R27, 0x1, -R8 ;  /* 0x000000011b087824 */ /* 0x000fe200078e0a08 */
[----:B------:R-:W-:Y:S01]  /*fbb0*/  SEL R14, R96, R97, P0 ;  /* 0x00000061600e7207 */ /* 0x000fe20000000000 */
[--C-:B---3--:R-:W-:Y:S01]  /*fbc0*/  IMAD R70, R73, 0x80, R3.reuse ;  /* 0x0000008049467824 */ /* 0x108fe200078e0203 */
[----:B------:R-:W-:Y:S01]  /*fbd0*/  SEL R15, R97, R96, P0 ;  /* 0x00000060610f7207 */ /* 0x000fe20000000000 */
[----:B------:R-:W-:Y:S01]  /*fbe0*/  IMAD R4, R8, 0x8, R3 ;  /* 0x0000000808047824 */ /* 0x000fe200078e0203 */
[----:B------:R-:W-:Y:S01]  /*fbf0*/  SEL R74, R100, R101, P0 ;  /* 0x00000065644a7207 */ /* 0x000fe20000000000 */
[----:B------:R-:W3:Y:S01]  /*fc00*/  @P2 LDC R92, c[0x0][0xbec] ;  /* 0x0002fb00ff5c2b82 */ /* 0x000ee20000000800 */
[----:B------:R-:W-:Y:S01]  /*fc10*/  SEL R24, R112, R113, P0 ;  /* 0x0000007170187207 */ /* 0x000fe20000000000 */
[----:B------:R-:W-:Y:S01]  /*fc20*/  IMAD R73, R73, 0x80, R4 ;  /* 0x0000008049497824 */ /* 0x000fe200078e0204 */
[----:B------:R-:W-:Y:S01]  /*fc30*/  SEL R21, R113, R112, P0 ;  /* 0x0000007071157207 */ /* 0x000fe20000000000 */
[----:B------:R-:W-:Y:S01]  /*fc40*/  IMAD.IADD R43, R43, 0x1, R11 ;  /* 0x000000012b2b7824 */ /* 0x000fe200078e020b */
[----:B------:R-:W-:Y:S01]  /*fc50*/  SEL R16, R144, R145, P0 ;  /* 0x0000009190107207 */ /* 0x000fe20000000000 */
[----:B------:R-:W-:Y:S01]  /*fc60*/  ULDC.64 UR6, c[0x0][0xb48] ;  /* 0x0002d20000067ab9 */ /* 0x000fe20000000a00 */
[----:B------:R-:W-:Y:S01]  /*fc70*/  LOP3.LUT R13, R13, 0x7ffffffc, RZ, 0xc0, !PT ;  /* 0x7ffffffc0d0d7812 */ /* 0x000fe200078ec0ff */
[----:B--2---:R-:W-:Y:S01]  /*fc80*/  IMAD.WIDE.U32 R42, R88, UR39, R42 ;  /* 0x00000027582a7c25 */ /* 0x004fe2000f8e002a */
[----:B------:R-:W-:-:S02]  /*fc90*/  SEL R101, R101, R100, P0 ;  /* 0x0000006465657207 */ /* 0x000fc40000000000 */
[----:B------:R-:W-:Y:S02]  /*fca0*/  SEL R22, R104, R105, P0 ;  /* 0x0000006968167207 */ /* 0x000fe40000000000 */
[----:B------:R-:W-:Y:S02]  /*fcb0*/  SEL R23, R105, R104, P0 ;  /* 0x0000006869177207 */ /* 0x000fe40000000000 */
[----:B------:R-:W-:Y:S02]  /*fcc0*/  SEL R30, R120, R121, P0 ;  /* 0x00000079781e7207 */ /* 0x000fe40000000000 */
[----:B------:R-:W-:Y:S02]  /*fcd0*/  SEL R31, R121, R120, P0 ;  /* 0x00000078791f7207 */ /* 0x000fe40000000000 */
[----:B------:R-:W-:Y:S02]  /*fce0*/  SEL R72, R116, R117, P0 ;  /* 0x0000007574487207 */ /* 0x000fe40000000000 */
[----:B------:R-:W-:-:S02]  /*fcf0*/  SEL R26, R136, R137, P0 ;  /* 0x00000089881a7207 */ /* 0x000fc40000000000 */
[----:B------:R-:W-:Y:S01]  /*fd00*/  SEL R18, R108, R109, P0 ;  /* 0x0000006d6c127207 */ /* 0x000fe20000000000 */
[----:B---3--:R-:W-:Y:S01]  /*fd10*/  @P2 IMAD.HI.U32 R92, R73, R92, RZ ;  /* 0x0000005c495c2227 */ /* 0x008fe200078e00ff */
[----:B------:R-:W-:Y:S02]  /*fd20*/  SEL R19, R109, R108, P0 ;  /* 0x0000006c6d137207 */ /* 0x000fe40000000000 */
[----:B------:R-:W-:Y:S02]  /*fd30*/  SEL R117, R117, R116, P0 ;  /* 0x0000007475757207 */ /* 0x000fe40000000000 */
[----:B------:R-:W-:Y:S02]  /*fd40*/  SEL R66, R124, R125, P0 ;  /* 0x0000007d7c427207 */ /* 0x000fe40000000000 */
[----:B------:R-:W-:Y:S02]  /*fd50*/  SEL R58, R128, R129, P0 ;  /* 0x00000081803a7207 */ /* 0x000fe40000000000 */
[----:B------:R-:W-:-:S02]  /*fd60*/  SEL R125, R125, R124, P0 ;  /* 0x0000007c7d7d7207 */ /* 0x000fc40000000000 */
[----:B------:R-:W-:Y:S02]  /*fd70*/  SEL R62, R132, R133, P0 ;  /* 0x00000085843e7207 */ /* 0x000fe40000000000 */
[C---:B------:R-:W-:Y:S01]  /*fd80*/  LOP3.LUT P1, RZ, R68.reuse, 0x3, RZ, 0xc0, !PT ;  /* 0x0000000344ff7812 */ /* 0x040fe2000782c0ff */
[----:B------:R-:W-:Y:S01]  /*fd90*/  IMAD.IADD R68, R68, 0x1, -R13 ;  /* 0x0000000144447824 */ /* 0x000fe200078e0a0d */
        /* <DEDUP_REMOVED lines=33> */
[----:B------:R-:W-:Y:S01]  /*ffb0*/  SEL R103, R103, R102, P0 ;  /* 0x0000006667677207 */ /* 0x000fe20000000000 */
[----:B----4-:R2:W-:Y:S04]  /*ffc0*/  SHFL.IDX PT, R47, R12, R5, 0x1c1f ;  /* 0x001c1f050c2f7589 */ /* 0x0105e800000e0000 */
[----:B------:R-:W-:Y:S04]  /*ffd0*/  SHFL.IDX PT, R3, R6, R5, 0x1c1f ;  /* 0x001c1f0506037589 */ /* 0x000fe800000e0000 */
[----:B------:R-:W-:Y:S01]  /*ffe0*/  SHFL.IDX PT, R8, R76, R5, 0x1c1f ;  /* 0x001c1f054c087589 */ /* 0x000fe200000e0000 */
[----:B--2---:R-:W-:-:S03]  /*fff0*/  LOP3.LUT R12, R5, 0x2, RZ, 0x3c, !PT ;  /* 0x00000002050c7812 */ /* 0x004fc600078e3cff */
        /* <DEDUP_REMOVED lines=10> */
[----:B------:R-:W2:Y:S04]  /*100a0*/  SHFL.IDX PT, R16, R101, R12, 0x1c1f ;  /* 0x001c1f0c65107589 */ /* 0x000ea800000e0000 */
[----:B------:R-:W-:Y:S04]  /*100b0*/  SHFL.IDX PT, R21, R21, R12, 0x1c1f ;  /* 0x001c1f0c15157589 */ /* 0x000fe800000e0000 */
[----:B------:R-:W-:Y:S04]  /*100c0*/  SHFL.IDX PT, R22, R22, R5, 0x1c1f ;  /* 0x001c1f0516167589 */ /* 0x000fe800000e0000 */
[----:B------:R-:W-:Y:S04]  /*100d0*/  SHFL.IDX PT, R30, R30, R5, 0x1c1f ;  /* 0x001c1f051e1e7589 */ /* 0x000fe800000e0000 */
[----:B------:R-:W-:Y:S04]  /*100e0*/  SHFL.IDX PT, R67, R26, R5, 0x1c1f ;  /* 0x001c1f051a437589 */ /* 0x000fe800000e0000 */
[----:B------:R-:W-:Y:S04]  /*100f0*/  SHFL.IDX PT, R23, R23, R12, 0x1c1f ;  /* 0x001c1f0c17177589 */ /* 0x000fe800000e0000 */
[----:B------:R-:W-:Y:S01]  /*10100*/  SHFL.IDX PT, R31, R31, R12, 0x1c1f ;  /* 0x001c1f0c1f1f7589 */ /* 0x000fe200000e0000 */
[----:B--2---:R-:W-:-:S03]  /*10110*/  SEL R11, R13, R16, P0 ;  /* 0x000000100d0b7207 */ /* 0x004fc60000000000 */
        /* <DEDUP_REMOVED lines=8> */
[----:B------:R-:W3:Y:S04]  /*101a0*/  SHFL.IDX PT, R62, R133, R12, 0x1c1f ;  /* 0x001c1f0c853e7589 */ /* 0x000ee800000e0000 */
[----:B------:R-:W4:Y:S04]  /*101b0*/  SHFL.IDX PT, R66, R129, R12, 0x1c1f ;  /* 0x001c1f0c81427589 */ /* 0x000f2800000e0000 */
[----:B------:R-:W0:Y:S04]  /*101c0*/  SHFL.IDX PT, R74, R137, R12, 0x1c1f ;  /* 0x001c1f0c894a7589 */ /* 0x000e2800000e0000 */
[----:B------:R1:W-:Y:S04]  /*101d0*/  SHFL.IDX PT, R63, R28, R5, 0x1c1f ;  /* 0x001c1f051c3f7589 */ /* 0x0003e800000e0000 */
[----:B------:R-:W-:Y:S04]  /*101e0*/  SHFL.IDX PT, R48, R48, R5, 0x1c1f ;  /* 0x001c1f0530307589 */ /* 0x000fe800000e0000 */
[----:B------:R-:W-:Y:S01]  /*101f0*/  SHFL.IDX PT, R46, R46, R5, 0x1c1f ;  /* 0x001c1f052e2e7589 */ /* 0x000fe200000e0000 */
[----:B--2---:R-:W-:-:S02]  /*10200*/  SEL R29, R27, R58, P0 ;  /* 0x0000003a1b1d7207 */ /* 0x004fc40000000000 */
[----:B-1----:R-:W-:Y:S01]  /*10210*/  SEL R28, R30, R31, P0 ;  /* 0x0000001f1e1c7207 */ /* 0x002fe20000000000 */
[----:B------:R-:W-:Y:S01]  /*10220*/  SHFL.IDX PT, R52, R52, R5, 0x1c1f ;  /* 0x001c1f0534347589 */ /* 0x000fe200000e0000 */
[----:B------:R-:W-:Y:S02]  /*10230*/  SEL R30, R31, R30, P0 ;  /* 0x0000001e1f1e7207 */ /* 0x000fe40000000000 */
[----:B------:R-:W-:Y:S01]  /*10240*/  SEL R31, R58, R27, P0 ;  /* 0x0000001b3a1f7207 */ /* 0x000fe20000000000 */
[----:B------:R-:W-:Y:S01]  /*10250*/  SHFL.IDX PT, R64, R64, R5, 0x1c1f ;  /* 0x001c1f0540407589 */ /* 0x000fe200000e0000 */
[----:B---3--:R-:W-:-:S03]  /*10260*/  SEL R27, R62, R49, P0 ;  /* 0x000000313e1b7207 */ /* 0x008fc60000000000 */
        /* <DEDUP_REMOVED lines=8> */
[----:B------:R1:W-:Y:S04]  /*102f0*/  SHFL.IDX PT, R4, R20, R5, 0x1c1f ;  /* 0x001c1f0514047589 */ /* 0x0003e800000e0000 */
[----:B------:R2:W-:Y:S04]  /*10300*/  SHFL.IDX PT, R34, R34, R5, 0x1c1f ;  /* 0x001c1f0522227589 */ /* 0x0005e800000e0000 */
[----:B------:R-:W3:Y:S01]  /*10310*/  SHFL.IDX PT, R72, R141, R12, 0x1c1f ;  /* 0x001c1f0c8d487589 */ /* 0x000ee200000e0000 */
[----:B-1----:R-:W-:-:S03]  /*10320*/  SEL R20, R24, R21, P0 ;  /* 0x0000001518147207 */ /* 0x002fc60000000000 */
[----:B------:R-:W-:Y:S01]  /*10330*/  SHFL.IDX PT, R77, R77, R12, 0x1c1f ;  /* 0x001c1f0c4d4d7589 */ /* 0x000fe200000e0000 */
[----:B------:R-:W-:Y:S02]  /*10340*/  SEL R24, R21, R24, P0 ;  /* 0x0000001815187207 */ /* 0x000fe40000000000 */
[----:B--2---:R-:W-:Y:S01]  /*10350*/  SEL R5, R3, R6, P0 ;  /* 0x0000000603057207 */ /* 0x004fe20000000000 */
[----:B------:R-:W1:Y:S01]  /*10360*/  SHFL.IDX PT, R76, R145, R12, 0x1c1f ;  /* 0x001c1f0c914c7589 */ /* 0x000e6200000e0000 */
[----:B------:R-:W-:Y:S02]  /*10370*/  SEL R3, R6, R3, P0 ;  /* 0x0000000306037207 */ /* 0x000fe40000000000 */
[----:B------:R-:W-:Y:S01]  /*10380*/  SEL R6, R8, R7, P0 ;  /* 0x0000000708067207 */ /* 0x000fe20000000000 */
[----:B------:R-:W-:Y:S01]  /*10390*/  SHFL.IDX PT, R78, R95, R12, 0x1c1f ;  /* 0x001c1f0c5f4e7589 */ /* 0x000fe200000e0000 */
[----:B------:R-:W-:Y:S02]  /*103a0*/  SEL R8, R7, R8, P0 ;  /* 0x0000000807087207 */ /* 0x000fe40000000000 */
[----:B------:R-:W-:Y:S01]  /*103b0*/  SEL R7, R9, R10, P0 ;  /* 0x0000000a09077207 */ /* 0x000fe20000000000 */
[----:B------:R-:W2:Y:S01]  /*103c0*/  SHFL.IDX PT, R79, R79, R12, 0x1c1f ;  /* 0x001c1f0c4f4f7589 */ /* 0x000ea200000e0000 */
[----:B------:R-:W-:-:S02]  /*103d0*/  SEL R9, R10, R9, P0 ;  /* 0x000000090a097207 */ /* 0x000fc40000000000 */
[----:B------:R-:W-:Y:S01]  /*103e0*/  SEL R10, R14, R15, P0 ;  /* 0x0000000f0e0a7207 */ /* 0x000fe20000000000 */
[----:B------:R-:W-:Y:S01]  /*103f0*/  SHFL.IDX PT, R80, R103, R12, 0x1c1f ;  /* 0x001c1f0c67507589 */ /* 0x000fe200000e0000 */
[----:B------:R-:W-:Y:S02]  /*10400*/  SEL R14, R15, R14, P0 ;  /* 0x0000000e0f0e7207 */ /* 0x000fe40000000000 */
[----:B------:R-:W-:Y:S01]  /*10410*/  SEL R15, R16, R13, P0 ;  /* 0x0000000d100f7207 */ /* 0x000fe20000000000 */
[----:B------:R-:W2:Y:S01]  /*10420*/  SHFL.IDX PT, R81, R81, R12, 0x1c1f ;  /* 0x001c1f0c51517589 */ /* 0x000ea200000e0000 */
[----:B------:R-:W-:Y:S01]  /*10430*/  IMAD R16, R86, UR38, RZ ;  /* 0x0000002656107c24 */ /* 0x000fe2000f8e02ff */
[----:B------:R-:W-:Y:S02]  /*10440*/  SEL R21, R25, R26, P0 ;  /* 0x0000001a19157207 */ /* 0x000fe40000000000 */
[----:B------:R-:W-:Y:S01]  /*10450*/  SHFL.IDX PT, R65, R65, R12, 0x1c1f ;  /* 0x001c1f0c41417589 */ /* 0x000fe200000e0000 */
[----:B------:R-:W-:Y:S01]  /*10460*/  SEL R13, R18, R19, P0 ;  /* 0x00000013120d7207 */ /* 0x000fe20000000000 */
[----:B------:R-:W-:Y:S01]  /*10470*/  IMAD R75, R87, UR39, R16 ;  /* 0x00000027574b7c24 */ /* 0x000fe2000f8e0210 */
[----:B------:R-:W-:Y:S01]  /*10480*/  SEL R25, R26, R25, P0 ;  /* 0x000000191a197207 */ /* 0x000fe20000000000 */
[----:B------:R-:W-:Y:S01]  /*10490*/  SHFL.IDX PT, R69, R69, R12, 0x1c1f ;  /* 0x001c1f0c45457589 */ /* 0x000fe200000e0000 */
[----:B----4-:R-:W-:-:S02]  /*104a0*/  SEL R26, R66, R59, P0 ;  /* 0x0000003b421a7207 */ /* 0x010fc40000000000 */
[----:B0-----:R-:W-:Y:S01]  /*104b0*/  SEL R16, R67, R74, P0 ;  /* 0x0000004a43107207 */ /* 0x001fe20000000000 */
        /* <DEDUP_REMOVED lines=8> */
[----:B------:R0:W-:Y:S02]  /*10540*/  SHFL.IDX PT, R37, R37, R12, 0x1c1f ;  /* 0x001c1f0c25257589 */ /* 0x0001e400000e0000 */
[----:B0-----:R-:W-:-:S02]  /*10550*/  SEL R12, R22, R23, P0 ;  /* 0x00000017160c7207 */ /* 0x001fc40000000000 */
[----:B------:R-:W-:Y:S02]  /*10560*/  SEL R22, R23, R22, P0 ;  /* 0x0000001617167207 */ /* 0x000fe40000000000 */
[----:B------:R-:W-:Y:S02]  /*10570*/  SEL R23, R19, R18, P0 ;  /* 0x0000001213177207 */ /* 0x000fe40000000000 */
[----:B------:R-:W-:Y:S01]  /*10580*/  SEL R18, R59, R66, P0 ;  /* 0x000000423b127207 */ /* 0x000fe20000000000 */
[----:B------:R-:W-:Y:S01]  /*10590*/  IMAD.WIDE.U32 R58, R86, UR39, R32 ;  /* 0x00000027563a7c25 */ /* 0x000fe2000f8e0020 */
[----:B------:R-:W-:Y:S02]  /*105a0*/  SEL R19, R49, R62, P0 ;  /* 0x0000003e31137207 */ /* 0x000fe40000000000 */
[----:B------:R-:W-:Y:S01]  /*105b0*/  SEL R32, R74, R67, P0 ;  /* 0x000000434a207207 */ /* 0x000fe20000000000 */
[----:B------:R-:W-:Y:S01]  /*105c0*/  @P2 IMAD.HI.U32 R62, R73, R84, RZ ;  /* 0x00000054493e2227 */ /* 0x000fe200078e00ff */
[----:B---3--:R-:W-:-:S03]  /*105d0*/  SEL R33, R72, R63, P0 ;  /* 0x0000003f48217207 */ /* 0x008fc60000000000 */
[----:B------:R-:W-:Y:S01]  /*105e0*/  IMAD.MOV R67, RZ, RZ, -R17 ;  /* 0x000000ffff437224 */ /* 0x000fe200078e0a11 */
[----:B------:R-:W-:Y:S01]  /*105f0*/  SEL R17, R63, R72, P0 ;  /* 0x000000483f117207 */ /* 0x000fe20000000000 */
[----:B------:R-:W-:Y:S01]  /*10600*/  IMAD.MOV.U32 R49, RZ, RZ, R73 ;  /* 0x000000ffff317224 */ /* 0x000fe200078e0049 */
[----:B------:R-:W-:Y:S01]  /*10610*/  @P2 SHF.R.U32.HI R49, RZ, R83, R62 ;  /* 0x00000053ff312219 */ /* 0x000fe2000001163e */
[----:B-----5:R-:W-:Y:S01]  /*10620*/  IMAD R83, R90, R67, UR4 ;  /* 0x000000045a537e24 */ /* 0x020fe2000f8e0243 */
[----:B------:R-:W-:Y:S01]  /*10630*/  ULDC.64 UR4, c[0x0][0xbe0] ;  /* 0x0002f80000047ab9 */ /* 0x000fe20000000a00 */
[----:B------:R-:W-:Y:S02]  /*10640*/  IMAD R66, R88, UR38, RZ ;  /* 0x0000002658427c24 */ /* 0x000fe4000f8e02ff */
[----:B------:R-:W-:Y:S01]  /*10650*/  IMAD.IADD R59, R59, 0x1, R75 ;  /* 0x000000013b3b7824 */ /* 0x000fe200078e024b */
[----:B------:R-:W-:Y:S01]  /*10660*/  SHF.R.S32.HI R72, RZ, 0x1f, R83 ;  /* 0x0000001fff487819 */ /* 0x000fe20000011453 */
[----:B------:R-:W-:-:S02]  /*10670*/  IMAD R63, R89, UR39, R66 ;  /* 0x00000027593f7c24 */ /* 0x000fc4000f8e0242 */
[----:B------:R-:W-:Y:S02]  /*10680*/  IMAD.MOV.U32 R62, RZ, RZ, R42 ;  /* 0x000000ffff3e7224 */ /* 0x000fe400078e002a */
[----:B------:R-:W-:Y:S02]  /*10690*/  IMAD.IADD R63, R43, 0x1, R63 ;  /* 0x000000012b3f7824 */ /* 0x000fe400078e023f */
[----:B------:R-:W-:Y:S02]  /*106a0*/  IMAD R43, R72, UR4, RZ ;  /* 0x00000004482b7c24 */ /* 0x000fe4000f8e02ff */
[----:B------:R-:W-:Y:S01]  /*106b0*/  IMAD.MOV.U32 R67, RZ, RZ, R73 ;  /* 0x000000ffff437224 */ /* 0x000fe200078e0049 */
[----:B------:R-:W-:Y:S01]  /*106c0*/  @P2 SHF.R.U32.HI R67, RZ, R85, R92 ;  /* 0x00000055ff432219 */ /* 0x000fe2000001165c */
[C---:B------:R-:W-:Y:S02]  /*106d0*/  IMAD R66, R83.reuse, UR5, R43 ;  /* 0x0000000553427c24 */ /* 0x040fe4000f8e022b */
[----:B------:R-:W-:Y:S01]  /*106e0*/  IMAD.WIDE.U32 R42, R83, UR4, R58 ;  /* 0x00000004532a7c25 */ /* 0x000fe2000f8e003a */
[----:B------:R-:W-:-:S03]  /*106f0*/  ULDC.64 UR4, c[0x0][0xb30] ;  /* 0x0002cc0000047ab9 */ /* 0x000fc60000000a00 */
[----:B------:R-:W-:Y:S01]  /*10700*/  IMAD R72, R72, UR6, RZ ;  /* 0x0000000648487c24 */ /* 0x000fe2000f8e02ff */
[----:B------:R-:W-:Y:S01]  /*10710*/  IADD3 R42, P2, R49, R42, RZ ;  /* 0x0000002a312a7210 */ /* 0x000fe20007f5e0ff */
[----:B------:R-:W-:Y:S01]  /*10720*/  IMAD.WIDE.U32 R58, R83, UR6, R62 ;  /* 0x00000006533a7c25 */ /* 0x000fe2000f8e003e */
[----:B------:R-:W-:Y:S02]  /*10730*/  SHF.R.S32.HI R63, RZ, 0x1f, R49 ;  /* 0x0000001fff3f7819 */ /* 0x000fe40000011431 */
[----:B------:R-:W-:Y:S01]  /*10740*/  SHF.R.S32.HI R62, RZ, 0x1f, R67 ;  /* 0x0000001fff3e7819 */ /* 0x000fe20000011443 */
[----:B------:R-:W-:Y:S01]  /*10750*/  IMAD.MOV R49, RZ, RZ, -R49 ;  /* 0x000000ffff317224 */ /* 0x000fe200078e0a31 */
[----:B------:R-:W-:Y:S01]  /*10760*/  IADD3.X R43, R63, R43, R66, P2, !PT ;  /* 0x0000002b3f2b7210 */ /* 0x000fe200017fe442 */
[----:B------:R-:W-:Y:S01]  /*10770*/  IMAD R75, R83, UR7, R72 ;  /* 0x00000007534b7c24 */ /* 0x000fe2000f8e0248 */
[----:B------:R-:W-:Y:S01]  /*10780*/  ULDC.64 UR6, c[0x0][0xbc8] ;  /* 0x0002f20000067ab9 */ /* 0x000fe20000000a00 */
[----:B------:R-:W-:-:S02]  /*10790*/  IMAD.MOV R72, RZ, RZ, -R67 ;  /* 0x000000ffff487224 */ /* 0x000fc400078e0a43 */
[----:B------:R-:W-:Y:S02]  /*107a0*/  IMAD R62, R62, UR4, RZ ;  /* 0x000000043e3e7c24 */ /* 0x000fe4000f8e02ff */
[C-C-:B------:R-:W-:Y:S02]  /*107b0*/  IMAD R49, R82.reuse, R49, R73.reuse ;  /* 0x0000003152317224 */ /* 0x140fe400078e0249 */
[----:B------:R-:W-:Y:S02]  /*107c0*/  IMAD R63, R82, R72, R73 ;  /* 0x00000048523f7224 */ /* 0x000fe400078e0249 */
[----:B------:R-:W-:Y:S01]  /*107d0*/  IMAD R73, R67, UR5, R62 ;  /* 0x0000000543497c24 */ /* 0x000fe2000f8e023e */
[----:B------:R-:W-:Y:S01]  /*107e0*/  SHF.R.S32.HI R62, RZ, 0x1f, R49 ;  /* 0x0000001fff3e7819 */ /* 0x000fe20000011431 */
[----:B------:R-:W-:Y:S01]  /*107f0*/  IMAD.IADD R59, R59, 0x1, R75 ;  /* 0x000000013b3b7824 */ /* 0x000fe200078e024b */
[----:B------:R-:W-:Y:S01]  /*10800*/  SHF.R.S32.HI R66, RZ, 0x1f, R63 ;  /* 0x0000001fff427819 */ /* 0x000fe2000001143f */
[----:B------:R-:W0:Y:S01]  /*10810*/  S2UR UR5, SR_CgaCtaId ;  /* 0x00000000000579c3 */ /* 0x000e220000008800 */
[----:B------:R-:W-:-:S04]  /*10820*/  IMAD.WIDE.U32 R42, R49, UR6, R42 ;  /* 0x00000006312a7c25 */ /* 0x000fc8000f8e002a */
[----:B------:R-:W-:Y:S01]  /*10830*/  IMAD.WIDE.U32 R58, R67, UR4, R58 ;  /* 0x00000004433a7c25 */ /* 0x000fe2000f8e003a */
[----:B------:R-:W-:-:S03]  /*10840*/  UMOV UR4, 0x400 ;  /* 0x0000040000047882 */ /* 0x000fc60000000000 */
[----:B------:R-:W-:Y:S02]  /*10850*/  IMAD R62, R62, UR6, RZ ;  /* 0x000000063e3e7c24 */ /* 0x000fe4000f8e02ff */
[----:B------:R-:W-:Y:S02]  /*10860*/  IMAD R66, R66, UR8, RZ ;  /* 0x0000000842427c24 */ /* 0x000fe4000f8e02ff */
[----:B------:R-:W-:Y:S02]  /*10870*/  IMAD.IADD R59, R59, 0x1, R73 ;  /* 0x000000013b3b7824 */ /* 0x000fe400078e0249 */
[----:B------:R-:W-:Y:S01]  /*10880*/  IMAD R73, R49, UR7, R62 ;  /* 0x0000000731497c24 */ /* 0x000fe2000f8e023e */
[----:B------:R-:W-:Y:S01]  /*10890*/  ULDC.64 UR6, c[0x0][0xba8] ;  /* 0x0002ea0000067ab9 */ /* 0x000fe20000000a00 */
[C---:B------:R-:W-:Y:S01]  /*108a0*/  IMAD R75, R63.reuse, UR9, R66 ;  /* 0x000000093f4b7c24 */ /* 0x040fe2000f8e0242 */
[----:B-1----:R-:W-:Y:S01]  /*108b0*/  SEL R62, R76, R71, P0 ;  /* 0x000000474c3e7207 */ /* 0x002fe20000000000 */
[----:B------:R-:W-:Y:S01]  /*108c0*/  IMAD.WIDE.U32 R66, R63, UR8, R58 ;  /* 0x000000083f427c25 */ /* 0x000fe2000f8e003a */
[----:B------:R-:W-:Y:S01]  /*108d0*/  SEL R58, R71, R76, P0 ;  /* 0x0000004c473a7207 */ /* 0x000fe20000000000 */
[----:B------:R-:W-:Y:S01]  /*108e0*/  ULDC.64 UR8, c[0x0][0xb00] ;  /* 0x0002c00000087ab9 */ /* 0x000fe20000000a00 */
[C---:B------:R-:W-:Y:S01]  /*108f0*/  LEA R71, P2, R42.reuse, UR6, 0x2 ;  /* 0x000000062a477c11 */ /* 0x040fe2000f8410ff */
[----:B------:R-:W-:Y:S01]  /*10900*/  IMAD.IADD R49, R43, 0x1, R73 ;  /* 0x000000012b317824 */ /* 0x000fe200078e0249 */
[----:B------:R-:W-:Y:S01]  /*10910*/  ULDC UR6, c[0x0][0xa88] ;  /* 0x0002a20000067ab9 */ /* 0x000fe20000000800 */
[----:B------:R-:W-:Y:S01]  /*10920*/  IMAD.IADD R43, R67, 0x1, R75 ;  /* 0x00000001432b7824 */ /* 0x000fe200078e024b */
[----:B0-----:R-:W-:Y:S01]  /*10930*/  ULEA UR4, UR5, UR4, 0x18 ;  /* 0x0000000405047291 */ /* 0x001fe2000f8ec03f */
[----:B------:R-:W-:Y:S01]  /*10940*/  SHFL.IDX PT, R72, R71, RZ, 0x1c1f ;  /* 0x001c1fff47487589 */ /* 0x000fe200000e0000 */
[----:B------:R-:W-:Y:S01]  /*10950*/  LEA.HI.X R49, R42, UR7, R49, 0x2, P2 ;  /* 0x000000072a317c11 */ /* 0x000fe200090f1431 */
[----:B------:R-:W-:Y:S01]  /*10960*/  IMAD R83, R82, UR6, RZ ;  /* 0x0000000652537c24 */ /* 0x000fe2000f8e02ff */
[----:B------:R-:W-:Y:S01]  /*10970*/  UIADD3 UR4, UR4, 0x22820, URZ ;  /* 0x0002282004047890 */ /* 0x000fe2000fffe03f */
[----:B------:R0:W-:Y:S01]  /*10980*/  SHFL.IDX PT, R74, R71, 0x1, 0x1c1f ;  /* 0x003c1f00474a7f89 */ /* 0x0001e200000e0000 */
[----:B------:R-:W-:Y:S01]  /*10990*/  VIADD R82, R70, 0x8 ;  /* 0x0000000846527836 */ /* 0x000fe20000000000 */
[----:B------:R-:W-:Y:S01]  /*109a0*/  LEA R84, P3, R66, UR8, 0x2 ;  /* 0x0000000842547c11 */ /* 0x000fe2000f8610ff */
[----:B------:R-:W-:Y:S01]  /*109b0*/  UPRMT UR4, URZ, 0x654, UR4 ;  /* 0x000006543f047896 */ /* 0x000fe20008000004 */
[----:B------:R-:W1:Y:S01]  /*109c0*/  SHFL.IDX PT, R73, R49, RZ, 0x1c1f ;  /* 0x001c1fff31497589 */ /* 0x000e6200000e0000 */
[----:B------:R-:W-:-:S02]  /*109d0*/  ISETP.GE.OR P2, PT, R70, R83, P1 ;  /* 0x000000534600720c */ /* 0x000fc40000f46670 */
[-C--:B------:R-:W-:Y:S01]  /*109e0*/  ISETP.GE.OR P1, PT, R82, R83.reuse, P1 ;  /* 0x000000535200720c */ /* 0x080fe20000f26670 */
[----:B------:R3:W4:Y:S01]  /*109f0*/  SHFL.IDX PT, R75, R49, 0x1, 0x1c1f ;  /* 0x003c1f00314b7f89 */ /* 0x00072200000e0000 */
[----:B------:R-:W-:Y:S01]  /*10a00*/  LEA.HI.X R85, R66, UR9, R43, 0x2, P3 ;  /* 0x0000000942557c11 */ /* 0x000fe200098f142b */
[----:B0-----:R-:W-:Y:S01]  /*10a10*/  IMAD.SHL.U32 R71, R68, 0x2, RZ ;  /* 0x0000000244477824 */ /* 0x001fe200078e00ff */
[----:B------:R-:W-:Y:S01]  /*10a20*/  ISETP.GE.AND P3, PT, R70, R83, PT ;  /* 0x000000534600720c */ /* 0x000fe20003f66270 */
[----:B------:R-:W-:Y:S01]  /*10a30*/  SYNCS.ARRIVE.TRANS64.RED.A1T0 RZ, [UR4], RZ ;  /* 0x000000ffffff79a7 */ /* 0x000fe20008100404 */
[----:B------:R0:W0:Y:S01]  /*10a40*/  SHFL.IDX PT, R66, R84, RZ, 0x1c1f ;  /* 0x001c1fff54427589 */ /* 0x00002200000e0000 */
[----:B------:R-:W-:Y:S02]  /*10a50*/  SEL R59, R48, R77, P0 ;  /* 0x0000004d303b7207 */ /* 0x000fe40000000000 */
[----:B------:R-:W-:Y:S01]  /*10a60*/  SEL R63, R77, R48, P0 ;  /* 0x000000304d3f7207 */ /* 0x000fe20000000000 */
[----:B------:R0:W0:Y:S01]  /*10a70*/  SHFL.IDX PT, R67, R85, RZ, 0x1c1f ;  /* 0x001c1fff55437589 */ /* 0x00002200000e0000 */
[----:B--2---:R-:W-:-:S02]  /*10a80*/  SEL R42, R46, R79, P0 ;  /* 0x0000004f2e2a7207 */ /* 0x004fc40000000000 */
[----:B------:R-:W-:Y:S02]  /*10a90*/  SEL R43, R47, R78, P0 ;  /* 0x0000004e2f2b7207 */ /* 0x000fe40000000000 */
[----:B------:R-:W-:Y:S02]  /*10aa0*/  SEL R48, R52, R81, P0 ;  /* 0x0000005134307207 */ /* 0x000fe40000000000 */
[----:B---3--:R-:W-:Y:S02]  /*10ab0*/  SEL R49, R53, R80, P0 ;  /* 0x0000005035317207 */ /* 0x008fe40000000000 */
[----:B------:R-:W-:Y:S01]  /*10ac0*/  SEL R46, R79, R46, P0 ;  /* 0x0000002e4f2e7207 */ /* 0x000fe20000000000 */
[----:B-1----:R1:W-:Y:S01]  /*10ad0*/  @!P2 ST.E desc[UR42][R72.64], R0 ;  /* 0x000000004800a985 */ /* 0x0023e2000c10192a */
[----:B------:R-:W-:Y:S02]  /*10ae0*/  SEL R47, R78, R47, P0 ;  /* 0x0000002f4e2f7207 */ /* 0x000fe40000000000 */
[----:B------:R-:W-:Y:S01]  /*10af0*/  SEL R52, R81, R52, P0 ;  /* 0x0000003451347207 */ /* 0x000fe20000000000 */
[----:B----4-:R1:W-:Y:S01]  /*10b00*/  @!P1 ST.E desc[UR42][R74.64], R2 ;  /* 0x000000024a009985 */ /* 0x0103e2000c10192a */
[----:B------:R-:W-:Y:S01]  /*10b10*/  SEL R53, R80, R53, P0 ;  /* 0x0000003550357207 */ /* 0x000fe20000000000 */
[----:B------:R-:W-:Y:S06]  /*10b20*/  @P3 BRA `(.L_x_1137) ;  /* 0x0000000400783947 */ /* 0x000fec0003800000 */
[C---:B-1----:R-:W-:Y:S01]  /*10b30*/  VIADD R0, R71.reuse, 0x8 ;  /* 0x0000000847007836 */ /* 0x042fe20000000000 */
[----:B------:R-:W-:Y:S01]  /*10b40*/  ULDC UR4, c[0x0][0xac8] ;  /* 0x0002b20000047ab9 */ /* 0x000fe20000000800 */
[C---:B------:R-:W-:Y:S01]  /*10b50*/  VIADD R68, R71.reuse, 0x10 ;  /* 0x0000001047447836 */ /* 0x040fe20000000000 */
[C---:B------:R-:W-:Y:S01]  /*10b60*/  ISETP.GE.AND P2, PT, R71.reuse, UR4, PT ;  /* 0x0000000447007c0c */ /* 0x040fe2000bf46270 */
[C---:B------:R-:W-:Y:S01]  /*10b70*/  VIADD R70, R71.reuse, 0x18 ;  /* 0x0000001847467836 */ /* 0x040fe20000000000 */
[----:B------:R-:W-:Y:S01]  /*10b80*/  ISETP.GE.AND P3, PT, R0, UR4, PT ;  /* 0x0000000400007c0c */ /* 0x000fe2000bf66270 */
[C---:B------:R-:W-:Y:S01]  /*10b90*/  VIADD R78, R71.reuse, 0x20 ;  /* 0x00000020474e7836 */ /* 0x040fe20000000000 */
[----:B------:R-:W-:Y:S01]  /*10ba0*/  ISETP.GE.AND P4, PT, R68, UR4, PT ;  /* 0x0000000444007c0c */ /* 0x000fe2000bf86270 */
[----:B------:R-:W-:Y:S01]  /*10bb0*/  VIADD R79, R71, 0x38 ;  /* 0x00000038474f7836 */ /* 0x000fe20000000000 */
[----:B------:R-:W-:-:S04]  /*10bc0*/  ISETP.GE.AND P1, PT, R70, UR4, PT ;  /* 0x0000000446007c0c */ /* 0x000fc8000bf26270 */
[----:B------:R-:W-:-:S03]  /*10bd0*/  ISETP.GE.AND P5, PT, R79, UR4, PT ;  /* 0x000000044f007c0c */ /* 0x000fc6000bfa6270 */
[C-C-:B0-----:R-:W-:Y:S02]  /*10be0*/  @!P2 IMAD.WIDE R72, R71.reuse, 0x4, R66.reuse ;  /* 0x000000044748a825 */ /* 0x141fe400078e0242 */
[----:B------:R-:W-:Y:S02]  /*10bf0*/  @!P3 LEA.HI R0, R0, R0, RZ, 0x1 ;  /* 0x000000000000b211 */ /* 0x000fe400078f08ff */
[----:B------:R-:W-:Y:S01]  /*10c00*/  @!P4 LEA.HI R68, R68, R68, RZ, 0x1 ;  /* 0x000000444444c211 */ /* 0x000fe200078f08ff */
[----:B------:R0:W-:Y:S01]  /*10c10*/  @!P2 ST.E.64 desc[UR42][R72.64], R6 ;  /* 0x000000064800a985 */ /* 0x0001e2000c101b2a */
[----:B------:R-:W-:Y:S01]  /*10c20*/  @!P3 LOP3.LUT R75, R0, 0xfffffffe, RZ, 0xc0, !PT ;  /* 0xfffffffe004bb812 */ /* 0x000fe200078ec0ff */
[----:B------:R-:W-:Y:S01]  /*10c30*/  VIADD R0, R71, 0x28 ;  /* 0x0000002847007836 */ /* 0x000fe20000000000 */
[----:B------:R-:W-:Y:S02]  /*10c40*/  @!P1 LEA.HI R70, R70, R70, RZ, 0x1 ;  /* 0x0000004646469211 */ /* 0x000fe400078f08ff */
[----:B------:R-:W-:Y:S01]  /*10c50*/  @!P4 LOP3.LUT R77, R68, 0xfffffffe, RZ, 0xc0, !PT ;  /* 0xfffffffe444dc812 */ /* 0x000fe200078ec0ff */
[----:B------:R-:W-:Y:S01]  /*10c60*/  @!P3 IMAD.WIDE R74, R75, 0x4, R66 ;  /* 0x000000044b4ab825 */ /* 0x000fe200078e0242 */
[----:B------:R-:W-:-:S02]  /*10c70*/  ISETP.GE.AND P2, PT, R78, UR4, PT ;  /* 0x000000044e007c0c */ /* 0x000fc4000bf46270 */
[----:B------:R-:W-:Y:S01]  /*10c80*/  @!P5 LEA.HI R79, R79, R79, RZ, 0x1 ;  /* 0x0000004f4f4fd211 */ /* 0x000fe200078f08ff */
[----:B------:R-:W-:Y:S01]  /*10c90*/  VIADD R68, R71, 0x30 ;  /* 0x0000003047447836 */ /* 0x000fe20000000000 */
[----:B------:R1:W-:Y:S01]  /*10ca0*/  @!P3 ST.E.64 desc[UR42][R74.64], R8 ;  /* 0x000000084a00b985 */ /* 0x0003e2000c101b2a */
[--C-:B------:R-:W-:Y:S01]  /*10cb0*/  @!P4 IMAD.WIDE R76, R77, 0x4, R66.reuse ;  /* 0x000000044d4cc825 */ /* 0x100fe200078e0242 */
[----:B------:R-:W-:Y:S02]  /*10cc0*/  ISETP.GE.AND P3, PT, R0, UR4, PT ;  /* 0x0000000400007c0c */ /* 0x000fe4000bf66270 */
[----:B0-----:R-:W-:Y:S01]  /*10cd0*/  @!P1 LOP3.LUT R7, R70, 0xfffffffe, RZ, 0xc0, !PT ;  /* 0xfffffffe46079812 */ /* 0x001fe200078ec0ff */
[C---:B------:R-:W-:Y:S01]  /*10ce0*/  VIADD R72, R71.reuse, 0x40 ;  /* 0x0000004047487836 */ /* 0x040fe20000000000 */
[----:B------:R-:W-:Y:S01]  /*10cf0*/  ISETP.GE.AND P6, PT, R68, UR4, PT ;  /* 0x0000000444007c0c */ /* 0x000fe2000bfc6270 */
[----:B------:R-:W-:Y:S01]  /*10d00*/  VIADD R70, R71, 0x48 ;  /* 0x0000004847467836 */ /* 0x000fe20000000000 */
[----:B------:R0:W-:Y:S01]  /*10d10*/  @!P4 ST.E.64 desc[UR42][R76.64], R10 ;  /* 0x0000000a4c00c985 */ /* 0x0001e2000c101b2a */
[----:B------:R-:W-:Y:S01]  /*10d20*/  @!P1 IMAD.WIDE R6, R7, 0x4, R66 ;  /* 0x0000000407069825 */ /* 0x000fe200078e0242 */
[----:B------:R-:W-:-:S02]  /*10d30*/  ISETP.GE.AND P4, PT, R72, UR4, PT ;  /* 0x0000000448007c0c */ /* 0x000fc4000bf86270 */
[----:B------:R-:W-:Y:S02]  /*10d40*/  @!P2 LEA.HI R78, R78, R78, RZ, 0x1 ;  /* 0x0000004e4e4ea211 */ /* 0x000fe400078f08ff */
[----:B------:R2:W-:Y:S01]  /*10d50*/  @!P1 ST.E.64 desc[UR42][R6.64], R14 ;  /* 0x0000000e06009985 */ /* 0x0005e2000c101b2a */
[----:B------:R-:W-:Y:S02]  /*10d60*/  ISETP.GE.AND P1, PT, R70, UR4, PT ;  /* 0x0000000446007c0c */ /* 0x000fe4000bf26270 */
[----:B-1----:R-:W-:Y:S02]  /*10d70*/  @!P2 LOP3.LUT R9, R78, 0xfffffffe, RZ, 0xc0, !PT ;  /* 0xfffffffe4e09a812 */ /* 0x002fe400078ec0ff */
[----:B------:R-:W-:Y:S02]  /*10d80*/  @!P6 LEA.HI R68, R68, R68, RZ, 0x1 ;  /* 0x000000444444e211 */ /* 0x000fe400078f08ff */
[----:B------:R-:W-:Y:S01]  /*10d90*/  @!P3 LEA.HI R0, R0, R0, RZ, 0x1 ;  /* 0x000000000000b211 */ /* 0x000fe200078f08ff */
[----:B------:R-:W-:Y:S01]  /*10da0*/  @!P2 IMAD.WIDE R8, R9, 0x4, R66 ;  /* 0x000000040908a825 */ /* 0x000fe200078e0242 */
[----:B------:R-:W-:-:S02]  /*10db0*/  @!P6 LOP3.LUT R73, R68, 0xfffffffe, RZ, 0xc0, !PT ;  /* 0xfffffffe4449e812 */ /* 0x000fc400078ec0ff */
[----:B0-----:R-:W-:Y:S01]  /*10dc0*/  @!P3 LOP3.LUT R11, R0, 0xfffffffe, RZ, 0xc0, !PT ;  /* 0xfffffffe000bb812 */ /* 0x001fe200078ec0ff */
        /* <DEDUP_REMOVED lines=13> */
[----:B------:R-:W-:Y:S02]  /*10ea0*/  @!P5 ST.E.64 desc[UR42][R14.64], R24 ;  /* 0x000000180e00d985 */ /* 0x000fe4000c101b2a */
[----:B------:R-:W-:-:S02]  /*10eb0*/  VIADD R12, R71, 0x58 ;  /* 0x00000058470c7836 */ /* 0x000fc40000000000 */
[----:B------:R0:W-:Y:S01]  /*10ec0*/  @!P4 ST.E.64 desc[UR42][R8.64], R28 ;  /* 0x0000001c0800c985 */ /* 0x0001e2000c101b2a */
[----:B-1----:R-:W-:Y:S02]  /*10ed0*/  @!P1 IMAD.WIDE R10, R13, 0x4, R66 ;  /* 0x000000040d0a9825 */ /* 0x002fe400078e0242 */
[----:B------:R-:W-:Y:S02]  /*10ee0*/  ISETP.GE.AND P2, PT, R12, UR4, PT ;  /* 0x000000040c007c0c */ /* 0x000fe4000bf46270 */
[C---:B------:R-:W-:Y:S01]  /*10ef0*/  VIADD R13, R71.reuse, 0x60 ;  /* 0x00000060470d7836 */ /* 0x040fe20000000000 */
[----:B------:R1:W-:Y:S01]  /*10f00*/  @!P1 ST.E.64 desc[UR42][R10.64], R30 ;  /* 0x0000001e0a009985 */ /* 0x0003e2000c101b2a */
[C---:B------:R-:W-:Y:S01]  /*10f10*/  VIADD R22, R71.reuse, 0x68 ;  /* 0x0000006847167836 */ /* 0x040fe20000000000 */
[----:B------:R-:W-:Y:S01]  /*10f20*/  ISETP.GE.AND P1, PT, R0, UR4, PT ;  /* 0x0000000400007c0c */ /* 0x000fe2000bf26270 */
[----:B--2---:R-:W-:Y:S01]  /*10f30*/  VIADD R7, R71, 0x78 ;  /* 0x0000007847077836 */ /* 0x004fe20000000000 */
[----:B------:R-:W-:Y:S01]  /*10f40*/  ISETP.GE.AND P3, PT, R13, UR4, PT ;  /* 0x000000040d007c0c */ /* 0x000fe2000bf66270 */
[----:B------:R-:W-:Y:S01]  /*10f50*/  VIADD R6, R71, 0x70 ;  /* 0x0000007047067836 */ /* 0x000fe20000000000 */
[----:B------:R-:W-:-:S02]  /*10f60*/  ISETP.GE.AND P4, PT, R22, UR4, PT ;  /* 0x0000000416007c0c */ /* 0x000fc4000bf86270 */
[----:B------:R-:W-:Y:S02]  /*10f70*/  ISETP.GE.AND P6, PT, R7, UR4, PT ;  /* 0x0000000407007c0c */ /* 0x000fe4000bfc6270 */
[----:B------:R-:W-:Y:S02]  /*10f80*/  ISETP.GE.AND P5, PT, R6, UR4, PT ;  /* 0x0000000406007c0c */ /* 0x000fe4000bfa6270 */
[----:B------:R-:W-:-:S03]  /*10f90*/  @!P2 LEA.HI R12, R12, R12, RZ, 0x1 ;  /* 0x0000000c0c0ca211 */ /* 0x000fc600078f08ff */
[----:B------:R-:W-:Y:S02]  /*10fa0*/  @!P1 LEA.HI R0, R0, R0, RZ, 0x1 ;  /* 0x0000000000009211 */ /* 0x000fe400078f08ff */
[----:B------:R-:W-:Y:S02]  /*10fb0*/  @!P3 LEA.HI R13, R13, R13, RZ, 0x1 ;  /* 0x0000000d0d0db211 */ /* 0x000fe400078f08ff */
[----:B------:R-:W-:Y:S02]  /*10fc0*/  @!P4 LEA.HI R22, R22, R22, RZ, 0x1 ;  /* 0x000000161616c211 */ /* 0x000fe400078f08ff */
[----:B0-----:R-:W-:Y:S02]  /*10fd0*/  @!P6 LEA.HI R8, R7, R7, RZ, 0x1 ;  /* 0x000000070708e211 */ /* 0x001fe400078f08ff */
[----:B------:R-:W-:Y:S02]  /*10fe0*/  @!P5 LEA.HI R6, R6, R6, RZ, 0x1 ;  /* 0x000000060606d211 */ /* 0x000fe400078f08ff */
[----:B------:R-:W-:-:S02]  /*10ff0*/  @!P1 LOP3.LUT R7, R0, 0xfffffffe, RZ, 0xc0, !PT ;  /* 0xfffffffe00079812 */ /* 0x000fc400078ec0ff */
[----:B------:R-:W-:Y:S02]  /*11000*/  @!P2 LOP3.LUT R9, R12, 0xfffffffe, RZ, 0xc0, !PT ;  /* 0xfffffffe0c09a812 */ /* 0x000fe400078ec0ff */
[----:B-1----:R-:W-:Y:S02]  /*11010*/  @!P3 LOP3.LUT R11, R13, 0xfffffffe, RZ, 0xc0, !PT ;  /* 0xfffffffe0d0bb812 */ /* 0x002fe400078ec0ff */
[----:B------:R-:W-:Y:S02]  /*11020*/  @!P4 LOP3.LUT R13, R22, 0xfffffffe, RZ, 0xc0, !PT ;  /* 0xfffffffe160dc812 */ /* 0x000fe400078ec0ff */
        /* <DEDUP_REMOVED lines=14> */
.L_x_1137:
[----:B------:R-:W-:Y:S05]  /*11110*/  BSYNC B0 ;  /* 0x0000000000007941 */ /* 0x000fea0003800000 */
.L_x_1136:
[----:B------:R-:W-:Y:S01]  /*11120*/  ISETP.GE.AND P1, PT, R82, R83, PT ;  /* 0x000000535200720c */ /* 0x000fe20003f26270 */
[----:B--2---:R2:W3:Y:S01]  /*11130*/  SHFL.IDX PT, R27, R85, 0x1, 0x1c1f ;  /* 0x003c1f00551b7f89 */ /* 0x0044e200000e0000 */
[----:B------:R-:W-:Y:S02]  /*11140*/  SEL R14, R64, R69, P0 ;  /* 0x00000045400e7207 */ /* 0x000fe40000000000 */
[----:B------:R-:W-:Y:S01]  /*11150*/  SEL R15, R60, R65, P0 ;  /* 0x000000413c0f7207 */ /* 0x000fe20000000000 */
[----:B------:R2:W4:Y:S01]  /*11160*/  SHFL.IDX PT, R26, R84, 0x1, 0x1c1f ;  /* 0x003c1f00541a7f89 */ /* 0x00052200000e0000 */
        /* <DEDUP_REMOVED lines=19> */
[----:B-1----:R-:W-:Y:S01]  /*112a0*/  SEL R2, R37, R34, P0 ;  /* 0x0000002225027207 */ /* 0x002fe20000000000 */
[----:B--234-:R-:W-:Y:S06]  /*112b0*/  @P1 BRA `(.L_x_1048) ;  /* 0x0000005000041947 */ /* 0x01cfec0003800000 */
[C---:B------:R-:W-:Y:S01]  /*112c0*/  VIADD R0, R71.reuse, 0x8 ;  /* 0x0000000847007836 */ /* 0x040fe20000000000 */
        /* <DEDUP_REMOVED lines=9> */
[C---:B------:R-:W-:Y:S01]  /*11360*/  VIADD R29, R71.reuse, 0x30 ;  /* 0x00000030471d7836 */ /* 0x040fe20000000000 */
[----:B------:R-:W-:Y:S01]  /*11370*/  ISETP.GE.AND P3, PT, R12, UR4, PT ;  /* 0x000000040c007c0c */ /* 0x000fe2000bf66270 */
[----:B------:R-:W-:Y:S01]  /*11380*/  VIADD R30, R71, 0x38 ;  /* 0x00000038471e7836 */ /* 0x000fe20000000000 */
        /* <DEDUP_REMOVED lines=10> */
[----:B------:R-:W-:Y:S01]  /*11430*/  @!P2 LOP3.LUT R13, R0, 0xfffffffe, RZ, 0xc0, !PT ;  /* 0xfffffffe000da812 */ /* 0x000fe200078ec0ff */
[----:B------:R-:W-:Y:S01]  /*11440*/  VIADD R0, R71, 0x40 ;  /* 0x0000004047007836 */ /* 0x000fe20000000000 */
[----:B------:R2:W-:Y:S01]  /*11450*/  @!P4 ST.E.64 desc[UR42][R8.64], R46 ;  /* 0x0000002e0800c985 */ /* 0x0005e2000c101b2a */
[----:B------:R-:W-:Y:S02]  /*11460*/  ISETP.GE.AND P4, PT, R29, UR4, PT ;  /* 0x000000041d007c0c */ /* 0x000fe4000bf86270 */
[----:B------:R-:W-:Y:S01]  /*11470*/  @!P3 LEA.HI R12, R12, R12, RZ, 0x1 ;  /* 0x0000000c0c0cb211 */ /* 0x000fe200078f08ff */
[--C-:B-1----:R-:W-:Y:S01]  /*11480*/  @!P1 IMAD.WIDE R6, R11, 0x4, R26.reuse ;  /* 0x000000040b069825 */ /* 0x102fe200078e021a */
[----:B------:R-:W-:Y:S02]  /*11490*/  @!P5 LEA.HI R28, R28, R28, RZ, 0x1 ;  /* 0x0000001c1c1cd211 */ /* 0x000fe400078f08ff */
[----:B------:R-:W-:Y:S02]  /*114a0*/  @!P3 LOP3.LUT R11, R12, 0xfffffffe, RZ, 0xc0, !PT ;  /* 0xfffffffe0c0bb812 */ /* 0x000fe400078ec0ff */
[----:B------:R-:W-:Y:S01]  /*114b0*/  @!P0 LEA.HI R30, R30, R30, RZ, 0x1 ;  /* 0x0000001e1e1e8211 */ /* 0x000fe200078f08ff */
[----:B------:R1:W-:Y:S01]  /*114c0*/  @!P1 ST.E.64 desc[UR42][R6.64], R48 ;  /* 0x0000003006009985 */ /* 0x0003e2000c101b2a */
[----:B------:R-:W-:Y:S01]  /*114d0*/  ISETP.GE.AND P1, PT, R0, UR4, PT ;  /* 0x0000000400007c0c */ /* 0x000fe2000bf26270 */
[----:B------:R-:W-:Y:S01]  /*114e0*/  @!P3 IMAD.WIDE R10, R11, 0x4, R26 ;  /* 0x000000040b0ab825 */ /* 0x000fe200078e021a */
[----:B------:R-:W-:-:S02]  /*114f0*/  @!P0 LOP3.LUT R31, R30, 0xfffffffe, RZ, 0xc0, !PT ;  /* 0xfffffffe1e1f8812 */ /* 0x000fc400078ec0ff */
[----:B------:R-:W-:Y:S01]  /*11500*/  @!P4 LEA.HI R29, R29, R29, RZ, 0x1 ;  /* 0x0000001d1d1dc211 */ /* 0x000fe200078f08ff */
[--C-:B--2---:R-:W-:Y:S01]  /*11510*/  @!P2 IMAD.WIDE R8, R13, 0x4, R26.reuse ;  /* 0x000000040d08a825 */ /* 0x104fe200078e021a */
[----:B------:R-:W-:Y:S02]  /*11520*/  @!P5 LOP3.LUT R13, R28, 0xfffffffe, RZ, 0xc0, !PT ;  /* 0xfffffffe1c0dd812 */ /* 0x000fe400078ec0ff */
[----:B------:R-:W-:Y:S01]  /*11530*/  @!P4 LOP3.LUT R29, R29, 0xfffffffe, RZ, 0xc0, !PT ;  /* 0xfffffffe1d1dc812 */ /* 0x000fe200078ec0ff */
[----:B------:R-:W-:Y:S01]  /*11540*/  VIADD R28, R71, 0x48 ;  /* 0x00000048471c7836 */ /* 0x000fe20000000000 */
[----:B------:R2:W-:Y:S01]  /*11550*/  @!P2 ST.E.64 desc[UR42][R8.64], R52 ;  /* 0x000000340800a985 */ /* 0x0005e2000c101b2a */
[--C-:B------:R-:W-:Y:S02]  /*11560*/  @!P5 IMAD.WIDE R12, R13, 0x4, R26.reuse ;  /* 0x000000040d0cd825 */ /* 0x100fe400078e021a */
[----:B------:R-:W-:Y:S01]  /*11570*/  @!P1 LEA.HI R0, R0, R0, RZ, 0x1 ;  /* 0x0000000000009211 */ /* 0x000fe200078f08ff */
[----:B------:R3:W-:Y:S01]  /*11580*/  @!P3 ST.E.64 desc[UR42][R10.64], R14 ;  /* 0x0000000e0a00b985 */ /* 0x0007e2000c101b2a */
[----:B-1----:R-:W-:Y:S01]  /*11590*/  @!P4 IMAD.WIDE R6, R29, 0x4, R26 ;  /* 0x000000041d06c825 */ /* 0x002fe200078e021a */
[----:B------:R-:W-:-:S02]  /*115a0*/  ISETP.GE.AND P2, PT, R28, UR4, PT ;  /* 0x000000041c007c0c */ /* 0x000fc4000bf46270 */
[----:B------:R1:W-:Y:S04]  /*115b0*/  @!P5 ST.E.64 desc[UR42][R12.64], R64 ;  /* 0x000000400c00d985 */ /* 0x0003e8000c101b2a */
[----:B------:R-:W-:Y:S01]  /*115c0*/  @!P4 ST.E.64 desc[UR42][R6.64], R16 ;  /* 0x000000100600c985 */ /* 0x000fe2000c101b2a */
[----:B--2---:R-:W-:-:S04]  /*115d0*/  @!P0 IMAD.WIDE R8, R31, 0x4, R26 ;  /* 0x000000041f088825 */ /* 0x004fc800078e021a */
[C---:B---3--:R-:W-:Y:S01]  /*115e0*/  VIADD R10, R71.reuse, 0x50 ;  /* 0x00000050470a7836 */ /* 0x048fe20000000000 */
[----:B------:R2:W-:Y:S01]  /*115f0*/  @!P0 ST.E.64 desc[UR42][R8.64], R56 ;  /* 0x0000003808008985 */ /* 0x0005e2000c101b2a */
[C---:B------:R-:W-:Y:S01]  /*11600*/  VIADD R14, R71.reuse, 0x68 ;  /* 0x00000068470e7836 */ /* 0x040fe20000000000 */
[----:B------:R-:W-:Y:S01]  /*11610*/  @!P2 LEA.HI R28, R28, R28, RZ, 0x1 ;  /* 0x0000001c1c1ca211 */ /* 0x000fe200078f08ff */
[C---:B-1----:R-:W-:Y:S01]  /*11620*/  VIADD R12, R71.reuse, 0x58 ;  /* 0x00000058470c7836 */ /* 0x042fe20000000000 */
[----:B------:R-:W-:Y:S01]  /*11630*/  ISETP.GE.AND P3, PT, R10, UR4, PT ;  /* 0x000000040a007c0c */ /* 0x000fe2000bf66270 */
[C---:B------:R-:W-:Y:S01]  /*11640*/  VIADD R13, R71.reuse, 0x60 ;  /* 0x00000060470d7836 */ /* 0x040fe20000000000 */
[----:B------:R-:W-:Y:S01]  /*11650*/  ISETP.GE.AND P5, PT, R14, UR4, PT ;  /* 0x000000040e007c0c */ /* 0x000fe2000bfa6270 */
[C---:B------:R-:W-:Y:S01]  /*11660*/  VIADD R15, R71.reuse, 0x70 ;  /* 0x00000070470f7836 */ /* 0x040fe20000000000 */
[----:B------:R-:W-:Y:S01]  /*11670*/  ISETP.GE.AND P0, PT, R12, UR4, PT ;  /* 0x000000040c007c0c */ /* 0x000fe2000bf06270 */
[----:B------:R-:W-:Y:S01]  /*11680*/  VIADD R71, R71, 0x78 ;  /* 0x0000007847477836 */ /* 0x000fe20000000000 */
[----:B------:R-:W-:-:S02]  /*11690*/  ISETP.GE.AND P4, PT, R13, UR4, PT ;  /* 0x000000040d007c0c */ /* 0x000fc4000bf86270 */
[----:B------:R-:W-:Y:S02]  /*116a0*/  ISETP.GE.AND P6, PT, R15, UR4, PT ;  /* 0x000000040f007c0c */ /* 0x000fe4000bfc6270 */
[----:B------:R-:W-:Y:S02]  /*116b0*/  @!P1 LOP3.LUT R11, R0, 0xfffffffe, RZ, 0xc0, !PT ;  /* 0xfffffffe000b9812 */ /* 0x000fe400078ec0ff */
[----:B--2---:R-:W-:Y:S02]  /*116c0*/  @!P2 LOP3.LUT R9, R28, 0xfffffffe, RZ, 0xc0, !PT ;  /* 0xfffffffe1c09a812 */ /* 0x004fe400078ec0ff */
[----:B------:R-:W-:Y:S01]  /*116d0*/  @!P3 LEA.HI R10, R10, R10, RZ, 0x1 ;  /* 0x0000000a0a0ab211 */ /* 0x000fe200078f08ff */
[--C-:B------:R-:W-:Y:S01]  /*116e0*/  @!P1 IMAD.WIDE R6, R11, 0x4, R26.reuse ;  /* 0x000000040b069825 */ /* 0x100fe200078e021a */
[----:B------:R-:W-:Y:S02]  /*116f0*/  @!P5 LEA.HI R14, R14, R14, RZ, 0x1 ;  /* 0x0000000e0e0ed211 */ /* 0x000fe400078f08ff */
[----:B------:R-:W-:Y:S01]  /*11700*/  @!P0 LEA.HI R12, R12, R12, RZ, 0x1 ;  /* 0x0000000c0c0c8211 */ /* 0x000fe200078f08ff */
[----:B------:R-:W-:Y:S01]  /*11710*/  @!P2 IMAD.WIDE R8, R9, 0x4, R26 ;  /* 0x000000040908a825 */ /* 0x000fe200078e021a */
[----:B------:R-:W-:Y:S01]  /*11720*/  @!P4 LEA.HI R0, R13, R13, RZ, 0x1 ;  /* 0x0000000d0d00c211 */ /* 0x000fe200078f08ff */
[----:B------:R1:W-:Y:S01]  /*11730*/  @!P1 ST.E.64 desc[UR42][R6.64], R18 ;  /* 0x0000001206009985 */ /* 0x0003e2000c101b2a */
[----:B------:R-:W-:-:S02]  /*11740*/  @!P3 LOP3.LUT R11, R10, 0xfffffffe, RZ, 0xc0, !PT ;  /* 0xfffffffe0a0bb812 */ /* 0x000fc400078ec0ff */
[----:B------:R-:W-:Y:S01]  /*11750*/  @!P6 LEA.HI R16, R15, R15, RZ, 0x1 ;  /* 0x0000000f0f10e211 */ /* 0x000fe200078f08ff */
[----:B------:R2:W-:Y:S01]  /*11760*/  @!P2 ST.E.64 desc[UR42][R8.64], R50 ;  /* 0x000000320800a985 */ /* 0x0005e2000c101b2a */
[----:B------:R-:W-:Y:S01]  /*11770*/  @!P0 LOP3.LUT R13, R12, 0xfffffffe, RZ, 0xc0, !PT ;  /* 0xfffffffe0c0d8812 */ /* 0x000fe200078ec0ff */
[--C-:B------:R-:W-:Y:S01]  /*11780*/  @!P3 IMAD.WIDE R10, R11, 0x4, R26.reuse ;  /* 0x000000040b0ab825 */ /* 0x100fe200078e021a */
[----:B------:R-:W-:Y:S02]  /*11790*/  @!P4 LOP3.LUT R15, R0, 0xfffffffe, RZ, 0xc0, !PT ;  /* 0xfffffffe000fc812 */ /* 0x000fe400078ec0ff */
[----:B------:R-:W-:Y:S01]  /*117a0*/  @!P5 LOP3.LUT R17, R14, 0xfffffffe, RZ, 0xc0, !PT ;  /* 0xfffffffe0e11d812 */ /* 0x000fe200078ec0ff */
[--C-:B------:R-:W-:Y:S01]  /*117b0*/  @!P0 IMAD.WIDE R12, R13, 0x4, R26.reuse ;  /* 0x000000040d0c8825 */ /* 0x100fe200078e021a */
[----:B------:R3:W-:Y:S01]  /*117c0*/  @!P3 ST.E.64 desc[UR42][R10.64], R20 ;  /* 0x000000140a00b985 */ /* 0x0007e2000c101b2a */
[----:B-1----:R-:W-:Y:S02]  /*117d0*/  @!P6 LOP3.LUT R19, R16, 0xfffffffe, RZ, 0xc0, !PT ;  /* 0xfffffffe1013e812 */ /* 0x002fe400078ec0ff */
[----:B------:R-:W-:Y:S01]  /*117e0*/  @!P4 IMAD.WIDE R6, R15, 0x4, R26 ;  /* 0x000000040f06c825 */ /* 0x000fe200078e021a */
[----:B------:R3:W-:Y:S01]  /*117f0*/  @!P0 ST.E.64 desc[UR42][R12.64], R40 ;  /* 0x000000280c008985 */ /* 0x0007e2000c101b2a */
[----:B------:R-:W-:-:S02]  /*11800*/  ISETP.GE.AND P0, PT, R71, UR4, PT ;  /* 0x0000000447007c0c */ /* 0x000fc4000bf06270 */
[--C-:B--2---:R-:W-:Y:S01]  /*11810*/  @!P5 IMAD.WIDE R8, R17, 0x4, R26.reuse ;  /* 0x000000041108d825 */ /* 0x104fe200078e021a */
[----:B------:R3:W-:Y:S03]  /*11820*/  @!P4 ST.E.64 desc[UR42][R6.64], R22 ;  /* 0x000000160600c985 */ /* 0x0007e6000c101b2a */
[----:B------:R-:W-:Y:S01]  /*11830*/  @!P6 IMAD.WIDE R14, R19, 0x4, R26 ;  /* 0x00000004130ee825 */ /* 0x000fe200078e021a */
[----:B------:R3:W-:Y:S04]  /*11840*/  @!P5 ST.E.64 desc[UR42][R8.64], R24 ;  /* 0x000000180800d985 */ /* 0x0007e8000c101b2a */
[----:B------:R3:W-:Y:S02]  /*11850*/  @!P6 ST.E.64 desc[UR42][R14.64], R4 ;  /* 0x000000040e00e985 */ /* 0x0007e4000c101b2a */
[----:B------:R-:W-:Y:S05]  /*11860*/  @P0 BRA `(.L_x_1048) ;  /* 0x0000004800980947 */ /* 0x000fea0003800000 */
[----:B------:R-:W-:-:S04]  /*11870*/  LEA.HI R71, R71, R71, RZ, 0x1 ;  /* 0x0000004747477211 */ /* 0x000fc800078f08ff */
[----:B---3--:R-:W-:-:S05]  /*11880*/  LOP3.LUT R5, R71, 0xfffffffe, RZ, 0xc0, !PT ;  /* 0xfffffffe47057812 */ /* 0x008fca00078ec0ff */
[----:B------:R-:W-:-:S05]  /*11890*/  IMAD.WIDE R4, R5, 0x4, R26 ;  /* 0x0000000405047825 */ /* 0x000fca00078e021a */
[----:B------:R1:W-:Y:S01]  /*118a0*/  ST.E.64 desc[UR42][R4.64], R2 ;  /* 0x0000000204007985 */ /* 0x0003e2000c101b2a */
[----:B------:R-:W-:Y:S05]  /*118b0*/  BRA `(.L_x_1048) ;  /* 0x0000004800847947 */ /* 0x000fea0003800000 */
.L_x_1135:
        /* <DEDUP_REMOVED lines=14> */
[----:B------:R-:W-:Y:S01]  /*119a0*/  SHF.R.S32.HI R4, RZ, 0x1f, R17 ;  /* 0x0000001fff047819 */ /* 0x000fe20000011411 */
[----:B------:R-:W-:Y:S02]  /*119b0*/  ULDC.64 UR4, c[0x0][0xbd0] ;  /* 0x0002f40000047ab9 */ /* 0x000fe40000000a00 */
[----:B------:R-:W-:-:S04]  /*119c0*/  IMAD.WIDE.U32 R2, R17, UR4, RZ ;  /* 0x0000000411027c25 */ /* 0x000fc8000f8e00ff */
[----:B------:R-:W1:Y:S01]  /*119d0*/  S2UR UR6, SR_CTAID.Y ;  /* 0x00000000000679c3 */ /* 0x000e620000002600 */
[----:B------:R-:W-:-:S04]  /*119e0*/  IMAD R4, R4, UR4, RZ ;  /* 0x0000000404047c24 */ /* 0x000fc8000f8e02ff */
[----:B------:R-:W-:Y:S01]  /*119f0*/  IMAD R5, R17, UR5, R4 ;  /* 0x0000000511057c24 */ /* 0x000fe2000f8e0204 */
[----:B------:R-:W-:Y:S01]  /*11a00*/  ULDC.64 UR4, c[0x0][0xbe0] ;  /* 0x0002f80000047ab9 */ /* 0x000fe20000000a00 */
[----:B------:R-:W-:Y:S01]  /*11a10*/  IMAD.MOV R17, RZ, RZ, -R17 ;  /* 0x000000ffff117224 */ /* 0x000fe200078e0a11 */
[----:B------:R-:W3:Y:S01]  /*11a20*/  @P0 LDC R7, c[0x0][0xbec] ;  /* 0x0002fb00ff070b82 */ /* 0x000ee20000000800 */
[----:B------:R-:W-:Y:S02]  /*11a30*/  IMAD.IADD R3, R3, 0x1, R5 ;  /* 0x0000000103037824 */ /* 0x000fe400078e0205 */
[----:B------:R-:W-:-:S05]  /*11a40*/  IMAD.MOV.U32 R5, RZ, RZ, R0 ;  /* 0x000000ffff057224 */ /* 0x000fca00078e0000 */
[----:B------:R-:W1:Y:S01]  /*11a50*/  LDC R8, c[0x0][0xc50] ;  /* 0x00031400ff087b82 */ /* 0x000e620000000800 */
[C---:B0-----:R-:W-:Y:S02]  /*11a60*/  IMAD R12, R10.reuse, UR38, RZ ;  /* 0x000000260a0c7c24 */ /* 0x041fe4000f8e02ff */
[----:B------:R-:W-:-:S04]  /*11a70*/  IMAD.WIDE.U32 R2, R10, UR39, R2 ;  /* 0x000000270a027c25 */ /* 0x000fc8000f8e0002 */
[----:B------:R-:W-:Y:S01]  /*11a80*/  IMAD R11, R11, UR39, R12 ;  /* 0x000000270b0b7c24 */ /* 0x000fe2000f8e020c */
[----:B------:R-:W0:Y:S03]  /*11a90*/  @P0 LDC R9, c[0x0][0xbf0] ;  /* 0x0002fc00ff090b82 */ /* 0x000e260000000800 */
[----:B------:R-:W-:Y:S02]  /*11aa0*/  IMAD.IADD R3, R11, 0x1, R3 ;  /* 0x000000010b037824 */ /* 0x000fe400078e0203 */
[----:B---3--:R-:W-:-:S04]  /*11ab0*/  @P0 IMAD.HI.U32 R4, R0, R7, RZ ;  /* 0x0000000700040227 */ /* 0x008fc800078e00ff */
[----:B-1----:R-:W-:-:S04]  /*11ac0*/  IMAD R17, R8, R17, UR6 ;  /* 0x0000000608117e24 */ /* 0x002fc8000f8e0211 */
[----:B------:R-:W-:Y:S01]  /*11ad0*/  IMAD.WIDE.U32 R2, R17, UR4, R2 ;  /* 0x0000000411027c25 */ /* 0x000fe2000f8e0002 */
[----:B0-----:R-:W-:Y:S02]  /*11ae0*/  @P0 SHF.R.U32.HI R5, RZ, R9, R4 ;  /* 0x00000009ff050219 */ /* 0x001fe40000011604 */
[----:B------:R-:W-:Y:S02]  /*11af0*/  SHF.R.S32.HI R4, RZ, 0x1f, R17 ;  /* 0x0000001fff047819 */ /* 0x000fe40000011411 */
[--C-:B------:R-:W-:Y:S01]  /*11b00*/  SHF.R.S32.HI R9, RZ, 0x1f, R5.reuse ;  /* 0x0000001fff097819 */ /* 0x100fe20000011405 */
[----:B------:R-:W-:Y:S01]  /*11b10*/  IMAD.MOV R7, RZ, RZ, -R5 ;  /* 0x000000ffff077224 */ /* 0x000fe200078e0a05 */
[----:B------:R-:W-:Y:S01]  /*11b20*/  IADD3 R2, P0, R5, R2, RZ ;  /* 0x0000000205027210 */ /* 0x000fe20007f1e0ff */
[----:B------:R-:W-:Y:S02]  /*11b30*/  IMAD R4, R4, UR4, RZ ;  /* 0x0000000404047c24 */ /* 0x000fe4000f8e02ff */
[----:B------:R-:W-:-:S02]  /*11b40*/  IMAD R7, R6, R7, R0 ;  /* 0x0000000706077224 */ /* 0x000fc400078e0200 */
[----:B------:R-:W-:Y:S01]  /*11b50*/  IMAD R4, R17, UR5, R4 ;  /* 0x0000000511047c24 */ /* 0x000fe2000f8e0204 */
[----:B------:R-:W-:Y:S02]  /*11b60*/  ULDC.64 UR4, c[0x0][0xbc8] ;  /* 0x0002f20000047ab9 */ /* 0x000fe40000000a00 */
[----:B------:R-:W-:Y:S02]  /*11b70*/  SHF.R.S32.HI R0, RZ, 0x1f, R7 ;  /* 0x0000001fff007819 */ /* 0x000fe40000011407 */
[----:B------:R-:W-:-:S03]  /*11b80*/  IADD3.X R3, R9, R3, R4, P0, !PT ;  /* 0x0000000309037210 */ /* 0x000fc600007fe404 */
[----:B------:R-:W-:Y:S02]  /*11b90*/  IMAD R0, R0, UR4, RZ ;  /* 0x0000000400007c24 */ /* 0x000fe4000f8e02ff */
[----:B------:R-:W-:-:S04]  /*11ba0*/  IMAD.WIDE.U32 R2, R7, UR4, R2 ;  /* 0x0000000407027c25 */ /* 0x000fc8000f8e0002 */
[----:B------:R-:W-:Y:S01]  /*11bb0*/  IMAD R5, R7, UR5, R0 ;  /* 0x0000000507057c24 */ /* 0x000fe2000f8e0200 */
[----:B------:R-:W-:Y:S02]  /*11bc0*/  ULDC.64 UR4, c[0x0][0xba8] ;  /* 0x0002ea0000047ab9 */ /* 0x000fe40000000a00 */
[----:B------:R-:W-:Y:S01]  /*11bd0*/  LEA R4, P0, R2, UR4, 0x2 ;  /* 0x0000000402047c11 */ /* 0x000fe2000f8010ff */
[----:B------:R-:W-:-:S05]  /*11be0*/  IMAD.IADD R3, R3, 0x1, R5 ;  /* 0x0000000103037824 */ /* 0x000fca00078e0205 */
[----:B------:R-:W-:Y:S01]  /*11bf0*/  LEA.HI.X R5, R2, UR5, R3, 0x2, P0 ;  /* 0x0000000502057c11 */ /* 0x000fe200080f1403 */
[----:B------:R-:W-:-:S05]  /*11c00*/  IMAD.MOV.U32 R3, RZ, RZ, -0x800000 ;  /* 0xff800000ff037424 */ /* 0x000fca00078e00ff */
[----:B------:R4:W-:Y:S01]  /*11c10*/  STG.E desc[UR42][R4.64], R3 ;  /* 0x0000000304007986 */ /* 0x0009e2000c10192a */
[----:B------:R-:W-:Y:S05]  /*11c20*/  BRA `(.L_x_1048) ;  /* 0x0000004400a87947 */ /* 0x000fea0003800000 */
.L_x_1046:
[----:B------:R-:W-:-:S08]  /*11c30*/  NOP ;  /* 0x0000000000007918 */ /* 0x000fd00000000000 */
[----:B------:R-:W0:-:S00]  /*11c40*/  USETMAXREG.DEALLOC.CTAPOOL 0x28 ;  /* 0x00000028000079c8 */ /* 0x000e0000080e0500 */
[----:B0-----:R-:W-:Y:S01]  /*11c50*/  LOP3.LUT R27, R0, 0x3, RZ, 0xc0, !PT ;  /* 0x00000003001b7812 */ /* 0x001fe200078ec0ff */
[----:B------:R-:W0:Y:S05]  /*11c60*/  S2R R26, SR_CTAID.Z ;  /* 0x00000000001a7919 */ /* 0x000e2a0000002700 */
[----:B-1----:R-:W1:Y:S01]  /*11c70*/  S2UR UR6, SR_CTAID.Y ;  /* 0x00000000000679c3 */ /* 0x002e620000002600 */
        /* <DEDUP_REMOVED lines=13> */
.L_x_1138:
[----:B------:R-:W-:Y:S01]  /*11d50*/  ULDC UR7, c[0x0][0xc50] ;  /* 0x0003140000077ab9 */ /* 0x000fe20000000800 */
[----:B------:R-:W-:Y:S01]  /*11d60*/  UMOV UR39, UR6 ;  /* 0x0000000600277c82 */ /* 0x000fe20008000000 */
[----:B------:R-:W-:-:S11]  /*11d70*/  UISETP.NE.AND UP0, UPT, UR7, 0x1, UPT ;  /* 0x000000010700788c */ /* 0x000fd6000bf05270 */
[----:B------:R-:W-:Y:S01]  /*11d80*/  @UP0 ULDC UR4, c[0x0][0xc54] ;  /* 0x0003150000040ab9 */ /* 0x000fe20000000800 */
[----:B------:R-:W-:Y:S01]  /*11d90*/  @UP0 ULDC UR8, c[0x0][0xc58] ;  /* 0x0003160000080ab9 */ /* 0x000fe20000000800 */
[----:B------:R-:W-:-:S04]  /*11da0*/  UIMAD.WIDE.U32 UR4, UR6, UR4, URZ ;  /* 0x00000004060472a5 */ /* 0x000fc8000f8e003f */
[----:B------:R-:W-:-:S12]  /*11db0*/  @UP0 USHF.R.U32.HI UR39, URZ, UR8, UR5 ;  /* 0x000000083f270299 */ /* 0x000fd80008011605 */
.L_x_1139:
        /* <DEDUP_REMOVED lines=8> */
[----:B------:R-:W-:Y:S01]  /*11e40*/  IMAD.MOV.U32 R17, RZ, RZ, RZ ;  /* 0x000000ffff117224 */ /* 0x000fe200078e00ff */
[----:B------:R-:W-:Y:S01]  /*11e50*/  ULDC.64 UR4, c[0x0][0x418] ;  /* 0x0001060000047ab9 */ /* 0x000fe20000000a00 */
[----:B------:R-:W-:Y:S01]  /*11e60*/  ULDC UR6, c[0x0][0x448] ;  /* 0x0001120000067ab9 */ /* 0x000fe20000000800 */
[----:B------:R-:W-:Y:S01]  /*11e70*/  ULDC UR10, c[0x0][0x2f0] ;  /* 0x0000bc00000a7ab9 */ /* 0x000fe20000000800 */
[----:B------:R-:W-:Y:S01]  /*11e80*/  ULDC UR11, c[0x0][0x288] ;  /* 0x0000a200000b7ab9 */ /* 0x000fe20000000800 */
[----:B0-----:R-:W-:-:S04]  /*11e90*/  ISETP.NE.U32.AND P0, PT, R2, RZ, PT ;  /* 0x000000ff0200720c */ /* 0x001fc80003f05070 */
[----:B------:R-:W-:-:S13]  /*11ea0*/  ISETP.NE.AND.EX P0, PT, R3, RZ, PT, P0 ;  /* 0x000000ff0300720c */ /* 0x000fda0003f05300 */
[----:B------:R-:W0:Y:S02]  /*11eb0*/  @P0 LDC.64 R2, c[0x0][0xa28] ;  /* 0x00028a00ff020b82 */ /* 0x000e240000000a00 */
[----:B0-----:R-:W-:-:S05]  /*11ec0*/  @P0 IMAD.WIDE R2, R26, 0x4, R2 ;  /* 0x000000041a020825 */ /* 0x001fca00078e0202 */
[----:B------:R0:W5:Y:S01]  /*11ed0*/  @P0 LDG.E R17, desc[UR42][R2.64] ;  /* 0x0000002a02110981 */ /* 0x000162000c1e1900 */
[----:B------:R-:W1:Y:S01]  /*11ee0*/  S2UR UR41, SR_CTAID.X ;  /* 0x00000000002979c3 */ /* 0x000e620000002500 */
[----:B------:R-:W-:Y:S02]  /*11ef0*/  UISETP.NE.U32.AND UP0, UPT, UR4, URZ, UPT ;  /* 0x0000003f0400728c */ /* 0x000fe4000bf05070 */
[----:B------:R-:W-:Y:S02]  /*11f00*/  UISETP.NE.AND UP1, UPT, UR6, 0x1, UPT ;  /* 0x000000010600788c */ /* 0x000fe4000bf25270 */
[----:B------:R-:W-:Y:S01]  /*11f10*/  UISETP.NE.AND.EX UP0, UPT, UR5, URZ, UPT, UP0 ;  /* 0x0000003f0500728c */ /* 0x000fe2000bf05300 */
[----:B------:R-:W-:Y:S02]  /*11f20*/  ULDC UR6, c[0x0][0x424] ;  /* 0x0001090000067ab9 */ /* 0x000fe40000000800 */
[----:B------:R-:W-:Y:S01]  /*11f30*/  ULDC.64 UR4, c[0x0][0x9e0] ;  /* 0x0002780000047ab9 */ /* 0x000fe20000000a00 */
[----:B------:R-:W-:-:S02]  /*11f40*/  USEL UR9, UR6, 0x1, UP0 ;  /* 0x0000000106097887 */ /* 0x000fc40008000000 */
[----:B------:R-:W-:Y:S02]  /*11f50*/  UISETP.GE.AND UP0, UPT, UR5, 0x1, UPT ;  /* 0x000000010500788c */ /* 0x000fe4000bf06270 */
[----:B------:R-:W-:Y:S01]  /*11f60*/  UIMAD UR36, UR9, UR10, URZ ;  /* 0x0000000a092472a4 */ /* 0x000fe2000f8e023f */
[----:B------:R-:W-:Y:S01]  /*11f70*/  @UP1 ULDC UR7, c[0x0][0x44c] ;  /* 0x0001130000071ab9 */ /* 0x000fe20000000800 */
[----:B------:R-:W-:Y:S02]  /*11f80*/  UIMAD UR9, UR9, UR10, 0x7f ;  /* 0x0000007f090974a4 */ /* 0x000fe4000f8e020a */
[----:B------:R-:W-:Y:S01]  /*11f90*/  PLOP3.LUT P1, PT, PT, PT, UP0, 0x80, 0x0 ;  /* 0x000000000000781c */ /* 0x000fe20003f2f008 */
[----:B------:R-:W-:Y:S01]  /*11fa0*/  @UP1 ULDC UR12, c[0x0][0x450] ;  /* 0x00011400000c1ab9 */ /* 0x000fe20000000800 */
[----:B------:R-:W-:Y:S02]  /*11fb0*/  UP2UR UR50, UPR, URZ, 0x2 ;  /* 0x000000023f327883 */ /* 0x000fe40008000000 */
[----:B-1----:R-:W-:-:S04]  /*11fc0*/  USHF.L.U32 UR41, UR41, 0x7, URZ ;  /* 0x0000000729297899 */ /* 0x002fc8000800063f */
[----:B------:R-:W-:-:S04]  /*11fd0*/  UIADD3 UR8, UR41, 0x7f, URZ ;  /* 0x0000007f29087890 */ /* 0x000fc8000fffe03f */
[----:B------:R-:W-:Y:S02]  /*11fe0*/  UIMAD.WIDE.U32 UR6, UR8, UR7, URZ ;  /* 0x00000007080672a5 */ /* 0x000fe4000f8e003f */
[----:B------:R-:W-:Y:S02]  /*11ff0*/  UIADD3 UR6, UR36, 0x1, -UR11 ;  /* 0x0000000124067890 */ /* 0x000fe4000fffe80b */
[----:B------:R-:W-:Y:S02]  /*12000*/  @UP1 USHF.R.U32.HI UR8, URZ, UR12, UR7 ;  /* 0x0000000c3f081299 */ /* 0x000fe40008011607 */
[----:B------:R-:W-:Y:S02]  /*12010*/  USHF.R.S32.HI UR7, URZ, 0x1f, UR9 ;  /* 0x0000001f3f077899 */ /* 0x000fe40008011409 */
[----:B------:R-:W-:Y:S02]  /*12020*/  UIADD3 UR6, UR6, UR8, URZ ;  /* 0x0000000806067290 */ /* 0x000fe4000fffe03f */
[----:B------:R-:W-:-:S02]  /*12030*/  ULEA.HI UR7, UR7, UR9, URZ, 0x7 ;  /* 0x0000000907077291 */ /* 0x000fc4000f8f383f */
[----:B------:R-:W-:Y:S02]  /*12040*/  UIADD3 UR4, UR6, UR4, URZ ;  /* 0x0000000406047290 */ /* 0x000fe4000fffe03f */
[----:B------:R-:W-:Y:S01]  /*12050*/  USHF.R.S32.HI UR44, URZ, 0x7, UR7 ;  /* 0x000000073f2c7899 */ /* 0x000fe20008011407 */
[----:B0-----:R-:W-:Y:S11]  /*12060*/  @!P1 BRA `(.L_x_1141) ;  /* 0x0000000000449947 */ /* 0x001ff60003800000 */
[----:B------:R-:W-:Y:S01]  /*12070*/  ISETP.LT.AND P0, PT, RZ, UR6, PT ;  /* 0x00000006ff007c0c */ /* 0x000fe2000bf01270 */
[----:B------:R-:W-:-:S12]  /*12080*/  UIADD3 UR8, UR6, -0x1, URZ ;  /* 0xffffffff06087890 */ /* 0x000fd8000fffe03f */
[----:B------:R-:W-:Y:S05]  /*12090*/  @P0 BRA `(.L_x_1142) ;  /* 0x00000000001c0947 */ /* 0x000fea0003800000 */
[----:B------:R-:W-:Y:S02]  /*120a0*/  UISETP.NE.AND UP0, UPT, UR5, 0x1, UPT ;  /* 0x000000010500788c */ /* 0x000fe4000bf05270 */
[----:B------:R-:W-:-:S09]  /*120b0*/  UIADD3 UR8, -UR6, URZ, URZ ;  /* 0x0000003f06087290 */ /* 0x000fd2000fffe13f */
[----:B------:R-:W-:Y:S02]  /*120c0*/  @UP0 ULDC.64 UR12, c[0x0][0x9e8] ;  /* 0x00027a00000c0ab9 */ /* 0x000fe40000000a00 */
[----:B------:R-:W-:-:S04]  /*120d0*/  UIMAD.WIDE.U32 UR6, UR8, UR12, URZ ;  /* 0x0000000c080672a5 */ /* 0x000fc8000f8e003f */
[----:B------:R-:W-:-:S04]  /*120e0*/  @UP0 USHF.R.U32.HI UR8, URZ, UR13, UR7 ;  /* 0x0000000d3f080299 */ /* 0x000fc80008011607 */
[----:B------:R-:W-:Y:S01]  /*120f0*/  ULOP3.LUT UR8, URZ, UR8, URZ, 0x33, !UPT ;  /* 0x000000083f087292 */ /* 0x000fe2000f8e333f */
[----:B------:R-:W-:Y:S11]  /*12100*/  BRA `(.L_x_1143) ;  /* 0x0000000000107947 */ /* 0x000ff60003800000 */
.L_x_1142:
[----:B------:R-:W-:-:S11]  /*12110*/  UISETP.NE.AND UP0, UPT, UR5, 0x1, UPT ;  /* 0x000000010500788c */ /* 0x000fd6000bf05270 */
[----:B------:R-:W-:Y:S02]  /*12120*/  @UP0 ULDC.64 UR12, c[0x0][0x9e8] ;  /* 0x00027a00000c0ab9 */ /* 0x000fe40000000a00 */
[----:B------:R-:W-:-:S04]  /*12130*/  UIMAD.WIDE.U32 UR6, UR8, UR12, URZ ;  /* 0x0000000c080672a5 */ /* 0x000fc8000f8e003f */
[----:B------:R-:W-:-:S12]  /*12140*/  @UP0 USHF.R.U32.HI UR8, URZ, UR13, UR7 ;  /* 0x0000000d3f080299 */ /* 0x000fd80008011607 */
.L_x_1143:
[----:B------:R-:W-:-:S04]  /*12150*/  UIMAD UR8, UR8, UR5, UR5 ;  /* 0x00000005080872a4 */ /* 0x000fc8000f8e0205 */
[----:B------:R-:W-:-:S04]  /*12160*/  UISETP.LT.AND UP0, UPT, UR4, UR8, UPT ;  /* 0x000000080400728c */ /* 0x000fc8000bf01270 */
[----:B------:R-:W-:-:S12]  /*12170*/  USEL UR4, UR4, UR8, UP0 ;  /* 0x0000000804047287 */ /* 0x000fd80008000000 */
.L_x_1141:
[----:B------:R-:W-:Y:S02]  /*12180*/  UISETP.NE.AND UP0, UPT, UR50, URZ, UPT ;  /* 0x0000003f3200728c */ /* 0x000fe4000bf05270 */
[----:B------:R-:W-:-:S04]  /*12190*/  UIADD3 UR4, UR4, 0x7f, URZ ;  /* 0x0000007f04047890 */ /* 0x000fc8000fffe03f */
[----:B------:R-:W-:-:S04]  /*121a0*/  USHF.R.S32.HI UR8, URZ, 0x1f, UR4 ;  /* 0x0000001f3f087899 */ /* 0x000fc80008011404 */
[----:B------:R-:W-:Y:S01]  /*121b0*/  ULEA.HI UR8, UR8, UR4, URZ, 0x7 ;  /* 0x0000000408087291 */ /* 0x000fe2000f8f383f */
[----:B------:R-:W-:Y:S01]  /*121c0*/  @UP0 ULDC UR6, c[0x0][0x44c] ;  /* 0x0001130000060ab9 */ /* 0x000fe20000000800 */
[----:B------:R-:W-:Y:S01]  /*121d0*/  @UP0 ULDC UR9, c[0x0][0x450] ;  /* 0x0001140000090ab9 */ /* 0x000fe20000000800 */
[----:B------:R-:W-:Y:S02]  /*121e0*/  UIMAD.WIDE.U32 UR6, UR41, UR6, URZ ;  /* 0x00000006290672a5 */ /* 0x000fe4000f8e003f */
[----:B------:R-:W-:Y:S01]  /*121f0*/  UMOV UR4, UR41 ;  /* 0x0000002900047c82 */ /* 0x000fe20008000000 */
[----:B------:R-:W-:Y:S02]  /*12200*/  USHF.R.S32.HI UR45, URZ, 0x7, UR8 ;  /* 0x000000073f2d7899 */ /* 0x000fe40008011408 */
[----:B------:R-:W-:Y:S02]  /*12210*/  @UP0 USHF.R.U32.HI UR4, URZ, UR9, UR7 ;  /* 0x000000093f040299 */ /* 0x000fe40008011607 */
[----:B------:R-:W-:-:S02]  /*12220*/  UISETP.LT.AND UP0, UPT, UR44, UR45, UPT ;  /* 0x0000002d2c00728c */ /* 0x000fc4000bf01270 */
[----:B------:R-:W-:Y:S01]  /*12230*/  UIADD3 UR4, UR4, -UR11, UR36 ;  /* 0x8000000b04047290 */ /* 0x000fe2000fffe024 */
[----:B------:R-:W-:Y:S01]  /*12240*/  ULDC UR8, c[0x0][0x9dc] ;  /* 0x0002770000087ab9 */ /* 0x000fe20000000800 */
[----:B------:R-:W-:Y:S02]  /*12250*/  USEL UR12, UR44, UR45, UP0 ;  /* 0x0000002d2c0c7287 */ /* 0x000fe40008000000 */
[----:B------:R-:W-:Y:S01]  /*12260*/  UIADD3 UR8, UR4, -UR8, URZ ;  /* 0x8000000804087290 */ /* 0x000fe2000fffe03f */
[----:B------:R-:W-:Y:S11]  /*12270*/  @!P1 BRA `(.L_x_1144) ;  /* 0x0000000000449947 */ /* 0x000ff60003800000 */
[----:B------:R-:W-:-:S06]  /*12280*/  UISETP.GT.AND UP0, UPT, UR4, -0x1, UPT ;  /* 0xffffffff0400788c */ /* 0x000fcc000bf04270 */
[----:B------:R-:W-:-:S13]  /*12290*/  PLOP3.LUT P0, PT, PT, PT, UP0, 0x80, 0x0 ;  /* 0x000000000000781c */ /* 0x000fda0003f0f008 */
[----:B------:R-:W-:Y:S05]  /*122a0*/  @P0 BRA `(.L_x_1145) ;  /* 0x00000000001c0947 */ /* 0x000fea0003800000 */
[----:B------:R-:W-:Y:S02]  /*122b0*/  UISETP.NE.AND UP0, UPT, UR5, 0x1, UPT ;  /* 0x000000010500788c */ /* 0x000fe4000bf05270 */
[----:B------:R-:W-:-:S09]  /*122c0*/  ULOP3.LUT UR4, URZ, UR4, URZ, 0x33, !UPT ;  /* 0x000000043f047292 */ /* 0x000fd2000f8e333f */
[----:B------:R-:W-:Y:S02]  /*122d0*/  @UP0 ULDC.64 UR10, c[0x0][0x9e8] ;  /* 0x00027a00000a0ab9 */ /* 0x000fe40000000a00 */
[----:B------:R-:W-:-:S04]  /*122e0*/  UIMAD.WIDE.U32 UR6, UR4, UR10, URZ ;  /* 0x0000000a040672a5 */ /* 0x000fc8000f8e003f */
[----:B------:R-:W-:-:S04]  /*122f0*/  @UP0 USHF.R.U32.HI UR4, URZ, UR11, UR7 ;  /* 0x0000000b3f040299 */ /* 0x000fc80008011607 */
[----:B------:R-:W-:Y:S01]  /*12300*/  ULOP3.LUT UR4, URZ, UR4, URZ, 0x33, !UPT ;  /* 0x000000043f047292 */ /* 0x000fe2000f8e333f */
[----:B------:R-:W-:Y:S11]  /*12310*/  BRA `(.L_x_1146) ;  /* 0x0000000000107947 */ /* 0x000ff60003800000 */
.L_x_1145:
[----:B------:R-:W-:-:S11]  /*12320*/  UISETP.NE.AND UP0, UPT, UR5, 0x1, UPT ;  /* 0x000000010500788c */ /* 0x000fd6000bf05270 */
[----:B------:R-:W-:Y:S02]  /*12330*/  @UP0 ULDC.64 UR10, c[0x0][0x9e8] ;  /* 0x00027a00000a0ab9 */ /* 0x000fe40000000a00 */
[----:B------:R-:W-:-:S04]  /*12340*/  UIMAD.WIDE.U32 UR6, UR4, UR10, URZ ;  /* 0x0000000a040672a5 */ /* 0x000fc8000f8e003f */
[----:B------:R-:W-:-:S12]  /*12350*/  @UP0 USHF.R.U32.HI UR4, URZ, UR11, UR7 ;  /* 0x0000000b3f040299 */ /* 0x000fd80008011607 */
.L_x_1146:
[----:B------:R-:W-:-:S04]  /*12360*/  UIMAD UR4, UR4, UR5, URZ ;  /* 0x00000005040472a4 */ /* 0x000fc8000f8e023f */
[----:B------:R-:W-:-:S04]  /*12370*/  UISETP.LT.AND UP0, UPT, UR8, UR4, UPT ;  /* 0x000000040800728c */ /* 0x000fc8000bf01270 */
[----:B------:R-:W-:-:S12]  /*12380*/  USEL UR8, UR8, UR4, !UP0 ;  /* 0x0000000408087287 */ /* 0x000fd8000c000000 */
.L_x_1144:
[----:B------:R-:W-:Y:S02]  /*12390*/  USHF.R.S32.HI UR4, URZ, 0x1f, UR8 ;  /* 0x0000001f3f047899 */ /* 0x000fe40008011408 */
[----:B------:R-:W-:Y:S02]  /*123a0*/  USHF.R.U32.HI UR9, URZ, 0x10, UR47 ;  /* 0x000000103f097899 */ /* 0x000fe4000801162f */
[----:B------:R-:W-:Y:S02]  /*123b0*/  ULEA.HI UR4, UR4, UR8, URZ, 0x7 ;  /* 0x0000000804047291 */ /* 0x000fe4000f8f383f */
[----:B------:R-:W-:Y:S02]  /*123c0*/  ULOP3.LUT UR47, UR47, 0xffff, URZ, 0xc0, !UPT ;  /* 0x0000ffff2f2f7892 */ /* 0x000fe4000f8ec03f */
[----:B------:R-:W-:Y:S01]  /*123d0*/  USHF.R.S32.HI UR4, URZ, 0x7, UR4 ;  /* 0x000000073f047899 */ /* 0x000fe20008011404 */
[----:B------:R-:W-:-:S03]  /*123e0*/  UMOV UR38, URZ ;  /* 0x0000003f00267c82 */ /* 0x000fc60008000000 */
[----:B------:R-:W-:-:S04]  /*123f0*/  UISETP.LT.AND UP0, UPT, URZ, UR4, UPT ;  /* 0x000000043f00728c */ /* 0x000fc8000bf01270 */
[----:B------:R-:W-:Y:S02]  /*12400*/  USEL UR46, URZ, UR4, !UP0 ;  /* 0x000000043f2e7287 */ /* 0x000fe4000c000000 */
[----:B------:R-:W-:Y:S02]  /*12410*/  UISETP.NE.AND UP0, UPT, UR9, URZ, UPT ;  /* 0x0000003f0900728c */ /* 0x000fe4000bf05270 */
[----:B------:R-:W-:-:S06]  /*12420*/  UISETP.GT.AND UP1, UPT, UR12, UR46, UPT ;  /* 0x0000002e0c00728c */ /* 0x000fcc000bf24270 */
[----:B------:R-:W-:-:S03]  /*12430*/  PLOP3.LUT P0, PT, PT, PT, UP1, 0x80, 0x0 ;  /* 0x000000000000781c */ /* 0x000fc60003f0f018 */
[----:B------:R-:W-:-:S10]  /*12440*/  @!UP0 ULDC UR9, c[0x0][0x9f0] ;  /* 0x00027c0000098ab9 */ /* 0x000fd40000000800 */
[----:B------:R-:W-:Y:S05]  /*12450*/  @!P0 BRA `(.L_x_1147) ;  /* 0x00000000007c8947 */ /* 0x000fea0003800000 */
[----:B------:R-:W-:Y:S01]  /*12460*/  IABS R0, UR9 ;  /* 0x0000000900007c13 */ /* 0x000fe20008000000 */
[----:B------:R-:W-:Y:S02]  /*12470*/  UIADD3 UR4, UR9, -0x1, UR12 ;  /* 0xffffffff09047890 */ /* 0x000fe4000fffe00c */
[----:B------:R-:W-:Y:S02]  /*12480*/  IABS R4, UR9 ;  /* 0x0000000900047c13 */ /* 0x000fe40008000000 */
[----:B------:R-:W-:Y:S01]  /*12490*/  R2UR UR10, R0 ;  /* 0x00000000000a72ca */ /* 0x000fe200000e0000 */
[----:B------:R-:W-:-:S03]  /*124a0*/  UIADD3 UR6, -UR46, UR4, URZ ;  /* 0x000000042e067290 */ /* 0x000fc6000fffe13f */
[----:B------:R-:W-:-:S03]  /*124b0*/  UMOV UR4, URZ ;  /* 0x0000003f00047c82 */ /* 0x000fc60008000000 */
[----:B------:R-:W-:Y:S01]  /*124c0*/  IABS R3, UR6 ;  /* 0x0000000600037c13 */ /* 0x000fe20008000000 */
[----:B------:R-:W-:-:S03]  /*124d0*/  ULOP3.LUT UR6, UR6, UR9, URZ, 0x3c, !UPT ;  /* 0x0000000906067292 */ /* 0x000fc6000f8e3c3f */
[----:B------:R-:W-:Y:S02]  /*124e0*/  R2UR UR8, R3 ;  /* 0x00000000030872ca */ /* 0x000fe400000e0000 */
        /* <DEDUP_REMOVED lines=22> */
.L_x_1147:
[----:B------:R-:W-:Y:S02]  /*12650*/  UIMAD UR51, UR47, UR38, UR46 ;  /* 0x000000262f3372a4 */ /* 0x000fe4000f8e022e */
[----:B------:R-:W-:Y:S02]  /*12660*/  IMAD.U32 R3, RZ, RZ, UR38 ;  /* 0x00000026ff037e24 */ /* 0x000fe4000f8e00ff */
[----:B------:R-:W-:Y:S02]  /*12670*/  IMAD.MOV.U32 R0, RZ, RZ, RZ ;  /* 0x000000ffff007224 */ /* 0x000fe400078e00ff */
[----:B------:R-:W-:Y:S02]  /*12680*/  IMAD.MOV.U32 R29, RZ, RZ, 0x1 ;  /* 0x00000001ff1d7424 */ /* 0x000fe400078e00ff */
[----:B------:R-:W-:Y:S02]  /*12690*/  IMAD.U32 R16, RZ, RZ, UR51 ;  /* 0x00000033ff107e24 */ /* 0x000fe4000f8e00ff */
[----:B------:R-:W-:-:S03]  /*126a0*/  IMAD.MOV.U32 R2, RZ, RZ, 0x1 ;  /* 0x00000001ff027424 */ /* 0x000fc600078e00ff */
[----:B------:R-:W-:-:S04]  /*126b0*/  VIADDMNMX R16, R16, R3, UR12, PT ;  /* 0x0000000c10107e46 */ /* 0x000fc8000b800103 */
[----:B------:R-:W-:-:S13]  /*126c0*/  ISETP.GT.AND P0, PT, R16, UR51, PT ;  /* 0x0000003310007c0c */ /* 0x000fda000bf04270 */
        /* <DEDUP_REMOVED lines=24> */
[----:B0----5:R-:W-:Y:S05]  /*12850*/  CALL.ABS.NOINC R2 ;  /* 0x0000000002007343 */ /* 0x021fea0003c00000 */
.L_x_1148:
[----:B------:R-:W-:-:S06]  /*12860*/  UIADD3 UR4, UR48, 0x8400, URZ ;  /* 0x0000840030047890 */ /* 0x000fcc000fffe03f */
[----:B------:R-:W-:-:S05]  /*12870*/  IMAD.U32 R18, RZ, RZ, UR4 ;  /* 0x00000004ff127e24 */ /* 0x000fca000f8e00ff */
[----:B------:R-:W-:-:S13]  /*12880*/  LOP3.LUT P0, RZ, R18, 0x3ff, RZ, 0xc0, !PT ;  /* 0x000003ff12ff7812 */ /* 0x000fda000780c0ff */
        /* <DEDUP_REMOVED lines=17> */
.L_x_1149:
        /* <DEDUP_REMOVED lines=20> */
.L_x_1150:
        /* <DEDUP_REMOVED lines=18> */
.L_x_1151:
[----:B------:R-:W0:Y:S01]  /*12c00*/  LDC.64 R2, c[0x0][0x9f8] ;  /* 0x00027e00ff027b82 */ /* 0x000e220000000a00 */
[----:B------:R-:W-:Y:S01]  /*12c10*/  IMAD.MOV.U32 R32, RZ, RZ, R26 ;  /* 0x000000ffff207224 */ /* 0x000fe200078e001a */
[----:B------:R-:W2:Y:S06]  /*12c20*/  LDL.LU R18, [R1] ;  /* 0x0000000001127983 */ /* 0x000eac0000300800 */
[----:B------:R-:W1:Y:S01]  /*12c30*/  LDC R10, c[0x0][0x430] ;  /* 0x00010c00ff0a7b82 */ /* 0x000e620000000800 */
[C---:B------:R-:W-:Y:S01]  /*12c40*/  IMAD.SHL.U32 R6, R25.reuse, 0x20, RZ ;  /* 0x0000002019067824 */ /* 0x040fe200078e00ff */
[----:B------:R-:W-:Y:S01]  /*12c50*/  LOP3.LUT R21, R25, 0x7f, RZ, 0xc0, !PT ;  /* 0x0000007f19157812 */ /* 0x000fe200078ec0ff */
[----:B------:R-:W-:Y:S01]  /*12c60*/  ULDC UR4, c[0x0][0x2f4] ;  /* 0x0000bd0000047ab9 */ /* 0x000fe20000000800 */
[----:B------:R-:W-:Y:S01]  /*12c70*/  LEA R7, R16, 0xffffff80, 0x7 ;  /* 0xffffff8010077811 */ /* 0x000fe200078e38ff */
[----:B------:R-:W-:Y:S01]  /*12c80*/  ULDC UR5, c[0x0][0x320] ;  /* 0x0000c80000057ab9 */ /* 0x000fe20000000800 */
[----:B0-----:R-:W-:-:S04]  /*12c90*/  ISETP.NE.U32.AND P0, PT, R2, RZ, PT ;  /* 0x000000ff0200720c */ /* 0x001fc80003f05070 */
[----:B------:R-:W-:-:S13]  /*12ca0*/  ISETP.NE.AND.EX P0, PT, R3, RZ, PT, P0 ;  /* 0x000000ff0300720c */ /* 0x000fda0003f05300 */
[----:B------:R-:W0:Y:S02]  /*12cb0*/  @P0 LDC.64 R2, c[0x0][0x9f8] ;  /* 0x00027e00ff020b82 */ /* 0x000e240000000a00 */
[----:B0-----:R-:W-:-:S05]  /*12cc0*/  @P0 IMAD.WIDE R2, R26, 0x4, R2 ;  /* 0x000000041a020825 */ /* 0x001fca00078e0202 */
[----:B------:R0:W3:Y:S01]  /*12cd0*/  @P0 LDG.E R32, desc[UR42][R2.64] ;  /* 0x0000002a02200981 */ /* 0x0000e2000c1e1900 */
[----:B-1----:R-:W-:Y:S02]  /*12ce0*/  ISETP.NE.AND P1, PT, R10, 0x1, PT ;  /* 0x000000010a00780c */ /* 0x002fe40003f25270 */
[----:B------:R-:W-:Y:S02]  /*12cf0*/  SHF.R.U32.HI R23, RZ, 0x2, R21 ;  /* 0x00000002ff177819 */ /* 0x000fe40000011615 */
[----:B------:R-:W-:-:S04]  /*12d00*/  LOP3.LUT R24, R6, 0x60, RZ, 0xc0, !PT ;  /* 0x0000006006187812 */ /* 0x000fc800078ec0ff */
[----:B------:R-:W-:-:S04]  /*12d10*/  IADD3 R4, R24, R23, R7 ;  /* 0x0000001718047210 */ /* 0x000fc80007ffe007 */
[C---:B------:R-:W-:Y:S01]  /*12d20*/  ISETP.GE.AND P0, PT, R4.reuse, UR36, PT ;  /* 0x0000002404007c0c */ /* 0x040fe2000bf06270 */
[----:B------:R-:W1:Y:S01]  /*12d30*/  @P1 LDC R0, c[0x0][0x434] ;  /* 0x00010d00ff001b82 */ /* 0x000e620000000800 */
[----:B-----5:R-:W-:-:S04]  /*12d40*/  IMAD.IADD R13, R4, 0x1, R17 ;  /* 0x00000001040d7824 */ /* 0x020fc800078e0211 */
[----:B------:R-:W-:-:S03]  /*12d50*/  IMAD.MOV.U32 R11, RZ, RZ, R13 ;  /* 0x000000ffff0b7224 */ /* 0x000fc600078e000d */
[----:B0-----:R-:W0:Y:S08]  /*12d60*/  @P1 LDC R3, c[0x0][0x438] ;  /* 0x00010e00ff031b82 */ /* 0x001e300000000800 */
[----:B------:R-:W4:Y:S08]  /*12d70*/  @!P0 LDC.64 R8, c[0x0][0x428] ;  /* 0x00010a00ff088b82 */ /* 0x000f300000000a00 */
[----:B------:R-:W4:Y:S01]  /*12d80*/  @!P0 LDC.64 R4, c[0x0][0x418] ;  /* 0x00010600ff048b82 */ /* 0x000f220000000a00 */
[----:B-1----:R-:W-:-:S05]  /*12d90*/  @P1 IMAD.HI.U32 R0, R13, R0, RZ ;  /* 0x000000000d001227 */ /* 0x002fca00078e00ff */
[----:B0-----:R-:W-:-:S04]  /*12da0*/  @P1 SHF.R.U32.HI R11, RZ, R3, R0 ;  /* 0x00000003ff0b1219 */ /* 0x001fc80000011600 */
[--C-:B------:R-:W-:Y:S01]  /*12db0*/  @!P0 SHF.R.S32.HI R3, RZ, 0x1f, R11.reuse ;  /* 0x0000001fff038819 */ /* 0x100fe2000001140b */
[----:B------:R-:W-:Y:S02]  /*12dc0*/  @!P0 IMAD.MOV.U32 R2, RZ, RZ, R11 ;  /* 0x000000ffff028224 */ /* 0x000fe400078e000b */
[----:B------:R-:W-:Y:S02]  /*12dd0*/  IMAD.SHL.U32 R20, R25, 0x10, RZ ;  /* 0x0000001019147824 */ /* 0x000fe400078e00ff */
[----:B------:R-:W-:Y:S01]  /*12de0*/  IMAD.MOV.U32 R33, RZ, RZ, 0x20 ;  /* 0x00000020ff217424 */ /* 0x000fe200078e00ff */
[----:B------:R-:W-:Y:S01]  /*12df0*/  SHF.R.U32.HI R21, RZ, 0x5, R21 ;  /* 0x00000005ff157819 */ /* 0x000fe20000011615 */
[----:B------:R-:W-:Y:S01]  /*12e00*/  UMOV UR6, 0xffffffff ;  /* 0xffffffff00067882 */ /* 0x000fe20000000000 */
[----:B------:R-:W-:Y:S01]  /*12e10*/  IMAD.MOV.U32 R34, RZ, RZ, 0x40 ;  /* 0x00000040ff227424 */ /* 0x000fe200078e00ff */
[----:B--2---:R-:W-:-:S04]  /*12e20*/  LOP3.LUT R18, R18, 0xffffffbf, RZ, 0xc0, !PT ;  /* 0xffffffbf12127812 */ /* 0x004fc800078ec0ff */
[----:B------:R-:W-:-:S04]  /*12e30*/  @P1 LOP3.LUT R18, R18, 0x40, RZ, 0xfc, !PT ;  /* 0x0000004012121812 */ /* 0x000fc800078efcff */
[----:B------:R-:W-:Y:S02]  /*12e40*/  LOP3.LUT R18, R18, 0xffffffef, RZ, 0xc0, !PT ;  /* 0xffffffef12127812 */ /* 0x000fe400078ec0ff */
[----:B---3--:R-:W-:Y:S01]  /*12e50*/  SHF.R.S32.HI R12, RZ, 0x1f, R32 ;  /* 0x0000001fff0c7819 */ /* 0x008fe20000011420 */
[----:B----4-:R-:W-:-:S04]  /*12e60*/  @!P0 IMAD.WIDE.U32 R2, R32, R8, R2 ;  /* 0x0000000820028225 */ /* 0x010fc800078e0002 */
[----:B------:R-:W-:Y:S01]  /*12e70*/  @!P0 IMAD R0, R12, R8, RZ ;  /* 0x000000080c008224 */ /* 0x000fe200078e02ff */
[----:B------:R-:W-:Y:S01]  /*12e80*/  @!P0 LEA R4, P1, R2, R4, 0x2 ;  /* 0x0000000402048211 */ /* 0x000fe200078210ff */
[----:B------:R0:W-:Y:S02]  /*12e90*/  STL [R1+0x4], R12 ;  /* 0x0000040c01007387 */ /* 0x0001e40000100800 */
[----:B------:R-:W-:-:S04]  /*12ea0*/  @!P0 IMAD R9, R32, R9, R0 ;  /* 0x0000000920098224 */ /* 0x000fc800078e0200 */
[----:B------:R-:W-:Y:S01]  /*12eb0*/  @!P0 IMAD.IADD R0, R3, 0x1, R9 ;  /* 0x0000000103008824 */ /* 0x000fe200078e0209 */
[----:B------:R-:W-:-:S04]  /*12ec0*/  LOP3.LUT R9, R20, 0x30, RZ, 0xc0, !PT ;  /* 0x0000003014097812 */ /* 0x000fc800078ec0ff */
[----:B------:R-:W-:Y:S01]  /*12ed0*/  @!P0 LEA.HI.X R5, R2, R5, R0, 0x2, P1 ;  /* 0x0000000502058211 */ /* 0x000fe200008f1400 */
[----:B------:R-:W-:Y:S01]  /*12ee0*/  IMAD.MOV.U32 R0, RZ, RZ, RZ ;  /* 0x000000ffff007224 */ /* 0x000fe200078e00ff */
[----:B------:R-:W-:-:S05]  /*12ef0*/  R2P PR, R25, 0x6 ;  /* 0x0000000619007804 */ /* 0x000fca0000000000 */
[----:B------:R-:W-:Y:S01]  /*12f00*/  SEL R33, R33, 0xffffffe0, !P1 ;  /* 0xffffffe021217807 */ /* 0x000fe20004800000 */
[----:B------:R1:W5:Y:S01]  /*12f10*/  @!P0 LDG.E R0, desc[UR42][R4.64] ;  /* 0x0000002a04008981 */ /* 0x000362000c1e1900 */
[C---:B------:R-:W-:Y:S01]  /*12f20*/  ISETP.GE.AND P1, PT, R9.reuse, UR4, PT ;  /* 0x0000000409007c0c */ /* 0x040fe2000bf26270 */
[----:B------:R-:W-:Y:S01]  /*12f30*/  IMAD.MOV R2, RZ, RZ, -R11 ;  /* 0x000000ffff027224 */ /* 0x000fe200078e0a0b */
[C---:B------:R-:W-:Y:S02]  /*12f40*/  ISETP.GE.AND P0, PT, R9.reuse, UR5, PT ;  /* 0x0000000509007c0c */ /* 0x040fe4000bf06270 */
[C---:B------:R-:W-:Y:S02]  /*12f50*/  LOP3.LUT R19, R9.reuse, 0x40, RZ, 0xfc, !PT ;  /* 0x0000004009137812 */ /* 0x040fe400078efcff */
[----:B------:R-:W-:Y:S02]  /*12f60*/  LOP3.LUT R22, R9, 0x80, RZ, 0xfc, !PT ;  /* 0x0000008009167812 */ /* 0x000fe400078efcff */
[----:B------:R-:W-:Y:S01]  /*12f70*/  SEL R35, R34, 0xffffffc0, !P2 ;  /* 0xffffffc022237807 */ /* 0x000fe20005000000 */
[----:B-1----:R-:W-:-:S02]  /*12f80*/  IMAD R4, R10, R2, R13 ;  /* 0x000000020a047224 */ /* 0x002fc400078e020d */
[----:B------:R-:W-:Y:S02]  /*12f90*/  IMAD.SHL.U32 R2, R25, 0x80, RZ ;  /* 0x0000008019027824 */ /* 0x000fe400078e00ff */
[----:B------:R-:W-:Y:S02]  /*12fa0*/  @P1 LOP3.LUT R18, R18, 0x10, RZ, 0xfc, !PT ;  /* 0x0000001012121812 */ /* 0x000fe400078efcff */
[----:B------:R-:W-:Y:S02]  /*12fb0*/  ISETP.GE.AND P1, PT, R22, UR4, PT ;  /* 0x0000000416007c0c */ /* 0x000fe4000bf26270 */
[----:B------:R-:W-:Y:S02]  /*12fc0*/  LOP3.LUT R18, R18, 0xfffffffd, RZ, 0xc0, !PT ;  /* 0xfffffffd12127812 */ /* 0x000fe400078ec0ff */
[----:B------:R-:W-:Y:S02]  /*12fd0*/  LOP3.LUT R8, R2, 0x380, RZ, 0xc0, !PT ;  /* 0x0000038002087812 */ /* 0x000fe400078ec0ff */
[----:B------:R-:W-:-:S02]  /*12fe0*/  @P0 LOP3.LUT R18, R18, 0x2, RZ, 0xfc, !PT ;  /* 0x0000000212120812 */ /* 0x000fc400078efcff */
[----:B------:R-:W-:Y:S01]  /*12ff0*/  ISETP.GE.AND P0, PT, R19, UR4, PT ;  /* 0x0000000413007c0c */ /* 0x000fe2000bf06270 */
[----:B------:R-:W-:Y:S01]  /*13000*/  IMAD R3, R21, 0x10, R8 ;  /* 0x0000001015037824 */ /* 0x000fe200078e0208 */
[----:B------:R-:W-:Y:S02]  /*13010*/  LOP3.LUT R18, R18, 0xfffffff7, RZ, 0xc0, !PT ;  /* 0xfffffff712127812 */ /* 0x000fe400078ec0ff */
[----:B------:R-:W-:Y:S02]  /*13020*/  LOP3.LUT R10, R2, 0x400, RZ, 0xc0, !PT ;  /* 0x00000400020a7812 */ /* 0x000fe400078ec0ff */
[----:B------:R-:W-:Y:S02]  /*13030*/  LOP3.LUT R5, R8, 0x10, R25, 0xf8, !PT ;  /* 0x0000001008057812 */ /* 0x000fe400078ef819 */
[----:B------:R-:W-:Y:S01]  /*13040*/  LOP3.LUT R3, R3, 0x70, R20, 0x78, !PT ;  /* 0x0000007003037812 */ /* 0x000fe200078e7814 */
[----:B------:R-:W-:-:S04]  /*13050*/  IMAD R10, R21, 0x800, R10 ;  /* 0x00000800150a7824 */ /* 0x000fc800078e020a */
[----:B------:R-:W-:Y:S02]  /*13060*/  @P0 LOP3.LUT R18, R18, 0x8, RZ, 0xfc, !PT ;  /* 0x0000000812120812 */ /* 0x000fe400078efcff */
[----:B------:R-:W-:Y:S02]  /*13070*/  ISETP.GE.AND P0, PT, R19, UR5, PT ;  /* 0x0000000513007c0c */ /* 0x000fe4000bf06270 */
[----:B------:R-:W-:-:S04]  /*13080*/  LOP3.LUT R18, R18, 0xfffffffb, RZ, 0xc0, !PT ;  /* 0xfffffffb12127812 */ /* 0x000fc800078ec0ff */
[----:B------:R-:W-:-:S04]  /*13090*/  @P1 LOP3.LUT R18, R18, 0x4, RZ, 0xfc, !PT ;  /* 0x0000000412121812 */ /* 0x000fc800078efcff */
[----:B------:R-:W-:-:S04]  /*130a0*/  LOP3.LUT R18, R18, 0xfffffffe, RZ, 0xc0, !PT ;  /* 0xfffffffe12127812 */ /* 0x000fc800078ec0ff */
[----:B------:R-:W-:-:S05]  /*130b0*/  @P0 LOP3.LUT R18, R18, 0x1, RZ, 0xfc, !PT ;  /* 0x0000000112120812 */ /* 0x000fca00078efcff */
[----:B------:R0:W-:Y:S01]  /*130c0*/  STL [R1], R18 ;  /* 0x0000001201007387 */ /* 0x0001e20000100800 */
[----:B------:R-:W-:Y:S05]  /*130d0*/  BRA.DIV UR6, `(.L_x_1152) ;  /* 0x00000036065c7947 */ /* 0x000fea000b800000 */
.L_x_1204:
[----:B------:R-:W-:Y:S01]  /*130e0*/  ULOP3.LUT UR4, UR40, 0x2, URZ, 0xfc, !UPT ;  /* 0x0000000228047892 */ /* 0x000fe2000f8efc3f */
[----:B------:R-:W-:Y:S01]  /*130f0*/  LOP3.LUT R9, R3, 0xc00, R2, 0xf8, !PT ;  /* 0x00000c0003097812 */ /* 0x000fe200078ef802 */
[----:B------:R-:W-:Y:S01]  /*13100*/  IMAD.MOV.U32 R8, RZ, RZ, R18 ;  /* 0x000000ffff087224 */ /* 0x000fe200078e0012 */
[----:B------:R-:W-:Y:S01]  /*13110*/  LOP3.LUT R5, R5, 0x70, R20, 0x78, !PT ;  /* 0x0000007005057812 */ /* 0x000fe200078e7814 */
[----:B------:R-:W-:Y:S01]  /*13120*/  IMAD.U32 R31, RZ, RZ, UR39 ;  /* 0x00000027ff1f7e24 */ /* 0x000fe2000f8e00ff */
[----:B------:R-:W-:Y:S01]  /*13130*/  SHF.R.U32.HI R28, RZ, 0x3, R25 ;  /* 0x00000003ff1c7819 */ /* 0x000fe20000011619 */
[----:B------:R-:W-:Y:S01]  /*13140*/  IMAD.U32 R2, RZ, RZ, UR4 ;  /* 0x00000004ff027e24 */ /* 0x000fe2000f8e00ff */
[----:B------:R-:W-:Y:S01]  /*13150*/  LOP3.LUT R8, R8, 0xffffffdf, RZ, 0xc0, !PT ;  /* 0xffffffdf08087812 */ /* 0x000fe200078ec0ff */
[----:B------:R-:W-:Y:S01]  /*13160*/  IMAD.IADD R3, R10, 0x1, R5 ;  /* 0x000000010a037824 */ /* 0x000fe200078e0205 */
[----:B------:R1:W-:Y:S01]  /*13170*/  STL [R1+0xc], R9 ;  /* 0x00000c0901007387 */ /* 0x0003e20000100800 */
[----:B------:R-:W-:-:S02]  /*13180*/  SHF.R.S32.HI R31, RZ, 0x1f, R31 ;  /* 0x0000001fff1f7819 */ /* 0x000fc4000001141f */
[----:B------:R-:W-:Y:S01]  /*13190*/  ISETP.NE.AND P0, PT, R2, 0x3, PT ;  /* 0x000000030200780c */ /* 0x000fe20003f05270 */
[----:B------:R1:W-:Y:S01]  /*131a0*/  STL [R1+0x8], R3 ;  /* 0x0000080301007387 */ /* 0x0003e20000100800 */
[----:B------:R-:W-:-:S11]  /*131b0*/  LOP3.LUT R5, R25, 0x10, RZ, 0xc0, !PT ;  /* 0x0000001019057812 */ /* 0x000fd600078ec0ff */
[----:B------:R-:W-:-:S05]  /*131c0*/  @P0 LOP3.LUT R8, R8, 0x20, RZ, 0xfc, !PT ;  /* 0x0000002008080812 */ /* 0x000fca00078efcff */
[----:B------:R1:W-:Y:S01]  /*131d0*/  STL [R1], R8 ;  /* 0x0000000801007387 */ /* 0x0003e20000100800 */
[----:B------:R-:W-:Y:S05]  /*131e0*/  @!P0 BRA `(.L_x_1153) ;  /* 0x0000000000048947 */ /* 0x000fea0003800000 */
[----:B------:R-:W-:Y:S01]  /*131f0*/  BPT.TRAP 0x1 ;  /* 0x000000040000795c */ /* 0x000fe20000300000 */
.L_x_1153:
[----:B------:R-:W-:Y:S01]  /*13200*/  IMAD.MOV.U32 R27, RZ, RZ, 0x1 ;  /* 0x00000001ff1b7424 */ /* 0x000fe200078e00ff */
[----:B------:R-:W-:-:S04]  /*13210*/  SHF.R.S32.HI R10, RZ, 0x1f, R4 ;  /* 0x0000001fff0a7819 */ /* 0x000fc80000011404 */
[----:B------:R-:W-:-:S04]  /*13220*/  SHF.L.U32 R27, R27, 0x1f, RZ ;  /* 0x0000001f1b1b7819 */ /* 0x000fc800000006ff */
[----:B------:R-:W2:Y:S02]  /*13230*/  SYNCS.PHASECHK.TRANS64.TRYWAIT P0, [UR48+0x22880], R27 ;  /* 0x0228801bff0075a7 */ /* 0x000ea40008000170 */
[----:B--2---:R-:W-:Y:S05]  /*13240*/  @!P0 BRA `(.L_x_1154) ;  /* 0x0000003400208947 */ /* 0x004fea0003800000 */
.L_x_1205:
[----:B------:R-:W3:Y:S01]  /*13250*/  LDL R30, [R1] ;  /* 0x00000000011e7983 */ /* 0x000ee20000100800 */
[----:B------:R-:W-:Y:S01]  /*13260*/  ULDC.64 UR4, c[0x0][0x328] ;  /* 0x0000ca0000047ab9 */ /* 0x000fe20000000a00 */
[----:B0----5:R-:W-:Y:S01]  /*13270*/  SHF.R.S32.HI R18, RZ, 0x1f, R0 ;  /* 0x0000001fff127819 */ /* 0x021fe20000011400 */
[----:B-1----:R-:W-:Y:S01]  /*13280*/  IMAD R3, R10, UR4, RZ ;  /* 0x000000040a037c24 */ /* 0x002fe2000f8e02ff */
[----:B------:R-:W-:Y:S02]  /*13290*/  R2UR UR6, R31 ;  /* 0x000000001f0672ca */ /* 0x000fe400000e0000 */
[----:B------:R-:W-:Y:S01]  /*132a0*/  IADD3 R7, -R23, UR36, -R7 ;  /* 0x0000002417077c10 */ /* 0x000fe2000fffe907 */
[----:B------:R-:W-:Y:S01]  /*132b0*/  IMAD R9, R4, UR5, R3 ;  /* 0x0000000504097c24 */ /* 0x000fe2000f8e0203 */
[----:B------:R-:W-:Y:S01]  /*132c0*/  LOP3.LUT R29, R20, 0x30, RZ, 0xc0, !PT ;  /* 0x00000030141d7812 */ /* 0x000fe200078ec0ff */
[----:B--2---:R-:W-:Y:S01]  /*132d0*/  IMAD.WIDE.U32 R2, R4, UR4, RZ ;  /* 0x0000000404027c25 */ /* 0x004fe2000f8e00ff */
[----:B------:R-:W-:Y:S01]  /*132e0*/  ULDC.64 UR4, c[0x0][0x338] ;  /* 0x0000ce0000047ab9 */ /* 0x000fe20000000a00 */
[----:B------:R-:W-:-:S02]  /*132f0*/  ISETP.GE.AND P3, PT, R7, 0x1, PT ;  /* 0x000000010700780c */ /* 0x000fc40003f66270 */
[----:B------:R-:W-:Y:S02]  /*13300*/  IMAD.IADD R3, R3, 0x1, R9 ;  /* 0x0000000103037824 */ /* 0x000fe400078e0209 */
[----:B------:R-:W-:Y:S02]  /*13310*/  IMAD R9, R18, UR4, RZ ;  /* 0x0000000412097c24 */ /* 0x000fe4000f8e02ff */
[----:B------:R-:W-:-:S04]  /*13320*/  IMAD.WIDE.U32 R2, R0, UR4, R2 ;  /* 0x0000000400027c25 */ /* 0x000fc8000f8e0002 */
[----:B------:R-:W-:Y:S01]  /*13330*/  IMAD R8, R0, UR5, R9 ;  /* 0x0000000500087c24 */ /* 0x000fe2000f8e0209 */
[----:B------:R-:W-:Y:S02]  /*13340*/  ULDC.64 UR4, c[0x0][0x330] ;  /* 0x0000cc0000047ab9 */ /* 0x000fe40000000a00 */
[----:B------:R-:W-:Y:S01]  /*13350*/  IMAD.U32 R9, RZ, RZ, UR4 ;  /* 0x00000004ff097e24 */ /* 0x000fe2000f8e00ff */
[----:B------:R-:W-:Y:S01]  /*13360*/  UIMAD UR4, UR6, UR4, URZ ;  /* 0x00000004060472a4 */ /* 0x000fe2000f8e023f */
[----:B------:R-:W-:Y:S02]  /*13370*/  IMAD.IADD R3, R3, 0x1, R8 ;  /* 0x0000000103037824 */ /* 0x000fe400078e0208 */
[----:B------:R-:W-:Y:S01]  /*13380*/  ULDC.64 UR6, c[0x0][0x318] ;  /* 0x0000c60000067ab9 */ /* 0x000fe20000000a00 */
[----:B------:R-:W-:Y:S02]  /*13390*/  UIMAD UR4, UR39, UR5, UR4 ;  /* 0x00000005270472a4 */ /* 0x000fe4000f8e0204 */
[----:B------:R-:W-:-:S04]  /*133a0*/  IMAD.WIDE.U32 R2, R9, UR39, R2 ;  /* 0x0000002709027c25 */ /* 0x000fc8000f8e0002 */
[----:B------:R-:W-:Y:S01]  /*133b0*/  IMAD.U32 R9, RZ, RZ, UR7 ;  /* 0x00000007ff097e24 */ /* 0x000fe2000f8e00ff */
[----:B------:R-:W-:Y:S01]  /*133c0*/  IADD3 R8, P0, R2, UR6, RZ ;  /* 0x0000000602087c10 */ /* 0x000fe2000ff1e0ff */
[----:B------:R-:W-:Y:S01]  /*133d0*/  IMAD.SHL.U32 R2, R25, 0x4, RZ ;  /* 0x0000000419027824 */ /* 0x000fe200078e00ff */
[----:B------:R-:W-:Y:S02]  /*133e0*/  SHF.R.U32.HI R25, RZ, 0x2, R25 ;  /* 0x00000002ff197819 */ /* 0x000fe40000011619 */
[----:B------:R-:W-:Y:S01]  /*133f0*/  IADD3.X R9, R9, UR4, R3, P0, !PT ;  /* 0x0000000409097c10 */ /* 0x000fe200087fe403 */
[----:B------:R-:W-:Y:S01]  /*13400*/  UMOV UR4, 0xffffffff ;  /* 0xffffffff00047882 */ /* 0x000fe20000000000 */
[----:B------:R-:W-:Y:S02]  /*13410*/  LOP3.LUT R3, R6, 0x380, RZ, 0xc0, !PT ;  /* 0x0000038006037812 */ /* 0x000fe400078ec0ff */
[----:B------:R-:W-:Y:S02]  /*13420*/  ISETP.NE.AND P0, PT, R5, RZ, PT ;  /* 0x000000ff0500720c */ /* 0x000fe40003f05270 */
[----:B------:R-:W-:-:S02]  /*13430*/  LOP3.LUT R3, R3, 0x30, R20, 0xf8, !PT ;  /* 0x0000003003037812 */ /* 0x000fc400078ef814 */
[----:B------:R-:W-:Y:S02]  /*13440*/  SEL R34, R34, 0xffffffc0, !P0 ;  /* 0xffffffc022227807 */ /* 0x000fe40004000000 */
[----:B------:R-:W-:-:S05]  /*13450*/  LOP3.LUT R2, R3, 0x70, R2, 0x78, !PT ;  /* 0x0000007003027812 */ /* 0x000fca00078e7802 */
[----:B------:R-:W-:Y:S01]  /*13460*/  IMAD R5, R21, 0x400, R2 ;  /* 0x0000040015057824 */ /* 0x000fe200078e0202 */
[----:B---3--:R-:W-:Y:S01]  /*13470*/  LOP3.LUT P5, RZ, R30, 0x1, RZ, 0xc0, !PT ;  /* 0x000000011eff7812 */ /* 0x008fe200078ac0ff */
[----:B------:R-:W-:-:S12]  /*13480*/  BRA.DIV UR4, `(.L_x_1155) ;  /* 0x0000003204a87947 */ /* 0x000fd8000b800000 */
[----:B------:R-:W0:Y:S01]  /*13490*/  SHFL.IDX PT, R14, R8, RZ, 0x1c1f ;  /* 0x001c1fff080e7589 */ /* 0x000e2200000e0000 */
[----:B------:R-:W-:Y:S01]  /*134a0*/  LOP3.LUT P6, RZ, R30, 0x2, RZ, 0xc0, !PT ;  /* 0x000000021eff7812 */ /* 0x000fe200078cc0ff */
[----:B------:R-:W-:Y:S01]  /*134b0*/  VIADD R5, R5, UR48 ;  /* 0x0000003005057c36 */ /* 0x000fe20008000000 */
[C---:B------:R-:W-:Y:S01]  /*134c0*/  ISETP.GE.AND P2, PT, R7.reuse, 0x21, PT ;  /* 0x000000210700780c */ /* 0x040fe20003f46270 */
[----:B------:R-:W1:Y:S01]  /*134d0*/  SHFL.IDX PT, R3, R9, RZ, 0x1c1f ;  /* 0x001c1fff09037589 */ /* 0x000e6200000e0000 */
[C---:B------:R-:W-:Y:S01]  /*134e0*/  ISETP.GE.AND P1, PT, R7.reuse, 0x41, PT ;  /* 0x000000410700780c */ /* 0x040fe20003f26270 */
[----:B------:R-:W-:Y:S01]  /*134f0*/  IMAD.IADD R6, R34, 0x1, R5 ;  /* 0x0000000122067824 */ /* 0x000fe200078e0205 */
[----:B------:R-:W-:Y:S01]  /*13500*/  ISETP.GE.AND P4, PT, R7, 0x61, PT ;  /* 0x000000610700780c */ /* 0x000fe20003f86270 */
[----:B------:R-:W-:Y:S01]  /*13510*/  VIADD R36, R5, 0x8400 ;  /* 0x0000840005247836 */ /* 0x000fe20000000000 */
[----:B0-----:R-:W-:Y:S02]  /*13520*/  IADD3 R2, P0, R29, R14, RZ ;  /* 0x0000000e1d027210 */ /* 0x001fe40007f1e0ff */
[----:B------:R-:W0:Y:S03]  /*13530*/  SHFL.IDX PT, R14, R8, 0x1, 0x1c1f ;  /* 0x003c1f00080e7f89 */ /* 0x000e2600000e0000 */
[----:B-1----:R-:W-:Y:S01]  /*13540*/  IMAD.X R3, RZ, RZ, R3, P0 ;  /* 0x000000ffff037224 */ /* 0x002fe200000e0603 */
[----:B------:R-:W-:-:S13]  /*13550*/  ISETP.LT.OR P0, PT, R7, 0x1, P6 ;  /* 0x000000010700780c */ /* 0x000fda0003701670 */
[----:B------:R-:W-:Y:S01]  /*13560*/  LDGSTS.E.BYPASS.LTC128B.128 [R5+0x8400], desc[UR42][R2.64], !P0 ;  /* 0x0840000002057fae */ /* 0x000fe2000c101d6a */
[----:B------:R-:W-:-:S13]  /*13570*/  ISETP.LT.OR P0, PT, R7, 0x1, P5 ;  /* 0x000000010700780c */ /* 0x000fda0002f01670 */
[----:B------:R1:W-:Y:S04]  /*13580*/  LDGSTS.E.BYPASS.LTC128B.128 [R6+0x8400], desc[UR42][R2.64+0x40], !P0 ;  /* 0x0840004002067fae */ /* 0x0003e8000c101d6a */
[----:B-1----:R-:W1:Y:S01]  /*13590*/  SHFL.IDX PT, R3, R9, 0x1, 0x1c1f ;  /* 0x003c1f0009037f89 */ /* 0x002e6200000e0000 */
[----:B0-----:R-:W-:-:S03]  /*135a0*/  IADD3 R2, P0, R29, R14, RZ ;  /* 0x0000000e1d027210 */ /* 0x001fc60007f1e0ff */
[----:B------:R-:W0:Y:S02]  /*135b0*/  SHFL.IDX PT, R14, R8, 0x2, 0x1c1f ;  /* 0x005c1f00080e7f89 */ /* 0x000e2400000e0000 */
[----:B-1----:R-:W-:Y:S01]  /*135c0*/  IMAD.X R3, RZ, RZ, R3, P0 ;  /* 0x000000ffff037224 */ /* 0x002fe200000e0603 */
[----:B------:R-:W-:-:S13]  /*135d0*/  ISETP.LT.OR P0, PT, R7, 0x21, P6 ;  /* 0x000000210700780c */ /* 0x000fda0003701670 */
[----:B------:R-:W-:Y:S01]  /*135e0*/  LDGSTS.E.BYPASS.LTC128B.128 [R5+0x9400], desc[UR42][R2.64], !P0 ;  /* 0x0940000002057fae */ /* 0x000fe2000c101d6a */
[----:B------:R-:W-:-:S13]  /*135f0*/  ISETP.LT.OR P0, PT, R7, 0x21, P5 ;  /* 0x000000210700780c */ /* 0x000fda0002f01670 */
[----:B------:R1:W-:Y:S04]  /*13600*/  LDGSTS.E.BYPASS.LTC128B.128 [R6+0x9400], desc[UR42][R2.64+0x40], !P0 ;  /* 0x0940004002067fae */ /* 0x0003e8000c101d6a */
[----:B-1----:R-:W1:Y:S01]  /*13610*/  SHFL.IDX PT, R3, R9, 0x2, 0x1c1f ;  /* 0x005c1f0009037f89 */ /* 0x002e6200000e0000 */
[----:B0-----:R-:W-:-:S03]  /*13620*/  IADD3 R2, P0, R29, R14, RZ ;  /* 0x0000000e1d027210 */ /* 0x001fc60007f1e0ff */
[----:B------:R-:W2:Y:S04]  /*13630*/  SHFL.IDX PT, R9, R9, 0x3, 0x1c1f ;  /* 0x007c1f0009097f89 */ /* 0x000ea800000e0000 */
[----:B------:R3:W4:Y:S01]  /*13640*/  SHFL.IDX PT, R14, R8, 0x3, 0x1c1f ;  /* 0x007c1f00080e7f89 */ /* 0x00072200000e0000 */
[----:B-1----:R-:W-:Y:S01]  /*13650*/  IMAD.X R3, RZ, RZ, R3, P0 ;  /* 0x000000ffff037224 */ /* 0x002fe200000e0603 */
[----:B------:R-:W-:-:S13]  /*13660*/  ISETP.LT.OR P0, PT, R7, 0x41, P6 ;  /* 0x000000410700780c */ /* 0x000fda0003701670 */
[----:B------:R3:W-:Y:S01]  /*13670*/  LDGSTS.E.BYPASS.LTC128B.128 [R5+0xa400], desc[UR42][R2.64], !P0 ;  /* 0x0a40000002057fae */ /* 0x0007e2000c101d6a */
[----:B------:R-:W-:-:S13]  /*13680*/  ISETP.LT.OR P0, PT, R7, 0x41, P5 ;  /* 0x000000410700780c */ /* 0x000fda0002f01670 */
[----:B--2-4-:R3:W-:Y:S02]  /*13690*/  LDGSTS.E.BYPASS.LTC128B.128 [R6+0xa400], desc[UR42][R2.64+0x40], !P0 ;  /* 0x0a40004002067fae */ /* 0x0147e4000c101d6a */
.L_x_1215:
[----:B0--3--:R-:W-:Y:S02]  /*136a0*/  IADD3 R2, P0, R29, R14, RZ ;  /* 0x0000000e1d027210 */ /* 0x009fe40007f1e0ff */
[----:B------:R-:W-:-:S03]  /*136b0*/  LOP3.LUT P6, RZ, R30, 0x2, RZ, 0xc0, !PT ;  /* 0x000000021eff7812 */ /* 0x000fc600078cc0ff */
[----:B------:R-:W-:Y:S01]  /*136c0*/  IMAD.X R3, RZ, RZ, R9, P0 ;  /* 0x000000ffff037224 */ /* 0x000fe200000e0609 */
        /* <DEDUP_REMOVED lines=16> */
.L_x_1156:
[----:B------:R-:W-:Y:S01]  /*137d0*/  SYNCS.ARRIVE.TRANS64.A1T0 RZ, [UR48+0x22870], RZ ;  /* 0x022870ffffff79a7 */ /* 0x000fe20008100030 */
[----:B------:R-:W-:Y:S05]  /*137e0*/  @!P5 BRA `(.L_x_1157) ;  /* 0x000000000004d947 */ /* 0x000fea0003800000 */
[----:B------:R-:W-:Y:S01]  /*137f0*/  BPT.TRAP 0x1 ;  /* 0x000000040000795c */ /* 0x000fe20000300000 */
.L_x_1157:
[----:B------:R-:W0:Y:S02]  /*13800*/  SYNCS.PHASECHK.TRANS64.TRYWAIT P0, [UR48+0x22840], R27 ;  /* 0x0228401bff0075a7 */ /* 0x000e240008000170 */
[----:B0-----:R-:W-:Y:S05]  /*13810*/  @!P0 BRA `(.L_x_1158) ;  /* 0x0000003400188947 */ /* 0x001fea0003800000 */
.L_x_1216:
[----:B------:R-:W2:Y:S01]  /*13820*/  LDL R8, [R1] ;  /* 0x0000000001087983 */ /* 0x000ea20000100800 */
[----:B------:R-:W-:Y:S01]  /*13830*/  ULDC.64 UR4, c[0x0][0x300] ;  /* 0x0000c00000047ab9 */ /* 0x000fe20000000a00 */
[----:B------:R-:W-:Y:S01]  /*13840*/  R2UR UR6, R31 ;  /* 0x000000001f0672ca */ /* 0x000fe200000e0000 */
[----:B------:R-:W-:Y:S01]  /*13850*/  IMAD R3, R10, UR4, RZ ;  /* 0x000000040a037c24 */ /* 0x000fe2000f8e02ff */
[----:B------:R-:W1:Y:S01]  /*13860*/  S2R R29, SR_TID.X ;  /* 0x00000000001d7919 */ /* 0x000e620000002100 */
[----:B------:R-:W-:Y:S02]  /*13870*/  IMAD.SHL.U32 R25, R25, 0x40, RZ ;  /* 0x0000004019197824 */ /* 0x000fe400078e00ff */
[C---:B------:R-:W-:Y:S02]  /*13880*/  IMAD R5, R4.reuse, UR5, R3 ;  /* 0x0000000504057c24 */ /* 0x040fe4000f8e0203 */
[----:B0-----:R-:W-:Y:S01]  /*13890*/  IMAD.WIDE.U32 R2, R4, UR4, RZ ;  /* 0x0000000404027c25 */ /* 0x001fe2000f8e00ff */
[----:B------:R-:W-:-:S03]  /*138a0*/  ULDC.64 UR4, c[0x0][0x310] ;  /* 0x0000c40000047ab9 */ /* 0x000fc60000000a00 */
[----:B------:R-:W-:Y:S02]  /*138b0*/  IMAD.IADD R3, R3, 0x1, R5 ;  /* 0x0000000103037824 */ /* 0x000fe400078e0205 */
[----:B------:R-:W-:Y:S02]  /*138c0*/  IMAD R5, R18, UR4, RZ ;  /* 0x0000000412057c24 */ /* 0x000fe4000f8e02ff */
[----:B------:R-:W-:-:S04]  /*138d0*/  IMAD.WIDE.U32 R2, R0, UR4, R2 ;  /* 0x0000000400027c25 */ /* 0x000fc8000f8e0002 */
[----:B------:R-:W-:Y:S01]  /*138e0*/  IMAD R5, R0, UR5, R5 ;  /* 0x0000000500057c24 */ /* 0x000fe2000f8e0205 */
[----:B------:R-:W-:-:S03]  /*138f0*/  ULDC.64 UR4, c[0x0][0x308] ;  /* 0x0000c20000047ab9 */ /* 0x000fc60000000a00 */
[----:B------:R-:W-:Y:S02]  /*13900*/  IMAD.IADD R3, R3, 0x1, R5 ;  /* 0x0000000103037824 */ /* 0x000fe400078e0205 */
[----:B------:R-:W-:Y:S01]  /*13910*/  IMAD.U32 R5, RZ, RZ, UR4 ;  /* 0x00000004ff057e24 */ /* 0x000fe2000f8e00ff */
[----:B------:R-:W-:-:S03]  /*13920*/  UIMAD UR4, UR6, UR4, URZ ;  /* 0x00000004060472a4 */ /* 0x000fc6000f8e023f */
[----:B------:R-:W-:Y:S01]  /*13930*/  IMAD.WIDE.U32 R2, R5, UR39, R2 ;  /* 0x0000002705027c25 */ /* 0x000fe2000f8e0002 */
[----:B------:R-:W-:Y:S01]  /*13940*/  ULDC.64 UR6, c[0x0][0x2e8] ;  /* 0x0000ba0000067ab9 */ /* 0x000fe20000000a00 */
[----:B------:R-:W-:Y:S02]  /*13950*/  UIMAD UR4, UR39, UR5, UR4 ;  /* 0x00000005270472a4 */ /* 0x000fe4000f8e0204 */
[----:B------:R-:W-:Y:S01]  /*13960*/  IMAD.U32 R5, RZ, RZ, UR7 ;  /* 0x00000007ff057e24 */ /* 0x000fe2000f8e00ff */
[----:B------:R-:W-:Y:S01]  /*13970*/  IADD3 R0, P0, R2, UR6, RZ ;  /* 0x0000000602007c10 */ /* 0x000fe2000ff1e0ff */
[C---:B------:R-:W-:Y:S02]  /*13980*/  IMAD.SHL.U32 R2, R28.reuse, 0x80, RZ ;  /* 0x000000801c027824 */ /* 0x040fe400078e00ff */
[----:B------:R-:W-:Y:S01]  /*13990*/  IMAD.SHL.U32 R28, R28, 0x10, RZ ;  /* 0x000000101c1c7824 */ /* 0x000fe200078e00ff */
[----:B------:R-:W-:Y:S01]  /*139a0*/  IADD3.X R4, R5, UR4, R3, P0, !PT ;  /* 0x0000000405047c10 */ /* 0x000fe200087fe403 */
[----:B-1----:R-:W-:Y:S01]  /*139b0*/  IMAD.SHL.U32 R29, R29, 0x10, RZ ;  /* 0x000000101d1d7824 */ /* 0x002fe200078e00ff */
[----:B------:R-:W-:Y:S01]  /*139c0*/  LOP3.LUT R3, R2, 0x180, RZ, 0xc0, !PT ;  /* 0x0000018002037812 */ /* 0x000fe200078ec0ff */
[----:B------:R-:W-:Y:S01]  /*139d0*/  UMOV UR4, 0xffffffff ;  /* 0xffffffff00047882 */ /* 0x000fe20000000000 */
[----:B------:R-:W-:-:S02]  /*139e0*/  LOP3.LUT R2, R25, 0x40, RZ, 0xc0, !PT ;  /* 0x0000004019027812 */ /* 0x000fc400078ec0ff */
[----:B------:R-:W-:Y:S02]  /*139f0*/  LOP3.LUT R3, R3, 0x30, R20, 0xf8, !PT ;  /* 0x0000003003037812 */ /* 0x000fe400078ef814 */
[----:B------:R-:W-:Y:S01]  /*13a00*/  LOP3.LUT R29, R29, 0x30, RZ, 0xc0, !PT ;  /* 0x000000301d1d7812 */ /* 0x000fe200078ec0ff */
[----:B------:R-:W-:Y:S01]  /*13a10*/  IMAD R2, R21, 0x200, R2 ;  /* 0x0000020015027824 */ /* 0x000fe200078e0202 */
[----:B------:R-:W-:-:S05]  /*13a20*/  LOP3.LUT R3, R3, 0x30, R28, 0x78, !PT ;  /* 0x0000003003037812 */ /* 0x000fca00078e781c */
[----:B------:R-:W-:Y:S01]  /*13a30*/  IMAD.IADD R37, R3, 0x1, R2 ;  /* 0x0000000103257824 */ /* 0x000fe200078e0202 */
[----:B--2---:R-:W-:Y:S01]  /*13a40*/  LOP3.LUT P5, RZ, R8, 0x4, RZ, 0xc0, !PT ;  /* 0x0000000408ff7812 */ /* 0x004fe200078ac0ff */
[----:B------:R-:W-:-:S12]  /*13a50*/  BRA.DIV UR4, `(.L_x_1159) ;  /* 0x0000003204a07947 */ /* 0x000fd8000b800000 */
[----:B------:R-:W0:Y:S01]  /*13a60*/  SHFL.IDX PT, R14, R0, RZ, 0x1c1f ;  /* 0x001c1fff000e7589 */ /* 0x000e2200000e0000 */
[----:B------:R-:W-:Y:S01]  /*13a70*/  LOP3.LUT P6, RZ, R8, 0x8, RZ, 0xc0, !PT ;  /* 0x0000000808ff7812 */ /* 0x000fe200078cc0ff */
[C---:B------:R-:W-:Y:S02]  /*13a80*/  @P3 VIADD R7, R37.reuse, UR48 ;  /* 0x0000003025073c36 */ /* 0x040fe40008000000 */
[----:B------:R-:W1:Y:S01]  /*13a90*/  SHFL.IDX PT, R2, R4, RZ, 0x1c1f ;  /* 0x001c1fff04027589 */ /* 0x000e6200000e0000 */
[----:B------:R-:W-:-:S03]  /*13aa0*/  @P2 VIADD R21, R37, UR48 ;  /* 0x0000003025152c36 */ /* 0x000fc60008000000 */
[----:B------:R-:W-:Y:S04]  /*13ab0*/  SHFL.IDX PT, R6, R4, 0x1, 0x1c1f ;  /* 0x003c1f0004067f89 */ /* 0x000fe800000e0000 */
[----:B------:R-:W-:Y:S01]  /*13ac0*/  SHFL.IDX PT, R5, R4, 0x3, 0x1c1f ;  /* 0x007c1f0004057f89 */ /* 0x000fe200000e0000 */
[----:B0-----:R-:W-:-:S05]  /*13ad0*/  @P3 IADD3 R14, P0, R29, R14, RZ ;  /* 0x0000000e1d0e3210 */ /* 0x001fca0007f1e0ff */
[----:B-1----:R-:W-:Y:S01]  /*13ae0*/  @P3 IMAD.X R3, RZ, RZ, R2, P0 ;  /* 0x000000ffff033224 */ /* 0x002fe200000e0602 */
[C---:B------:R-:W-:Y:S01]  /*13af0*/  LOP3.LUT P0, RZ, R8.reuse, 0x10, RZ, 0xc0, !PT ;  /* 0x0000001008ff7812 */ /* 0x040fe2000780c0ff */
[----:B------:R-:W-:Y:S02]  /*13b00*/  @P3 IMAD.MOV.U32 R2, RZ, RZ, R14 ;  /* 0x000000ffff023224 */ /* 0x000fe400078e000e */
[----:B------:R-:W0:Y:S10]  /*13b10*/  SHFL.IDX PT, R14, R0, 0x1, 0x1c1f ;  /* 0x003c1f00000e7f89 */ /* 0x000e3400000e0000 */
[----:B------:R-:W-:Y:S04]  /*13b20*/  @P3 LDGSTS.E.BYPASS.LTC128B.128 [R7+0x16400], desc[UR42][R2.64], !P0 ;  /* 0x1640000002073fae */ /* 0x000fe8000c101d6a */
[----:B------:R-:W-:Y:S04]  /*13b30*/  @P3 LDGSTS.E.BYPASS.LTC128B.128 [R7+0x18400], desc[UR42][R2.64+0x40], !P6 ;  /* 0x1840004002073fae */ /* 0x000fe8000f101d6a */
[----:B------:R1:W-:Y:S01]  /*13b40*/  @P3 LDGSTS.E.BYPASS.LTC128B.128 [R7+0x1a400], desc[UR42][R2.64+0x80], !P5 ;  /* 0x1a40008002073fae */ /* 0x0003e2000e901d6a */
[----:B------:R-:W-:-:S02]  /*13b50*/  LOP3.LUT P3, RZ, R8, 0x10, RZ, 0xc0, !PT ;  /* 0x0000001008ff7812 */ /* 0x000fc4000786c0ff */
[----:B0-----:R-:W-:-:S05]  /*13b60*/  @P2 IADD3 R14, P0, R29, R14, RZ ;  /* 0x0000000e1d0e2210 */ /* 0x001fca0007f1e0ff */
[----:B------:R-:W-:Y:S02]  /*13b70*/  @P2 IMAD.X R9, RZ, RZ, R6, P0 ;  /* 0x000000ffff092224 */ /* 0x000fe400000e0606 */
[----:B-1----:R-:W-:Y:S01]  /*13b80*/  @P2 IMAD.MOV.U32 R2, RZ, RZ, R14 ;  /* 0x000000ffff022224 */ /* 0x002fe200078e000e */
[----:B------:R-:W-:Y:S01]  /*13b90*/  SHFL.IDX PT, R6, R4, 0x2, 0x1c1f ;  /* 0x005c1f0004067f89 */ /* 0x000fe200000e0000 */
[----:B------:R-:W-:Y:S02]  /*13ba0*/  @P2 IMAD.MOV.U32 R3, RZ, RZ, R9 ;  /* 0x000000ffff032224 */ /* 0x000fe400078e0009 */
[----:B------:R-:W-:Y:S01]  /*13bb0*/  @P1 VIADD R9, R37, UR48 ;  /* 0x0000003025091c36 */ /* 0x000fe20008000000 */
[----:B------:R-:W0:Y:S04]  /*13bc0*/  SHFL.IDX PT, R14, R0, 0x2, 0x1c1f ;  /* 0x005c1f00000e7f89 */ /* 0x000e2800000e0000 */
[----:B------:R-:W-:Y:S04]  /*13bd0*/  @P2 LDGSTS.E.BYPASS.LTC128B.128 [R21+0x16c00], desc[UR42][R2.64], !P3 ;  /* 0x16c0000002152fae */ /* 0x000fe8000d901d6a */
[----:B------:R-:W-:Y:S04]  /*13be0*/  @P2 LDGSTS.E.BYPASS.LTC128B.128 [R21+0x18c00], desc[UR42][R2.64+0x40], !P6 ;  /* 0x18c0004002152fae */ /* 0x000fe8000f101d6a */
[----:B------:R1:W-:Y:S01]  /*13bf0*/  @P2 LDGSTS.E.BYPASS.LTC128B.128 [R21+0x1ac00], desc[UR42][R2.64+0x80], !P5 ;  /* 0x1ac0008002152fae */ /* 0x0003e2000e901d6a */
[----:B0-----:R-:W-:-:S05]  /*13c00*/  @P1 IADD3 R14, P0, R29, R14, RZ ;  /* 0x0000000e1d0e1210 */ /* 0x001fca0007f1e0ff */
[----:B------:R-:W-:Y:S02]  /*13c10*/  @P1 IMAD.X R7, RZ, RZ, R6, P0 ;  /* 0x000000ffff071224 */ /* 0x000fe400000e0606 */
[----:B-1----:R-:W-:Y:S02]  /*13c20*/  @P1 IMAD.MOV.U32 R2, RZ, RZ, R14 ;  /* 0x000000ffff021224 */ /* 0x002fe400078e000e */
[----:B------:R-:W-:Y:S01]  /*13c30*/  @P1 IMAD.MOV.U32 R3, RZ, RZ, R7 ;  /* 0x000000ffff031224 */ /* 0x000fe200078e0007 */
[----:B------:R0:W1:Y:S04]  /*13c40*/  SHFL.IDX PT, R14, R0, 0x3, 0x1c1f ;  /* 0x007c1f00000e7f89 */ /* 0x00006800000e0000 */
[----:B------:R0:W-:Y:S04]  /*13c50*/  @P1 LDGSTS.E.BYPASS.LTC128B.128 [R9+0x17400], desc[UR42][R2.64], !P3 ;  /* 0x1740000002091fae */ /* 0x0001e8000d901d6a */
[----:B------:R0:W-:Y:S04]  /*13c60*/  @P1 LDGSTS.E.BYPASS.LTC128B.128 [R9+0x19400], desc[UR42][R2.64+0x40], !P6 ;  /* 0x1940004002091fae */ /* 0x0001e8000f101d6a */
[----:B------:R0:W-:Y:S02]  /*13c70*/  @P1 LDGSTS.E.BYPASS.LTC128B.128 [R9+0x1b400], desc[UR42][R2.64+0x80], !P5 ;  /* 0x1b40008002091fae */ /* 0x0001e4000e901d6a */
.L_x_1226:
[C---:B------:R-:W-:Y:S02]  /*13c80*/  LOP3.LUT P2, RZ, R8.reuse, 0x10, RZ, 0xc0, !PT ;  /* 0x0000001008ff7812 */ /* 0x040fe4000784c0ff */
[----:B------:R-:W-:Y:S02]  /*13c90*/  LOP3.LUT P1, RZ, R8, 0x8, RZ, 0xc0, !PT ;  /* 0x0000000808ff7812 */ /* 0x000fe4000782c0ff */
[----:B01----:R-:W-:-:S05]  /*13ca0*/  @P4 IADD3 R2, P0, R29, R14, RZ ;  /* 0x0000000e1d024210 */ /* 0x003fca0007f1e0ff */
[----:B------:R-:W-:Y:S02]  /*13cb0*/  @P4 IMAD.X R3, RZ, RZ, R5, P0 ;  /* 0x000000ffff034224 */ /* 0x000fe400000e0605 */
[----:B------:R-:W-:-:S05]  /*13cc0*/  @P4 VIADD R5, R37, UR48 ;  /* 0x0000003025054c36 */ /* 0x000fca0008000000 */
[----:B------:R-:W-:Y:S01]  /*13cd0*/  @!PT LDS RZ, [RZ] ;  /* 0x00000000fffff984 */ /* 0x000fe20000000800 */
[----:B------:R-:W-:Y:S01]  /*13ce0*/  @!PT LDS RZ, [RZ] ;  /* 0x00000000fffff984 */ /* 0x000fe20000000800 */
[----:B------:R-:W-:Y:S01]  /*13cf0*/  @!PT LDS RZ, [RZ] ;  /* 0x00000000fffff984 */ /* 0x000fe20000000800 */
[----:B------:R0:W-:Y:S04]  /*13d00*/  @P4 LDGSTS.E.BYPASS.LTC128B.128 [R5+0x17c00], desc[UR42][R2.64], !P2 ;  /* 0x17c0000002054fae */ /* 0x0001e8000d101d6a */
[----:B------:R0:W-:Y:S04]  /*13d10*/  @P4 LDGSTS.E.BYPASS.LTC128B.128 [R5+0x19c00], desc[UR42][R2.64+0x40], !P1 ;  /* 0x19c0004002054fae */ /* 0x0001e8000c901d6a */
[----:B------:R0:W-:Y:S01]  /*13d20*/  @P4 LDGSTS.E.BYPASS.LTC128B.128 [R5+0x1bc00], desc[UR42][R2.64+0x80], !P5 ;  /* 0x1bc0008002054fae */ /* 0x0001e2000e901d6a */
        /* <DEDUP_REMOVED lines=9> */
.L_x_1160:
[----:B------:R-:W-:Y:S01]  /*13dc0*/  SYNCS.ARRIVE.TRANS64.A1T0 RZ, [UR48+0x22830], RZ ;  /* 0x022830ffffff79a7 */ /* 0x000fe20008100030 */
[----:B------:R-:W-:Y:S05]  /*13dd0*/  WARPSYNC.ALL ;  /* 0x0000000000007948 */ /* 0x000fea0003800000 */
[----:B------:R-:W-:Y:S01]  /*13de0*/  UIADD3 UR5, UR48, 0x10400, URZ ;  /* 0x0001040030057890 */ /* 0x000fe2000fffe03f */
[----:B------:R-:W-:Y:S01]  /*13df0*/  R2UR UR4, R31 ;  /* 0x000000001f0472ca */ /* 0x000fe200000e0000 */
[----:B------:R-:W-:Y:S01]  /*13e00*/  ULDC.64 UR6, c[0x0][0x2d8] ;  /* 0x0000b60000067ab9 */ /* 0x000fe20000000a00 */
[----:B------:R-:W-:Y:S01]  /*13e10*/  SHF.R.S32.HI R18, RZ, 0x1f, R26 ;  /* 0x0000001fff127819 */ /* 0x000fe2000001141a */
[----:B------:R-:W-:Y:S02]  /*13e20*/  ULOP3.LUT UP0, URZ, UR5, 0x1bf, URZ, 0xc0, !UPT ;  /* 0x000001bf053f7892 */ /* 0x000fe4000f80c03f */
[----:B------:R-:W-:Y:S01]  /*13e30*/  UIMAD.WIDE.U32 UR36, UR39, UR6, URZ ;  /* 0x00000006272472a5 */ /* 0x000fe2000f8e003f */
[----:B------:R-:W-:Y:S03]  /*13e40*/  BAR.SYNC.DEFER_BLOCKING 0x8, 0x180 ;  /* 0x0206000000007b1d */ /* 0x000fe60000010000 */
[----:B------:R-:W-:-:S04]  /*13e50*/  PLOP3.LUT P0, PT, PT, PT, UP0, 0x80, 0x0 ;  /* 0x000000000000781c */ /* 0x000fc80003f0f008 */
[----:B------:R-:W-:-:S04]  /*13e60*/  UIMAD UR4, UR4, UR6, URZ ;  /* 0x00000006040472a4 */ /* 0x000fc8000f8e023f */
        /* <DEDUP_REMOVED lines=19> */
.L_x_1161:
[----:B------:R-:W-:Y:S01]  /*13fa0*/  UISETP.NE.AND UP0, UPT, UR50, URZ, UPT ;  /* 0x0000003f3200728c */ /* 0x000fe2000bf05270 */
[----:B------:R-:W-:Y:S01]  /*13fb0*/  IADD3 R9, R23, UR41, R24 ;  /* 0x0000002917097c10 */ /* 0x000fe2000fffe018 */
[----:B------:R-:W-:Y:S02]  /*13fc0*/  IMAD.U32 R4, RZ, RZ, UR36 ;  /* 0x00000024ff047e24 */ /* 0x000fe4000f8e00ff */
[----:B------:R-:W-:Y:S02]  /*13fd0*/  IMAD.U32 R3, RZ, RZ, UR49 ;  /* 0x00000031ff037e24 */ /* 0x000fe4000f8e00ff */
[----:B------:R-:W-:Y:S01]  /*13fe0*/  PLOP3.LUT P0, PT, PT, PT, UP0, 0x80, 0x0 ;  /* 0x000000000000781c */ /* 0x000fe20003f0f008 */
[----:B------:R-:W-:Y:S02]  /*13ff0*/  IMAD.MOV.U32 R7, RZ, RZ, R9 ;  /* 0x000000ffff077224 */ /* 0x000fe400078e0009 */
[----:B------:R-:W-:Y:S02]  /*14000*/  IMAD.MOV.U32 R2, RZ, RZ, R4 ;  /* 0x000000ffff027224 */ /* 0x000fe400078e0004 */
[----:B------:R-:W-:Y:S01]  /*14010*/  @UP0 ULDC UR4, c[0x0][0x44c] ;  /* 0x0001130000040ab9 */ /* 0x000fe20000000800 */
[----:B------:R-:W-:-:S07]  /*14020*/  IMAD.U32 R5, RZ, RZ, UR37 ;  /* 0x00000025ff057e24 */ /* 0x000fce000f8e00ff */
[----:B------:R-:W-:Y:S01]  /*14030*/  @P0 IMAD.HI.U32 R0, R9, UR4, RZ ;  /* 0x0000000409000c27 */ /* 0x000fe2000f8e00ff */
[----:B------:R-:W-:Y:S01]  /*14040*/  PLOP3.LUT P0, PT, PT, PT, UP0, 0x80, 0x0 ;  /* 0x000000000000781c */ /* 0x000fe20003f0f008 */
[----:B------:R-:W-:-:S12]  /*14050*/  @UP0 ULDC UR4, c[0x0][0x450] ;  /* 0x0001140000040ab9 */ /* 0x000fd80000000800 */
[----:B------:R-:W-:Y:S01]  /*14060*/  @P0 SHF.R.U32.HI R7, RZ, UR4, R0 ;  /* 0x00000004ff070c19 */ /* 0x000fe20008011600 */
[----:B------:R-:W-:Y:S01]  /*14070*/  ULDC.64 UR4, c[0x0][0x2e0] ;  /* 0x0000b80000047ab9 */ /* 0x000fe20000000a00 */
[----:B------:R-:W0:Y:S01]  /*14080*/  LDC R0, c[0x0][0x448] ;  /* 0x00011200ff007b82 */ /* 0x000e220000000800 */
[----:B------:R-:W-:Y:S01]  /*14090*/  IMAD R11, R18, UR4, RZ ;  /* 0x00000004120b7c24 */ /* 0x000fe2000f8e02ff */
[----:B------:R-:W-:Y:S01]  /*140a0*/  SHF.R.S32.HI R4, RZ, 0x1f, R7 ;  /* 0x0000001fff047819 */ /* 0x000fe20000011407 */
[----:B------:R-:W-:-:S04]  /*140b0*/  IMAD.WIDE.U32 R2, R26, UR4, R2 ;  /* 0x000000041a027c25 */ /* 0x000fc8000f8e0002 */
[----:B------:R-:W-:Y:S01]  /*140c0*/  IMAD R11, R26, UR5, R11 ;  /* 0x000000051a0b7c24 */ /* 0x000fe2000f8e020b */
[----:B------:R-:W-:Y:S02]  /*140d0*/  ULDC.64 UR4, c[0x0][0x2d0] ;  /* 0x0000b40000047ab9 */ /* 0x000fe40000000a00 */
[----:B------:R-:W-:Y:S02]  /*140e0*/  IMAD R4, R4, UR4, RZ ;  /* 0x0000000404047c24 */ /* 0x000fe4000f8e02ff */
[----:B------:R-:W-:Y:S02]  /*140f0*/  IMAD.IADD R3, R3, 0x1, R11 ;  /* 0x0000000103037824 */ /* 0x000fe400078e020b */
[C---:B------:R-:W-:Y:S02]  /*14100*/  IMAD R5, R7.reuse, UR5, R4 ;  /* 0x0000000507057c24 */ /* 0x040fe4000f8e0204 */
[----:B------:R-:W-:Y:S02]  /*14110*/  IMAD.MOV R4, RZ, RZ, -R7 ;  /* 0x000000ffff047224 */ /* 0x000fe400078e0a07 */
[----:B------:R-:W-:Y:S01]  /*14120*/  IMAD.WIDE.U32 R2, R7, UR4, R2 ;  /* 0x0000000407027c25 */ /* 0x000fe2000f8e0002 */
[----:B------:R-:W-:-:S03]  /*14130*/  ULDC.64 UR4, c[0x0][0x2c8] ;  /* 0x0000b20000047ab9 */ /* 0x000fc60000000a00 */
[----:B------:R-:W-:Y:S02]  /*14140*/  IMAD.IADD R3, R3, 0x1, R5 ;  /* 0x0000000103037824 */ /* 0x000fe400078e0205 */
[----:B0-----:R-:W-:-:S04]  /*14150*/  IMAD R9, R0, R4, R9 ;  /* 0x0000000400097224 */ /* 0x001fc800078e0209 */
[----:B------:R-:W-:Y:S01]  /*14160*/  IMAD.WIDE.U32 R2, R9, UR4, R2 ;  /* 0x0000000409027c25 */ /* 0x000fe2000f8e0002 */
[----:B------:R-:W-:-:S05]  /*14170*/  SHF.R.S32.HI R4, RZ, 0x1f, R9 ;  /* 0x0000001fff047819 */ /* 0x000fca0000011409 */
        /* <DEDUP_REMOVED lines=11> */
[----:B------:R-:W0:Y:S01]  /*14230*/  SHFL.IDX PT, R14, R4, RZ, 0x1c1f ;  /* 0x001c1fff040e7589 */ /* 0x000e2200000e0000 */
[----:B------:R-:W-:Y:S02]  /*14240*/  ULDC UR4, c[0x0][0x288] ;  /* 0x0000a20000047ab9 */ /* 0x000fe40000000800 */
[----:B------:R-:W-:Y:S01]  /*14250*/  IMAD R7, R0, UR4, RZ ;  /* 0x0000000400077c24 */ /* 0x000fe2000f8e02ff */
[----:B------:R-:W1:Y:S01]  /*14260*/  SHFL.IDX PT, R2, R5, RZ, 0x1c1f ;  /* 0x001c1fff05027589 */ /* 0x000e6200000e0000 */
[----:B------:R-:W-:-:S03]  /*14270*/  VIADD R0, R23, UR41 ;  /* 0x0000002917007c36 */ /* 0x000fc60008000000 */
[----:B------:R-:W-:Y:S01]  /*14280*/  SHFL.IDX PT, R6, R5, 0x1, 0x1c1f ;  /* 0x003c1f0005067f89 */ /* 0x000fe200000e0000 */
[C---:B------:R-:W-:Y:S01]  /*14290*/  VIADD R8, R0.reuse, 0x20 ;  /* 0x0000002000087836 */ /* 0x040fe20000000000 */
[----:B------:R-:W-:-:S13]  /*142a0*/  ISETP.GE.AND P0, PT, R0, R7, PT ;  /* 0x000000070000720c */ /* 0x000fda0003f06270 */
[----:B------:R-:W-:Y:S01]  /*142b0*/  @!P0 VIADD R19, R37, UR48 ;  /* 0x0000003025138c36 */ /* 0x000fe20008000000 */
[----:B0-----:R-:W-:-:S05]  /*142c0*/  @!P0 IADD3 R14, P4, R29, R14, RZ ;  /* 0x0000000e1d0e8210 */ /* 0x001fca0007f9e0ff */
[----:B-1----:R-:W-:Y:S02]  /*142d0*/  @!P0 IMAD.X R3, RZ, RZ, R2, P4 ;  /* 0x000000ffff038224 */ /* 0x002fe400020e0602 */
[----:B------:R-:W-:Y:S02]  /*142e0*/  @!P0 IMAD.MOV.U32 R2, RZ, RZ, R14 ;  /* 0x000000ffff028224 */ /* 0x000fe400078e000e */
[----:B------:R-:W0:Y:S04]  /*142f0*/  SHFL.IDX PT, R14, R4, 0x1, 0x1c1f ;  /* 0x003c1f00040e7f89 */ /* 0x000e2800000e0000 */
[----:B------:R-:W-:Y:S04]  /*14300*/  @!P0 LDGSTS.E.BYPASS.LTC128B.128 [R19+0x10400], desc[UR42][R2.64], !P3 ;  /* 0x1040000002138fae */ /* 0x000fe8000d901d6a */
[----:B------:R-:W-:Y:S04]  /*14310*/  @!P0 LDGSTS.E.BYPASS.LTC128B.128 [R19+0x12400], desc[UR42][R2.64+0x40], !P2 ;  /* 0x1240004002138fae */ /* 0x000fe8000d101d6a */
[----:B------:R1:W-:Y:S01]  /*14320*/  @!P0 LDGSTS.E.BYPASS.LTC128B.128 [R19+0x14400], desc[UR42][R2.64+0x80], !P1 ;  /* 0x1440008002138fae */ /* 0x0003e2000c901d6a */
[----:B------:R-:W-:Y:S01]  /*14330*/  ISETP.GE.AND P0, PT, R8, R7, PT ;  /* 0x000000070800720c */ /* 0x000fe20003f06270 */
[----:B------:R-:W-:-:S12]  /*14340*/  VIADD R8, R0, 0x40 ;  /* 0x0000004000087836 */ /* 0x000fd80000000000 */
[----:B0-----:R-:W-:Y:S01]  /*14350*/  @!P0 IADD3 R14, P4, R29, R14, RZ ;  /* 0x0000000e1d0e8210 */ /* 0x001fe20007f9e0ff */
[----:B------:R-:W-:-:S04]  /*14360*/  @!P0 VIADD R21, R37, UR48 ;  /* 0x0000003025158c36 */ /* 0x000fc80008000000 */
[----:B------:R-:W-:Y:S02]  /*14370*/  @!P0 IMAD.X R9, RZ, RZ, R6, P4 ;  /* 0x000000ffff098224 */ /* 0x000fe400020e0606 */
[----:B-1----:R-:W-:Y:S01]  /*14380*/  @!P0 IMAD.MOV.U32 R2, RZ, RZ, R14 ;  /* 0x000000ffff028224 */ /* 0x002fe200078e000e */
[----:B------:R-:W-:Y:S01]  /*14390*/  SHFL.IDX PT, R6, R5, 0x2, 0x1c1f ;  /* 0x005c1f0005067f89 */ /* 0x000fe200000e0000 */
[----:B------:R-:W-:-:S03]  /*143a0*/  @!P0 IMAD.MOV.U32 R3, RZ, RZ, R9 ;  /* 0x000000ffff038224 */ /* 0x000fc600078e0009 */
[----:B------:R-:W0:Y:S04]  /*143b0*/  SHFL.IDX PT, R14, R4, 0x2, 0x1c1f ;  /* 0x005c1f00040e7f89 */ /* 0x000e2800000e0000 */
[----:B------:R-:W-:Y:S04]  /*143c0*/  @!P0 LDGSTS.E.BYPASS.LTC128B.128 [R21+0x10c00], desc[UR42][R2.64], !P3 ;  /* 0x10c0000002158fae */ /* 0x000fe8000d901d6a */
[----:B------:R-:W-:Y:S04]  /*143d0*/  @!P0 LDGSTS.E.BYPASS.LTC128B.128 [R21+0x12c00], desc[UR42][R2.64+0x40], !P2 ;  /* 0x12c0004002158fae */ /* 0x000fe8000d101d6a */
[----:B------:R1:W-:Y:S01]  /*143e0*/  @!P0 LDGSTS.E.BYPASS.LTC128B.128 [R21+0x14c00], desc[UR42][R2.64+0x80], !P1 ;  /* 0x14c0008002158fae */ /* 0x0003e2000c901d6a */
[----:B------:R-:W-:-:S03]  /*143f0*/  ISETP.GE.AND P0, PT, R8, R7, PT ;  /* 0x000000070800720c */ /* 0x000fc60003f06270 */
[----:B------:R-:W2:Y:S10]  /*14400*/  SHFL.IDX PT, R5, R5, 0x3, 0x1c1f ;  /* 0x007c1f0005057f89 */ /* 0x000eb400000e0000 */
[----:B0-----:R-:W-:Y:S01]  /*14410*/  @!P0 IADD3 R14, P4, R29, R14, RZ ;  /* 0x0000000e1d0e8210 */ /* 0x001fe20007f9e0ff */
[----:B------:R-:W-:-:S04]  /*14420*/  @!P0 VIADD R19, R37, UR48 ;  /* 0x0000003025138c36 */ /* 0x000fc80008000000 */
[----:B------:R-:W-:Y:S02]  /*14430*/  @!P0 IMAD.X R9, RZ, RZ, R6, P4 ;  /* 0x000000ffff098224 */ /* 0x000fe400020e0606 */
[----:B-1----:R-:W-:Y:S02]  /*14440*/  @!P0 IMAD.MOV.U32 R2, RZ, RZ, R14 ;  /* 0x000000ffff028224 */ /* 0x002fe400078e000e */
[----:B------:R-:W-:Y:S01]  /*14450*/  @!P0 IMAD.MOV.U32 R3, RZ, RZ, R9 ;  /* 0x000000ffff038224 */ /* 0x000fe200078e0009 */
[----:B------:R0:W1:Y:S04]  /*14460*/  SHFL.IDX PT, R14, R4, 0x3, 0x1c1f ;  /* 0x007c1f00040e7f89 */ /* 0x00006800000e0000 */
[----:B------:R0:W-:Y:S04]  /*14470*/  @!P0 LDGSTS.E.BYPASS.LTC128B.128 [R19+0x11400], desc[UR42][R2.64], !P3 ;  /* 0x1140000002138fae */ /* 0x0001e8000d901d6a */
[----:B------:R0:W-:Y:S04]  /*14480*/  @!P0 LDGSTS.E.BYPASS.LTC128B.128 [R19+0x13400], desc[UR42][R2.64+0x40], !P2 ;  /* 0x1340004002138fae */ /* 0x0001e8000d101d6a */
[----:B--2---:R0:W-:Y:S02]  /*14490*/  @!P0 LDGSTS.E.BYPASS.LTC128B.128 [R19+0x15400], desc[UR42][R2.64+0x80], !P1 ;  /* 0x1540008002138fae */ /* 0x0041e4000c901d6a */
.L_x_1235:
[----:B------:R-:W-:Y:S01]  /*144a0*/  VIADD R0, R0, 0x60 ;  /* 0x0000006000007836 */ /* 0x000fe20000000000 */
[----:B------:R-:W-:Y:S04]  /*144b0*/  BSSY B0, `(.L_x_1163) ;  /* 0x000000c000007945 */ /* 0x000fe80003800000 */
[----:B------:R-:W-:-:S13]  /*144c0*/  ISETP.GE.AND P0, PT, R0, R7, PT ;  /* 0x000000070000720c */ /* 0x000fda0003f06270 */
[----:B------:R-:W-:Y:S05]  /*144d0*/  @P0 BRA `(.L_x_1164) ;  /* 0x0000000000240947 */ /* 0x000fea0003800000 */
[----:B01----:R-:W-:-:S05]  /*144e0*/  IADD3 R2, P0, R29, R14, RZ ;  /* 0x0000000e1d027210 */ /* 0x003fca0007f1e0ff */
[----:B------:R-:W-:Y:S02]  /*144f0*/  IMAD.X R3, RZ, RZ, R5, P0 ;  /* 0x000000ffff037224 */ /* 0x000fe400000e0605 */
[----:B------:R-:W-:-:S05]  /*14500*/  VIADD R5, R37, UR48 ;  /* 0x0000003025057c36 */ /* 0x000fca0008000000 */
[----:B------:R-:W-:Y:S01]  /*14510*/  @!PT LDS RZ, [RZ] ;  /* 0x00000000fffff984 */ /* 0x000fe20000000800 */
[----:B------:R-:W-:Y:S01]  /*14520*/  @!PT LDS RZ, [RZ] ;  /* 0x00000000fffff984 */ /* 0x000fe20000000800 */
[----:B------:R-:W-:Y:S01]  /*14530*/  @!PT LDS RZ, [RZ] ;  /* 0x00000000fffff984 */ /* 0x000fe20000000800 */
[----:B------:R2:W-:Y:S04]  /*14540*/  LDGSTS.E.BYPASS.LTC128B.128 [R5+0x11c00], desc[UR42][R2.64], !P3 ;  /* 0x11c0000002057fae */ /* 0x0005e8000d901d6a */
[----:B------:R2:W-:Y:S04]  /*14550*/  LDGSTS.E.BYPASS.LTC128B.128 [R5+0x13c00], desc[UR42][R2.64+0x40], !P2 ;  /* 0x13c0004002057fae */ /* 0x0005e8000d101d6a */
[----:B------:R2:W-:Y:S02]  /*14560*/  LDGSTS.E.BYPASS.LTC128B.128 [R5+0x15c00], desc[UR42][R2.64+0x80], !P1 ;  /* 0x15c0008002057fae */ /* 0x0005e4000c901d6a */
.L_x_1164:
[----:B------:R-:W-:Y:S05]  /*14570*/  BSYNC B0 ;  /* 0x0000000000007941 */ /* 0x000fea0003800000 */
.L_x_1163:
[----:B------:R-:W-:Y:S01]  /*14580*/  NOP ;  /* 0x0000000000007918 */ /* 0x000fe20000000000 */
[----:B------:R-:W-:Y:S01]  /*14590*/  SYNCS.ARRIVE.TRANS64.RED.A0T1 RZ, [UR48+0x22800], RZ ;  /* 0x022800ffffff79a7 */ /* 0x000fe20008200430 */
[----:B------:R-:W-:Y:S01]  /*145a0*/  IMAD.MOV.U32 R0, RZ, RZ, 0x1 ;  /* 0x00000001ff007424 */ /* 0x000fe200078e00ff */
[----:B------:R-:W-:Y:S01]  /*145b0*/  ARRIVES.LDGSTSBAR.64.TRANSCNT [UR48+0x22800] ;  /* 0x02280000ff0079b0 */ /* 0x000fe20008000ab0 */
[----:B------:R-:W-:Y:S02]  /*145c0*/  VIADD R16, R16, 0xfffffffe ;  /* 0xfffffffe10107836 */ /* 0x000fe40000000000 */
[----:B------:R-:W-:Y:S01]  /*145d0*/  IMAD.MOV.U32 R29, RZ, RZ, 0x1 ;  /* 0x00000001ff1d7424 */ /* 0x000fe200078e00ff */
[----:B------:R-:W-:Y:S01]  /*145e0*/  SHF.L.U32 R0, R0, 0x1f, RZ ;  /* 0x0000001f00007819 */ /* 0x000fe200000006ff */
[----:B------:R-:W-:Y:S01]  /*145f0*/  NOP ;  /* 0x0000000000007918 */ /* 0x000fe20000000000 */
[----:B------:R-:W-:Y:S02]  /*14600*/  SYNCS.ARRIVE.TRANS64.A1T0 RZ, [UR48+0x22800], RZ ;  /* 0x022800ffffff79a7 */ /* 0x000fe40008100030 */
[----:B------:R-:W3:Y:S02]  /*14610*/  SYNCS.PHASECHK.TRANS64.TRYWAIT P0, [UR48+0x22820], R0 ;  /* 0x02282000ff0075a7 */ /* 0x000ee40008000170 */
[----:B---3--:R-:W-:Y:S05]  /*14620*/  @!P0 BRA `(.L_x_1165) ;  /* 0x0000003000588947 */ /* 0x008fea0003800000 */
.L_x_1236:
[----:B------:R-:W-:-:S13]  /*14630*/  ISETP.GE.AND P0, PT, R16, UR51, PT ;  /* 0x0000003310007c0c */ /* 0x000fda000bf06270 */
[----:B------:R-:W-:Y:S05]  /*14640*/  @!P0 BRA `(.L_x_1166) ;  /* 0x0000001000ac8947 */ /* 0x000fea0003800000 */
[----:B------:R-:W-:Y:S01]  /*14650*/  UIADD3 UR4, UR47, 0x1, URZ ;  /* 0x000000012f047890 */ /* 0x000fe2000fffe03f */
[----:B0-2---:R-:W-:Y:S01]  /*14660*/  LOP3.LUT R3, RZ, UR45, RZ, 0x33, !PT ;  /* 0x0000002dff037c12 */ /* 0x005fe2000f8e33ff */
[----:B------:R-:W-:Y:S01]  /*14670*/  IMAD.MOV.U32 R10, RZ, RZ, 0x1 ;  /* 0x00000001ff0a7424 */ /* 0x000fe200078e00ff */
[----:B------:R-:W-:Y:S01]  /*14680*/  IADD3 R17, R24, R17, R23 ;  /* 0x0000001118117210 */ /* 0x000fe20007ffe017 */
[----:B------:R-:W-:Y:S01]  /*14690*/  UIMAD UR4, UR4, UR38, URZ ;  /* 0x00000026040472a4 */ /* 0x000fe2000f8e023f */
[----:B------:R-:W-:Y:S01]  /*146a0*/  LOP3.LUT R5, RZ, UR44, RZ, 0x33, !PT ;  /* 0x0000002cff057c12 */ /* 0x000fe2000f8e33ff */
[----:B------:R-:W-:Y:S02]  /*146b0*/  IMAD.MOV.U32 R9, RZ, RZ, RZ ;  /* 0x000000ffff097224 */ /* 0x000fe400078e00ff */
[----:B------:R-:W-:Y:S02]  /*146c0*/  VIADD R17, R17, 0xfffffe80 ;  /* 0xfffffe8011117836 */ /* 0x000fe40000000000 */
[----:B------:R-:W-:-:S04]  /*146d0*/  LOP3.LUT R0, RZ, UR4, RZ, 0x33, !PT ;  /* 0x00000004ff007c12 */ /* 0x000fc8000f8e33ff */
[----:B------:R-:W-:-:S04]  /*146e0*/  VIADDMNMX R0, R0, -UR46, R3, !PT ;  /* 0x8000002e00007c46 */ /* 0x000fc8000f800103 */
[----:B------:R-:W-:-:S04]  /*146f0*/  VIMNMX R0, R0, R5, !PT ;  /* 0x0000000500007248 */ /* 0x000fc80007fe0100 */
[C---:B------:R-:W-:Y:S01]  /*14700*/  IADD3 R30, -R0.reuse, -0x2, RZ ;  /* 0xfffffffe001e7810 */ /* 0x040fe20007ffe1ff */
[----:B------:R-:W-:-:S07]  /*14710*/  IMAD R28, R0, -0x80, R17 ;  /* 0xffffff80001c7824 */ /* 0x000fce00078e0211 */
.L_x_1181:
[----:B0-2---:R-:W2:Y:S01]  /*14720*/  LDL R4, [R1+0x4] ;  /* 0x0000040001047983 */ /* 0x005ea20000100800 */
[----:B------:R-:W0:Y:S01]  /*14730*/  LDC R0, c[0x0][0x430] ;  /* 0x00010c00ff007b82 */ /* 0x000e220000000800 */
[----:B------:R-:W-:Y:S01]  /*14740*/  IMAD.MOV.U32 R7, RZ, RZ, R28 ;  /* 0x000000ffff077224 */ /* 0x000fe200078e001c */
[----:B------:R-:W-:Y:S01]  /*14750*/  ULDC.64 UR4, c[0x0][0x428] ;  /* 0x00010a0000047ab9 */ /* 0x000fe20000000a00 */
[----:B0-----:R-:W-:-:S13]  /*14760*/  ISETP.NE.AND P0, PT, R0, 0x1, PT ;  /* 0x000000010000780c */ /* 0x001fda0003f05270 */
[----:B------:R-:W0:Y:S08]  /*14770*/  @P0 LDC R3, c[0x0][0x434] ;  /* 0x00010d00ff030b82 */ /* 0x000e300000000800 */
[----:B------:R-:W3:Y:S01]  /*14780*/  @P0 LDC R5, c[0x0][0x438] ;  /* 0x00010e00ff050b82 */ /* 0x000ee20000000800 */
[----:B0-----:R-:W-:-:S05]  /*14790*/  @P0 IMAD.HI.U32 R0, R28, R3, RZ ;  /* 0x000000031c000227 */ /* 0x001fca00078e00ff */
[----:B---3--:R-:W-:-:S04]  /*147a0*/  @P0 SHF.R.U32.HI R7, RZ, R5, R0 ;  /* 0x00000005ff070219 */ /* 0x008fc80000011600 */
[--C-:B------:R-:W-:Y:S01]  /*147b0*/  SHF.R.S32.HI R3, RZ, 0x1f, R7.reuse ;  /* 0x0000001fff037819 */ /* 0x100fe20000011407 */
[----:B------:R-:W-:-:S04]  /*147c0*/  IMAD.MOV.U32 R2, RZ, RZ, R7 ;  /* 0x000000ffff027224 */ /* 0x000fc800078e0007 */
[----:B------:R-:W-:-:S04]  /*147d0*/  IMAD.WIDE.U32 R2, R32, UR4, R2 ;  /* 0x0000000420027c25 */ /* 0x000fc8000f8e0002 */
[----:B--2---:R-:W-:-:S04]  /*147e0*/  IMAD R5, R4, UR4, RZ ;  /* 0x0000000404057c24 */ /* 0x004fc8000f8e02ff */
[----:B------:R-:W-:Y:S01]  /*147f0*/  IMAD R5, R32, UR5, R5 ;  /* 0x0000000520057c24 */ /* 0x000fe2000f8e0205 */
[----:B------:R-:W-:Y:S02]  /*14800*/  ULDC.64 UR4, c[0x0][0x418] ;  /* 0x0001060000047ab9 */ /* 0x000fe40000000a00 */
[----:B------:R-:W-:Y:S01]  /*14810*/  LEA R4, P0, R2, UR4, 0x2 ;  /* 0x0000000402047c11 */ /* 0x000fe2000f8010ff */
[----:B------:R-:W-:-:S05]  /*14820*/  IMAD.IADD R3, R5, 0x1, R3 ;  /* 0x0000000105037824 */ /* 0x000fca00078e0203 */
[----:B------:R-:W-:-:S05]  /*14830*/  LEA.HI.X R5, R2, UR5, R3, 0x2, P0 ;  /* 0x0000000502057c11 */ /* 0x000fca00080f1403 */
[----:B------:R-:W2:Y:S01]  /*14840*/  LDG.E R6, desc[UR42][R4.64] ;  /* 0x0000002a04067981 */ /* 0x000ea2000c1e1900 */
[----:B------:R-:W-:-:S06]  /*14850*/  ULOP3.LUT UR6, UR40, 0x2, URZ, 0xfc, !UPT ;  /* 0x0000000228067892 */ /* 0x000fcc000f8efc3f */
[----:B------:R-:W-:Y:S02]  /*14860*/  IMAD.U32 R8, RZ, RZ, UR6 ;  /* 0x00000006ff087e24 */ /* 0x000fe4000f8e00ff */
[----:B------:R-:W-:-:S03]  /*14870*/  VIADD R0, R9, 0x1 ;  /* 0x0000000109007836 */ /* 0x000fc60000000000 */
[----:B------:R-:W-:Y:S02]  /*14880*/  ISETP.NE.AND P1, PT, R8, 0x3, PT ;  /* 0x000000030800780c */ /* 0x000fe40003f25270 */
[----:B------:R-:W-:Y:S01]  /*14890*/  ISETP.NE.AND P0, PT, R0, 0x2, PT ;  /* 0x000000020000780c */ /* 0x000fe20003f05270 */
[----:B------:R-:W-:-:S03]  /*148a0*/  VIADD R30, R30, 0xffffffff ;  /* 0xffffffff1e1e7836 */ /* 0x000fc60000000000 */
[----:B------:R-:W-:Y:S02]  /*148b0*/  SEL R29, RZ, 0x1, P0 ;  /* 0x00000001ff1d7807 */ /* 0x000fe40000000000 */
[----:B------:R-:W-:Y:S02]  /*148c0*/  SEL R0, R0, RZ, P0 ;  /* 0x000000ff00007207 */ /* 0x000fe40000000000 */
[----:B------:R-:W-:Y:S02]  /*148d0*/  LOP3.LUT R29, R10, R29, RZ, 0x3c, !PT ;  /* 0x0000001d0a1d7212 */ /* 0x000fe400078e3cff */
[----:B------:R-:W-:Y:S02]  /*148e0*/  ISETP.GT.AND P2, PT, R30, UR51, PT ;  /* 0x000000331e007c0c */ /* 0x000fe4000bf44270 */
[----:B--2---:R-:W-:Y:S01]  /*148f0*/  SHF.R.S32.HI R17, RZ, 0x1f, R6 ;  /* 0x0000001fff117819 */ /* 0x004fe20000011406 */
[----:B------:R-:W-:Y:S10]  /*14900*/  @!P1 BRA `(.L_x_1167) ;  /* 0x0000000000049947 */ /* 0x000ff40003800000 */
[----:B------:R-:W-:Y:S01]  /*14910*/  BPT.TRAP 0x1 ;  /* 0x000000040000795c */ /* 0x000fe20000300000 */
.L_x_1167:
[----:B------:R-:W-:Y:S02]  /*14920*/  LEA R8, R0, UR48, 0x3 ;  /* 0x0000003000087c11 */ /* 0x000fe4000f8e18ff */
[----:B------:R-:W-:-:S04]  /*14930*/  SHF.L.U32 R18, R29, 0x1f, RZ ;  /* 0x0000001f1d127819 */ /* 0x000fc800000006ff */
[----:B------:R-:W0:Y:S02]  /*14940*/  SYNCS.PHASECHK.TRANS64.TRYWAIT P0, [R8+URZ+0x22880], R18 ;  /* 0x02288012080075a7 */ /* 0x000e24000800017f */
[----:B0-----:R-:W-:Y:S05]  /*14950*/  @!P0 BRA `(.L_x_1168) ;  /* 0x0000002c00a48947 */ /* 0x001fea0003800000 */
.L_x_1237:
[----:B------:R-:W2:Y:S01]  /*14960*/  LDL R2, [R1] ;  /* 0x0000000001027983 */ /* 0x000ea20000100800 */
[----:B------:R-:W-:Y:S01]  /*14970*/  ULDC UR4, c[0x0][0x430] ;  /* 0x00010c0000047ab9 */ /* 0x000fe20000000800 */
[----:B------:R-:W-:Y:S01]  /*14980*/  R2UR UR6, R31 ;  /* 0x000000001f0672ca */ /* 0x000fe200000e0000 */
[----:B------:R-:W-:Y:S01]  /*14990*/  UIADD3 UR4, -UR4, URZ, URZ ;  /* 0x0000003f04047290 */ /* 0x000fe2000fffe13f */
[----:B------:R-:W3:Y:S05]  /*149a0*/  S2R R23, SR_TID.X ;  /* 0x0000000000177919 */ /* 0x000eea0000002100 */
[----:B------:R-:W-:Y:S01]  /*149b0*/  IMAD R7, R7, UR4, R28 ;  /* 0x0000000407077c24 */ /* 0x000fe2000f8e021c */
[----:B------:R-:W-:-:S04]  /*149c0*/  ULDC.64 UR4, c[0x0][0x328] ;  /* 0x0000ca0000047ab9 */ /* 0x000fc80000000a00 */
[----:B------:R-:W-:Y:S01]  /*149d0*/  SHF.R.S32.HI R16, RZ, 0x1f, R7 ;  /* 0x0000001fff107819 */ /* 0x000fe20000011407 */
[----:B---3--:R-:W-:-:S05]  /*149e0*/  IMAD.SHL.U32 R23, R23, 0x10, RZ ;  /* 0x0000001017177824 */ /* 0x008fca00078e00ff */
[----:B------:R-:W-:Y:S02]  /*149f0*/  LOP3.LUT R23, R23, 0x30, RZ, 0xc0, !PT ;  /* 0x0000003017177812 */ /* 0x000fe400078ec0ff */
[C---:B--2---:R-:W-:Y:S02]  /*14a00*/  LOP3.LUT P3, RZ, R2.reuse, 0x2, RZ, 0xc0, !PT ;  /* 0x0000000202ff7812 */ /* 0x044fe4000786c0ff */
[----:B------:R-:W-:Y:S01]  /*14a10*/  LOP3.LUT P1, RZ, R2, 0x1, RZ, 0xc0, !PT ;  /* 0x0000000102ff7812 */ /* 0x000fe2000782c0ff */
[----:B------:R-:W-:-:S04]  /*14a20*/  IMAD R2, R16, UR4, RZ ;  /* 0x0000000410027c24 */ /* 0x000fc8000f8e02ff */
[C---:B------:R-:W-:Y:S02]  /*14a30*/  IMAD R5, R7.reuse, UR5, R2 ;  /* 0x0000000507057c24 */ /* 0x040fe4000f8e0202 */
[----:B------:R-:W-:Y:S01]  /*14a40*/  IMAD.WIDE.U32 R2, R7, UR4, RZ ;  /* 0x0000000407027c25 */ /* 0x000fe2000f8e00ff */
        /* <DEDUP_REMOVED lines=13> */
[----:B------:R-:W-:-:S04]  /*14b20*/  IADD3 R19, P0, R2, UR6, RZ ;  /* 0x0000000602137c10 */ /* 0x000fc8000ff1e0ff */
[----:B------:R-:W-:Y:S01]  /*14b30*/  IADD3.X R22, R5, UR4, R3, P0, !PT ;  /* 0x0000000405167c10 */ /* 0x000fe200087fe403 */
[----:B------:R-:W-:-:S03]  /*14b40*/  UMOV UR4, 0xffffffff ;  /* 0xffffffff00047882 */ /* 0x000fc60000000000 */
[----:B------:R-:W-:Y:S05]  /*14b50*/  BRA.DIV UR4, `(.L_x_1169) ;  /* 0x0000002e04387947 */ /* 0x000fea000b800000 */
[----:B-1----:R-:W1:Y:S01]  /*14b60*/  SHFL.IDX PT, R14, R19, RZ, 0x1c1f ;  /* 0x001c1fff130e7589 */ /* 0x002e6200000e0000 */
[----:B------:R-:W-:-:S03]  /*14b70*/  IMAD R20, R0, 0x4000, R36 ;  /* 0x0000400000147824 */ /* 0x000fc600078e0224 */
[----:B------:R-:W2:Y:S01]  /*14b80*/  SHFL.IDX PT, R3, R22, RZ, 0x1c1f ;  /* 0x001c1fff16037589 */ /* 0x000ea200000e0000 */
[----:B------:R-:W-:-:S03]  /*14b90*/  IMAD.IADD R21, R34, 0x1, R20 ;  /* 0x0000000122157824 */ /* 0x000fc600078e0214 */
[----:B------:R-:W-:Y:S01]  /*14ba0*/  SHFL.IDX PT, R5, R22, 0x1, 0x1c1f ;  /* 0x003c1f0016057f89 */ /* 0x000fe200000e0000 */
[----:B-1----:R-:W-:-:S03]  /*14bb0*/  IADD3 R2, P0, R23, R14, RZ ;  /* 0x0000000e17027210 */ /* 0x002fc60007f1e0ff */
[----:B------:R-:W1:Y:S02]  /*14bc0*/  SHFL.IDX PT, R14, R19, 0x1, 0x1c1f ;  /* 0x003c1f00130e7f89 */ /* 0x000e6400000e0000 */
[----:B--2---:R-:W-:-:S05]  /*14bd0*/  IMAD.X R3, RZ, RZ, R3, P0 ;  /* 0x000000ffff037224 */ /* 0x004fca00000e0603 */
[----:B------:R-:W-:Y:S04]  /*14be0*/  LDGSTS.E.BYPASS.LTC128B.128 [R20], desc[UR42][R2.64], !P3 ;  /* 0x0000000002147fae */ /* 0x000fe8000d901d6a */
[----:B------:R2:W-:Y:S01]  /*14bf0*/  LDGSTS.E.BYPASS.LTC128B.128 [R21], desc[UR42][R2.64+0x40], !P1 ;  /* 0x0000004002157fae */ /* 0x0005e2000c901d6a */
[----:B-1----:R-:W-:-:S03]  /*14c00*/  IADD3 R4, P0, R23, R14, RZ ;  /* 0x0000000e17047210 */ /* 0x002fc60007f1e0ff */
[----:B--2---:R-:W-:Y:S04]  /*14c10*/  SHFL.IDX PT, R3, R22, 0x2, 0x1c1f ;  /* 0x005c1f0016037f89 */ /* 0x004fe800000e0000 */
[----:B------:R-:W1:Y:S01]  /*14c20*/  SHFL.IDX PT, R14, R19, 0x2, 0x1c1f ;  /* 0x005c1f00130e7f89 */ /* 0x000e6200000e0000 */
[----:B------:R-:W-:-:S03]  /*14c30*/  IMAD.X R5, RZ, RZ, R5, P0 ;  /* 0x000000ffff057224 */ /* 0x000fc600000e0605 */
[----:B------:R-:W2:Y:S04]  /*14c40*/  SHFL.IDX PT, R22, R22, 0x3, 0x1c1f ;  /* 0x007c1f0016167f89 */ /* 0x000ea800000e0000 */
[----:B------:R3:W-:Y:S04]  /*14c50*/  LDGSTS.E.BYPASS.LTC128B.128 [R20+0x1000], desc[UR42][R4.64], !P3 ;  /* 0x0100000004147fae */ /* 0x0007e8000d901d6a */
[----:B------:R3:W-:Y:S01]  /*14c60*/  LDGSTS.E.BYPASS.LTC128B.128 [R21+0x1000], desc[UR42][R4.64+0x40], !P1 ;  /* 0x0100004004157fae */ /* 0x0007e2000c901d6a */
[----:B-1----:R-:W-:-:S03]  /*14c70*/  IADD3 R2, P0, R23, R14, RZ ;  /* 0x0000000e17027210 */ /* 0x002fc60007f1e0ff */
[----:B------:R3:W1:Y:S02]  /*14c80*/  SHFL.IDX PT, R14, R19, 0x3, 0x1c1f ;  /* 0x007c1f00130e7f89 */ /* 0x00066400000e0000 */
[----:B------:R-:W-:-:S05]  /*14c90*/  IMAD.X R3, RZ, RZ, R3, P0 ;  /* 0x000000ffff037224 */ /* 0x000fca00000e0603 */
[----:B------:R3:W-:Y:S04]  /*14ca0*/  LDGSTS.E.BYPASS.LTC128B.128 [R20+0x2000], desc[UR42][R2.64], !P3 ;  /* 0x0200000002147fae */ /* 0x0007e8000d901d6a */
[----:B--2---:R3:W-:Y:S02]  /*14cb0*/  LDGSTS.E.BYPASS.LTC128B.128 [R21+0x2000], desc[UR42][R2.64+0x40], !P1 ;  /* 0x0200004002157fae */ /* 0x0047e4000c901d6a */
.L_x_1247:
[----:B-1-3--:R-:W-:Y:S02]  /*14cc0*/  IADD3 R2, P0, R23, R14, RZ ;  /* 0x0000000e17027210 */ /* 0x00afe40007f1e0ff */
        /* <DEDUP_REMOVED lines=16> */
.L_x_1170:
[----:B------:R1:W-:Y:S01]  /*14dd0*/  SYNCS.ARRIVE.TRANS64.A1T0 RZ, [R8+URZ+0x22870], RZ ;  /* 0x022870ff08ff79a7 */ /* 0x0003e2000810003f */
[----:B------:R-:W-:Y:S05]  /*14de0*/  @!P1 BRA `(.L_x_1171) ;  /* 0x0000000000049947 */ /* 0x000fea0003800000 */
[----:B------:R-:W-:Y:S01]  /*14df0*/  BPT.TRAP 0x1 ;  /* 0x000000040000795c */ /* 0x000fe20000300000 */
.L_x_1171:
[----:B------:R-:W2:Y:S02]  /*14e00*/  SYNCS.PHASECHK.TRANS64.TRYWAIT P0, [R8+URZ+0x22840], R18 ;  /* 0x02284012080075a7 */ /* 0x000ea4000800017f */
[----:B--2---:R-:W-:Y:S05]  /*14e10*/  @!P0 BRA `(.L_x_1172) ;  /* 0x0000002c00a48947 */ /* 0x004fea0003800000 */
.L_x_1248:
[----:B------:R-:W3:Y:S01]  /*14e20*/  LDL R2, [R1] ;  /* 0x0000000001027983 */ /* 0x000ee20000100800 */
[----:B------:R-:W-:Y:S01]  /*14e30*/  ULDC.64 UR4, c[0x0][0x300] ;  /* 0x0000c00000047ab9 */ /* 0x000fe20000000a00 */
[----:B------:R-:W-:Y:S01]  /*14e40*/  R2UR UR6, R31 ;  /* 0x000000001f0672ca */ /* 0x000fe200000e0000 */
[----:B------:R-:W-:Y:S01]  /*14e50*/  IMAD R16, R16, UR4, RZ ;  /* 0x0000000410107c24 */ /* 0x000fe2000f8e02ff */
[----:B------:R-:W4:Y:S03]  /*14e60*/  S2R R19, SR_TID.X ;  /* 0x0000000000137919 */ /* 0x000f260000002100 */
[----:B------:R-:W-:Y:S02]  /*14e70*/  IMAD R5, R7, UR5, R16 ;  /* 0x0000000507057c24 */ /* 0x000fe4000f8e0210 */
[----:B----4-:R-:W-:-:S05]  /*14e80*/  IMAD.SHL.U32 R19, R19, 0x10, RZ ;  /* 0x0000001013137824 */ /* 0x010fca00078e00ff */
[----:B------:R-:W-:Y:S02]  /*14e90*/  LOP3.LUT R19, R19, 0x30, RZ, 0xc0, !PT ;  /* 0x0000003013137812 */ /* 0x000fe400078ec0ff */
[C---:B---3--:R-:W-:Y:S02]  /*14ea0*/  LOP3.LUT P4, RZ, R2.reuse, 0x10, RZ, 0xc0, !PT ;  /* 0x0000001002ff7812 */ /* 0x048fe4000788c0ff */
[C---:B------:R-:W-:Y:S02]  /*14eb0*/  LOP3.LUT P3, RZ, R2.reuse, 0x8, RZ, 0xc0, !PT ;  /* 0x0000000802ff7812 */ /* 0x040fe4000786c0ff */
[----:B------:R-:W-:Y:S01]  /*14ec0*/  LOP3.LUT P1, RZ, R2, 0x4, RZ, 0xc0, !PT ;  /* 0x0000000402ff7812 */ /* 0x000fe2000782c0ff */
[----:B------:R-:W-:Y:S01]  /*14ed0*/  IMAD.WIDE.U32 R2, R7, UR4, RZ ;  /* 0x0000000407027c25 */ /* 0x000fe2000f8e00ff */
[----:B------:R-:W-:-:S03]  /*14ee0*/  ULDC.64 UR4, c[0x0][0x310] ;  /* 0x0000c40000047ab9 */ /* 0x000fc60000000a00 */
        /* <DEDUP_REMOVED lines=13> */
[----:B------:R-:W-:-:S03]  /*14fc0*/  IMAD R17, R0, 0x6000, R37 ;  /* 0x0000600000117824 */ /* 0x000fc600078e0225 */
[----:B0-2---:R-:W-:Y:S01]  /*14fd0*/  IADD3.X R18, R5, UR4, R3, P0, !PT ;  /* 0x0000000405127c10 */ /* 0x005fe200087fe403 */
[----:B------:R-:W-:-:S03]  /*14fe0*/  UMOV UR4, 0xffffffff ;  /* 0xffffffff00047882 */ /* 0x000fc60000000000 */
[----:B------:R-:W-:Y:S05]  /*14ff0*/  BRA.DIV UR4, `(.L_x_1173) ;  /* 0x0000002e04407947 */ /* 0x000fea000b800000 */
[----:B------:R-:W0:Y:S01]  /*15000*/  SHFL.IDX PT, R14, R16, RZ, 0x1c1f ;  /* 0x001c1fff100e7589 */ /* 0x000e2200000e0000 */
[----:B------:R-:W-:-:S03]  /*15010*/  VIADD R17, R17, UR48 ;  /* 0x0000003011117c36 */ /* 0x000fc60008000000 */
[----:B------:R-:W2:Y:S01]  /*15020*/  SHFL.IDX PT, R3, R18, RZ, 0x1c1f ;  /* 0x001c1fff12037589 */ /* 0x000ea200000e0000 */
[----:B0-----:R-:W-:-:S03]  /*15030*/  IADD3 R6, P0, R19, R14, RZ ;  /* 0x0000000e13067210 */ /* 0x001fc60007f1e0ff */
[----:B------:R-:W0:Y:S02]  /*15040*/  SHFL.IDX PT, R14, R16, 0x1, 0x1c1f ;  /* 0x003c1f00100e7f89 */ /* 0x000e2400000e0000 */
[----:B--2---:R-:W-:Y:S02]  /*15050*/  IMAD.X R7, RZ, RZ, R3, P0 ;  /* 0x000000ffff077224 */ /* 0x004fe400000e0603 */
[----:B------:R-:W2:Y:S04]  /*15060*/  SHFL.IDX PT, R3, R18, 0x1, 0x1c1f ;  /* 0x003c1f0012037f89 */ /* 0x000ea800000e0000 */
[----:B------:R3:W-:Y:S04]  /*15070*/  LDGSTS.E.BYPASS.LTC128B.128 [R17+0x16400], desc[UR42][R6.64], !P4 ;  /* 0x1640000006117fae */ /* 0x0007e8000e101d6a */
[----:B------:R3:W-:Y:S04]  /*15080*/  LDGSTS.E.BYPASS.LTC128B.128 [R17+0x18400], desc[UR42][R6.64+0x40], !P3 ;  /* 0x1840004006117fae */ /* 0x0007e8000d901d6a */
[----:B------:R3:W-:Y:S01]  /*15090*/  LDGSTS.E.BYPASS.LTC128B.128 [R17+0x1a400], desc[UR42][R6.64+0x80], !P1 ;  /* 0x1a40008006117fae */ /* 0x0007e2000c901d6a */
[----:B0-----:R-:W-:-:S03]  /*150a0*/  IADD3 R4, P0, R19, R14, RZ ;  /* 0x0000000e13047210 */ /* 0x001fc60007f1e0ff */
[----:B------:R-:W0:Y:S02]  /*150b0*/  SHFL.IDX PT, R14, R16, 0x2, 0x1c1f ;  /* 0x005c1f00100e7f89 */ /* 0x000e2400000e0000 */
[----:B--2---:R-:W-:Y:S02]  /*150c0*/  IMAD.X R5, RZ, RZ, R3, P0 ;  /* 0x000000ffff057224 */ /* 0x004fe400000e0603 */
[----:B------:R-:W2:Y:S04]  /*150d0*/  SHFL.IDX PT, R3, R18, 0x2, 0x1c1f ;  /* 0x005c1f0012037f89 */ /* 0x000ea800000e0000 */
[----:B------:R3:W-:Y:S04]  /*150e0*/  LDGSTS.E.BYPASS.LTC128B.128 [R17+0x16c00], desc[UR42][R4.64], !P4 ;  /* 0x16c0000004117fae */ /* 0x0007e8000e101d6a */
[----:B------:R3:W-:Y:S04]  /*150f0*/  LDGSTS.E.BYPASS.LTC128B.128 [R17+0x18c00], desc[UR42][R4.64+0x40], !P3 ;  /* 0x18c0004004117fae */ /* 0x0007e8000d901d6a */
[----:B------:R3:W-:Y:S04]  /*15100*/  LDGSTS.E.BYPASS.LTC128B.128 [R17+0x1ac00], desc[UR42][R4.64+0x80], !P1 ;  /* 0x1ac0008004117fae */ /* 0x0007e8000c901d6a */
[----:B------:R-:W4:Y:S01]  /*15110*/  SHFL.IDX PT, R18, R18, 0x3, 0x1c1f ;  /* 0x007c1f0012127f89 */ /* 0x000f2200000e0000 */
[----:B0-----:R-:W-:-:S03]  /*15120*/  IADD3 R2, P0, R19, R14, RZ ;  /* 0x0000000e13027210 */ /* 0x001fc60007f1e0ff */
[----:B------:R3:W0:Y:S02]  /*15130*/  SHFL.IDX PT, R14, R16, 0x3, 0x1c1f ;  /* 0x007c1f00100e7f89 */ /* 0x00062400000e0000 */
[----:B--2---:R-:W-:-:S05]  /*15140*/  IMAD.X R3, RZ, RZ, R3, P0 ;  /* 0x000000ffff037224 */ /* 0x004fca00000e0603 */
[----:B------:R3:W-:Y:S04]  /*15150*/  LDGSTS.E.BYPASS.LTC128B.128 [R17+0x17400], desc[UR42][R2.64], !P4 ;  /* 0x1740000002117fae */ /* 0x0007e8000e101d6a */
[----:B------:R3:W-:Y:S04]  /*15160*/  LDGSTS.E.BYPASS.LTC128B.128 [R17+0x19400], desc[UR42][R2.64+0x40], !P3 ;  /* 0x1940004002117fae */ /* 0x0007e8000d901d6a */
[----:B------:R3:W-:Y:S02]  /*15170*/  LDGSTS.E.BYPASS.LTC128B.128 [R17+0x1b400], desc[UR42][R2.64+0x80], !P1 ;  /* 0x1b40008002117fae */ /* 0x0007e4000c901d6a */
.L_x_1258:
[----:B0--3--:R-:W-:Y:S02]  /*15180*/  IADD3 R2, P0, R19, R14, RZ ;  /* 0x0000000e13027210 */ /* 0x009fe40007f1e0ff */
[----:B------:R-:W-:-:S03]  /*15190*/  R2UR UR4, R8 ;  /* 0x00000000080472ca */ /* 0x000fc600000e0000 */
[----:B----4-:R-:W-:-:S05]  /*151a0*/  IMAD.X R3, RZ, RZ, R18, P0 ;  /* 0x000000ffff037224 */ /* 0x010fca00000e0612 */
        /* <DEDUP_REMOVED lines=15> */
.L_x_1174:
[----:B------:R-:W-:Y:S01]  /*152a0*/  IMAD.U32 R2, RZ, RZ, UR40 ;  /* 0x00000028ff027e24 */ /* 0x000fe2000f8e00ff */
[----:B------:R0:W-:Y:S04]  /*152b0*/  SYNCS.ARRIVE.TRANS64.A1T0 RZ, [R8+URZ+0x22830], RZ ;  /* 0x022830ff08ff79a7 */ /* 0x0001e8000810003f */
[----:B------:R-:W-:-:S04]  /*152c0*/  LOP3.LUT R2, R2, 0x1, RZ, 0xfc, !PT ;  /* 0x0000000102027812 */ /* 0x000fc800078efcff */
[----:B------:R-:W-:-:S13]  /*152d0*/  ISETP.NE.AND P1, PT, R2, 0x3, PT ;  /* 0x000000030200780c */ /* 0x000fda0003f25270 */
[----:B0-----:R-:W-:Y:S05]  /*152e0*/  @!P1 BRA `(.L_x_1175) ;  /* 0x0000000000049947 */ /* 0x001fea0003800000 */
[----:B------:R-:W-:Y:S01]  /*152f0*/  BPT.TRAP 0x1 ;  /* 0x000000040000795c */ /* 0x000fe20000300000 */
.L_x_1175:
[----:B------:R-:W-:Y:S02]  /*15300*/  LOP3.LUT R3, R10, 0x1, RZ, 0x3c, !PT ;  /* 0x000000010a037812 */ /* 0x000fe400078e3cff */
[----:B------:R-:W-:Y:S02]  /*15310*/  LEA R2, R9, UR48, 0x3 ;  /* 0x0000003009027c11 */ /* 0x000fe4000f8e18ff */
[----:B------:R-:W-:-:S04]  /*15320*/  SHF.L.U32 R3, R3, 0x1f, RZ ;  /* 0x0000001f03037819 */ /* 0x000fc800000006ff */
[----:B------:R-:W0:Y:S02]  /*15330*/  SYNCS.PHASECHK.TRANS64.TRYWAIT P0, [R2+URZ+0x22870], R3 ;  /* 0x02287003020075a7 */ /* 0x000e24000800017f */
[----:B0-----:R-:W-:Y:S05]  /*15340*/  @!P0 BRA `(.L_x_1176) ;  /* 0x0000002c00908947 */ /* 0x001fea0003800000 */
.L_x_1259:
[----:B------:R-:W-:-:S06]  /*15350*/  ULOP3.LUT UR4, UR40, 0x2, URZ, 0xfc, !UPT ;  /* 0x0000000228047892 */ /* 0x000fcc000f8efc3f */
[----:B------:R-:W-:-:S05]  /*15360*/  IMAD.U32 R4, RZ, RZ, UR4 ;  /* 0x00000004ff047e24 */ /* 0x000fca000f8e00ff */
[----:B------:R-:W-:-:S13]  /*15370*/  ISETP.NE.AND P0, PT, R4, 0x3, PT ;  /* 0x000000030400780c */ /* 0x000fda0003f05270 */
[----:B------:R-:W-:Y:S05]  /*15380*/  @!P0 BRA `(.L_x_1177) ;  /* 0x0000000000048947 */ /* 0x000fea0003800000 */
[----:B------:R-:W-:Y:S01]  /*15390*/  BPT.TRAP 0x1 ;  /* 0x000000040000795c */ /* 0x000fe20000300000 */
.L_x_1177:
[----:B0-----:R-:W-:Y:S01]  /*153a0*/  SHF.L.U32 R3, R10, 0x1f, RZ ;  /* 0x0000001f0a037819 */ /* 0x001fe200000006ff */
[----:B------:R-:W-:-:S03]  /*153b0*/  IMAD.SHL.U32 R5, R9, 0x4000, RZ ;  /* 0x0000400009057824 */ /* 0x000fc600078e00ff */
[----:B------:R-:W0:Y:S02]  /*153c0*/  SYNCS.PHASECHK.TRANS64.TRYWAIT P0, [R2+URZ+0x22860], R3 ;  /* 0x02286003020075a7 */ /* 0x000e24000800017f */
[----:B0-----:R-:W-:Y:S05]  /*153d0*/  @!P0 BRA `(.L_x_1178) ;  /* 0x0000002c00808947 */ /* 0x001fea0003800000 */
.L_x_1260:
[----:B------:R-:W2:Y:S04]  /*153e0*/  LDL R4, [R1+0xc] ;  /* 0x00000c0001047983 */ /* 0x000ea80000100800 */
[----:B------:R-:W3:Y:S01]  /*153f0*/  LDL R7, [R1+0x8] ;  /* 0x0000080001077983 */ /* 0x000ee20000100800 */
[----:B------:R-:W-:Y:S05]  /*15400*/  WARPSYNC.ALL ;  /* 0x0000000000007948 */ /* 0x000fea0003800000 */
[----:B------:R-:W-:Y:S01]  /*15410*/  ULOP3.LUT UR4, UR40, 0x2, URZ, 0xfc, !UPT ;  /* 0x0000000228047892 */ /* 0x000fe2000f8efc3f */
[----:B--2---:R-:W-:-:S02]  /*15420*/  LOP3.LUT R4, R5, R4, RZ, 0xfc, !PT ;  /* 0x0000000405047212 */ /* 0x004fc400078efcff */
[----:B---3--:R-:W-:-:S03]  /*15430*/  IADD3 R5, R5, UR48, R7 ;  /* 0x0000003005057c10 */ /* 0x008fc6000fffe007 */
[----:B------:R-:W-:Y:S01]  /*15440*/  VIADD R6, R4, UR48 ;  /* 0x0000003004067c36 */ /* 0x000fe20008000000 */
[----:B------:R-:W2:Y:S03]  /*15450*/  LDSM.16.MT88.4 R16, [R4+UR48+0x8400] ;  /* 0x008400300410783b */ /* 0x000ea60008004200 */
[----:B0-----:R-:W-:Y:S01]  /*15460*/  IMAD.IADD R3, R35, 0x1, R6 ;  /* 0x0000000123037824 */ /* 0x001fe200078e0206 */
[----:B------:R-:W-:-:S04]  /*15470*/  IADD3 R6, R33, 0x400, R5 ;  /* 0x0000040021067810 */ /* 0x000fc80007ffe005 */
[----:B-1----:R-:W0:Y:S01]  /*15480*/  LDSM.16.MT88.4 R8, [R3+0x8400] ;  /* 0x008400000308783b */ /* 0x002e220000004200 */
[C-C-:B--2---:R-:W-:Y:S02]  /*15490*/  PRMT R12, R16.reuse, 0x6420, R17.reuse ;  /* 0x00006420100c7816 */ /* 0x144fe40000000011 */
[----:B------:R-:W-:Y:S02]  /*154a0*/  PRMT R13, R16, 0x7531, R17 ;  /* 0x00007531100d7816 */ /* 0x000fe40000000011 */
[C-C-:B------:R-:W-:Y:S02]  /*154b0*/  PRMT R14, R18.reuse, 0x6420, R19.reuse ;  /* 0x00006420120e7816 */ /* 0x140fe40000000013 */
[----:B------:R-:W-:Y:S02]  /*154c0*/  PRMT R15, R18, 0x7531, R19 ;  /* 0x00007531120f7816 */ /* 0x000fe40000000013 */
[C-C-:B0-----:R-:W-:Y:S02]  /*154d0*/  PRMT R20, R8.reuse, 0x6420, R9.reuse ;  /* 0x0000642008147816 */ /* 0x141fe40000000009 */
[----:B------:R-:W-:Y:S01]  /*154e0*/  PRMT R21, R8, 0x7531, R9 ;  /* 0x0000753108157816 */ /* 0x000fe20000000009 */
[----:B------:R-:W-:Y:S01]  /*154f0*/  STSM.16.M88.4 [R5+0x400], R12 ;  /* 0x0004000c05007844 */ /* 0x000fe20000000200 */
[----:B------:R-:W-:-:S02]  /*15500*/  PRMT R22, R10, 0x6420, R11 ;  /* 0x000064200a167816 */ /* 0x000fc4000000000b */
[----:B------:R-:W-:-:S05]  /*15510*/  PRMT R23, R10, 0x7531, R11 ;  /* 0x000075310a177816 */ /* 0x000fca000000000b */
[----:B------:R0:W-:Y:S04]  /*15520*/  STSM.16.M88.4 [R5+0x2400], R20 ;  /* 0x0024001405007844 */ /* 0x0001e80000000200 */
[----:B------:R-:W1:Y:S04]  /*15530*/  LDSM.16.MT88.4 R8, [R4+UR48+0x9400] ;  /* 0x009400300408783b */ /* 0x000e680008004200 */
[----:B------:R-:W2:Y:S01]  /*15540*/  LDSM.16.MT88.4 R12, [R3+0x9400] ;  /* 0x00940000030c783b */ /* 0x000ea20000004200 */
[----:B0-----:R-:W-:Y:S01]  /*15550*/  IADD3 R20, R35, 0x400, R5 ;  /* 0x0000040023147810 */ /* 0x001fe20007ffe005 */
[----:B------:R-:W-:-:S05]  /*15560*/  IMAD.U32 R23, RZ, RZ, UR4 ;  /* 0x00000004ff177e24 */ /* 0x000fca000f8e00ff */
[----:B------:R-:W-:Y:S02]  /*15570*/  ISETP.NE.AND P0, PT, R23, 0x3, PT ;  /* 0x000000031700780c */ /* 0x000fe40003f05270 */
[C-C-:B-1----:R-:W-:Y:S02]  /*15580*/  PRMT R16, R8.reuse, 0x6420, R9.reuse ;  /* 0x0000642008107816 */ /* 0x142fe40000000009 */
[----:B------:R-:W-:Y:S02]  /*15590*/  PRMT R17, R8, 0x7531, R9 ;  /* 0x0000753108117816 */ /* 0x000fe40000000009 */
[C-C-:B------:R-:W-:Y:S02]  /*155a0*/  PRMT R18, R10.reuse, 0x6420, R11.reuse ;  /* 0x000064200a127816 */ /* 0x140fe4000000000b */
[----:B------:R-:W-:Y:S02]  /*155b0*/  PRMT R19, R10, 0x7531, R11 ;  /* 0x000075310a137816 */ /* 0x000fe4000000000b */
[----:B--2---:R-:W-:-:S02]  /*155c0*/  PRMT R24, R12, 0x6420, R13 ;  /* 0x000064200c187816 */ /* 0x004fc4000000000d */
[----:B------:R-:W-:Y:S01]  /*155d0*/  PRMT R25, R12, 0x7531, R13 ;  /* 0x000075310c197816 */ /* 0x000fe2000000000d */
[----:B------:R-:W-:Y:S01]  /*155e0*/  STSM.16.M88.4 [R6], R16 ;  /* 0x0000001006007844 */ /* 0x000fe20000000200 */
        /* <DEDUP_REMOVED lines=11> */
[----:B------:R0:W-:Y:S01]  /*156a0*/  STSM.16.M88.4 [R20], R16 ;  /* 0x0000001014007844 */ /* 0x0001e20000000200 */
[C-C-:B------:R-:W-:Y:S02]  /*156b0*/  PRMT R10, R14.reuse, 0x6420, R15.reuse ;  /* 0x000064200e0a7816 */ /* 0x140fe4000000000f */
[----:B------:R-:W-:-:S05]  /*156c0*/  PRMT R11, R14, 0x7531, R15 ;  /* 0x000075310e0b7816 */ /* 0x000fca000000000f */
[----:B------:R-:W-:Y:S04]  /*156d0*/  STSM.16.M88.4 [R20+0x2000], R8 ;  /* 0x0020000814007844 */ /* 0x000fe80000000200 */
[----:B------:R-:W1:Y:S04]  /*156e0*/  LDSM.16.MT88.4 R4, [R4+UR48+0xb400] ;  /* 0x00b400300404783b */ /* 0x000e680008004200 */
[----:B------:R-:W2:Y:S01]  /*156f0*/  LDSM.16.MT88.4 R8, [R3+0xb400] ;  /* 0x00b400000308783b */ /* 0x000ea20000004200 */
[----:B0-----:R-:W-:Y:S01]  /*15700*/  IMAD.IADD R16, R33, 0x1, R20 ;  /* 0x0000000121107824 */ /* 0x001fe200078e0214 */
[----:B-1----:R-:W-:-:S02]  /*15710*/  PRMT R12, R4, 0x6420, R5 ;  /* 0x00006420040c7816 */ /* 0x002fc40000000005 */
[----:B------:R-:W-:Y:S02]  /*15720*/  PRMT R13, R4, 0x7531, R5 ;  /* 0x00007531040d7816 */ /* 0x000fe40000000005 */
[C-C-:B------:R-:W-:Y:S02]  /*15730*/  PRMT R14, R6.reuse, 0x6420, R7.reuse ;  /* 0x00006420060e7816 */ /* 0x140fe40000000007 */
[----:B------:R-:W-:Y:S02]  /*15740*/  PRMT R15, R6, 0x7531, R7 ;  /* 0x00007531060f7816 */ /* 0x000fe40000000007 */
[C-C-:B--2---:R-:W-:Y:S02]  /*15750*/  PRMT R4, R8.reuse, 0x6420, R9.reuse ;  /* 0x0000642008047816 */ /* 0x144fe40000000009 */
[----:B------:R-:W-:Y:S01]  /*15760*/  PRMT R5, R8, 0x7531, R9 ;  /* 0x0000753108057816 */ /* 0x000fe20000000009 */
[----:B------:R0:W-:Y:S01]  /*15770*/  STSM.16.M88.4 [R16], R12 ;  /* 0x0000000c10007844 */ /* 0x0001e20000000200 */
        /* <DEDUP_REMOVED lines=11> */
.L_x_1179:
[----:B-1----:R1:W-:Y:S01]  /*15830*/  SYNCS.ARRIVE.TRANS64.A1T0 RZ, [R2+URZ+0x22850], RZ ;  /* 0x022850ff02ff79a7 */ /* 0x0023e2000810003f */
[----:B------:R-:W-:Y:S06]  /*15840*/  BAR.SYNC.DEFER_BLOCKING 0x2, 0x80 ;  /* 0x0082000000007b1d */ /* 0x000fec0000010000 */
[----:B------:R-:W-:Y:S05]  /*15850*/  @!P1 BRA `(.L_x_1180) ;  /* 0x0000000000049947 */ /* 0x000fea0003800000 */
[----:B------:R-:W-:Y:S01]  /*15860*/  BPT.TRAP 0x1 ;  /* 0x000000040000795c */ /* 0x000fe20000300000 */
.L_x_1180:
[----:B------:R-:W2:Y:S01]  /*15870*/  S2R R3, SR_CgaCtaId ;  /* 0x0000000000037919 */ /* 0x000ea20000008800 */
[----:B-1----:R-:W-:Y:S02]  /*15880*/  VIADD R2, R2, 0x22880 ;  /* 0x0002288002027836 */ /* 0x002fe40000000000 */
[----:B------:R-:W-:Y:S02]  /*15890*/  VIADD R28, R28, 0xffffff80 ;  /* 0xffffff801c1c7836 */ /* 0x000fe40000000000 */
[----:B------:R-:W-:Y:S02]  /*158a0*/  IMAD.MOV.U32 R9, RZ, RZ, R0 ;  /* 0x000000ffff097224 */ /* 0x000fe400078e0000 */
[----:B------:R-:W-:Y:S01]  /*158b0*/  IMAD.MOV.U32 R10, RZ, RZ, R29 ;  /* 0x000000ffff0a7224 */ /* 0x000fe200078e001d */
[----:B--2---:R-:W-:-:S04]  /*158c0*/  PRMT R2, R3, 0x654, R2 ;  /* 0x0000065403027816 */ /* 0x004fc80000000002 */
[----:B------:R2:W-:Y:S01]  /*158d0*/  SYNCS.ARRIVE.TRANS64.RED.A1T0 RZ, [R2+URZ], RZ ;  /* 0x000000ff02ff79a7 */ /* 0x0005e2000810043f */
[----:B------:R-:W-:Y:S05]  /*158e0*/  @P2 BRA `(.L_x_1181) ;  /* 0xffffffec008c2947 */ /* 0x000fea000383ffff */
[----:B------:R-:W-:Y:S05]  /*158f0*/  BRA `(.L_x_1182) ;  /* 0x0000000000047947 */ /* 0x000fea0003800000 */
.L_x_1166:
[----:B0-----:R-:W-:-:S07]  /*15900*/  IMAD.MOV.U32 R0, RZ, RZ, RZ ;  /* 0x000000ffff007224 */ /* 0x001fce00078e00ff */
.L_x_1182:
[----:B------:R-:W-:-:S06]  /*15910*/  ULOP3.LUT UR4, UR40, 0x1, URZ, 0xfc, !UPT ;  /* 0x0000000128047892 */ /* 0x000fcc000f8efc3f */
[----:B--2---:R-:W-:-:S05]  /*15920*/  IMAD.U32 R2, RZ, RZ, UR4 ;  /* 0x00000004ff027e24 */ /* 0x004fca000f8e00ff */
[----:B------:R-:W-:-:S13]  /*15930*/  ISETP.NE.AND P1, PT, R2, 0x3, PT ;  /* 0x000000030200780c */ /* 0x000fda0003f25270 */
[----:B------:R-:W-:Y:S05]  /*15940*/  @!P1 BRA `(.L_x_1183) ;  /* 0x0000000000049947 */ /* 0x000fea0003800000 */
[----:B------:R-:W-:Y:S01]  /*15950*/  BPT.TRAP 0x1 ;  /* 0x000000040000795c */ /* 0x000fe20000300000 */
.L_x_1183:
[----:B------:R-:W-:Y:S01]  /*15960*/  LOP3.LUT R2, R29, 0x1, RZ, 0x3c, !PT ;  /* 0x000000011d027812 */ /* 0x000fe200078e3cff */
[----:B------:R-:W-:Y:S01]  /*15970*/  BSSY B0, `(.L_x_1184) ;  /* 0x0000005000007945 */ /* 0x000fe20003800000 */
[----:B------:R-:W-:Y:S02]  /*15980*/  LEA R17, R0, UR48, 0x3 ;  /* 0x0000003000117c11 */ /* 0x000fe4000f8e18ff */
[----:B------:R-:W-:-:S04]  /*15990*/  SHF.L.U32 R2, R2, 0x1f, RZ ;  /* 0x0000001f02027819 */ /* 0x000fc800000006ff */
[----:B------:R-:W2:Y:S02]  /*159a0*/  SYNCS.PHASECHK.TRANS64.TRYWAIT P0, [R17+URZ+0x22870], R2 ;  /* 0x02287002110075a7 */ /* 0x000ea4000800017f */
[----:B--2---:R-:W-:Y:S05]  /*159b0*/  @!P0 BRA `(.L_x_1185) ;  /* 0x00000028001c8947 */ /* 0x004fea0003800000 */
.L_x_1261:
[----:B------:R-:W-:Y:S05]  /*159c0*/  BSYNC B0 ;  /* 0x0000000000007941 */ /* 0x000fea0003800000 */
.L_x_1184:
[----:B------:R-:W-:-:S06]  /*159d0*/  ULOP3.LUT UR4, UR40, 0x2, URZ, 0xfc, !UPT ;  /* 0x0000000228047892 */ /* 0x000fcc000f8efc3f */
[----:B------:R-:W-:-:S05]  /*159e0*/  IMAD.U32 R3, RZ, RZ, UR4 ;  /* 0x00000004ff037e24 */ /* 0x000fca000f8e00ff */
[----:B------:R-:W-:-:S13]  /*159f0*/  ISETP.NE.AND P0, PT, R3, 0x3, PT ;  /* 0x000000030300780c */ /* 0x000fda0003f05270 */
[----:B------:R-:W-:Y:S05]  /*15a00*/  @!P0 BRA `(.L_x_1186) ;  /* 0x0000000000048947 */ /* 0x000fea0003800000 */
[----:B------:R-:W-:Y:S01]  /*15a10*/  BPT.TRAP 0x1 ;  /* 0x000000040000795c */ /* 0x000fe20000300000 */
.L_x_1186:
[----:B--2---:R-:W2:Y:S01]  /*15a20*/  LDL.LU R2, [R1+0xc] ;  /* 0x00000c0001027983 */ /* 0x004ea20000300800 */
[----:B0-----:R-:W-:Y:S01]  /*15a30*/  SHF.L.U32 R4, R29, 0x1f, RZ ;  /* 0x0000001f1d047819 */ /* 0x001fe200000006ff */
[----:B------:R-:W-:-:S03]  /*15a40*/  IMAD.SHL.U32 R3, R0, 0x4000, RZ ;  /* 0x0000400000037824 */ /* 0x000fc600078e00ff */
[----:B------:R-:W0:Y:S02]  /*15a50*/  SYNCS.PHASECHK.TRANS64.TRYWAIT P0, [R17+URZ+0x22860], R4 ;  /* 0x02286004110075a7 */ /* 0x000e24000800017f */
[----:B--2---:R-:W-:-:S05]  /*15a60*/  LOP3.LUT R2, R3, R2, RZ, 0xfc, !PT ;  /* 0x0000000203027212 */ /* 0x004fca00078efcff */
[----:B------:R-:W-:-:S04]  /*15a70*/  VIADD R16, R2, UR48 ;  /* 0x0000003002107c36 */ /* 0x000fc80008000000 */
[----:B------:R-:W-:Y:S01]  /*15a80*/  IMAD.IADD R16, R35, 0x1, R16 ;  /* 0x0000000123107824 */ /* 0x000fe200078e0210 */
[----:B0-----:R-:W-:Y:S06]  /*15a90*/  @!P0 BRA `(.L_x_1187) ;  /* 0x0000002400f88947 */ /* 0x001fec0003800000 */
.L_x_1262:
[----:B------:R-:W2:Y:S01]  /*15aa0*/  LDL.LU R12, [R1+0x8] ;  /* 0x00000800010c7983 */ /* 0x000ea20000300800 */
[----:B------:R-:W-:Y:S05]  /*15ab0*/  WARPSYNC.ALL ;  /* 0x0000000000007948 */ /* 0x000fea0003800000 */
[----:B------:R-:W3:Y:S01]  /*15ac0*/  LDSM.16.MT88.4 R8, [R2+UR48+0x8400] ;  /* 0x008400300208783b */ /* 0x000ee20008004200 */
[----:B------:R-:W-:-:S03]  /*15ad0*/  ULOP3.LUT UR4, UR40, 0x2, URZ, 0xfc, !UPT ;  /* 0x0000000228047892 */ /* 0x000fc6000f8efc3f */
[----:B0-----:R-:W0:Y:S03]  /*15ae0*/  LDSM.16.MT88.4 R4, [R16+0x8400] ;  /* 0x008400001004783b */ /* 0x001e260000004200 */
[----:B------:R-:W-:-:S05]  /*15af0*/  IMAD.U32 R19, RZ, RZ, UR4 ;  /* 0x00000004ff137e24 */ /* 0x000fca000f8e00ff */
[----:B------:R-:W-:Y:S02]  /*15b00*/  ISETP.NE.AND P0, PT, R19, 0x3, PT ;  /* 0x000000031300780c */ /* 0x000fe40003f05270 */
[----:B---3--:R-:W-:Y:S02]  /*15b10*/  PRMT R13, R8, 0x7531, R9 ;  /* 0x00007531080d7816 */ /* 0x008fe40000000009 */
[C-C-:B-1----:R-:W-:Y:S02]  /*15b20*/  PRMT R14, R10.reuse, 0x6420, R11.reuse ;  /* 0x000064200a0e7816 */ /* 0x142fe4000000000b */
[----:B------:R-:W-:Y:S02]  /*15b30*/  PRMT R15, R10, 0x7531, R11 ;  /* 0x000075310a0f7816 */ /* 0x000fe4000000000b */
[C-C-:B0-----:R-:W-:Y:S02]  /*15b40*/  PRMT R10, R6.reuse, 0x6420, R7.reuse ;  /* 0x00006420060a7816 */ /* 0x141fe40000000007 */
[----:B------:R-:W-:-:S02]  /*15b50*/  PRMT R11, R6, 0x7531, R7 ;  /* 0x00007531060b7816 */ /* 0x000fc40000000007 */
[----:B--2---:R-:W-:Y:S02]  /*15b60*/  IADD3 R3, R3, UR48, R12 ;  /* 0x0000003003037c10 */ /* 0x004fe4000fffe00c */
[----:B------:R-:W-:Y:S02]  /*15b70*/  PRMT R12, R8, 0x6420, R9 ;  /* 0x00006420080c7816 */ /* 0x000fe40000000009 */
[C-C-:B------:R-:W-:Y:S02]  /*15b80*/  PRMT R8, R4.reuse, 0x6420, R5.reuse ;  /* 0x0000642004087816 */ /* 0x140fe40000000005 */
[----:B------:R-:W-:Y:S01]  /*15b90*/  PRMT R9, R4, 0x7531, R5 ;  /* 0x0000753104097816 */ /* 0x000fe20000000005 */
[----:B------:R-:W-:Y:S01]  /*15ba0*/  STSM.16.M88.4 [R3+0x400], R12 ;  /* 0x0004000c03007844 */ /* 0x000fe20000000200 */
[--C-:B------:R-:W-:Y:S02]  /*15bb0*/  IADD3 R18, R33, 0x400, R3.reuse ;  /* 0x0000040021127810 */ /* 0x100fe40007ffe003 */
[----:B------:R-:W-:Y:S01]  /*15bc0*/  IADD3 R20, R35, 0x400, R3 ;  /* 0x0000040023147810 */ /* 0x000fe20007ffe003 */
[----:B------:R-:W-:Y:S04]  /*15bd0*/  STSM.16.M88.4 [R3+0x2400], R8 ;  /* 0x0024000803007844 */ /* 0x000fe80000000200 */
[----:B------:R-:W0:Y:S01]  /*15be0*/  LDSM.16.MT88.4 R12, [R2+UR48+0x9400] ;  /* 0x00940030020c783b */ /* 0x000e220008004200 */
[----:B------:R-:W-:-:S03]  /*15bf0*/  IMAD.IADD R33, R33, 0x1, R20 ;  /* 0x0000000121217824 */ /* 0x000fc600078e0214 */
[----:B------:R-:W1:Y:S01]  /*15c00*/  LDSM.16.MT88.4 R8, [R16+0x9400] ;  /* 0x009400001008783b */ /* 0x000e620000004200 */
[C-C-:B0-----:R-:W-:Y:S02]  /*15c10*/  PRMT R4, R12.reuse, 0x6420, R13.reuse ;  /* 0x000064200c047816 */ /* 0x141fe4000000000d */
[----:B------:R-:W-:Y:S02]  /*15c20*/  PRMT R5, R12, 0x7531, R13 ;  /* 0x000075310c057816 */ /* 0x000fe4000000000d */
[C-C-:B------:R-:W-:Y:S02]  /*15c30*/  PRMT R6, R14.reuse, 0x6420, R15.reuse ;  /* 0x000064200e067816 */ /* 0x140fe4000000000f */
[----:B------:R-:W-:Y:S02]  /*15c40*/  PRMT R7, R14, 0x7531, R15 ;  /* 0x000075310e077816 */ /* 0x000fe4000000000f */
[C-C-:B-1----:R-:W-:Y:S02]  /*15c50*/  PRMT R12, R8.reuse, 0x6420, R9.reuse ;  /* 0x00006420080c7816 */ /* 0x142fe40000000009 */
[----:B------:R-:W-:Y:S01]  /*15c60*/  PRMT R13, R8, 0x7531, R9 ;  /* 0x00007531080d7816 */ /* 0x000fe20000000009 */
[----:B------:R-:W-:Y:S01]  /*15c70*/  STSM.16.M88.4 [R18], R4 ;  /* 0x0000000412007844 */ /* 0x000fe20000000200 */
        /* <DEDUP_REMOVED lines=35> */
.L_x_1188:
[----:B-1----:R1:W-:Y:S01]  /*15eb0*/  SYNCS.ARRIVE.TRANS64.A1T0 RZ, [R17+URZ+0x22850], RZ ;  /* 0x022850ff11ff79a7 */ /* 0x0023e2000810003f */
[----:B------:R-:W-:Y:S06]  /*15ec0*/  BAR.SYNC.DEFER_BLOCKING 0x2, 0x80 ;  /* 0x0082000000007b1d */ /* 0x000fec0000010000 */
[----:B------:R-:W-:Y:S05]  /*15ed0*/  @!P1 BRA `(.L_x_1189) ;  /* 0x0000000000049947 */ /* 0x000fea0003800000 */
[----:B------:R-:W-:Y:S01]  /*15ee0*/  BPT.TRAP 0x1 ;  /* 0x000000040000795c */ /* 0x000fe20000300000 */
.L_x_1189:
[----:B------:R-:W2:Y:S01]  /*15ef0*/  S2R R2, SR_CgaCtaId ;  /* 0x0000000000027919 */ /* 0x000ea20000008800 */
[----:B-1----:R-:W-:Y:S02]  /*15f00*/  VIADD R17, R17, 0x22880 ;  /* 0x0002288011117836 */ /* 0x002fe40000000000 */
[----:B------:R-:W-:-:S05]  /*15f10*/  VIADD R0, R0, 0x1 ;  /* 0x0000000100007836 */ /* 0x000fca0000000000 */
[----:B------:R-:W-:-:S04]  /*15f20*/  ISETP.NE.AND P0, PT, R0, 0x2, PT ;  /* 0x000000020000780c */ /* 0x000fc80003f05270 */
[----:B0-----:R-:W-:Y:S02]  /*15f30*/  SEL R4, RZ, 0x1, P0 ;  /* 0x00000001ff047807 */ /* 0x001fe40000000000 */
[----:B------:R-:W-:Y:S02]  /*15f40*/  SEL R0, R0, RZ, P0 ;  /* 0x000000ff00007207 */ /* 0x000fe40000000000 */
[----:B------:R-:W-:Y:S02]  /*15f50*/  LOP3.LUT R29, R29, R4, RZ, 0x3c, !PT ;  /* 0x000000041d1d7212 */ /* 0x000fe400078e3cff */
[----:B--2---:R-:W-:Y:S01]  /*15f60*/  PRMT R17, R2, 0x654, R17 ;  /* 0x0000065402117816 */ /* 0x004fe20000000011 */
[----:B------:R-:W-:-:S03]  /*15f70*/  IMAD.MOV.U32 R2, RZ, RZ, RZ ;  /* 0x000000ffff027224 */ /* 0x000fc600078e00ff */
[----:B------:R0:W-:Y:S04]  /*15f80*/  SYNCS.ARRIVE.TRANS64.RED.A1T0 RZ, [R17+URZ], RZ ;  /* 0x000000ff11ff79a7 */ /* 0x0001e8000810043f */
.L_x_1140:
[----:B------:R-:W1:Y:S01]  /*15f90*/  S2R R4, SR_CgaCtaId ;  /* 0x0000000000047919 */ /* 0x000e620000008800 */
[----:B------:R-:W-:Y:S02]  /*15fa0*/  MOV R3, 0x400 ;  /* 0x0000040000037802 */ /* 0x000fe40000000f00 */
[----:B------:R-:W-:Y:S02]  /*15fb0*/  SHF.L.U32 R2, R2, 0x1f, RZ ;  /* 0x0000001f02027819 */ /* 0x000fe400000006ff */
[----:B-1----:R-:W-:-:S04]  /*15fc0*/  LEA R5, R4, R3, 0x18 ;  /* 0x0000000304057211 */ /* 0x002fc800078ec0ff */
[----:B------:R-:W1:Y:S02]  /*15fd0*/  SYNCS.PHASECHK.TRANS64.TRYWAIT P0, [R5+URZ+0x22820], R2 ;  /* 0x02282002050075a7 */ /* 0x000e64000800017f */
[----:B-1----:R-:W-:Y:S05]  /*15fe0*/  @!P0 BRA `(.L_x_1190) ;  /* 0x0000002000b88947 */ /* 0x002fea0003800000 */
.L_x_1263:
[----:B------:R-:W2:Y:S02]  /*15ff0*/  S2R R3, SR_TID.X ;  /* 0x0000000000037919 */ /* 0x000ea40000002100 */
[----:B--2---:R-:W-:-:S04]  /*16000*/  SHF.R.U32.HI R3, RZ, 0x5, R3 ;  /* 0x00000005ff037819 */ /* 0x004fc80000011603 */
[----:B------:R-:W-:-:S05]  /*16010*/  LOP3.LUT R3, R3, 0x3, RZ, 0xc0, !PT ;  /* 0x0000000303037812 */ /* 0x000fca00078ec0ff */
[----:B-1----:R-:W1:Y:S02]  /*16020*/  SHFL.IDX PT, R2, R3, RZ, 0x1f ;  /* 0x00001fff03027589 */ /* 0x002e6400000e0000 */
[----:B-1----:R-:W-:-:S13]  /*16030*/  ISETP.NE.AND P0, PT, R2, RZ, PT ;  /* 0x000000ff0200720c */ /* 0x002fda0003f05270 */
        /* <DEDUP_REMOVED lines=8> */
.L_x_1191:
[C---:B------:R-:W-:Y:S01]  /*160c0*/  IMAD R4, R0.reuse, 0x8, R5 ;  /* 0x0000000800047824 */ /* 0x040fe200078e0205 */
[----:B------:R-:W-:Y:S01]  /*160d0*/  SHF.L.U32 R3, R29, 0x1f, RZ ;  /* 0x0000001f1d037819 */ /* 0x000fe200000006ff */
[----:B------:R-:W-:-:S03]  /*160e0*/  VIADD R0, R0, 0x1 ;  /* 0x0000000100007836 */ /* 0x000fc60000000000 */
[----:B------:R-:W1:Y:S02]  /*160f0*/  SYNCS.PHASECHK.TRANS64.TRYWAIT P1, [R4+URZ+0x22840], R3 ;  /* 0x02284003040075a7 */ /* 0x000e64000802017f */
[----:B------:R-:W-:-:S04]  /*16100*/  ISETP.NE.AND P2, PT, R0, 0x2, PT ;  /* 0x000000020000780c */ /* 0x000fc80003f45270 */
[----:B------:R-:W-:Y:S01]  /*16110*/  SEL R2, RZ, 0x1, P2 ;  /* 0x00000001ff027807 */ /* 0x000fe20001000000 */
[----:B-1----:R-:W-:Y:S08]  /*16120*/  @!P1 BRA `(.L_x_1192) ;  /* 0x00000020007c9947 */ /* 0x002ff00003800000 */
.L_x_1264:
[----:B------:R-:W-:Y:S02]  /*16130*/  SEL R0, R0, RZ, P2 ;  /* 0x000000ff00007207 */ /* 0x000fe40001000000 */
[----:B------:R-:W-:Y:S01]  /*16140*/  LOP3.LUT R2, R29, R2, RZ, 0x3c, !PT ;  /* 0x000000021d027212 */ /* 0x000fe200078e3cff */
[----:B------:R-:W-:Y:S06]  /*16150*/  @!P0 BRA `(.L_x_1193) ;  /* 0x0000000000048947 */ /* 0x000fec0003800000 */
[----:B------:R-:W-:Y:S01]  /*16160*/  BPT.TRAP 0x1 ;  /* 0x000000040000795c */ /* 0x000fe20000300000 */
.L_x_1193:
[----:B------:R-:W-:Y:S01]  /*16170*/  IMAD R5, R0, 0x8, R5 ;  /* 0x0000000800057824 */ /* 0x000fe200078e0205 */
[----:B------:R-:W-:-:S04]  /*16180*/  SHF.L.U32 R0, R2, 0x1f, RZ ;  /* 0x0000001f02007819 */ /* 0x000fc800000006ff */
[----:B------:R-:W2:Y:S02]  /*16190*/  SYNCS.PHASECHK.TRANS64.TRYWAIT P1, [R5+URZ+0x22840], R0 ;  /* 0x02284000050075a7 */ /* 0x000ea4000802017f */
[----:B--2---:R-:W-:Y:S05]  /*161a0*/  @!P1 BRA `(.L_x_1194) ;  /* 0x0000002000709947 */ /* 0x004fea0003800000 */
.L_x_1265:
[----:B------:R-:W-:Y:S05]  /*161b0*/  @!P0 BRA `(.L_x_1195) ;  /* 0x0000000000048947 */ /* 0x000fea0003800000 */
[----:B------:R-:W-:Y:S01]  /*161c0*/  BPT.TRAP 0x1 ;  /* 0x000000040000795c */ /* 0x000fe20000300000 */
.L_x_1195:
[----:B------:R-:W3:Y:S02]  /*161d0*/  SYNCS.PHASECHK.TRANS64.TRYWAIT P1, [R4+URZ+0x22860], R3 ;  /* 0x02286003040075a7 */ /* 0x000ee4000802017f */
[----:B---3--:R-:W-:Y:S05]  /*161e0*/  @!P1 BRA `(.L_x_1196) ;  /* 0x0000002000749947 */ /* 0x008fea0003800000 */
.L_x_1266:
[----:B------:R-:W-:Y:S05]  /*161f0*/  @!P0 BRA `(.L_x_1197) ;  /* 0x0000000000048947 */ /* 0x000fea0003800000 */
[----:B------:R-:W-:Y:S01]  /*16200*/  BPT.TRAP 0x1 ;  /* 0x000000040000795c */ /* 0x000fe20000300000 */
.L_x_1197:
[----:B------:R-:W4:Y:S02]  /*16210*/  SYNCS.PHASECHK.TRANS64.TRYWAIT P1, [R5+URZ+0x22860], R0 ;  /* 0x02286000050075a7 */ /* 0x000f24000802017f */
[----:B----4-:R-:W-:Y:S05]  /*16220*/  @!P1 BRA `(.L_x_1198) ;  /* 0x0000002000789947 */ /* 0x010fea0003800000 */
.L_x_1267:
[----:B------:R-:W-:Y:S05]  /*16230*/  @!P0 BRA `(.L_x_1199) ;  /* 0x0000000000048947 */ /* 0x000fea0003800000 */
[----:B------:R-:W-:Y:S01]  /*16240*/  BPT.TRAP 0x1 ;  /* 0x000000040000795c */ /* 0x000fe20000300000 */
.L_x_1199:
[----:B------:R-:W0:Y:S02]  /*16250*/  SYNCS.PHASECHK.TRANS64.TRYWAIT P1, [R4+URZ+0x22880], R3 ;  /* 0x02288003040075a7 */ /* 0x000e24000802017f */
[----:B0-----:R-:W-:Y:S05]  /*16260*/  @!P1 BRA `(.L_x_1200) ;  /* 0x00000020007c9947 */ /* 0x001fea0003800000 */
.L_x_1268:
[----:B------:R-:W-:Y:S05]  /*16270*/  @!P0 BRA `(.L_x_1201) ;  /* 0x0000000000048947 */ /* 0x000fea0003800000 */
[----:B------:R-:W-:Y:S01]  /*16280*/  BPT.TRAP 0x1 ;  /* 0x000000040000795c */ /* 0x000fe20000300000 */
.L_x_1201:
[----:B------:R0:W0:Y:S02]  /*16290*/  SYNCS.PHASECHK.TRANS64.TRYWAIT P0, [R5+URZ+0x22880], R0 ;  /* 0x02288000050075a7 */ /* 0x000024000800017f */
[----:B0-----:R-:W-:Y:S05]  /*162a0*/  @!P0 NANOSLEEP.SYNCS 0x989680 ;  /* 0x009896800000895d */ /* 0x001fea0003900000 */
[----:B------:R-:W0:Y:S02]  /*162b0*/  @!P0 SYNCS.PHASECHK.TRANS64 P0, [R5+URZ+0x22880], R0 ;  /* 0x02288000050085a7 */ /* 0x000e24000800007f */
[----:B0-----:R-:W-:Y:S05]  /*162c0*/  @!P0 BRA `(.L_x_1201) ;  /* 0xfffffffc00f08947 */ /* 0x001fea000383ffff */
.L_x_1048:
[----:B------:R-:W-:Y:S05]  /*162d0*/  BSYNC B6 ;  /* 0x0000000000067941 */ /* 0x000fea0003800000 */
.L_x_1045:
[----:B------:R-:W-:Y:S05]  /*162e0*/  EXIT ;  /* 0x000000000000794d */ /* 0x000fea0003800000 */
.L_x_1058:
[----:B0-----:R-:W-:-:S04]  /*162f0*/  IMAD.U32 R3, RZ, RZ, UR36 ;  /* 0x00000024ff037e24 */ /* 0x001fc8000f8e00ff */
[----:B------:R0:W1:Y:S03]  /*16300*/  SYNCS.PHASECHK.TRANS64.TRYWAIT P0, [R3+URZ+0x22800], R2 ;  /* 0x02280002030075a7 */ /* 0x000066000800017f */
[----:B-1----:R-:W-:Y:S05]  /*16310*/  @!P0 NANOSLEEP.SYNCS 0x989680 ;  /* 0x009896800000895d */ /* 0x002fea0003900000 */
[----:B------:R-:W1:Y:S02]  /*16320*/  @!P0 SYNCS.PHASECHK.TRANS64 P0, [R3+URZ+0x22800], R2 ;  /* 0x02280002030085a7 */ /* 0x000e64000800007f */
[----:B-1----:R-:W-:Y:S05]  /*16330*/  @!P0 BRA `(.L_x_1058) ;  /* 0xfffffffc00ec8947 */ /* 0x002fea000383ffff */
[----:B------:R-:W-:Y:S05]  /*16340*/  BRA `(.L_x_1202) ;  /* 0xfffffeb400607947 */ /* 0x000fea000383ffff */
.L_x_1062:
[----:B-1----:R-:W-:-:S04]  /*16350*/  IMAD.U32 R3, RZ, RZ, UR36 ;  /* 0x00000024ff037e24 */ /* 0x002fc8000f8e00ff */
[----:B------:R1:W2:Y:S03]  /*16360*/  SYNCS.PHASECHK.TRANS64.TRYWAIT P1, [R3+URZ+0x22830], R2 ;  /* 0x02283002030075a7 */ /* 0x0002a6000802017f */
[----:B--2---:R-:W-:Y:S05]  /*16370*/  @!P1 NANOSLEEP.SYNCS 0x989680 ;  /* 0x009896800000995d */ /* 0x004fea0003900000 */
[----:B------:R-:W2:Y:S02]  /*16380*/  @!P1 SYNCS.PHASECHK.TRANS64 P1, [R3+URZ+0x22830], R2 ;  /* 0x02283002030095a7 */ /* 0x000ea4000802007f */
[----:B--2---:R-:W-:Y:S05]  /*16390*/  @!P1 BRA `(.L_x_1062) ;  /* 0xfffffffc00ec9947 */ /* 0x004fea000383ffff */
[----:B------:R-:W-:Y:S05]  /*163a0*/  BRA `(.L_x_1061) ;  /* 0xfffffeb4007c7947 */ /* 0x000fea000383ffff */
.L_x_1079:
[----:B-1----:R-:W-:-:S04]  /*163b0*/  IMAD.U32 R10, RZ, RZ, UR4 ;  /* 0x00000004ff0a7e24 */ /* 0x002fc8000f8e00ff */
[----:B------:R1:W2:Y:S03]  /*163c0*/  SYNCS.PHASECHK.TRANS64.TRYWAIT P1, [R10+URZ+0x22830], R9 ;  /* 0x022830090a0075a7 */ /* 0x0002a6000802017f */
[----:B--2---:R-:W-:Y:S05]  /*163d0*/  @!P1 NANOSLEEP.SYNCS 0x989680 ;  /* 0x009896800000995d */ /* 0x004fea0003900000 */
[----:B------:R-:W2:Y:S02]  /*163e0*/  @!P1 SYNCS.PHASECHK.TRANS64 P1, [R10+URZ+0x22830], R9 ;  /* 0x022830090a0095a7 */ /* 0x000ea4000802007f */
[----:B--2---:R-:W-:Y:S05]  /*163f0*/  @!P1 BRA `(.L_x_1079) ;  /* 0xfffffffc00ec9947 */ /* 0x004fea000383ffff */
[----:B------:R-:W-:Y:S05]  /*16400*/  BRA `(.L_x_1076) ;  /* 0xfffffef000f07947 */ /* 0x000fea000383ffff */
.L_x_1083:
[----:B-1----:R-:W-:-:S04]  /*16410*/  IMAD.U32 R10, RZ, RZ, UR10 ;  /* 0x0000000aff0a7e24 */ /* 0x002fc8000f8e00ff */
[----:B------:R1:W2:Y:S03]  /*16420*/  SYNCS.PHASECHK.TRANS64.TRYWAIT P1, [R10+URZ+0x22850], R9 ;  /* 0x022850090a0075a7 */ /* 0x0002a6000802017f */
[----:B--2---:R-:W-:Y:S05]  /*16430*/  @!P1 NANOSLEEP.SYNCS 0x989680 ;  /* 0x009896800000995d */ /* 0x004fea0003900000 */
[----:B------:R-:W2:Y:S02]  /*16440*/  @!P1 SYNCS.PHASECHK.TRANS64 P1, [R10+URZ+0x22850], R9 ;  /* 0x022850090a0095a7 */ /* 0x000ea4000802007f */
[----:B--2---:R-:W-:Y:S05]  /*16450*/  @!P1 BRA `(.L_x_1083) ;  /* 0xfffffffc00ec9947 */ /* 0x004fea000383ffff */
[----:B------:R-:W-:Y:S05]  /*16460*/  BRA `(.L_x_1080) ;  /* 0xfffffef400987947 */ /* 0x000fea000383ffff */
.L_x_1102:
[----:B-1----:R-:W-:-:S04]  /*16470*/  IMAD.U32 R10, RZ, RZ, UR4 ;  /* 0x00000004ff0a7e24 */ /* 0x002fc8000f8e00ff */
[----:B------:R1:W2:Y:S03]  /*16480*/  SYNCS.PHASECHK.TRANS64.TRYWAIT P1, [R10+URZ+0x22830], R9 ;  /* 0x022830090a0075a7 */ /* 0x0002a6000802017f */
[----:B--2---:R-:W-:Y:S05]  /*16490*/  @!P1 NANOSLEEP.SYNCS 0x989680 ;  /* 0x009896800000995d */ /* 0x004fea0003900000 */
[----:B------:R-:W2:Y:S02]  /*164a0*/  @!P1 SYNCS.PHASECHK.TRANS64 P1, [R10+URZ+0x22830], R9 ;  /* 0x022830090a0095a7 */ /* 0x000ea4000802007f */
[----:B--2---:R-:W-:Y:S05]  /*164b0*/  @!P1 BRA `(.L_x_1102) ;  /* 0xfffffffc00ec9947 */ /* 0x004fea000383ffff */
[----:B------:R-:W-:Y:S05]  /*164c0*/  BRA `(.L_x_1099) ;  /* 0xffffff2c00287947 */ /* 0x000fea000383ffff */
.L_x_1106:
[----:B-1----:R-:W-:-:S04]  /*164d0*/  IMAD.U32 R10, RZ, RZ, UR10 ;  /* 0x0000000aff0a7e24 */ /* 0x002fc8000f8e00ff */
[----:B------:R1:W2:Y:S03]  /*164e0*/  SYNCS.PHASECHK.TRANS64.TRYWAIT P1, [R10+URZ+0x22850], R9 ;  /* 0x022850090a0075a7 */ /* 0x0002a6000802017f */
[----:B--2---:R-:W-:Y:S05]  /*164f0*/  @!P1 NANOSLEEP.SYNCS 0x989680 ;  /* 0x009896800000995d */ /* 0x004fea0003900000 */
[----:B------:R-:W2:Y:S02]  /*16500*/  @!P1 SYNCS.PHASECHK.TRANS64 P1, [R10+URZ+0x22850], R9 ;  /* 0x022850090a0095a7 */ /* 0x000ea4000802007f */
[----:B--2---:R-:W-:Y:S05]  /*16510*/  @!P1 BRA `(.L_x_1106) ;  /* 0xfffffffc00ec9947 */ /* 0x004fea000383ffff */
[----:B------:R-:W-:Y:S05]  /*16520*/  BRA `(.L_x_1103) ;  /* 0xffffff2c00d07947 */ /* 0x000fea000383ffff */
.L_x_1114:
[----:B-1----:R-:W-:-:S04]  /*16530*/  IMAD.U32 R10, RZ, RZ, UR10 ;  /* 0x0000000aff0a7e24 */ /* 0x002fc8000f8e00ff */
[----:B------:R1:W2:Y:S03]  /*16540*/  SYNCS.PHASECHK.TRANS64.TRYWAIT P1, [R10+URZ+0x22830], R9 ;  /* 0x022830090a0075a7 */ /* 0x0002a6000802017f */
[----:B--2---:R-:W-:Y:S05]  /*16550*/  @!P1 NANOSLEEP.SYNCS 0x989680 ;  /* 0x009896800000995d */ /* 0x004fea0003900000 */
[----:B------:R-:W2:Y:S02]  /*16560*/  @!P1 SYNCS.PHASECHK.TRANS64 P1, [R10+URZ+0x22830], R9 ;  /* 0x022830090a0095a7 */ /* 0x000ea4000802007f */
[----:B--2---:R-:W-:Y:S05]  /*16570*/  @!P1 BRA `(.L_x_1114) ;  /* 0xfffffffc00ec9947 */ /* 0x004fea000383ffff */
[----:B------:R-:W-:Y:S05]  /*16580*/  BRA `(.L_x_1111) ;  /* 0xffffff5000a87947 */ /* 0x000fea000383ffff */
.L_x_1118:
[----:B-1----:R-:W-:-:S04]  /*16590*/  IMAD.U32 R10, RZ, RZ, UR10 ;  /* 0x0000000aff0a7e24 */ /* 0x002fc8000f8e00ff */
[----:B------:R1:W2:Y:S03]  /*165a0*/  SYNCS.PHASECHK.TRANS64.TRYWAIT P1, [R10+URZ+0x22850], R9 ;  /* 0x022850090a0075a7 */ /* 0x0002a6000802017f */
[----:B--2---:R-:W-:Y:S05]  /*165b0*/  @!P1 NANOSLEEP.SYNCS 0x989680 ;  /* 0x009896800000995d */ /* 0x004fea0003900000 */
[----:B------:R-:W2:Y:S02]  /*165c0*/  @!P1 SYNCS.PHASECHK.TRANS64 P1, [R10+URZ+0x22850], R9 ;  /* 0x022850090a0095a7 */ /* 0x000ea4000802007f */
[----:B--2---:R-:W-:Y:S05]  /*165d0*/  @!P1 BRA `(.L_x_1118) ;  /* 0xfffffffc00ec9947 */ /* 0x004fea000383ffff */
[----:B------:R-:W-:Y:S05]  /*165e0*/  BRA `(.L_x_1115) ;  /* 0xffffff5400407947 */ /* 0x000fea000383ffff */
.L_x_1133:
[----:B-1----:R-:W-:-:S04]  /*165f0*/  IMAD.U32 R3, RZ, RZ, UR5 ;  /* 0x00000005ff037e24 */ /* 0x002fc8000f8e00ff */
[----:B------:R1:W3:Y:S03]  /*16600*/  SYNCS.PHASECHK.TRANS64.TRYWAIT P1, [R3+URZ+0x22850], R2 ;  /* 0x02285002030075a7 */ /* 0x0002e6000802017f */
[----:B---3--:R-:W-:Y:S05]  /*16610*/  @!P1 NANOSLEEP.SYNCS 0x989680 ;  /* 0x009896800000995d */ /* 0x008fea0003900000 */
[----:B------:R-:W3:Y:S02]  /*16620*/  @!P1 SYNCS.PHASECHK.TRANS64 P1, [R3+URZ+0x22850], R2 ;  /* 0x02285002030095a7 */ /* 0x000ee4000802007f */
[----:B---3--:R-:W-:Y:S05]  /*16630*/  @!P1 BRA `(.L_x_1133) ;  /* 0xfffffffc00ec9947 */ /* 0x008fea000383ffff */
[----:B------:R-:W-:Y:S05]  /*16640*/  BRA `(.L_x_1132) ;  /* 0xffffff8400fc7947 */ /* 0x000fea000383ffff */
.L_x_1152:
[----:B------:R-:W-:Y:S02]  /*16650*/  IMAD.MOV.U32 R13, RZ, RZ, R27 ;  /* 0x000000ffff0d7224 */ /* 0x000fe400078e001b */
[----:B0-----:R-:W-:Y:S02]  /*16660*/  IMAD.MOV.U32 R12, RZ, RZ, RZ ;  /* 0x000000ffff0c7224 */ /* 0x001fe400078e00ff */
[----:B------:R-:W-:Y:S02]  /*16670*/  IMAD.MOV.U32 R11, RZ, RZ, 0x1f ;  /* 0x0000001fff0b7424 */ /* 0x000fe400078e00ff */
[----:B------:R-:W-:-:S07]  /*16680*/  IMAD.MOV.U32 R15, RZ, RZ, -0x1 ;  /* 0xffffffffff0f7424 */ /* 0x000fce00078e00ff */
[----:B-----5:R-:W-:Y:S05]  /*16690*/  WARPSYNC.COLLECTIVE R15, `(.L_x_1203) ;  /* 0x000000000f087348 */ /* 0x020fea0003c00000 */
[----:B------:R0:W1:Y:S02]  /*166a0*/  SHFL.IDX P6, R14, R13, R12, R11 ;  /* 0x0000000c0d0e7389 */ /* 0x00006400000c000b */
[----:B01---5:R-:W-:Y:S01]  /*166b0*/  ENDCOLLECTIVE ;  /* 0x000000000000791b */ /* 0x023fe20003800000 */
.L_x_1203:
[----:B------:R-:W-:Y:S05]  /*166c0*/  BRA `(.L_x_1204) ;  /* 0xffffffc800847947 */ /* 0x000fea000383ffff */
.L_x_1154:
[----:B--2---:R-:W-:-:S04]  /*166d0*/  IMAD.U32 R2, RZ, RZ, UR48 ;  /* 0x00000030ff027e24 */ /* 0x004fc8000f8e00ff */
[----:B------:R2:W3:Y:S03]  /*166e0*/  SYNCS.PHASECHK.TRANS64.TRYWAIT P0, [R2+URZ+0x22880], R27 ;  /* 0x0228801b020075a7 */ /* 0x0004e6000800017f */
[----:B---3--:R-:W-:Y:S05]  /*166f0*/  @!P0 NANOSLEEP.SYNCS 0x989680 ;  /* 0x009896800000895d */ /* 0x008fea0003900000 */
[----:B------:R-:W3:Y:S02]  /*16700*/  @!P0 SYNCS.PHASECHK.TRANS64 P0, [R2+URZ+0x22880], R27 ;  /* 0x0228801b020085a7 */ /* 0x000ee4000800007f */
[----:B---3--:R-:W-:Y:S05]  /*16710*/  @!P0 BRA `(.L_x_1154) ;  /* 0xfffffffc00ec8947 */ /* 0x008fea000383ffff */
[----:B------:R-:W-:Y:S05]  /*16720*/  BRA `(.L_x_1205) ;  /* 0xffffffc800c87947 */ /* 0x000fea000383ffff */
.L_x_1155:
[----:B------:R-:W-:Y:S01]  /*16730*/  BSSY B0, `(.L_x_1206) ;  /* 0x0000008000007945 */ /* 0x000fe20003800000 */
[----:B------:R-:W-:Y:S02]  /*16740*/  IMAD.MOV.U32 R13, RZ, RZ, R9 ;  /* 0x000000ffff0d7224 */ /* 0x000fe400078e0009 */
[----:B------:R-:W-:Y:S02]  /*16750*/  IMAD.MOV.U32 R12, RZ, RZ, RZ ;  /* 0x000000ffff0c7224 */ /* 0x000fe400078e00ff */
[----:B------:R-:W-:Y:S02]  /*16760*/  IMAD.MOV.U32 R11, RZ, RZ, 0x1c1f ;  /* 0x00001c1fff0b7424 */ /* 0x000fe400078e00ff */
[----:B------:R-:W-:-:S07]  /*16770*/  IMAD.MOV.U32 R15, RZ, RZ, -0x1 ;  /* 0xffffffffff0f7424 */ /* 0x000fce00078e00ff */
[----:B------:R-:W-:Y:S05]  /*16780*/  WARPSYNC.COLLECTIVE R15, `(.L_x_1207) ;  /* 0x000000000f087348 */ /* 0x000fea0003c00000 */
[----:B------:R0:W1:Y:S02]  /*16790*/  SHFL.IDX P6, R14, R13, R12, R11 ;  /* 0x0000000c0d0e7389 */ /* 0x00006400000c000b */
[----:B01----:R-:W-:Y:S01]  /*167a0*/  ENDCOLLECTIVE ;  /* 0x000000000000791b */ /* 0x003fe20003800000 */
.L_x_1207:
[----:B------:R-:W-:Y:S05]  /*167b0*/  BSYNC B0 ;  /* 0x0000000000007941 */ /* 0x000fea0003800000 */
.L_x_1206:
[----:B------:R-:W-:Y:S01]  /*167c0*/  IMAD.MOV.U32 R13, RZ, RZ, R8 ;  /* 0x000000ffff0d7224 */ /* 0x000fe200078e0008 */
[----:B------:R-:W-:Y:S01]  /*167d0*/  LOP3.LUT P1, RZ, R30, 0x2, RZ, 0xc0, !PT ;  /* 0x000000021eff7812 */ /* 0x000fe2000782c0ff */
[----:B------:R-:W-:Y:S01]  /*167e0*/  IMAD.MOV.U32 R12, RZ, RZ, RZ ;  /* 0x000000ffff0c7224 */ /* 0x000fe200078e00ff */
[C---:B------:R-:W-:Y:S01]  /*167f0*/  ISETP.GE.AND P2, PT, R7.reuse, 0x21, PT ;  /* 0x000000210700780c */ /* 0x040fe20003f46270 */
[----:B------:R-:W-:Y:S01]  /*16800*/  IMAD.MOV.U32 R11, RZ, RZ, 0x1c1f ;  /* 0x00001c1fff0b7424 */ /* 0x000fe200078e00ff */
[----:B------:R-:W-:Y:S01]  /*16810*/  ISETP.GE.AND P4, PT, R7, 0x61, PT ;  /* 0x000000610700780c */ /* 0x000fe20003f86270 */
[----:B------:R-:W-:Y:S02]  /*16820*/  IMAD.MOV.U32 R15, RZ, RZ, -0x1 ;  /* 0xffffffffff0f7424 */ /* 0x000fe400078e00ff */
[----:B------:R-:W-:Y:S02]  /*16830*/  IMAD.MOV.U32 R3, RZ, RZ, R14 ;  /* 0x000000ffff037224 */ /* 0x000fe400078e000e */
[----:B------:R-:W-:-:S08]  /*16840*/  VIADD R5, R5, UR48 ;  /* 0x0000003005057c36 */ /* 0x000fd00008000000 */
[----:B------:R-:W-:Y:S05]  /*16850*/  WARPSYNC.COLLECTIVE R15, `(.L_x_1208) ;  /* 0x000000000f087348 */ /* 0x000fea0003c00000 */
[----:B------:R0:W1:Y:S02]  /*16860*/  SHFL.IDX P6, R14, R13, R12, R11 ;  /* 0x0000000c0d0e7389 */ /* 0x00006400000c000b */
[----:B01----:R-:W-:Y:S01]  /*16870*/  ENDCOLLECTIVE ;  /* 0x000000000000791b */ /* 0x003fe20003800000 */
.L_x_1208:
[----:B------:R-:W-:Y:S02]  /*16880*/  IMAD.IADD R6, R34, 0x1, R5 ;  /* 0x0000000122067824 */ /* 0x000fe400078e0205 */
[----:B------:R-:W-:Y:S02]  /*16890*/  VIADD R36, R5, 0x8400 ;  /* 0x0000840005247836 */ /* 0x000fe40000000000 */
[----:B------:R-:W-:Y:S02]  /*168a0*/  IMAD.MOV.U32 R13, RZ, RZ, R9 ;  /* 0x000000ffff0d7224 */ /* 0x000fe400078e0009 */
[----:B------:R-:W-:Y:S01]  /*168b0*/  IMAD.MOV.U32 R12, RZ, RZ, 0x1 ;  /* 0x00000001ff0c7424 */ /* 0x000fe200078e00ff */
[----:B------:R-:W-:-:S13]  /*168c0*/  IADD3 R2, P0, R29, R14, RZ ;  /* 0x0000000e1d027210 */ /* 0x000fda0007f1e0ff */
[----:B------:R-:W-:Y:S05]  /*168d0*/  WARPSYNC.COLLECTIVE R15, `(.L_x_1209) ;  /* 0x000000000f087348 */ /* 0x000fea0003c00000 */
[----:B------:R0:W1:Y:S02]  /*168e0*/  SHFL.IDX P6, R14, R13, R12, R11 ;  /* 0x0000000c0d0e7389 */ /* 0x00006400000c000b */
[----:B01----:R-:W-:Y:S01]  /*168f0*/  ENDCOLLECTIVE ;  /* 0x000000000000791b */ /* 0x003fe20003800000 */
.L_x_1209:
        /* <DEDUP_REMOVED lines=13> */
.L_x_1210:
[----:B------:R-:W-:Y:S02]  /*169d0*/  IMAD.MOV.U32 R13, RZ, RZ, R9 ;  /* 0x000000ffff0d7224 */ /* 0x000fe400078e0009 */
[----:B------:R-:W-:Y:S01]  /*169e0*/  IMAD.MOV.U32 R12, RZ, RZ, 0x2 ;  /* 0x00000002ff0c7424 */ /* 0x000fe200078e00ff */
[----:B------:R-:W-:-:S13]  /*169f0*/  IADD3 R2, P0, R29, R14, RZ ;  /* 0x0000000e1d027210 */ /* 0x000fda0007f1e0ff */
[----:B------:R-:W-:Y:S05]  /*16a00*/  WARPSYNC.COLLECTIVE R15, `(.L_x_1211) ;  /* 0x000000000f087348 */ /* 0x000fea0003c00000 */
[----:B------:R0:W1:Y:S02]  /*16a10*/  SHFL.IDX P6, R14, R13, R12, R11 ;  /* 0x0000000c0d0e7389 */ /* 0x00006400000c000b */
[----:B01----:R-:W-:Y:S01]  /*16a20*/  ENDCOLLECTIVE ;  /* 0x000000000000791b */ /* 0x003fe20003800000 */
.L_x_1211:
        /* <DEDUP_REMOVED lines=13> */
.L_x_1212:
[----:B------:R-:W-:Y:S02]  /*16b00*/  IMAD.MOV.U32 R13, RZ, RZ, R9 ;  /* 0x000000ffff0d7224 */ /* 0x000fe400078e0009 */
[----:B------:R-:W-:Y:S01]  /*16b10*/  IMAD.MOV.U32 R12, RZ, RZ, 0x3 ;  /* 0x00000003ff0c7424 */ /* 0x000fe200078e00ff */
[----:B------:R-:W-:-:S13]  /*16b20*/  IADD3 R2, P0, R29, R14, RZ ;  /* 0x0000000e1d027210 */ /* 0x000fda0007f1e0ff */
[----:B------:R-:W-:Y:S05]  /*16b30*/  WARPSYNC.COLLECTIVE R15, `(.L_x_1213) ;  /* 0x000000000f087348 */ /* 0x000fea0003c00000 */
[----:B------:R0:W1:Y:S02]  /*16b40*/  SHFL.IDX P6, R14, R13, R12, R11 ;  /* 0x0000000c0d0e7389 */ /* 0x00006400000c000b */
[----:B01----:R-:W-:Y:S01]  /*16b50*/  ENDCOLLECTIVE ;  /* 0x000000000000791b */ /* 0x003fe20003800000 */
.L_x_1213:
        /* <DEDUP_REMOVED lines=8> */
[----:B------:R-:W-:Y:S01]  /*16be0*/  ISETP.LT.OR P0, PT, R7, 0x41, P5 ;  /* 0x000000410700780c */ /* 0x000fe20002f01670 */
[----:B------:R-:W-:-:S12]  /*16bf0*/  IMAD.MOV.U32 R9, RZ, RZ, R14 ;  /* 0x000000ffff097224 */ /* 0x000fd800078e000e */
[----:B0-----:R-:W-:Y:S05]  /*16c00*/  WARPSYNC.COLLECTIVE R15, `(.L_x_1214) ;  /* 0x000000000f087348 */ /* 0x001fea0003c00000 */
[----:B------:R1:W2:Y:S02]  /*16c10*/  SHFL.IDX P6, R14, R13, R12, R11 ;  /* 0x0000000c0d0e7389 */ /* 0x0002a400000c000b */
[----:B012---:R-:W-:Y:S01]  /*16c20*/  ENDCOLLECTIVE ;  /* 0x000000000000791b */ /* 0x007fe20003800000 */
.L_x_1214:
[----:B------:R-:W-:Y:S01]  /*16c30*/  @!PT LDS RZ, [RZ] ;  /* 0x00000000fffff984 */ /* 0x000fe20000000800 */
[----:B------:R-:W-:Y:S01]  /*16c40*/  @!PT LDS RZ, [RZ] ;  /* 0x00000000fffff984 */ /* 0x000fe20000000800 */
[----:B------:R-:W-:Y:S01]  /*16c50*/  @!PT LDS RZ, [RZ] ;  /* 0x00000000fffff984 */ /* 0x000fe20000000800 */
[----:B------:R0:W-:Y:S01]  /*16c60*/  LDGSTS.E.BYPASS.LTC128B.128 [R6+0xa400], desc[UR42][R2.64+0x40], !P0 ;  /* 0x0a40004002067fae */ /* 0x0001e2000c101d6a */
[----:B------:R-:W-:Y:S05]  /*16c70*/  BRA `(.L_x_1215) ;  /* 0xffffffc800887947 */ /* 0x000fea000383ffff */
.L_x_1158:
[----:B0-----:R-:W-:-:S04]  /*16c80*/  IMAD.U32 R2, RZ, RZ, UR48 ;  /* 0x00000030ff027e24 */ /* 0x001fc8000f8e00ff */
[----:B------:R0:W1:Y:S03]  /*16c90*/  SYNCS.PHASECHK.TRANS64.TRYWAIT P0, [R2+URZ+0x22840], R27 ;  /* 0x0228401b020075a7 */ /* 0x000066000800017f */
[----:B-1----:R-:W-:Y:S05]  /*16ca0*/  @!P0 NANOSLEEP.SYNCS 0x989680 ;  /* 0x009896800000895d */ /* 0x002fea0003900000 */
[----:B------:R-:W1:Y:S02]  /*16cb0*/  @!P0 SYNCS.PHASECHK.TRANS64 P0, [R2+URZ+0x22840], R27 ;  /* 0x0228401b020085a7 */ /* 0x000e64000800007f */
[----:B-1----:R-:W-:Y:S05]  /*16cc0*/  @!P0 BRA `(.L_x_1158) ;  /* 0xfffffffc00ec8947 */ /* 0x002fea000383ffff */
[----:B------:R-:W-:Y:S05]  /*16cd0*/  BRA `(.L_x_1216) ;  /* 0xffffffc800d07947 */ /* 0x000fea000383ffff */
.L_x_1159:
        /* <DEDUP_REMOVED lines=8> */
.L_x_1218:
[----:B------:R-:W-:Y:S05]  /*16d60*/  BSYNC B0 ;  /* 0x0000000000007941 */ /* 0x000fea0003800000 */
.L_x_1217:
[----:B------:R-:W-:Y:S01]  /*16d70*/  IMAD.MOV.U32 R13, RZ, RZ, R0 ;  /* 0x000000ffff0d7224 */ /* 0x000fe200078e0000 */
[----:B------:R-:W-:Y:S01]  /*16d80*/  P2R R5, PR, RZ, 0x10 ;  /* 0x00000010ff057803 */ /* 0x000fe20000000000 */
[----:B------:R-:W-:Y:S01]  /*16d90*/  IMAD.MOV.U32 R12, RZ, RZ, RZ ;  /* 0x000000ffff0c7224 */ /* 0x000fe200078e00ff */
[----:B------:R-:W-:Y:S01]  /*16da0*/  LOP3.LUT P4, RZ, R8, 0x8, RZ, 0xc0, !PT ;  /* 0x0000000808ff7812 */ /* 0x000fe2000788c0ff */
[----:B------:R-:W-:Y:S02]  /*16db0*/  IMAD.MOV.U32 R11, RZ, RZ, 0x1c1f ;  /* 0x00001c1fff0b7424 */ /* 0x000fe400078e00ff */
[----:B------:R-:W-:Y:S02]  /*16dc0*/  IMAD.MOV.U32 R15, RZ, RZ, -0x1 ;  /* 0xffffffffff0f7424 */ /* 0x000fe400078e00ff */
[----:B------:R-:W-:Y:S02]  /*16dd0*/  IMAD.MOV.U32 R2, RZ, RZ, R14 ;  /* 0x000000ffff027224 */ /* 0x000fe400078e000e */
[----:B------:R-:W-:-:S07]  /*16de0*/  @P3 VIADD R7, R37, UR48 ;  /* 0x0000003025073c36 */ /* 0x000fce0008000000 */
[----:B------:R-:W-:Y:S05]  /*16df0*/  WARPSYNC.COLLECTIVE R15, `(.L_x_1219) ;  /* 0x000000000f087348 */ /* 0x000fea0003c00000 */
[----:B------:R0:W1:Y:S02]  /*16e00*/  SHFL.IDX P6, R14, R13, R12, R11 ;  /* 0x0000000c0d0e7389 */ /* 0x00006400000c000b */
[----:B01----:R-:W-:Y:S01]  /*16e10*/  ENDCOLLECTIVE ;  /* 0x000000000000791b */ /* 0x003fe20003800000 */
.L_x_1219:
[----:B------:R-:W-:Y:S02]  /*16e20*/  @P2 VIADD R21, R37, UR48 ;  /* 0x0000003025152c36 */ /* 0x000fe40008000000 */
[----:B------:R-:W-:Y:S02]  /*16e30*/  IMAD.MOV.U32 R13, RZ, RZ, R4 ;  /* 0x000000ffff0d7224 */ /* 0x000fe400078e0004 */
[----:B------:R-:W-:Y:S01]  /*16e40*/  IMAD.MOV.U32 R12, RZ, RZ, 0x1 ;  /* 0x00000001ff0c7424 */ /* 0x000fe200078e00ff */
[----:B------:R-:W-:Y:S02]  /*16e50*/  LOP3.LUT P6, RZ, R8, 0x10, RZ, 0xc0, !PT ;  /* 0x0000001008ff7812 */ /* 0x000fe400078cc0ff */
[----:B------:R-:W-:-:S05]  /*16e60*/  @P3 IADD3 R14, P0, R29, R14, RZ ;  /* 0x0000000e1d0e3210 */ /* 0x000fca0007f1e0ff */
[----:B------:R-:W-:Y:S02]  /*16e70*/  @P3 IMAD.X R3, RZ, RZ, R2, P0 ;  /* 0x000000ffff033224 */ /* 0x000fe400000e0602 */
[----:B------:R-:W-:-:S05]  /*16e80*/  @P3 IMAD.MOV.U32 R2, RZ, RZ, R14 ;  /* 0x000000ffff023224 */ /* 0x000fca00078e000e */
[----:B------:R-:W-:Y:S01]  /*16e90*/  @!PT LDS RZ, [RZ] ;  /* 0x00000000fffff984 */ /* 0x000fe20000000800 */
[----:B------:R-:W-:Y:S01]  /*16ea0*/  @!PT LDS RZ, [RZ] ;  /* 0x00000000fffff984 */ /* 0x000fe20000000800 */
[----:B------:R-:W-:Y:S01]  /*16eb0*/  @!PT LDS RZ, [RZ] ;  /* 0x00000000fffff984 */ /* 0x000fe20000000800 */
[----:B------:R0:W-:Y:S02]  /*16ec0*/  @P3 LDGSTS.E.BYPASS.LTC128B.128 [R7+0x16400], desc[UR42][R2.64], !P6 ;  /* 0x1640000002073fae */ /* 0x0001e4000f101d6a */
[----:B0-----:R-:W-:Y:S05]  /*16ed0*/  WARPSYNC.COLLECTIVE R15, `(.L_x_1220) ;  /* 0x000000000f087348 */ /* 0x001fea0003c00000 */
[----:B------:R1:W2:Y:S02]  /*16ee0*/  SHFL.IDX P6, R14, R13, R12, R11 ;  /* 0x0000000c0d0e7389 */ /* 0x0002a400000c000b */
[----:B012---:R-:W-:Y:S01]  /*16ef0*/  ENDCOLLECTIVE ;  /* 0x000000000000791b */ /* 0x007fe20003800000 */
.L_x_1220:
[----:B------:R-:W-:Y:S01]  /*16f00*/  @!PT LDS RZ, [RZ] ;  /* 0x00000000fffff984 */ /* 0x000fe20000000800 */
[----:B------:R-:W-:Y:S01]  /*16f10*/  @!PT LDS RZ, [RZ] ;  /* 0x00000000fffff984 */ /* 0x000fe20000000800 */
[----:B------:R-:W-:Y:S01]  /*16f20*/  @!PT LDS RZ, [RZ] ;  /* 0x00000000fffff984 */ /* 0x000fe20000000800 */
[----:B------:R0:W-:Y:S04]  /*16f30*/  @P3 LDGSTS.E.BYPASS.LTC128B.128 [R7+0x18400], desc[UR42][R2.64+0x40], !P4 ;  /* 0x1840004002073fae */ /* 0x0001e8000e101d6a */
[----:B------:R0:W-:Y:S01]  /*16f40*/  @P3 LDGSTS.E.BYPASS.LTC128B.128 [R7+0x1a400], desc[UR42][R2.64+0x80], !P5 ;  /* 0x1a40008002073fae */ /* 0x0001e2000e901d6a */
[----:B------:R-:W-:Y:S01]  /*16f50*/  LOP3.LUT P3, RZ, R8, 0x10, RZ, 0xc0, !PT ;  /* 0x0000001008ff7812 */ /* 0x000fe2000786c0ff */
[----:B------:R-:W-:Y:S02]  /*16f60*/  IMAD.MOV.U32 R13, RZ, RZ, R0 ;  /* 0x000000ffff0d7224 */ /* 0x000fe400078e0000 */
[----:B------:R-:W-:-:S10]  /*16f70*/  IMAD.MOV.U32 R6, RZ, RZ, R14 ;  /* 0x000000ffff067224 */ /* 0x000fd400078e000e */
[----:B0-----:R-:W-:Y:S05]  /*16f80*/  WARPSYNC.COLLECTIVE R15, `(.L_x_1221) ;  /* 0x000000000f087348 */ /* 0x001fea0003c00000 */
[----:B------:R1:W2:Y:S02]  /*16f90*/  SHFL.IDX P6, R14, R13, R12, R11 ;  /* 0x0000000c0d0e7389 */ /* 0x0002a400000c000b */
[----:B012---:R-:W-:Y:S01]  /*16fa0*/  ENDCOLLECTIVE ;  /* 0x000000000000791b */ /* 0x007fe20003800000 */
.L_x_1221:
[----:B------:R-:W-:Y:S02]  /*16fb0*/  IMAD.MOV.U32 R13, RZ, RZ, R4 ;  /* 0x000000ffff0d7224 */ /* 0x000fe400078e0004 */
[----:B------:R-:W-:Y:S01]  /*16fc0*/  IMAD.MOV.U32 R12, RZ, RZ, 0x2 ;  /* 0x00000002ff0c7424 */ /* 0x000fe200078e00ff */
[----:B------:R-:W-:-:S05]  /*16fd0*/  @P2 IADD3 R14, P0, R29, R14, RZ ;  /* 0x0000000e1d0e2210 */ /* 0x000fca0007f1e0ff */
[----:B------:R-:W-:-:S08]  /*16fe0*/  @P2 IMAD.MOV.U32 R2, RZ, RZ, R14 ;  /* 0x000000ffff022224 */ /* 0x000fd000078e000e */
[----:B------:R-:W-:Y:S05]  /*16ff0*/  WARPSYNC.COLLECTIVE R15, `(.L_x_1222) ;  /* 0x000000000f087348 */ /* 0x000fea0003c00000 */
[----:B------:R0:W1:Y:S02]  /*17000*/  SHFL.IDX P6, R14, R13, R12, R11 ;  /* 0x0000000c0d0e7389 */ /* 0x00006400000c000b */
[----:B01----:R-:W-:Y:S01]  /*17010*/  ENDCOLLECTIVE ;  /* 0x000000000000791b */ /* 0x003fe20003800000 */
.L_x_1222:
[----:B------:R-:W-:-:S04]  /*17020*/  @P2 IMAD.X R9, RZ, RZ, R6, P0 ;  /* 0x000000ffff092224 */ /* 0x000fc800000e0606 */
[----:B------:R-:W-:Y:S02]  /*17030*/  @P2 IMAD.MOV.U32 R3, RZ, RZ, R9 ;  /* 0x000000ffff032224 */ /* 0x000fe400078e0009 */
[----:B------:R-:W-:-:S03]  /*17040*/  @P1 VIADD R9, R37, UR48 ;  /* 0x0000003025091c36 */ /* 0x000fc60008000000 */
        /* <DEDUP_REMOVED lines=11> */
.L_x_1223:
[----:B------:R-:W-:Y:S02]  /*17100*/  IMAD.MOV.U32 R13, RZ, RZ, R4 ;  /* 0x000000ffff0d7224 */ /* 0x000fe400078e0004 */
[----:B------:R-:W-:Y:S01]  /*17110*/  IMAD.MOV.U32 R12, RZ, RZ, 0x3 ;  /* 0x00000003ff0c7424 */ /* 0x000fe200078e00ff */
[----:B------:R-:W-:-:S05]  /*17120*/  @P1 IADD3 R14, P0, R29, R14, RZ ;  /* 0x0000000e1d0e1210 */ /* 0x000fca0007f1e0ff */
[----:B------:R-:W-:-:S08]  /*17130*/  @P1 IMAD.MOV.U32 R2, RZ, RZ, R14 ;  /* 0x000000ffff021224 */ /* 0x000fd000078e000e */
[----:B------:R-:W-:Y:S05]  /*17140*/  WARPSYNC.COLLECTIVE R15, `(.L_x_1224) ;  /* 0x000000000f087348 */ /* 0x000fea0003c00000 */
[----:B------:R0:W1:Y:S02]  /*17150*/  SHFL.IDX P6, R14, R13, R12, R11 ;  /* 0x0000000c0d0e7389 */ /* 0x00006400000c000b */
[----:B01----:R-:W-:Y:S01]  /*17160*/  ENDCOLLECTIVE ;  /* 0x000000000000791b */ /* 0x003fe20003800000 */
.L_x_1224:
[----:B------:R-:W-:-:S04]  /*17170*/  @P1 IMAD.X R7, RZ, RZ, R6, P0 ;  /* 0x000000ffff071224 */ /* 0x000fc800000e0606 */
[----:B------:R-:W-:-:S05]  /*17180*/  @P1 IMAD.MOV.U32 R3, RZ, RZ, R7 ;  /* 0x000000ffff031224 */ /* 0x000fca00078e0007 */
[----:B------:R-:W-:Y:S01]  /*17190*/  @!PT LDS RZ, [RZ] ;  /* 0x00000000fffff984 */ /* 0x000fe20000000800 */
[----:B------:R-:W-:Y:S01]  /*171a0*/  @!PT LDS RZ, [RZ] ;  /* 0x00000000fffff984 */ /* 0x000fe20000000800 */
[----:B------:R-:W-:Y:S01]  /*171b0*/  @!PT LDS RZ, [RZ] ;  /* 0x00000000fffff984 */ /* 0x000fe20000000800 */
[----:B------:R0:W-:Y:S01]  /*171c0*/  @P1 LDGSTS.E.BYPASS.LTC128B.128 [R9+0x17400], desc[UR42][R2.64], !P3 ;  /* 0x1740000002091fae */ /* 0x0001e2000d901d6a */
[----:B------:R-:W-:-:S03]  /*171d0*/  IMAD.MOV.U32 R13, RZ, RZ, R0 ;  /* 0x000000ffff0d7224 */ /* 0x000fc600078e0000 */
[----:B------:R0:W-:Y:S01]  /*171e0*/  @P1 LDGSTS.E.BYPASS.LTC128B.128 [R9+0x19400], desc[UR42][R2.64+0x40], !P4 ;  /* 0x1940004002091fae */ /* 0x0001e2000e101d6a */
[----:B------:R-:W-:-:S03]  /*171f0*/  ISETP.NE.AND P4, PT, R5, RZ, PT ;  /* 0x000000ff0500720c */ /* 0x000fc60003f85270 */
[----:B------:R0:W-:Y:S01]  /*17200*/  @P1 LDGSTS.E.BYPASS.LTC128B.128 [R9+0x1b400], desc[UR42][R2.64+0x80], !P5 ;  /* 0x1b40008002091fae */ /* 0x0001e2000e901d6a */
[----:B------:R-:W-:-:S09]  /*17210*/  IMAD.MOV.U32 R5, RZ, RZ, R14 ;  /* 0x000000ffff057224 */ /* 0x000fd200078e000e */
[----:B0-----:R-:W-:Y:S05]  /*17220*/  WARPSYNC.COLLECTIVE R15, `(.L_x_1225) ;  /* 0x000000000f087348 */ /* 0x001fea0003c00000 */
[----:B------:R1:W2:Y:S02]  /*17230*/  SHFL.IDX P6, R14, R13, R12, R11 ;  /* 0x0000000c0d0e7389 */ /* 0x0002a400000c000b */
[----:B012---:R-:W-:Y:S01]  /*17240*/  ENDCOLLECTIVE ;  /* 0x000000000000791b */ /* 0x007fe20003800000 */
.L_x_1225:
[----:B------:R-:W-:Y:S05]  /*17250*/  BRA `(.L_x_1226) ;  /* 0xffffffc800887947 */ /* 0x000fea000383ffff */
.L_x_1162:
[----:B------:R-:W-:Y:S02]  /*17260*/  IMAD.MOV.U32 R13, RZ, RZ, R5 ;  /* 0x000000ffff0d7224 */ /* 0x000fe400078e0005 */
[----:B------:R-:W-:Y:S02]  /*17270*/  IMAD.MOV.U32 R12, RZ, RZ, RZ ;  /* 0x000000ffff0c7224 */ /* 0x000fe400078e00ff */
[----:B------:R-:W-:Y:S02]  /*17280*/  IMAD.MOV.U32 R11, RZ, RZ, 0x1c1f ;  /* 0x00001c1fff0b7424 */ /* 0x000fe400078e00ff */
[----:B------:R-:W-:-:S07]  /*17290*/  IMAD.MOV.U32 R15, RZ, RZ, -0x1 ;  /* 0xffffffffff0f7424 */ /* 0x000fce00078e00ff */
[----:B------:R-:W-:Y:S05]  /*172a0*/  WARPSYNC.COLLECTIVE R15, `(.L_x_1227) ;  /* 0x000000000f087348 */ /* 0x000fea0003c00000 */
[----:B------:R0:W1:Y:S02]  /*172b0*/  SHFL.IDX P6, R14, R13, R12, R11 ;  /* 0x0000000c0d0e7389 */ /* 0x00006400000c000b */
[----:B01----:R-:W-:Y:S01]  /*172c0*/  ENDCOLLECTIVE ;  /* 0x000000000000791b */ /* 0x003fe20003800000 */
.L_x_1227:
[----:B------:R-:W-:Y:S02]  /*172d0*/  IMAD.MOV.U32 R13, RZ, RZ, R4 ;  /* 0x000000ffff0d7224 */ /* 0x000fe400078e0004 */
[----:B------:R-:W-:-:S07]  /*172e0*/  IMAD.MOV.U32 R2, RZ, RZ, R14 ;  /* 0x000000ffff027224 */ /* 0x000fce00078e000e */
[----:B------:R-:W-:Y:S05]  /*172f0*/  WARPSYNC.COLLECTIVE R15, `(.L_x_1228) ;  /* 0x000000000f087348 */ /* 0x000fea0003c00000 */
[----:B------:R0:W1:Y:S02]  /*17300*/  SHFL.IDX P6, R14, R13, R12, R11 ;  /* 0x0000000c0d0e7389 */ /* 0x00006400000c000b */
[----:B01----:R-:W-:Y:S01]  /*17310*/  ENDCOLLECTIVE ;  /* 0x000000000000791b */ /* 0x003fe20003800000 */
.L_x_1228:
[----:B------:R-:W-:Y:S02]  /*17320*/  ULDC UR4, c[0x0][0x288] ;  /* 0x0000a20000047ab9 */ /* 0x000fe40000000800 */
[----:B------:R-:W-:Y:S02]  /*17330*/  IMAD R7, R0, UR4, RZ ;  /* 0x0000000400077c24 */ /* 0x000fe4000f8e02ff */
[----:B------:R-:W-:-:S04]  /*17340*/  VIADD R0, R23, UR41 ;  /* 0x0000002917007c36 */ /* 0x000fc80008000000 */
[C---:B------:R-:W-:Y:S01]  /*17350*/  VIADD R6, R0.reuse, 0x20 ;  /* 0x0000002000067836 */ /* 0x040fe20000000000 */
[----:B------:R-:W-:Y:S01]  /*17360*/  ISETP.GE.AND P0, PT, R0, R7, PT ;  /* 0x000000070000720c */ /* 0x000fe20003f06270 */
[----:B------:R-:W-:Y:S02]  /*17370*/  IMAD.MOV.U32 R13, RZ, RZ, R5 ;  /* 0x000000ffff0d7224 */ /* 0x000fe400078e0005 */
[----:B------:R-:W-:-:S10]  /*17380*/  IMAD.MOV.U32 R12, RZ, RZ, 0x1 ;  /* 0x00000001ff0c7424 */ /* 0x000fd400078e00ff */
[----:B------:R-:W-:Y:S01]  /*17390*/  @!P0 VIADD R19, R37, UR48 ;  /* 0x0000003025138c36 */ /* 0x000fe20008000000 */
[----:B------:R-:W-:-:S05]  /*173a0*/  @!P0 IADD3 R14, P4, R29, R14, RZ ;  /* 0x0000000e1d0e8210 */ /* 0x000fca0007f9e0ff */
[----:B------:R-:W-:Y:S02]  /*173b0*/  @!P0 IMAD.X R3, RZ, RZ, R2, P4 ;  /* 0x000000ffff038224 */ /* 0x000fe400020e0602 */
[----:B------:R-:W-:-:S07]  /*173c0*/  @!P0 IMAD.MOV.U32 R2, RZ, RZ, R14 ;  /* 0x000000ffff028224 */ /* 0x000fce00078e000e */
[----:B------:R-:W-:Y:S05]  /*173d0*/  WARPSYNC.COLLECTIVE R15, `(.L_x_1229) ;  /* 0x000000000f087348 */ /* 0x000fea0003c00000 */
[----:B------:R0:W1:Y:S02]  /*173e0*/  SHFL.IDX P6, R14, R13, R12, R11 ;  /* 0x0000000c0d0e7389 */ /* 0x00006400000c000b */
[----:B01----:R-:W-:Y:S01]  /*173f0*/  ENDCOLLECTIVE ;  /* 0x000000000000791b */ /* 0x003fe20003800000 */
.L_x_1229:
[----:B------:R-:W-:Y:S01]  /*17400*/  @!PT LDS RZ, [RZ] ;  /* 0x00000000fffff984 */ /* 0x000fe20000000800 */
[----:B------:R-:W-:Y:S01]  /*17410*/  @!PT LDS RZ, [RZ] ;  /* 0x00000000fffff984 */ /* 0x000fe20000000800 */
[----:B------:R-:W-:Y:S01]  /*17420*/  @!PT LDS RZ, [RZ] ;  /* 0x00000000fffff984 */ /* 0x000fe20000000800 */
[----:B------:R0:W-:Y:S04]  /*17430*/  @!P0 LDGSTS.E.BYPASS.LTC128B.128 [R19+0x10400], desc[UR42][R2.64], !P3 ;  /* 0x1040000002138fae */ /* 0x0001e8000d901d6a */
[----:B------:R0:W-:Y:S04]  /*17440*/  @!P0 LDGSTS.E.BYPASS.LTC128B.128 [R19+0x12400], desc[UR42][R2.64+0x40], !P2 ;  /* 0x1240004002138fae */ /* 0x0001e8000d101d6a */
[----:B------:R0:W-:Y:S01]  /*17450*/  @!P0 LDGSTS.E.BYPASS.LTC128B.128 [R19+0x14400], desc[UR42][R2.64+0x80], !P1 ;  /* 0x1440008002138fae */ /* 0x0001e2000c901d6a */
[----:B------:R-:W-:Y:S01]  /*17460*/  ISETP.GE.AND P0, PT, R6, R7, PT ;  /* 0x000000070600720c */ /* 0x000fe20003f06270 */
[----:B------:R-:W-:-:S02]  /*17470*/  IMAD.MOV.U32 R13, RZ, RZ, R4 ;  /* 0x000000ffff0d7224 */ /* 0x000fc400078e0004 */
[----:B------:R-:W-:-:S10]  /*17480*/  IMAD.MOV.U32 R6, RZ, RZ, R14 ;  /* 0x000000ffff067224 */ /* 0x000fd400078e000e */
[----:B0-----:R-:W-:Y:S05]  /*17490*/  WARPSYNC.COLLECTIVE R15, `(.L_x_1230) ;  /* 0x000000000f087348 */ /* 0x001fea0003c00000 */
[----:B------:R1:W2:Y:S02]  /*174a0*/  SHFL.IDX P6, R14, R13, R12, R11 ;  /* 0x0000000c0d0e7389 */ /* 0x0002a400000c000b */
[----:B012---:R-:W-:Y:S01]  /*174b0*/  ENDCOLLECTIVE ;  /* 0x000000000000791b */ /* 0x007fe20003800000 */
.L_x_1230:
        /* <DEDUP_REMOVED lines=8> */
.L_x_1231:
[----:B------:R-:W-:Y:S02]  /*17540*/  @!P0 IMAD.X R9, RZ, RZ, R6, P4 ;  /* 0x000000ffff098224 */ /* 0x000fe400020e0606 */
[----:B------:R-:W-:Y:S02]  /*17550*/  VIADD R6, R0, 0x40 ;  /* 0x0000004000067836 */ /* 0x000fe40000000000 */
        /* <DEDUP_REMOVED lines=8> */
[----:B------:R-:W-:Y:S01]  /*175e0*/  ISETP.GE.AND P0, PT, R6, R7, PT ;  /* 0x000000070600720c */ /* 0x000fe20003f06270 */
[----:B------:R-:W-:-:S12]  /*175f0*/  IMAD.MOV.U32 R6, RZ, RZ, R14 ;  /* 0x000000ffff067224 */ /* 0x000fd800078e000e */
[----:B0-----:R-:W-:Y:S05]  /*17600*/  WARPSYNC.COLLECTIVE R15, `(.L_x_1232) ;  /* 0x000000000f087348 */ /* 0x001fea0003c00000 */
[----:B------:R1:W2:Y:S02]  /*17610*/  SHFL.IDX P6, R14, R13, R12, R11 ;  /* 0x0000000c0d0e7389 */ /* 0x0002a400000c000b */
[----:B012---:R-:W-:Y:S01]  /*17620*/  ENDCOLLECTIVE ;  /* 0x000000000000791b */ /* 0x007fe20003800000 */
.L_x_1232:
        /* <DEDUP_REMOVED lines=8> */
.L_x_1233:
        /* <DEDUP_REMOVED lines=13> */
.L_x_1234:
[----:B------:R-:W-:Y:S05]  /*17780*/  BRA `(.L_x_1235) ;  /* 0xffffffcc00447947 */ /* 0x000fea000383ffff */
.L_x_1165:
[----:B0-2---:R-:W-:-:S04]  /*17790*/  IMAD.U32 R3, RZ, RZ, UR48 ;  /* 0x00000030ff037e24 */ /* 0x005fc8000f8e00ff */
[----:B------:R0:W2:Y:S03]  /*177a0*/  SYNCS.PHASECHK.TRANS64.TRYWAIT P0, [R3+URZ+0x22820], R0 ;  /* 0x02282000030075a7 */ /* 0x0000a6000800017f */
[----:B--2---:R-:W-:Y:S05]  /*177b0*/  @!P0 NANOSLEEP.SYNCS 0x989680 ;  /* 0x009896800000895d */ /* 0x004fea0003900000 */
[----:B------:R-:W2:Y:S02]  /*177c0*/  @!P0 SYNCS.PHASECHK.TRANS64 P0, [R3+URZ+0x22820], R0 ;  /* 0x02282000030085a7 */ /* 0x000ea4000800007f */
[----:B--2---:R-:W-:Y:S05]  /*177d0*/  @!P0 BRA `(.L_x_1165) ;  /* 0xfffffffc00ec8947 */ /* 0x004fea000383ffff */
[----:B------:R-:W-:Y:S05]  /*177e0*/  BRA `(.L_x_1236) ;  /* 0xffffffcc00907947 */ /* 0x000fea000383ffff */
.L_x_1168:
[----:B0-----:R0:W2:Y:S02]  /*177f0*/  SYNCS.PHASECHK.TRANS64.TRYWAIT P0, [R8+URZ+0x22880], R18 ;  /* 0x02288012080075a7 */ /* 0x0010a4000800017f */
[----:B--2---:R-:W-:Y:S05]  /*17800*/  @!P0 NANOSLEEP.SYNCS 0x989680 ;  /* 0x009896800000895d */ /* 0x004fea0003900000 */
[----:B------:R-:W2:Y:S02]  /*17810*/  @!P0 SYNCS.PHASECHK.TRANS64 P0, [R8+URZ+0x22880], R18 ;  /* 0x02288012080085a7 */ /* 0x000ea4000800007f */
[----:B--2---:R-:W-:Y:S05]  /*17820*/  @!P0 BRA `(.L_x_1168) ;  /* 0xfffffffc00f08947 */ /* 0x004fea000383ffff */
[----:B------:R-:W-:Y:S05]  /*17830*/  BRA `(.L_x_1237) ;  /* 0xffffffd000487947 */ /* 0x000fea000383ffff */
.L_x_1169:
[----:B------:R-:W-:Y:S01]  /*17840*/  BSSY B0, `(.L_x_1238) ;  /* 0x0000008000007945 */ /* 0x000fe20003800000 */
[----:B------:R-:W-:Y:S02]  /*17850*/  IMAD.MOV.U32 R13, RZ, RZ, R22 ;  /* 0x000000ffff0d7224 */ /* 0x000fe400078e0016 */
[----:B------:R-:W-:Y:S02]  /*17860*/  IMAD.MOV.U32 R12, RZ, RZ, RZ ;  /* 0x000000ffff0c7224 */ /* 0x000fe400078e00ff */
[----:B------:R-:W-:Y:S02]  /*17870*/  IMAD.MOV.U32 R11, RZ, RZ, 0x1c1f ;  /* 0x00001c1fff0b7424 */ /* 0x000fe400078e00ff */
[----:B------:R-:W-:-:S07]  /*17880*/  IMAD.MOV.U32 R15, RZ, RZ, -0x1 ;  /* 0xffffffffff0f7424 */ /* 0x000fce00078e00ff */
[----:B01----:R-:W-:Y:S05]  /*17890*/  WARPSYNC.COLLECTIVE R15, `(.L_x_1239) ;  /* 0x000000000f087348 */ /* 0x003fea0003c00000 */
[----:B-1----:R1:W2:Y:S02]  /*178a0*/  SHFL.IDX P6, R14, R13, R12, R11 ;  /* 0x0000000c0d0e7389 */ /* 0x0022a400000c000b */
[----:B012---:R-:W-:Y:S01]  /*178b0*/  ENDCOLLECTIVE ;  /* 0x000000000000791b */ /* 0x007fe20003800000 */
.L_x_1239:
[----:B------:R-:W-:Y:S05]  /*178c0*/  BSYNC B0 ;  /* 0x0000000000007941 */ /* 0x000fea0003800000 */
.L_x_1238:
[----:B------:R-:W-:Y:S02]  /*178d0*/  IMAD.MOV.U32 R13, RZ, RZ, R19 ;  /* 0x000000ffff0d7224 */ /* 0x000fe400078e0013 */
        /* <DEDUP_REMOVED lines=8> */
.L_x_1240:
[----:B------:R-:W-:Y:S02]  /*17960*/  IMAD.IADD R21, R34, 0x1, R20 ;  /* 0x0000000122157824 */ /* 0x000fe400078e0214 */
[----:B------:R-:W-:Y:S02]  /*17970*/  IMAD.MOV.U32 R13, RZ, RZ, R22 ;  /* 0x000000ffff0d7224 */ /* 0x000fe400078e0016 */
[----:B------:R-:W-:Y:S01]  /*17980*/  IMAD.MOV.U32 R12, RZ, RZ, 0x1 ;  /* 0x00000001ff0c7424 */ /* 0x000fe200078e00ff */
[----:B------:R-:W-:-:S13]  /*17990*/  IADD3 R2, P0, R23, R14, RZ ;  /* 0x0000000e17027210 */ /* 0x000fda0007f1e0ff */
[----:B------:R-:W-:Y:S05]  /*179a0*/  WARPSYNC.COLLECTIVE R15, `(.L_x_1241) ;  /* 0x000000000f087348 */ /* 0x000fea0003c00000 */
[----:B------:R0:W1:Y:S02]  /*179b0*/  SHFL.IDX P6, R14, R13, R12, R11 ;  /* 0x0000000c0d0e7389 */ /* 0x00006400000c000b */
[----:B01----:R-:W-:Y:S01]  /*179c0*/  ENDCOLLECTIVE ;  /* 0x000000000000791b */ /* 0x003fe20003800000 */
.L_x_1241:
[----:B------:R-:W-:-:S05]  /*179d0*/  IMAD.X R3, RZ, RZ, R3, P0 ;  /* 0x000000ffff037224 */ /* 0x000fca00000e0603 */
[----:B------:R-:W-:Y:S01]  /*179e0*/  @!PT LDS RZ, [RZ] ;  /* 0x00000000fffff984 */ /* 0x000fe20000000800 */
[----:B------:R-:W-:Y:S01]  /*179f0*/  @!PT LDS RZ, [RZ] ;  /* 0x00000000fffff984 */ /* 0x000fe20000000800 */
[----:B------:R-:W-:Y:S01]  /*17a00*/  @!PT LDS RZ, [RZ] ;  /* 0x00000000fffff984 */ /* 0x000fe20000000800 */
[----:B------:R0:W-:Y:S04]  /*17a10*/  LDGSTS.E.BYPASS.LTC128B.128 [R20], desc[UR42][R2.64], !P3 ;  /* 0x0000000002147fae */ /* 0x0001e8000d901d6a */
[----:B------:R0:W-:Y:S01]  /*17a20*/  LDGSTS.E.BYPASS.LTC128B.128 [R21], desc[UR42][R2.64+0x40], !P1 ;  /* 0x0000004002157fae */ /* 0x0001e2000c901d6a */
[----:B------:R-:W-:Y:S02]  /*17a30*/  IMAD.MOV.U32 R13, RZ, RZ, R19 ;  /* 0x000000ffff0d7224 */ /* 0x000fe400078e0013 */
[----:B------:R-:W-:-:S07]  /*17a40*/  IMAD.MOV.U32 R5, RZ, RZ, R14 ;  /* 0x000000ffff057224 */ /* 0x000fce00078e000e */
[----:B0-----:R-:W-:Y:S05]  /*17a50*/  WARPSYNC.COLLECTIVE R15, `(.L_x_1242) ;  /* 0x000000000f087348 */ /* 0x001fea0003c00000 */
[----:B------:R1:W2:Y:S02]  /*17a60*/  SHFL.IDX P6, R14, R13, R12, R11 ;  /* 0x0000000c0d0e7389 */ /* 0x0002a400000c000b */
[----:B012---:R-:W-:Y:S01]  /*17a70*/  ENDCOLLECTIVE ;  /* 0x000000000000791b */ /* 0x007fe20003800000 */
.L_x_1242:
[----:B------:R-:W-:Y:S02]  /*17a80*/  IMAD.MOV.U32 R13, RZ, RZ, R22 ;  /* 0x000000ffff0d7224 */ /* 0x000fe400078e0016 */
[----:B------:R-:W-:Y:S01]  /*17a90*/  IMAD.MOV.U32 R12, RZ, RZ, 0x2 ;  /* 0x00000002ff0c7424 */ /* 0x000fe200078e00ff */
[----:B------:R-:W-:-:S13]  /*17aa0*/  IADD3 R2, P0, R23, R14, RZ ;  /* 0x0000000e17027210 */ /* 0x000fda0007f1e0ff */
[----:B------:R-:W-:Y:S05]  /*17ab0*/  WARPSYNC.COLLECTIVE R15, `(.L_x_1243) ;  /* 0x000000000f087348 */ /* 0x000fea0003c00000 */
[----:B------:R0:W1:Y:S02]  /*17ac0*/  SHFL.IDX P6, R14, R13, R12, R11 ;  /* 0x0000000c0d0e7389 */ /* 0x00006400000c000b */
[----:B01----:R-:W-:Y:S01]  /*17ad0*/  ENDCOLLECTIVE ;  /* 0x000000000000791b */ /* 0x003fe20003800000 */
.L_x_1243:
[----:B------:R-:W-:-:S05]  /*17ae0*/  IMAD.X R3, RZ, RZ, R5, P0 ;  /* 0x000000ffff037224 */ /* 0x000fca00000e0605 */
[----:B------:R-:W-:Y:S01]  /*17af0*/  @!PT LDS RZ, [RZ] ;  /* 0x00000000fffff984 */ /* 0x000fe20000000800 */
[----:B------:R-:W-:Y:S01]  /*17b00*/  @!PT LDS RZ, [RZ] ;  /* 0x00000000fffff984 */ /* 0x000fe20000000800 */
[----:B------:R-:W-:Y:S01]  /*17b10*/  @!PT LDS RZ, [RZ] ;  /* 0x00000000fffff984 */ /* 0x000fe20000000800 */
[----:B------:R-:W-:Y:S04]  /*17b20*/  LDGSTS.E.BYPASS.LTC128B.128 [R20+0x1000], desc[UR42][R2.64], !P3 ;  /* 0x0100000002147fae */ /* 0x000fe8000d901d6a */
[----:B------:R0:W-:Y:S01]  /*17b30*/  LDGSTS.E.BYPASS.LTC128B.128 [R21+0x1000], desc[UR42][R2.64+0x40], !P1 ;  /* 0x0100004002157fae */ /* 0x0001e2000c901d6a */
[----:B------:R-:W-:Y:S02]  /*17b40*/  IMAD.MOV.U32 R13, RZ, RZ, R19 ;  /* 0x000000ffff0d7224 */ /* 0x000fe400078e0013 */
[----:B0-----:R-:W-:-:S07]  /*17b50*/  IMAD.MOV.U32 R3, RZ, RZ, R14 ;  /* 0x000000ffff037224 */ /* 0x001fce00078e000e */
[----:B------:R-:W-:Y:S05]  /*17b60*/  WARPSYNC.COLLECTIVE R15, `(.L_x_1244) ;  /* 0x000000000f087348 */ /* 0x000fea0003c00000 */
[----:B------:R0:W1:Y:S02]  /*17b70*/  SHFL.IDX P6, R14, R13, R12, R11 ;  /* 0x0000000c0d0e7389 */ /* 0x00006400000c000b */
[----:B01----:R-:W-:Y:S01]  /*17b80*/  ENDCOLLECTIVE ;  /* 0x000000000000791b */ /* 0x003fe20003800000 */
.L_x_1244:
[----:B------:R-:W-:Y:S02]  /*17b90*/  IMAD.MOV.U32 R13, RZ, RZ, R22 ;  /* 0x000000ffff0d7224 */ /* 0x000fe400078e0016 */
[----:B------:R-:W-:Y:S01]  /*17ba0*/  IMAD.MOV.U32 R12, RZ, RZ, 0x3 ;  /* 0x00000003ff0c7424 */ /* 0x000fe200078e00ff */
[----:B------:R-:W-:-:S13]  /*17bb0*/  IADD3 R2, P0, R23, R14, RZ ;  /* 0x0000000e17027210 */ /* 0x000fda0007f1e0ff */
[----:B------:R-:W-:Y:S05]  /*17bc0*/  WARPSYNC.COLLECTIVE R15, `(.L_x_1245) ;  /* 0x000000000f087348 */ /* 0x000fea0003c00000 */
[----:B------:R0:W1:Y:S02]  /*17bd0*/  SHFL.IDX P6, R14, R13, R12, R11 ;  /* 0x0000000c0d0e7389 */ /* 0x00006400000c000b */
[----:B01----:R-:W-:Y:S01]  /*17be0*/  ENDCOLLECTIVE ;  /* 0x000000000000791b */ /* 0x003fe20003800000 */
.L_x_1245:
[----:B------:R-:W-:-:S05]  /*17bf0*/  IMAD.X R3, RZ, RZ, R3, P0 ;  /* 0x000000ffff037224 */ /* 0x000fca00000e0603 */
[----:B------:R-:W-:Y:S01]  /*17c00*/  @!PT LDS RZ, [RZ] ;  /* 0x00000000fffff984 */ /* 0x000fe20000000800 */
[----:B------:R-:W-:Y:S01]  /*17c10*/  @!PT LDS RZ, [RZ] ;  /* 0x00000000fffff984 */ /* 0x000fe20000000800 */
[----:B------:R-:W-:Y:S01]  /*17c20*/  @!PT LDS RZ, [RZ] ;  /* 0x00000000fffff984 */ /* 0x000fe20000000800 */
[----:B------:R0:W-:Y:S04]  /*17c30*/  LDGSTS.E.BYPASS.LTC128B.128 [R20+0x2000], desc[UR42][R2.64], !P3 ;  /* 0x0200000002147fae */ /* 0x0001e8000d901d6a */
[----:B------:R0:W-:Y:S01]  /*17c40*/  LDGSTS.E.BYPASS.LTC128B.128 [R21+0x2000], desc[UR42][R2.64+0x40], !P1 ;  /* 0x0200004002157fae */ /* 0x0001e2000c901d6a */
[----:B------:R-:W-:Y:S02]  /*17c50*/  IMAD.MOV.U32 R13, RZ, RZ, R19 ;  /* 0x000000ffff0d7224 */ /* 0x000fe400078e0013 */
[----:B------:R-:W-:-:S07]  /*17c60*/  IMAD.MOV.U32 R22, RZ, RZ, R14 ;  /* 0x000000ffff167224 */ /* 0x000fce00078e000e */
[----:B0-----:R-:W-:Y:S05]  /*17c70*/  WARPSYNC.COLLECTIVE R15, `(.L_x_1246) ;  /* 0x000000000f087348 */ /* 0x001fea0003c00000 */
[----:B------:R1:W2:Y:S02]  /*17c80*/  SHFL.IDX P6, R14, R13, R12, R11 ;  /* 0x0000000c0d0e7389 */ /* 0x0002a400000c000b */
[----:B012---:R-:W-:Y:S01]  /*17c90*/  ENDCOLLECTIVE ;  /* 0x000000000000791b */ /* 0x007fe20003800000 */
.L_x_1246:
[----:B------:R-:W-:Y:S05]  /*17ca0*/  BRA `(.L_x_1247) ;  /* 0xffffffd000047947 */ /* 0x000fea000383ffff */
.L_x_1172:
[----:B--2---:R2:W3:Y:S02]  /*17cb0*/  SYNCS.PHASECHK.TRANS64.TRYWAIT P0, [R8+URZ+0x22840], R18 ;  /* 0x02284012080075a7 */ /* 0x0044e4000800017f */
[----:B---3--:R-:W-:Y:S05]  /*17cc0*/  @!P0 NANOSLEEP.SYNCS 0x989680 ;  /* 0x009896800000895d */ /* 0x008fea0003900000 */
[----:B------:R-:W3:Y:S02]  /*17cd0*/  @!P0 SYNCS.PHASECHK.TRANS64 P0, [R8+URZ+0x22840], R18 ;  /* 0x02284012080085a7 */ /* 0x000ee4000800007f */
[----:B---3--:R-:W-:Y:S05]  /*17ce0*/  @!P0 BRA `(.L_x_1172) ;  /* 0xfffffffc00f08947 */ /* 0x008fea000383ffff */
[----:B------:R-:W-:Y:S05]  /*17cf0*/  BRA `(.L_x_1248) ;  /* 0xffffffd000487947 */ /* 0x000fea000383ffff */
.L_x_1173:
[----:B------:R-:W-:Y:S01]  /*17d00*/  BSSY B0, `(.L_x_1249) ;  /* 0x0000008000007945 */ /* 0x000fe20003800000 */
[----:B------:R-:W-:Y:S02]  /*17d10*/  IMAD.MOV.U32 R13, RZ, RZ, R18 ;  /* 0x000000ffff0d7224 */ /* 0x000fe400078e0012 */
[----:B------:R-:W-:Y:S02]  /*17d20*/  IMAD.MOV.U32 R12, RZ, RZ, RZ ;  /* 0x000000ffff0c7224 */ /* 0x000fe400078e00ff */
[----:B------:R-:W-:Y:S02]  /*17d30*/  IMAD.MOV.U32 R11, RZ, RZ, 0x1c1f ;  /* 0x00001c1fff0b7424 */ /* 0x000fe400078e00ff */
[----:B------:R-:W-:-:S07]  /*17d40*/  IMAD.MOV.U32 R15, RZ, RZ, -0x1 ;  /* 0xffffffffff0f7424 */ /* 0x000fce00078e00ff */
[----:B-1----:R-:W-:Y:S05]  /*17d50*/  WARPSYNC.COLLECTIVE R15, `(.L_x_1250) ;  /* 0x000000000f087348 */ /* 0x002fea0003c00000 */
[----:B------:R0:W2:Y:S02]  /*17d60*/  SHFL.IDX P6, R14, R13, R12, R11 ;  /* 0x0000000c0d0e7389 */ /* 0x0000a400000c000b */
[----:B012---:R-:W-:Y:S01]  /*17d70*/  ENDCOLLECTIVE ;  /* 0x000000000000791b */ /* 0x007fe20003800000 */
.L_x_1250:
[----:B------:R-:W-:Y:S05]  /*17d80*/  BSYNC B0 ;  /* 0x0000000000007941 */ /* 0x000fea0003800000 */
.L_x_1249:
[----:B------:R-:W-:Y:S02]  /*17d90*/  IMAD.MOV.U32 R13, RZ, RZ, R16 ;  /* 0x000000ffff0d7224 */ /* 0x000fe400078e0010 */
[----:B------:R-:W-:Y:S02]  /*17da0*/  IMAD.MOV.U32 R12, RZ, RZ, RZ ;  /* 0x000000ffff0c7224 */ /* 0x000fe400078e00ff */
[----:B------:R-:W-:Y:S02]  /*17db0*/  IMAD.MOV.U32 R11, RZ, RZ, 0x1c1f ;  /* 0x00001c1fff0b7424 */ /* 0x000fe400078e00ff */
[----:B------:R-:W-:Y:S02]  /*17dc0*/  IMAD.MOV.U32 R15, RZ, RZ, -0x1 ;  /* 0xffffffffff0f7424 */ /* 0x000fe400078e00ff */
[----:B------:R-:W-:Y:S02]  /*17dd0*/  IMAD.MOV.U32 R3, RZ, RZ, R14 ;  /* 0x000000ffff037224 */ /* 0x000fe400078e000e */
[----:B------:R-:W-:-:S07]  /*17de0*/  VIADD R17, R17, UR48 ;  /* 0x0000003011117c36 */ /* 0x000fce0008000000 */
[----:B------:R-:W-:Y:S05]  /*17df0*/  WARPSYNC.COLLECTIVE R15, `(.L_x_1251) ;  /* 0x000000000f087348 */ /* 0x000fea0003c00000 */
[----:B------:R0:W1:Y:S02]  /*17e00*/  SHFL.IDX P6, R14, R13, R12, R11 ;  /* 0x0000000c0d0e7389 */ /* 0x00006400000c000b */
[----:B01----:R-:W-:Y:S01]  /*17e10*/  ENDCOLLECTIVE ;  /* 0x000000000000791b */ /* 0x003fe20003800000 */
.L_x_1251:
[----:B------:R-:W-:Y:S02]  /*17e20*/  IMAD.MOV.U32 R13, RZ, RZ, R18 ;  /* 0x000000ffff0d7224 */ /* 0x000fe400078e0012 */
[----:B------:R-:W-:Y:S01]  /*17e30*/  IMAD.MOV.U32 R12, RZ, RZ, 0x1 ;  /* 0x00000001ff0c7424 */ /* 0x000fe200078e00ff */
[----:B------:R-:W-:-:S13]  /*17e40*/  IADD3 R2, P0, R19, R14, RZ ;  /* 0x0000000e13027210 */ /* 0x000fda0007f1e0ff */
[----:B------:R-:W-:Y:S05]  /*17e50*/  WARPSYNC.COLLECTIVE R15, `(.L_x_1252) ;  /* 0x000000000f087348 */ /* 0x000fea0003c00000 */
[----:B------:R0:W1:Y:S02]  /*17e60*/  SHFL.IDX P6, R14, R13, R12, R11 ;  /* 0x0000000c0d0e7389 */ /* 0x00006400000c000b */
[----:B01----:R-:W-:Y:S01]  /*17e70*/  ENDCOLLECTIVE ;  /* 0x000000000000791b */ /* 0x003fe20003800000 */
.L_x_1252:
        /* <DEDUP_REMOVED lines=12> */
.L_x_1253:
[----:B------:R-:W-:Y:S02]  /*17f40*/  IMAD.MOV.U32 R13, RZ, RZ, R18 ;  /* 0x000000ffff0d7224 */ /* 0x000fe400078e0012 */
[----:B------:R-:W-:Y:S01]  /*17f50*/  IMAD.MOV.U32 R12, RZ, RZ, 0x2 ;  /* 0x00000002ff0c7424 */ /* 0x000fe200078e00ff */
[----:B------:R-:W-:-:S13]  /*17f60*/  IADD3 R2, P0, R19, R14, RZ ;  /* 0x0000000e13027210 */ /* 0x000fda0007f1e0ff */
[----:B------:R-:W-:Y:S05]  /*17f70*/  WARPSYNC.COLLECTIVE R15, `(.L_x_1254) ;  /* 0x000000000f087348 */ /* 0x000fea0003c00000 */
[----:B------:R0:W1:Y:S02]  /*17f80*/  SHFL.IDX P6, R14, R13, R12, R11 ;  /* 0x0000000c0d0e7389 */ /* 0x00006400000c000b */
[----:B01----:R-:W-:Y:S01]  /*17f90*/  ENDCOLLECTIVE ;  /* 0x000000000000791b */ /* 0x003fe20003800000 */
.L_x_1254:
        /* <DEDUP_REMOVED lines=12> */
.L_x_1255:
[----:B------:R-:W-:Y:S02]  /*18060*/  IMAD.MOV.U32 R13, RZ, RZ, R18 ;  /* 0x000000ffff0d7224 */ /* 0x000fe400078e0012 */
[----:B------:R-:W-:Y:S01]  /*18070*/  IMAD.MOV.U32 R12, RZ, RZ, 0x3 ;  /* 0x00000003ff0c7424 */ /* 0x000fe200078e00ff */
[----:B------:R-:W-:-:S13]  /*18080*/  IADD3 R2, P0, R19, R14, RZ ;  /* 0x0000000e13027210 */ /* 0x000fda0007f1e0ff */
[----:B------:R-:W-:Y:S05]  /*18090*/  WARPSYNC.COLLECTIVE R15, `(.L_x_1256) ;  /* 0x000000000f087348 */ /* 0x000fea0003c00000 */
[----:B------:R0:W1:Y:S02]  /*180a0*/  SHFL.IDX P6, R14, R13, R12, R11 ;  /* 0x0000000c0d0e7389 */ /* 0x00006400000c000b */
[----:B01----:R-:W-:Y:S01]  /*180b0*/  ENDCOLLECTIVE ;  /* 0x000000000000791b */ /* 0x003fe20003800000 */
.L_x_1256:
        /* <DEDUP_REMOVED lines=12> */
.L_x_1257:
[----:B------:R-:W-:Y:S05]  /*18180*/  BRA `(.L_x_1258) ;  /* 0xffffffcc00fc7947 */ /* 0x000fea000383ffff */
.L_x_1176:
[----:B0-----:R0:W2:Y:S02]  /*18190*/  SYNCS.PHASECHK.TRANS64.TRYWAIT P0, [R2+URZ+0x22870], R3 ;  /* 0x02287003020075a7 */ /* 0x0010a4000800017f */
[----:B--2---:R-:W-:Y:S05]  /*181a0*/  @!P0 NANOSLEEP.SYNCS 0x989680 ;  /* 0x009896800000895d */ /* 0x004fea0003900000 */
[----:B------:R-:W2:Y:S02]  /*181b0*/  @!P0 SYNCS.PHASECHK.TRANS64 P0, [R2+URZ+0x22870], R3 ;  /* 0x02287003020085a7 */ /* 0x000ea4000800007f */
[----:B--2---:R-:W-:Y:S05]  /*181c0*/  @!P0 BRA `(.L_x_1176) ;  /* 0xfffffffc00f08947 */ /* 0x004fea000383ffff */
[----:B------:R-:W-:Y:S05]  /*181d0*/  BRA `(.L_x_1259) ;  /* 0xffffffd0005c7947 */ /* 0x000fea000383ffff */
.L_x_1178:
[----:B0-----:R0:W2:Y:S02]  /*181e0*/  SYNCS.PHASECHK.TRANS64.TRYWAIT P0, [R2+URZ+0x22860], R3 ;  /* 0x02286003020075a7 */ /* 0x0010a4000800017f */
[----:B--2---:R-:W-:Y:S05]  /*181f0*/  @!P0 NANOSLEEP.SYNCS 0x989680 ;  /* 0x009896800000895d */ /* 0x004fea0003900000 */
[----:B------:R-:W2:Y:S02]  /*18200*/  @!P0 SYNCS.PHASECHK.TRANS64 P0, [R2+URZ+0x22860], R3 ;  /* 0x02286003020085a7 */ /* 0x000ea4000800007f */
[----:B--2---:R-:W-:Y:S05]  /*18210*/  @!P0 BRA `(.L_x_1178) ;  /* 0xfffffffc00f08947 */ /* 0x004fea000383ffff */
[----:B------:R-:W-:Y:S05]  /*18220*/  BRA `(.L_x_1260) ;  /* 0xffffffd0006c7947 */ /* 0x000fea000383ffff */
.L_x_1185:
[----:B--2---:R2:W3:Y:S02]  /*18230*/  SYNCS.PHASECHK.TRANS64.TRYWAIT P0, [R17+URZ+0x22870], R2 ;  /* 0x02287002110075a7 */ /* 0x0044e4000800017f */
[----:B---3--:R-:W-:Y:S05]  /*18240*/  @!P0 NANOSLEEP.SYNCS 0x989680 ;  /* 0x009896800000895d */ /* 0x008fea0003900000 */
[----:B------:R-:W3:Y:S02]  /*18250*/  @!P0 SYNCS.PHASECHK.TRANS64 P0, [R17+URZ+0x22870], R2 ;  /* 0x02287002110085a7 */ /* 0x000ee4000800007f */
[----:B---3--:R-:W-:Y:S05]  /*18260*/  @!P0 BRA `(.L_x_1185) ;  /* 0xfffffffc00f08947 */ /* 0x008fea000383ffff */
[----:B------:R-:W-:Y:S05]  /*18270*/  BRA `(.L_x_1261) ;  /* 0xffffffd400d07947 */ /* 0x000fea000383ffff */
.L_x_1187:
[----:B0-----:R0:W2:Y:S02]  /*18280*/  SYNCS.PHASECHK.TRANS64.TRYWAIT P0, [R17+URZ+0x22860], R4 ;  /* 0x02286004110075a7 */ /* 0x0010a4000800017f */
[----:B--2---:R-:W-:Y:S05]  /*18290*/  @!P0 NANOSLEEP.SYNCS 0x989680 ;  /* 0x009896800000895d */ /* 0x004fea0003900000 */
[----:B------:R-:W2:Y:S02]  /*182a0*/  @!P0 SYNCS.PHASECHK.TRANS64 P0, [R17+URZ+0x22860], R4 ;  /* 0x02286004110085a7 */ /* 0x000ea4000800007f */
[----:B--2---:R-:W-:Y:S05]  /*182b0*/  @!P0 BRA `(.L_x_1187) ;  /* 0xfffffffc00f08947 */ /* 0x004fea000383ffff */
[----:B------:R-:W-:Y:S05]  /*182c0*/  BRA `(.L_x_1262) ;  /* 0xffffffd400f47947 */ /* 0x000fea000383ffff */
.L_x_1190:
[----:B-1----:R1:W2:Y:S02]  /*182d0*/  SYNCS.PHASECHK.TRANS64.TRYWAIT P0, [R5+URZ+0x22820], R2 ;  /* 0x02282002050075a7 */ /* 0x0022a4000800017f */
[----:B--2---:R-:W-:Y:S05]  /*182e0*/  @!P0 NANOSLEEP.SYNCS 0x989680 ;  /* 0x009896800000895d */ /* 0x004fea0003900000 */
[----:B------:R-:W2:Y:S02]  /*182f0*/  @!P0 SYNCS.PHASECHK.TRANS64 P0, [R5+URZ+0x22820], R2 ;  /* 0x02282002050085a7 */ /* 0x000ea4000800007f */
[----:B--2---:R-:W-:Y:S05]  /*18300*/  @!P0 BRA `(.L_x_1190) ;  /* 0xfffffffc00f08947 */ /* 0x004fea000383ffff */
[----:B------:R-:W-:Y:S05]  /*18310*/  BRA `(.L_x_1263) ;  /* 0xffffffdc00347947 */ /* 0x000fea000383ffff */
.L_x_1192:
[----:B-1----:R1:W2:Y:S02]  /*18320*/  SYNCS.PHASECHK.TRANS64.TRYWAIT P1, [R4+URZ+0x22840], R3 ;  /* 0x02284003040075a7 */ /* 0x0022a4000802017f */
[----:B--2---:R-:W-:Y:S05]  /*18330*/  @!P1 NANOSLEEP.SYNCS 0x989680 ;  /* 0x009896800000995d */ /* 0x004fea0003900000 */
[----:B------:R-:W2:Y:S02]  /*18340*/  @!P1 SYNCS.PHASECHK.TRANS64 P1, [R4+URZ+0x22840], R3 ;  /* 0x02284003040095a7 */ /* 0x000ea4000802007f */
[----:B--2---:R-:W-:Y:S05]  /*18350*/  @!P1 BRA `(.L_x_1192) ;  /* 0xfffffffc00f09947 */ /* 0x004fea000383ffff */
[----:B------:R-:W-:Y:S05]  /*18360*/  BRA `(.L_x_1264) ;  /* 0xffffffdc00707947 */ /* 0x000fea000383ffff */
.L_x_1194:
[----:B--2---:R2:W3:Y:S02]  /*18370*/  SYNCS.PHASECHK.TRANS64.TRYWAIT P1, [R5+URZ+0x22840], R0 ;  /* 0x02284000050075a7 */ /* 0x0044e4000802017f */
[----:B---3--:R-:W-:Y:S05]  /*18380*/  @!P1 NANOSLEEP.SYNCS 0x989680 ;  /* 0x009896800000995d */ /* 0x008fea0003900000 */
[----:B------:R-:W3:Y:S02]  /*18390*/  @!P1 SYNCS.PHASECHK.TRANS64 P1, [R5+URZ+0x22840], R0 ;  /* 0x02284000050095a7 */ /* 0x000ee4000802007f */
[----:B---3--:R-:W-:Y:S05]  /*183a0*/  @!P1 BRA `(.L_x_1194) ;  /* 0xfffffffc00f09947 */ /* 0x008fea000383ffff */
[----:B------:R-:W-:Y:S05]  /*183b0*/  BRA `(.L_x_1265) ;  /* 0xffffffdc007c7947 */ /* 0x000fea000383ffff */
.L_x_1196:
[----:B---3--:R3:W4:Y:S02]  /*183c0*/  SYNCS.PHASECHK.TRANS64.TRYWAIT P1, [R4+URZ+0x22860], R3 ;  /* 0x02286003040075a7 */ /* 0x008724000802017f */
[----:B----4-:R-:W-:Y:S05]  /*183d0*/  @!P1 NANOSLEEP.SYNCS 0x989680 ;  /* 0x009896800000995d */ /* 0x010fea0003900000 */
[----:B------:R-:W4:Y:S02]  /*183e0*/  @!P1 SYNCS.PHASECHK.TRANS64 P1, [R4+URZ+0x22860], R3 ;  /* 0x02286003040095a7 */ /* 0x000f24000802007f */
[----:B----4-:R-:W-:Y:S05]  /*183f0*/  @!P1 BRA `(.L_x_1196) ;  /* 0xfffffffc00f09947 */ /* 0x010fea000383ffff */
[----:B------:R-:W-:Y:S05]  /*18400*/  BRA `(.L_x_1266) ;  /* 0xffffffdc00787947 */ /* 0x000fea000383ffff */
.L_x_1198:
[----:B----4-:R4:W0:Y:S02]  /*18410*/  SYNCS.PHASECHK.TRANS64.TRYWAIT P1, [R5+URZ+0x22860], R0 ;  /* 0x02286000050075a7 */ /* 0x010824000802017f */
[----:B0-----:R-:W-:Y:S05]  /*18420*/  @!P1 NANOSLEEP.SYNCS 0x989680 ;  /* 0x009896800000995d */ /* 0x001fea0003900000 */
[----:B------:R-:W0:Y:S02]  /*18430*/  @!P1 SYNCS.PHASECHK.TRANS64 P1, [R5+URZ+0x22860], R0 ;  /* 0x02286000050095a7 */ /* 0x000e24000802007f */
[----:B0-----:R-:W-:Y:S05]  /*18440*/  @!P1 BRA `(.L_x_1198) ;  /* 0xfffffffc00f09947 */ /* 0x001fea000383ffff */
[----:B------:R-:W-:Y:S05]  /*18450*/  BRA `(.L_x_1267) ;  /* 0xffffffdc00747947 */ /* 0x000fea000383ffff */
.L_x_1200:
[----:B------:R0:W0:Y:S02]  /*18460*/  SYNCS.PHASECHK.TRANS64.TRYWAIT P1, [R4+URZ+0x22880], R3 ;  /* 0x02288003040075a7 */ /* 0x000024000802017f */
[----:B0-----:R-:W-:Y:S05]  /*18470*/  @!P1 NANOSLEEP.SYNCS 0x989680 ;  /* 0x009896800000995d */ /* 0x001fea0003900000 */
[----:B------:R-:W0:Y:S02]  /*18480*/  @!P1 SYNCS.PHASECHK.TRANS64 P1, [R4+URZ+0x22880], R3 ;  /* 0x02288003040095a7 */ /* 0x000e24000802007f */
[----:B0-----:R-:W-:Y:S05]  /*18490*/  @!P1 BRA `(.L_x_1200) ;  /* 0xfffffffc00f09947 */ /* 0x001fea000383ffff */
[----:B------:R-:W-:Y:S05]  /*184a0*/  BRA `(.L_x_1268) ;  /* 0xffffffdc00707947 */ /* 0x000fea000383ffff */
.L_x_1269:
        /* <DEDUP_REMOVED lines=13> */
.L_x_3317:


//--------------------- .text._ZN7cutlass13device_kernelIN5flash11enable_sm90INS1_16FlashAttnFwdSm90INS1_25CollectiveMainloopFwdSm90ILi2EN4cute5tupleIJNS5_1CILi1EEES8_S8_EEENS6_IJNS7_ILi128EEESA_NS7_ILi192EEEEEELi128ENS_12float_e4m3_tEfNS_4arch4Sm90ELb0ELb1ELb1ELb1ELb1ELb0ELb0ELb1ELb1ELb1ELb1ELb0EEENS1_21CollectiveEpilogueFwdINS6_IJSA_SA_SA_EEES9_NS_10bfloat16_tESF_Li256ELb1ELb1ELb1ELb1EEENS1_36VarlenDynamicPersistentTileSchedulerILi128ELi128ELi256ELi128ELb1ELb1ELb1ELb1ELb0ELb1EEEEEEEEEvNT_6ParamsE --------------------------
	.section	.text._ZN7cutlass13device_kernelIN5flash11enable_sm90INS1_16FlashAttnFwdSm90INS1_25CollectiveMainloopFwdSm90ILi2EN4cute5tupleIJNS5_1CILi1EEES8_S8_EEENS6_IJNS7_ILi128EEESA_NS7_ILi192EEEEEELi128ENS_12float_e4m3_tEfNS_4arch4Sm90ELb0ELb1ELb1ELb1ELb1ELb0ELb0ELb1ELb1ELb1ELb1ELb0EEENS1_21CollectiveEpilogueFwdINS6_IJSA_SA_SA_EEES9_NS_10bfloat16_tESF_Li256ELb1ELb1ELb1ELb1EEENS1_36VarlenDynamicPersistentTileSchedulerILi128ELi128ELi256ELi128ELb1ELb1ELb1ELb1ELb0ELb1EEEEEEEEEvNT_6ParamsE,"ax",@progbits
	.align	128
.text._ZN7cutlass13device_kernelIN5flash11enable_sm90INS1_16FlashAttnFwdSm90INS1_25CollectiveMainloopFwdSm90ILi2EN4cute5tupleIJNS5_1CILi1EEES8_S8_EEENS6_IJNS7_ILi128EEESA_NS7_ILi192EEEEEELi128ENS_12float_e4m3_tEfNS_4arch4Sm90ELb0ELb1ELb1ELb1ELb1ELb0ELb0ELb1ELb1ELb1ELb1ELb0EEENS1_21CollectiveEpilogueFwdINS6_IJSA_SA_SA_EEES9_NS_10bfloat16_tESF_Li256ELb1ELb1ELb1ELb1EEENS1_36VarlenDynamicPersistentTileSchedulerILi128ELi128ELi256ELi128ELb1ELb1ELb1ELb1ELb0ELb1EEEEEEEEEvNT_6ParamsE:
        .type           _ZN7cutlass13device_kernelIN5flash11enable_sm90INS1_16FlashAttnFwdSm90INS1_25CollectiveMainloopFwdSm90ILi2EN4cute5tupleIJNS5_1CILi1EEES8_S8_EEENS6_IJNS7_ILi128EEESA_NS7_ILi192EEEEEELi128ENS_12float_e4m3_tEfNS_4arch4Sm90ELb0ELb1ELb1ELb1ELb1ELb0ELb0ELb1ELb1ELb1ELb1ELb0EEENS1_21CollectiveEpilogueFwdINS6_IJSA_SA_SA_EEES9_NS_10bfloat16_tESF_Li256ELb1ELb1ELb1ELb1EEENS1_36VarlenDynamicPersistentTileSchedulerILi128ELi128ELi256ELi128ELb1ELb1ELb1ELb1ELb0ELb1EEEEEEEEEvNT_6ParamsE,@function
        .size           _ZN7cutlass13device_kernelIN5flash11enable_sm90INS1_16FlashAttnFwdSm90INS1_25CollectiveMainloopFwdSm90ILi2EN4cute5tupleIJNS5_1CILi1EEES8_S8_EEENS6_IJNS7_ILi128EEESA_NS7_ILi192EEEEEELi128ENS_12float_e4m3_tEfNS_4arch4Sm90ELb0ELb1ELb1ELb1ELb1ELb0ELb0ELb1ELb1ELb1ELb1ELb0EEENS1_21CollectiveEpilogueFwdINS6_IJSA_SA_SA_EEES9_NS_10bfloat16_tESF_Li256ELb1ELb1ELb1ELb1EEENS1_36VarlenDynamicPersistentTileSchedulerILi128ELi128ELi256ELi128ELb1ELb1ELb1ELb1ELb0ELb1EEEEEEEEEvNT_6ParamsE,(.L_x_3318 - _ZN7cutlass13device_kernelIN5flash11enable_sm90INS1_16FlashAttnFwdSm90INS1_25CollectiveMainloopFwdSm90ILi2EN4cute5tupleIJNS5_1CILi1EEES8_S8_EEENS6_IJNS7_ILi128EEESA_NS7_ILi192EEEEEELi128ENS_12float_e4m3_tEfNS_4arch4Sm90ELb0ELb1ELb1ELb1ELb1ELb0ELb0ELb1ELb1ELb1ELb1ELb0EEENS1_21CollectiveEpilogueFwdINS6_IJSA_SA_SA_EEES9_NS_10bfloat16_tESF_Li256ELb1ELb1ELb1ELb1EEENS1_36VarlenDynamicPersistentTileSchedulerILi128ELi128ELi256ELi128ELb1ELb1ELb1ELb1ELb0ELb1EEEEEEEEEvNT_6ParamsE)
        .other          _ZN7cutlass13device_kernelIN5flash11enable_sm90INS1_16FlashAttnFwdSm90INS1_25CollectiveMainloopFwdSm90ILi2EN4cute5tupleIJNS5_1CILi1EEES8_S8_EEENS6_IJNS7_ILi128EEESA_NS7_ILi192EEEEEELi128ENS_12float_e4m3_tEfNS_4arch4Sm90ELb0ELb1ELb1ELb1ELb1ELb0ELb0ELb1ELb1ELb1ELb1ELb0EEENS1_21CollectiveEpilogueFwdINS6_IJSA_SA_SA_EEES9_NS_10bfloat16_tESF_Li256ELb1ELb1ELb1ELb1EEENS1_36VarlenDynamicPersistentTileSchedulerILi128ELi128ELi256ELi128ELb1ELb1ELb1ELb1ELb0ELb1EEEEEEEEEvNT_6ParamsE,@"STO_CUDA_ENTRY STV_DEFAULT"
_ZN7cutlass13device_kernelIN5flash11enable_sm90INS1_16FlashAttnFwdSm90INS1_25CollectiveMainloopFwdSm90ILi2EN4cute5tupleIJNS5_1CILi1EEES8_S8_EEENS6_IJNS7_ILi128EEESA_NS7_ILi192EEEEEELi128ENS_12float_e4m3_tEfNS_4arch4Sm90ELb0ELb1ELb1ELb1ELb1ELb0ELb0ELb1ELb1ELb1ELb1ELb0EEENS1_21CollectiveEpilogueFwdINS6_IJSA_SA_SA_EEES9_NS_10bfloat16_tESF_Li256ELb1ELb1ELb1ELb1EEENS1_36VarlenDynamicPersistentTileSchedulerILi128ELi128ELi256ELi128ELb1ELb1ELb1ELb1ELb0ELb1EEEEEEEEEvNT_6ParamsE:
        /* <DEDUP_REMOVED lines=45> */
.L_x_1270:
        /* <DEDUP_REMOVED lines=22> */
.L_x_1271:
        /* <DEDUP_REMOVED lines=18> */
.L_x_1272:
        /* <DEDUP_REMOVED lines=22> */
.L_x_1273:
        /* <DEDUP_REMOVED lines=24> */
.L_x_1274:
        /* <DEDUP_REMOVED lines=8> */
.L_x_1276:
        /* <DEDUP_REMOVED lines=25> */
[----:B------:R-:W-:Y:S01]  /*0a40*/  R2UR UR52, R15 ;  /* 0x000000000f3472ca */ /* 0x000fe200000e0000 */
[----:B------:R-:W-:Y:S01]  /*0a50*/  UMOV UR48, URZ ;  /* 0x0000003f00307c82 */ /* 0x000fe20008000000 */
[CC--:B------:R-:W-:Y:S02]  /*0a60*/  LEA.HI R3, R0.reuse, R205.reuse, RZ, 0x7 ;  /* 0x000000cd00037211 */ /* 0x0c0fe400078f38ff */
[----:B------:R-:W-:-:S02]  /*0a70*/  LEA.HI R4, R0, R205, RZ, 0x5 ;  /* 0x000000cd00047211 */ /* 0x000fc400078f28ff */
[----:B------:R-:W-:Y:S02]  /*0a80*/  LOP3.LUT R2, R3, 0xffffff80, RZ, 0xc0, !PT ;  /* 0xffffff8003027812 */ /* 0x000fe400078ec0ff */
[----:B------:R-:W-:Y:S01]  /*0a90*/  SHF.R.S32.HI R200, RZ, 0x7, R3 ;  /* 0x00000007ffc87819 */ /* 0x000fe20000011403 */
[----:B------:R-:W-:Y:S02]  /*0aa0*/  IMAD.SHL.U32 R6, R4, 0x20, RZ ;  /* 0x0000002004067824 */ /* 0x000fe400078e00ff */
[----:B------:R-:W-:Y:S01]  /*0ab0*/  IMAD.IADD R183, R205, 0x1, -R2 ;  /* 0x00000001cdb77824 */ /* 0x000fe200078e0a02 */
[----:B------:R-:W-:Y:S02]  /*0ac0*/  LEA.HI R2, R0, R205, RZ, 0x4 ;  /* 0x000000cd00027211 */ /* 0x000fe400078f20ff */
[----:B------:R-:W-:Y:S02]  /*0ad0*/  LOP3.LUT R7, R6, 0xfffffc00, RZ, 0xc0, !PT ;  /* 0xfffffc0006077812 */ /* 0x000fe400078ec0ff */
[----:B------:R-:W-:-:S02]  /*0ae0*/  LOP3.LUT R4, R2, 0x3fffff0, RZ, 0xc0, !PT ;  /* 0x03fffff002047812 */ /* 0x000fc400078ec0ff */
[----:B------:R-:W-:Y:S02]  /*0af0*/  SHF.R.S32.HI R5, RZ, 0x4, R2 ;  /* 0x00000004ff057819 */ /* 0x000fe40000011402 */
[----:B------:R-:W-:Y:S01]  /*0b00*/  SHF.R.S32.HI R8, RZ, 0x1f, R183 ;  /* 0x0000001fff087819 */ /* 0x000fe200000114b7 */
[----:B------:R-:W-:Y:S01]  /*0b10*/  IMAD.IADD R4, R205, 0x1, -R4 ;  /* 0x00000001cd047824 */ /* 0x000fe200078e0a04 */
[----:B------:R-:W-:Y:S02]  /*0b20*/  LEA.HI R2, R2, R5, RZ, 0x1 ;  /* 0x0000000502027211 */ /* 0x000fe400078f08ff */
[----:B------:R-:W-:Y:S01]  /*0b30*/  LEA.HI R9, R8, R183, RZ, 0x2 ;  /* 0x000000b708097211 */ /* 0x000fe200078f10ff */
[----:B------:R-:W-:Y:S01]  /*0b40*/  IMAD R7, R4, 0x40, R7 ;  /* 0x0000004004077824 */ /* 0x000fe200078e0207 */
[----:B------:R-:W-:Y:S02]  /*0b50*/  LEA.HI R4, R0, R205, RZ, 0x2 ;  /* 0x000000cd00047211 */ /* 0x000fe400078f10ff */
[----:B------:R-:W-:-:S02]  /*0b60*/  LOP3.LUT R2, R2, 0x1ffffffe, RZ, 0xc0, !PT ;  /* 0x1ffffffe02027812 */ /* 0x000fc400078ec0ff */
[----:B------:R-:W-:Y:S02]  /*0b70*/  LOP3.LUT R4, R4, 0xfffffffc, RZ, 0xc0, !PT ;  /* 0xfffffffc04047812 */ /* 0x000fe400078ec0ff */
[--C-:B------:R-:W-:Y:S01]  /*0b80*/  SHF.R.S32.HI R6, RZ, 0x2, R9.reuse ;  /* 0x00000002ff067819 */ /* 0x100fe20000011409 */
[----:B------:R-:W-:Y:S01]  /*0b90*/  IMAD.IADD R2, R5, 0x1, -R2 ;  /* 0x0000000105027824 */ /* 0x000fe200078e0a02 */
[----:B------:R-:W-:Y:S01]  /*0ba0*/  SHF.R.S32.HI R11, RZ, 0x1f, R9 ;  /* 0x0000001fff0b7819 */ /* 0x000fe20000011409 */
[----:B------:R-:W-:Y:S01]  /*0bb0*/  IMAD.IADD R4, R205, 0x1, -R4 ;  /* 0x00000001cd047824 */ /* 0x000fe200078e0a04 */
[----:B------:R-:W-:Y:S01]  /*0bc0*/  LEA.HI R0, R0, R205, RZ, 0x3 ;  /* 0x000000cd00007211 */ /* 0x000fe200078f18ff */
[----:B------:R-:W-:Y:S01]  /*0bd0*/  IMAD R202, R2, 0x8, R7 ;  /* 0x0000000802ca7824 */ /* 0x000fe200078e0207 */
[----:B------:R-:W-:Y:S02]  /*0be0*/  LEA.HI R11, R11, R6, RZ, 0x3 ;  /* 0x000000060b0b7211 */ /* 0x000fe400078f18ff */
[----:B------:R-:W-:-:S02]  /*0bf0*/  LEA.HI R2, R4, R4, RZ, 0x1 ;  /* 0x0000000404027211 */ /* 0x000fc400078f08ff */
[----:B------:R-:W-:Y:S02]  /*0c00*/  LOP3.LUT R22, R0, 0xfffffff8, RZ, 0xc0, !PT ;  /* 0xfffffff800167812 */ /* 0x000fe400078ec0ff */
[----:B------:R-:W-:Y:S02]  /*0c10*/  LOP3.LUT R5, R2, 0x1ffffffe, RZ, 0xc0, !PT ;  /* 0x1ffffffe02057812 */ /* 0x000fe400078ec0ff */
[----:B------:R-:W-:Y:S01]  /*0c20*/  LOP3.LUT R2, R9, 0x7ffffffc, RZ, 0xc0, !PT ;  /* 0x7ffffffc09027812 */ /* 0x000fe200078ec0ff */
[----:B------:R-:W-:Y:S01]  /*0c30*/  IMAD.IADD R22, R205, 0x1, -R22 ;  /* 0x00000001cd167824 */ /* 0x000fe200078e0a16 */
[----:B------:R-:W-:Y:S01]  /*0c40*/  LOP3.LUT R11, R11, 0xfffffff8, RZ, 0xc0, !PT ;  /* 0xfffffff80b0b7812 */ /* 0x000fe200078ec0ff */
[----:B------:R-:W-:Y:S01]  /*0c50*/  IMAD.IADD R4, R4, 0x1, -R5 ;  /* 0x0000000104047824 */ /* 0x000fe200078e0a05 */
[----:B------:R-:W-:Y:S01]  /*0c60*/  LEA.HI R8, R8, R183, RZ, 0x5 ;  /* 0x000000b708087211 */ /* 0x000fe200078f28ff */
[----:B------:R-:W-:Y:S01]  /*0c70*/  IMAD.IADD R2, R183, 0x1, -R2 ;  /* 0x00000001b7027824 */ /* 0x000fe200078e0a02 */
[----:B------:R-:W-:Y:S01]  /*0c80*/  LEA.HI R3, R3, R200, RZ, 0x1 ;  /* 0x000000c803037211 */ /* 0x000fe200078f08ff */
[----:B------:R-:W-:Y:S01]  /*0c90*/  IMAD.IADD R11, R6, 0x1, -R11 ;  /* 0x00000001060b7824 */ /* 0x000fe200078e0a0b */
[----:B------:R-:W-:Y:S01]  /*0ca0*/  SHF.R.S32.HI R8, RZ, 0x5, R8 ;  /* 0x00000005ff087819 */ /* 0x000fe20000011408 */
[----:B------:R-:W-:Y:S01]  /*0cb0*/  IMAD.SHL.U32 R18, R22, 0x8, RZ ;  /* 0x0000000816127824 */ /* 0x000fe200078e00ff */
[----:B------:R-:W-:Y:S01]  /*0cc0*/  LOP3.LUT R3, R3, 0x3fffffe, RZ, 0xc0, !PT ;  /* 0x03fffffe03037812 */ /* 0x000fe200078ec0ff */
[----:B------:R-:W-:Y:S01]  /*0cd0*/  IMAD.SHL.U32 R16, R2, 0x2, RZ ;  /* 0x0000000202107824 */ /* 0x000fe200078e00ff */
[----:B------:R-:W-:Y:S01]  /*0ce0*/  SHF.R.S32.HI R182, RZ, 0x3, R0 ;  /* 0x00000003ffb67819 */ /* 0x000fe20000011400 */
[----:B------:R-:W-:Y:S01]  /*0cf0*/  IMAD R8, R8, 0x10, R11 ;  /* 0x0000001008087824 */ /* 0x000fe200078e020b */
[----:B------:R-:W-:Y:S01]  /*0d00*/  SHF.R.S32.HI R204, RZ, 0x1f, R18 ;  /* 0x0000001fffcc7819 */ /* 0x000fe20000011412 */
[----:B------:R-:W-:Y:S01]  /*0d10*/  IMAD.IADD R3, R200, 0x1, -R3 ;  /* 0x00000001c8037824 */ /* 0x000fe200078e0a03 */
[----:B------:R-:W-:Y:S01]  /*0d20*/  SHF.R.S32.HI R199, RZ, 0x1f, R16 ;  /* 0x0000001fffc77819 */ /* 0x000fe20000011410 */
[----:B------:R-:W-:-:S02]  /*0d30*/  VIADD R19, R18, 0x40 ;  /* 0x0000004012137836 */ /* 0x000fc40000000000 */
        /* <DEDUP_REMOVED lines=33> */
.L_x_1388:
[----:B------:R-:W-:Y:S01]  /*0f50*/  ULDC.64 UR8, c[0x0][0xa28] ;  /* 0x00028a0000087ab9 */ /* 0x000fe20000000a00 */
[----:B------:R-:W-:Y:S01]  /*0f60*/  ULDC UR4, c[0x0][0x424] ;  /* 0x0001090000047ab9 */ /* 0x000fe20000000800 */
[----:B------:R-:W-:Y:S01]  /*0f70*/  UISETP.NE.U32.AND UP0, UPT, UR8, URZ, UPT ;  /* 0x0000003f0800728c */ /* 0x000fe2000bf05070 */
[----:B------:R-:W-:-:S03]  /*0f80*/  ULDC UR7, c[0x0][0x2f0] ;  /* 0x0000bc0000077ab9 */ /* 0x000fc60000000800 */
[----:B------:R-:W-:-:S03]  /*0f90*/  UISETP.NE.AND.EX UP0, UPT, UR9, URZ, UPT, UP0 ;  /* 0x0000003f0900728c */ /* 0x000fc6000bf05300 */
[----:B------:R-:W-:Y:S02]  /*0fa0*/  ULDC.64 UR8, c[0x0][0xa18] ;  /* 0x0002860000087ab9 */ /* 0x000fe40000000a00 */
[----:B------:R-:W-:Y:S01]  /*0fb0*/  UISETP.NE.U32.AND UP1, UPT, UR8, URZ, UPT ;  /* 0x0000003f0800728c */ /* 0x000fe2000bf25070 */
[----:B------:R-:W-:-:S03]  /*0fc0*/  PLOP3.LUT P0, PT, PT, PT, UP0, 0x80, 0x0 ;  /* 0x000000000000781c */ /* 0x000fc60003f0f008 */
[----:B------:R-:W-:-:S03]  /*0fd0*/  UISETP.NE.AND.EX UP1, UPT, UR9, URZ, UPT, UP1 ;  /* 0x0000003f0900728c */ /* 0x000fc6000bf25310 */
[----:B------:R-:W-:Y:S02]  /*0fe0*/  @UP0 ULDC.64 UR8, c[0x0][0xa28] ;  /* 0x00028a0000080ab9 */ /* 0x000fe40000000a00 */
[----:B------:R-:W-:Y:S01]  /*0ff0*/  @UP0 UIMAD.WIDE UR8, UR52, 0x4, UR8 ;  /* 0x00000004340808a5 */ /* 0x000fe2000f8e0208 */
[----:B------:R-:W-:-:S05]  /*1000*/  PLOP3.LUT P2, PT, PT, PT, UP1, 0x80, 0x0 ;  /* 0x000000000000781c */ /* 0x000fca0003f4f018 */
[----:B0-2-4-:R-:W-:Y:S02]  /*1010*/  IMAD.U32 R2, RZ, RZ, UR8 ;  /* 0x00000008ff027e24 */ /* 0x015fe4000f8e00ff */
[----:B------:R-:W-:Y:S01]  /*1020*/  IMAD.U32 R3, RZ, RZ, UR9 ;  /* 0x00000009ff037e24 */ /* 0x000fe2000f8e00ff */
[----:B------:R-:W-:Y:S02]  /*1030*/  @UP1 ULDC.64 UR8, c[0x0][0xa18] ;  /* 0x0002860000081ab9 */ /* 0x000fe40000000a00 */
[----:B------:R-:W-:Y:S02]  /*1040*/  @UP1 UIMAD.WIDE UR8, UR52, 0x4, UR8 ;  /* 0x00000004340818a5 */ /* 0x000fe4000f8e0208 */
[----:B------:R-:W2:Y:S04]  /*1050*/  @P0 LDG.E R2, desc[UR56][R2.64] ;  /* 0x0000003802020981 */ /* 0x000ea8000c1e1900 */
[----:B------:R-:W-:-:S02]  /*1060*/  IMAD.U32 R4, RZ, RZ, UR8 ;  /* 0x00000008ff047e24 */ /* 0x000fc4000f8e00ff */
[----:B------:R-:W-:Y:S01]  /*1070*/  IMAD.U32 R5, RZ, RZ, UR9 ;  /* 0x00000009ff057e24 */ /* 0x000fe2000f8e00ff */
[----:B------:R-:W-:-:S04]  /*1080*/  ULDC.64 UR8, c[0x0][0x418] ;  /* 0x0001060000087ab9 */ /* 0x000fc80000000a00 */
[----:B---3--:R-:W3:Y:S01]  /*1090*/  @P2 LDG.E R4, desc[UR56][R4.64] ;  /* 0x0000003804042981 */ /* 0x008ee2000c1e1900 */
[----:B------:R-:W-:Y:S01]  /*10a0*/  UISETP.NE.U32.AND UP0, UPT, UR8, URZ, UPT ;  /* 0x0000003f0800728c */ /* 0x000fe2000bf05070 */
[----:B------:R-:W-:Y:S01]  /*10b0*/  UMOV UR40, URZ ;  /* 0x0000003f00287c82 */ /* 0x000fe20008000000 */
[----:B------:R-:W-:Y:S02]  /*10c0*/  ULOP3.LUT UR43, UR5, 0xffff, URZ, 0xc0, !UPT ;  /* 0x0000ffff052b7892 */ /* 0x000fe4000f8ec03f */
[----:B------:R-:W-:-:S03]  /*10d0*/  UISETP.NE.AND.EX UP0, UPT, UR9, URZ, UPT, UP0 ;  /* 0x0000003f0900728c */ /* 0x000fc6000bf05300 */
[----:B------:R-:W-:Y:S01]  /*10e0*/  ULDC.64 UR8, c[0x0][0xa20] ;  /* 0x0002880000087ab9 */ /* 0x000fe20000000a00 */
[----:B------:R-:W-:Y:S01]  /*10f0*/  USEL UR4, UR4, 0x1, UP0 ;  /* 0x0000000104047887 */ /* 0x000fe20008000000 */
[----:B------:R-:W-:-:S03]  /*1100*/  ISETP.NE.U32.AND P1, PT, RZ, UR8, PT ;  /* 0x00000008ff007c0c */ /* 0x000fc6000bf25070 */
[----:B------:R-:W-:Y:S01]  /*1110*/  UIMAD UR4, UR4, UR7, URZ ;  /* 0x00000007040472a4 */ /* 0x000fe2000f8e023f */
[----:B------:R-:W-:Y:S02]  /*1120*/  ISETP.NE.AND.EX P1, PT, RZ, UR9, PT, P1 ;  /* 0x00000009ff007c0c */ /* 0x000fe4000bf25310 */
[----:B--2---:R-:W-:Y:S02]  /*1130*/  @P0 R2UR UR40, R2 ;  /* 0x00000000022802ca */ /* 0x004fe400000e0000 */
[----:B---3--:R-:W-:Y:S01]  /*1140*/  @P2 R2UR UR47, R4 ;  /* 0x00000000042f22ca */ /* 0x008fe200000e0000 */
[----:B-1---5:R-:W-:-:S14]  /*1150*/  @P2 BRA `(.L_x_1277) ;  /* 0x0000000000382947 */ /* 0x022fdc0003800000 */
[----:B------:R-:W-:Y:S01]  /*1160*/  ULDC.64 UR8, c[0x0][0xa00] ;  /* 0x0002800000087ab9 */ /* 0x000fe20000000a00 */
[----:B------:R-:W-:Y:S01]  /*1170*/  ULDC UR47, c[0x0][0x288] ;  /* 0x0000a200002f7ab9 */ /* 0x000fe20000000800 */
        /* <DEDUP_REMOVED lines=12> */
.L_x_1277:
[----:B------:R-:W-:Y:S01]  /*1240*/  UMOV UR42, UR52 ;  /* 0x00000034002a7c82 */ /* 0x000fe20008000000 */
[----:B------:R-:W-:Y:S05]  /*1250*/  @!P1 BRA `(.L_x_1278) ;  /* 0x00000000001c9947 */ /* 0x000fea0003800000 */
[----:B------:R-:W-:Y:S02]  /*1260*/  ULDC.64 UR8, c[0x0][0xa20] ;  /* 0x0002880000087ab9 */ /* 0x000fe40000000a00 */
[----:B------:R-:W-:-:S06]  /*1270*/  UIMAD.WIDE UR8, UR52, 0x4, UR8 ;  /* 0x00000004340878a5 */ /* 0x000fcc000f8e0208 */
[----:B------:R-:W-:Y:S02]  /*1280*/  IMAD.U32 R2, RZ, RZ, UR8 ;  /* 0x00000008ff027e24 */ /* 0x000fe4000f8e00ff */
[----:B------:R-:W-:-:S05]  /*1290*/  IMAD.U32 R3, RZ, RZ, UR9 ;  /* 0x00000009ff037e24 */ /* 0x000fca000f8e00ff */
[----:B------:R-:W2:Y:S02]  /*12a0*/  LDG.E R2, desc[UR56][R2.64] ;  /* 0x0000003802027981 */ /* 0x000ea4000c1e1900 */
[----:B--2---:R-:W-:Y:S01]  /*12b0*/  R2UR UR4, R2 ;  /* 0x00000000020472ca */ /* 0x004fe200000e0000 */
[----:B------:R-:W-:-:S14]  /*12c0*/  BRA `(.L_x_1279) ;  /* 0x0000000000347947 */ /* 0x000fdc0003800000 */
.L_x_1278:
        /* <DEDUP_REMOVED lines=13> */
.L_x_1279:
[----:B------:R-:W-:Y:S01]  /*13a0*/  ULDC UR7, c[0x0][0x448] ;  /* 0x0001120000077ab9 */ /* 0x000fe20000000800 */
[----:B------:R-:W-:Y:S02]  /*13b0*/  USHF.L.U32 UR41, UR6, 0x7, URZ ;  /* 0x0000000706297899 */ /* 0x000fe4000800063f */
[----:B------:R-:W-:Y:S02]  /*13c0*/  UISETP.NE.AND UP0, UPT, UR7, 0x1, UPT ;  /* 0x000000010700788c */ /* 0x000fe4000bf05270 */
[----:B------:R-:W-:Y:S01]  /*13d0*/  UIADD3 UR10, UR41, 0x7f, URZ ;  /* 0x0000007f290a7890 */ /* 0x000fe2000fffe03f */
[----:B------:R-:W-:Y:S01]  /*13e0*/  ULDC.64 UR6, c[0x0][0x9e0] ;  /* 0x0002780000067ab9 */ /* 0x000fe20000000a00 */
[----:B------:R-:W-:Y:S02]  /*13f0*/  UP2UR UR54, UPR, URZ, 0x1 ;  /* 0x000000013f367883 */ /* 0x000fe40008000000 */
[----:B------:R-:W-:-:S05]  /*1400*/  UIADD3 UR40, -UR40, UR4, URZ ;  /* 0x0000000428287290 */ /* 0x000fca000fffe13f */
[----:B------:R-:W-:Y:S01]  /*1410*/  @UP0 ULDC UR8, c[0x0][0x44c] ;  /* 0x0001130000080ab9 */ /* 0x000fe20000000800 */
[----:B------:R-:W-:Y:S01]  /*1420*/  @UP0 ULDC UR11, c[0x0][0x450] ;  /* 0x00011400000b0ab9 */ /* 0x000fe20000000800 */
[----:B------:R-:W-:Y:S02]  /*1430*/  UIMAD.WIDE.U32 UR8, UR10, UR8, URZ ;  /* 0x000000080a0872a5 */ /* 0x000fe4000f8e003f */
[----:B------:R-:W-:Y:S02]  /*1440*/  UIADD3 UR4, UR40, 0x1, -UR47 ;  /* 0x0000000128047890 */ /* 0x000fe4000fffe82f */
[----:B------:R-:W-:Y:S02]  /*1450*/  @UP0 USHF.R.U32.HI UR10, URZ, UR11, UR9 ;  /* 0x0000000b3f0a0299 */ /* 0x000fe40008011609 */
[----:B------:R-:W-:Y:S02]  /*1460*/  UISETP.GE.AND UP0, UPT, UR7, 0x1, UPT ;  /* 0x000000010700788c */ /* 0x000fe4000bf06270 */
[----:B------:R-:W-:-:S02]  /*1470*/  UIADD3 UR10, UR4, UR10, URZ ;  /* 0x0000000a040a7290 */ /* 0x000fc4000fffe03f */
[----:B------:R-:W-:Y:S02]  /*1480*/  UP2UR UR53, UPR, URZ, 0x1 ;  /* 0x000000013f357883 */ /* 0x000fe40008000000 */
[----:B------:R-:W-:Y:S01]  /*1490*/  PLOP3.LUT P0, PT, PT, PT, UP0, 0x40, 0x0 ;  /* 0x000000000000781c */ /* 0x000fe20003f0e808 */
[----:B------:R-:W-:-:S12]  /*14a0*/  UIADD3 UR6, UR10, UR6, URZ ;  /* 0x000000060a067290 */ /* 0x000fd8000fffe03f */
[----:B------:R-:W-:Y:S05]  /*14b0*/  @P0 BRA `(.L_x_1280) ;  /* 0x0000000000440947 */ /* 0x000fea0003800000 */
        /* <DEDUP_REMOVED lines=10> */
.L_x_1281:
[----:B------:R-:W-:-:S11]  /*1560*/  UISETP.NE.AND UP0, UPT, UR7, 0x1, UPT ;  /* 0x000000010700788c */ /* 0x000fd6000bf05270 */
[----:B------:R-:W-:Y:S02]  /*1570*/  @UP0 ULDC.64 UR10, c[0x0][0x9e8] ;  /* 0x00027a00000a0ab9 */ /* 0x000fe40000000a00 */
[----:B------:R-:W-:-:S04]  /*1580*/  UIMAD.WIDE.U32 UR8, UR4, UR10, URZ ;  /* 0x0000000a040872a5 */ /* 0x000fc8000f8e003f */
[----:B------:R-:W-:-:S12]  /*1590*/  @UP0 USHF.R.U32.HI UR4, URZ, UR11, UR9 ;  /* 0x0000000b3f040299 */ /* 0x000fd80008011609 */
.L_x_1282:
[----:B------:R-:W-:-:S04]  /*15a0*/  UIMAD UR4, UR4, UR7, UR7 ;  /* 0x00000007040472a4 */ /* 0x000fc8000f8e0207 */
[----:B------:R-:W-:-:S04]  /*15b0*/  UISETP.LT.AND UP0, UPT, UR6, UR4, UPT ;  /* 0x000000040600728c */ /* 0x000fc8000bf01270 */
[----:B------:R-:W-:-:S12]  /*15c0*/  USEL UR6, UR6, UR4, UP0 ;  /* 0x0000000406067287 */ /* 0x000fd80008000000 */
.L_x_1280:
[----:B------:R-:W-:Y:S02]  /*15d0*/  UISETP.NE.AND UP0, UPT, UR54, URZ, UPT ;  /* 0x0000003f3600728c */ /* 0x000fe4000bf05270 */
[----:B------:R-:W-:Y:S02]  /*15e0*/  UIADD3 UR4, UR40, 0x7f, URZ ;  /* 0x0000007f28047890 */ /* 0x000fe4000fffe03f */
[----:B------:R-:W-:Y:S02]  /*15f0*/  UIADD3 UR10, UR6, 0x7f, URZ ;  /* 0x0000007f060a7890 */ /* 0x000fe4000fffe03f */
[----:B------:R-:W-:Y:S02]  /*1600*/  UISETP.GE.AND UP1, UPT, UR7, 0x1, UPT ;  /* 0x000000010700788c */ /* 0x000fe4000bf26270 */
[----:B------:R-:W-:Y:S02]  /*1610*/  USHF.R.S32.HI UR6, URZ, 0x1f, UR4 ;  /* 0x0000001f3f067899 */ /* 0x000fe40008011404 */
[----:B------:R-:W-:Y:S01]  /*1620*/  USHF.R.S32.HI UR11, URZ, 0x1f, UR10 ;  /* 0x0000001f3f0b7899 */ /* 0x000fe2000801140a */
[----:B------:R-:W-:Y:S01]  /*1630*/  @UP0 ULDC UR8, c[0x0][0x44c] ;  /* 0x0001130000080ab9 */ /* 0x000fe20000000800 */
[----:B------:R-:W-:Y:S01]  /*1640*/  ULEA.HI UR6, UR6, UR4, URZ, 0x7 ;  /* 0x0000000406067291 */ /* 0x000fe2000f8f383f */
[----:B------:R-:W-:Y:S01]  /*1650*/  PLOP3.LUT P0, PT, PT, PT, UP1, 0x40, 0x0 ;  /* 0x000000000000781c */ /* 0x000fe20003f0e818 */
[----:B------:R-:W-:-:S02]  /*1660*/  UIMAD.WIDE.U32 UR8, UR41, UR8, URZ ;  /* 0x00000008290872a5 */ /* 0x000fc4000f8e003f */
[----:B------:R-:W-:Y:S01]  /*1670*/  ULEA.HI UR11, UR11, UR10, URZ, 0x7 ;  /* 0x0000000a0b0b7291 */ /* 0x000fe2000f8f383f */
[----:B------:R-:W-:Y:S01]  /*1680*/  @UP0 ULDC UR13, c[0x0][0x450] ;  /* 0x00011400000d0ab9 */ /* 0x000fe20000000800 */
[----:B------:R-:W-:Y:S01]  /*1690*/  UMOV UR12, UR41 ;  /* 0x00000029000c7c82 */ /* 0x000fe20008000000 */
[----:B------:R-:W-:Y:S02]  /*16a0*/  UIADD3 UR55, UR40, -UR47, URZ ;  /* 0x8000002f28377290 */ /* 0x000fe4000fffe03f */
[----:B------:R-:W-:Y:S02]  /*16b0*/  USHF.R.S32.HI UR6, URZ, 0x7, UR6 ;  /* 0x000000073f067899 */ /* 0x000fe40008011406 */
[----:B------:R-:W-:Y:S02]  /*16c0*/  USHF.R.S32.HI UR11, URZ, 0x7, UR11 ;  /* 0x000000073f0b7899 */ /* 0x000fe4000801140b */
[----:B------:R-:W-:Y:S02]  /*16d0*/  @UP0 USHF.R.U32.HI UR12, URZ, UR13, UR9 ;  /* 0x0000000d3f0c0299 */ /* 0x000fe40008011609 */
[----:B------:R-:W-:-:S02]  /*16e0*/  UISETP.LT.AND UP0, UPT, UR6, UR11, UPT ;  /* 0x0000000b0600728c */ /* 0x000fc4000bf01270 */
[----:B------:R-:W-:Y:S01]  /*16f0*/  UIADD3 UR4, UR55, UR12, URZ ;  /* 0x0000000c37047290 */ /* 0x000fe2000fffe03f */
[----:B------:R-:W-:Y:S01]  /*1700*/  ULDC UR10, c[0x0][0x9dc] ;  /* 0x00027700000a7ab9 */ /* 0x000fe20000000800 */
[----:B------:R-:W-:Y:S02]  /*1710*/  USEL UR6, UR6, UR11, UP0 ;  /* 0x0000000b06067287 */ /* 0x000fe40008000000 */
[----:B------:R-:W-:Y:S01]  /*1720*/  UIADD3 UR10, UR4, -UR10, URZ ;  /* 0x8000000a040a7290 */ /* 0x000fe2000fffe03f */
[----:B------:R-:W-:Y:S11]  /*1730*/  @P0 BRA `(.L_x_1283) ;  /* 0x0000000000440947 */ /* 0x000ff60003800000 */
        /* <DEDUP_REMOVED lines=10> */
.L_x_1284:
[----:B------:R-:W-:-:S11]  /*17e0*/  UISETP.NE.AND UP0, UPT, UR7, 0x1, UPT ;  /* 0x000000010700788c */ /* 0x000fd6000bf05270 */
[----:B------:R-:W-:Y:S02]  /*17f0*/  @UP0 ULDC.64 UR12, c[0x0][0x9e8] ;  /* 0x00027a00000c0ab9 */ /* 0x000fe40000000a00 */
[----:B------:R-:W-:-:S04]  /*1800*/  UIMAD.WIDE.U32 UR8, UR4, UR12, URZ ;  /* 0x0000000c040872a5 */ /* 0x000fc8000f8e003f */
[----:B------:R-:W-:-:S12]  /*1810*/  @UP0 USHF.R.U32.HI UR4, URZ, UR13, UR9 ;  /* 0x0000000d3f040299 */ /* 0x000fd80008011609 */
.L_x_1285:
[----:B------:R-:W-:-:S04]  /*1820*/  UIMAD UR4, UR4, UR7, URZ ;  /* 0x00000007040472a4 */ /* 0x000fc8000f8e023f */
[----:B------:R-:W-:-:S04]  /*1830*/  UISETP.LT.AND UP0, UPT, UR10, UR4, UPT ;  /* 0x000000040a00728c */ /* 0x000fc8000bf01270 */
[----:B------:R-:W-:-:S12]  /*1840*/  USEL UR10, UR10, UR4, !UP0 ;  /* 0x000000040a0a7287 */ /* 0x000fd8000c000000 */
.L_x_1283:
[----:B------:R-:W-:-:S04]  /*1850*/  USHF.R.S32.HI UR4, URZ, 0x1f, UR10 ;  /* 0x0000001f3f047899 */ /* 0x000fc8000801140a */
[----:B------:R-:W-:-:S04]  /*1860*/  ULEA.HI UR4, UR4, UR10, URZ, 0x7 ;  /* 0x0000000a04047291 */ /* 0x000fc8000f8f383f */
[----:B------:R-:W-:Y:S02]  /*1870*/  USHF.R.S32.HI UR7, URZ, 0x7, UR4 ;  /* 0x000000073f077899 */ /* 0x000fe40008011404 */
[----:B------:R-:W-:Y:S02]  /*1880*/  ULOP3.LUT UR4, UR5, 0xff000000, URZ, 0xc0, !UPT ;  /* 0xff00000005047892 */ /* 0x000fe4000f8ec03f */
[----:B------:R-:W-:Y:S02]  /*1890*/  UISETP.LT.AND UP0, UPT, URZ, UR7, UPT ;  /* 0x000000073f00728c */ /* 0x000fe4000bf01270 */
[----:B------:R-:W-:Y:S02]  /*18a0*/  ULOP3.LUT UR5, UR5, 0xff0000, URZ, 0xc0, !UPT ;  /* 0x00ff000005057892 */ /* 0x000fe4000f8ec03f */
[----:B------:R-:W-:Y:S02]  /*18b0*/  USEL UR38, URZ, UR7, !UP0 ;  /* 0x000000073f267287 */ /* 0x000fe4000c000000 */
[----:B------:R-:W-:-:S02]  /*18c0*/  USHF.R.U32.HI UR4, URZ, 0x8, UR4 ;  /* 0x000000083f047899 */ /* 0x000fc40008011604 */
[----:B------:R-:W-:Y:S02]  /*18d0*/  UISETP.GT.AND UP0, UPT, UR6, UR38, UPT ;  /* 0x000000260600728c */ /* 0x000fe4000bf04270 */
[----:B------:R-:W-:-:S03]  /*18e0*/  ULEA.HI UR5, UR5, UR4, URZ, 0x10 ;  /* 0x0000000405057291 */ /* 0x000fc6000f8f803f */
[----:B------:R-:W-:Y:S01]  /*18f0*/  UMOV UR4, URZ ;  /* 0x0000003f00047c82 */ /* 0x000fe20008000000 */
[----:B------:R-:W-:Y:S01]  /*1900*/  PLOP3.LUT P0, PT, PT, PT, UP0, 0x80, 0x0 ;  /* 0x000000000000781c */ /* 0x000fe20003f0f008 */
[----:B------:R-:W-:Y:S02]  /*1910*/  ULOP3.LUT UR39, UR5, 0xff, URZ, 0xc0, !UPT ;  /* 0x000000ff05277892 */ /* 0x000fe4000f8ec03f */
[----:B------:R-:W-:-:S10]  /*1920*/  USHF.R.U32.HI UR46, URZ, 0x10, UR5 ;  /* 0x000000103f2e7899 */ /* 0x000fd40008011605 */
[----:B------:R-:W-:Y:S05]  /*1930*/  @!P0 BRA `(.L_x_1286) ;  /* 0x0000000000948947 */ /* 0x000fea0003800000 */
[----:B------:R-:W-:Y:S01]  /*1940*/  UISETP.NE.AND UP0, UPT, UR46, URZ, UPT ;  /* 0x0000003f2e00728c */ /* 0x000fe2000bf05270 */
[----:B------:R-:W-:-:S03]  /*1950*/  ULDC UR4, c[0x0][0x9f0] ;  /* 0x00027c0000047ab9 */ /* 0x000fc60000000800 */
[----:B------:R-:W-:-:S04]  /*1960*/  USEL UR10, UR46, UR4, UP0 ;  /* 0x000000042e0a7287 */ /* 0x000fc80008000000 */
[----:B------:R-:W-:Y:S02]  /*1970*/  UIADD3 UR4, UR10, -0x1, UR6 ;  /* 0xffffffff0a047890 */ /* 0x000fe4000fffe006 */
[----:B------:R-:W-:Y:S02]  /*1980*/  IMAD.U32 R3, RZ, RZ, UR10 ;  /* 0x0000000aff037e24 */ /* 0x000fe4000f8e00ff */
[----:B------:R-:W-:-:S03]  /*1990*/  UIADD3 UR7, -UR38, UR4, URZ ;  /* 0x0000000426077290 */ /* 0x000fc6000fffe13f */
[-C--:B------:R-:W-:Y:S01]  /*19a0*/  IABS R0, R3.reuse ;  /* 0x0000000300007213 */ /* 0x080fe20000000000 */
[----:B------:R-:W-:Y:S01]  /*19b0*/  UMOV UR4, URZ ;  /* 0x0000003f00047c82 */ /* 0x000fe20008000000 */
[----:B------:R-:W-:Y:S01]  /*19c0*/  IABS R5, R3 ;  /* 0x0000000300057213 */ /* 0x000fe20000000000 */
[----:B------:R-:W-:Y:S01]  /*19d0*/  IMAD.U32 R4, RZ, RZ, UR7 ;  /* 0x00000007ff047e24 */ /* 0x000fe2000f8e00ff */
[----:B------:R-:W-:Y:S01]  /*19e0*/  R2UR UR11, R0 ;  /* 0x00000000000b72ca */ /* 0x000fe200000e0000 */
[----:B------:R-:W-:-:S03]  /*19f0*/  ULOP3.LUT UR7, UR7, UR10, URZ, 0x3c, !UPT ;  /* 0x0000000a07077292 */ /* 0x000fc6000f8e3c3f */
[----:B------:R-:W-:-:S05]  /*1a00*/  IABS R4, R4 ;  /* 0x0000000400047213 */ /* 0x000fca0000000000 */
[----:B------:R-:W-:-:S04]  /*1a10*/  IMAD.MOV.U32 R3, RZ, RZ, R4 ;  /* 0x000000ffff037224 */ /* 0x000fc800078e0004 */
[----:B------:R-:W0:Y:S01]  /*1a20*/  I2F.RP R0, UR11 ;  /* 0x0000000b00007d06 */ /* 0x000e220008209400 */
[----:B------:R-:W-:-:S07]  /*1a30*/  R2UR UR9, R3 ;  /* 0x00000000030972ca */ /* 0x000fce00000e0000 */
[----:B0-----:R-:W0:Y:S02]  /*1a40*/  MUFU.RCP R0, R0 ;  /* 0x0000000000007308 */ /* 0x001e240000001000 */
[----:B0-----:R-:W-:Y:S02]  /*1a50*/  VIADD R2, R0, 0xffffffe ;  /* 0x0ffffffe00027836 */ /* 0x001fe40000000000 */
        /* <DEDUP_REMOVED lines=19> */
.L_x_1286:
[----:B------:R-:W-:Y:S01]  /*1b90*/  UIMAD UR38, UR39, UR4, UR38 ;  /* 0x00000004272672a4 */ /* 0x000fe2000f8e0226 */
[----:B------:R-:W-:Y:S01]  /*1ba0*/  IMAD.U32 R88, RZ, RZ, UR6 ;  /* 0x00000006ff587e24 */ /* 0x000fe2000f8e00ff */
[----:B------:R-:W-:Y:S01]  /*1bb0*/  PLOP3.LUT P0, PT, PT, PT, PT, 0x80, 0x0 ;  /* 0x000000000000781c */ /* 0x000fe20003f0f070 */
[----:B------:R-:W-:Y:S01]  /*1bc0*/  IMAD.U32 R3, RZ, RZ, UR4 ;  /* 0x00000004ff037e24 */ /* 0x000fe2000f8e00ff */
[----:B------:R-:W-:Y:S01]  /*1bd0*/  CS2R R26, SRZ ;  /* 0x00000000001a7805 */ /* 0x000fe2000001ff00 */
[----:B------:R-:W-:Y:S01]  /*1be0*/  IMAD.MOV.U32 R0, RZ, RZ, RZ ;  /* 0x000000ffff007224 */ /* 0x000fe200078e00ff */
[----:B------:R-:W-:Y:S01]  /*1bf0*/  CS2R R42, SRZ ;  /* 0x00000000002a7805 */ /* 0x000fe2000001ff00 */
[----:B------:R-:W-:Y:S01]  /*1c00*/  IMAD.MOV.U32 R2, RZ, RZ, RZ ;  /* 0x000000ffff027224 */ /* 0x000fe200078e00ff */
[----:B------:R-:W-:Y:S01]  /*1c10*/  VIADDMNMX R88, R3, UR38, R88, PT ;  /* 0x0000002603587c46 */ /* 0x000fe2000b800158 */
[----:B------:R-:W-:Y:S01]  /*1c20*/  IMAD.MOV.U32 R15, RZ, RZ, RZ ;  /* 0x000000ffff0f7224 */ /* 0x000fe200078e00ff */
[----:B------:R-:W-:Y:S01]  /*1c30*/  CS2R R100, SRZ ;  /* 0x0000000000647805 */ /* 0x000fe2000001ff00 */
[----:B------:R-:W-:Y:S01]  /*1c40*/  IMAD.MOV.U32 R6, RZ, RZ, RZ ;  /* 0x000000ffff067224 */ /* 0x000fe200078e00ff */
[----:B------:R-:W-:Y:S01]  /*1c50*/  ISETP.GT.AND P1, PT, R88, UR38, PT ;  /* 0x0000002658007c0c */ /* 0x000fe2000bf24270 */
[----:B------:R-:W-:Y:S01]  /*1c60*/  IMAD.MOV.U32 R8, RZ, RZ, RZ ;  /* 0x000000ffff087224 */ /* 0x000fe200078e00ff */
[----:B------:R-:W-:Y:S01]  /*1c70*/  CS2R R44, SRZ ;  /* 0x00000000002c7805 */ /* 0x000fe2000001ff00 */
        /* <DEDUP_REMOVED lines=29> */
[----:B------:R-:W-:Y:S02]  /*1e50*/  IMAD.MOV.U32 R137, RZ, RZ, RZ ;  /* 0x000000ffff897224 */ /* 0x000fe400078e00ff */
[----:B------:R-:W-:-:S02]  /*1e60*/  IMAD.MOV.U32 R143, RZ, RZ, RZ ;  /* 0x000000ffff8f7224 */ /* 0x000fc400078e00ff */
[----:B------:R-:W-:Y:S02]  /*1e70*/  IMAD.MOV.U32 R56, RZ, RZ, RZ ;  /* 0x000000ffff387224 */ /* 0x000fe400078e00ff */
[----:B------:R-:W-:Y:S02]  /*1e80*/  IMAD.MOV.U32 R58, RZ, RZ, RZ ;  /* 0x000000ffff3a7224 */ /* 0x000fe400078e00ff */
[----:B------:R-:W-:Y:S01]  /*1e90*/  IMAD.MOV.U32 R60, RZ, RZ, RZ ;  /* 0x000000ffff3c7224 */ /* 0x000fe200078e00ff */
        /* <DEDUP_REMOVED lines=32> */
.L_x_1288:
        /* <DEDUP_REMOVED lines=10> */
[----:B------:R-:W-:Y:S02]  /*2140*/  @UP0 USHF.R.S32.HI UR14, URZ, 0x1f, UR52 ;  /* 0x0000001f3f0e0899 */ /* 0x000fe40008011434 */
[----:B------:R-:W-:Y:S01]  /*2150*/  @UP1 USHF.R.S32.HI UR15, URZ, 0x1f, UR52 ;  /* 0x0000001f3f0f1899 */ /* 0x000fe20008011434 */
[----:B------:R-:W-:Y:S01]  /*2160*/  @UP0 ULDC.64 UR10, c[0x0][0x9a8] ;  /* 0x00026a00000a0ab9 */ /* 0x000fe20000000a00 */
[----:B------:R-:W-:Y:S01]  /*2170*/  @UP1 ULDC.64 UR8, c[0x0][0x9b8] ;  /* 0x00026e0000081ab9 */ /* 0x000fe20000000a00 */
[----:B------:R-:W-:Y:S02]  /*2180*/  @UP0 UIMAD.WIDE.U32 UR12, UR52, UR10, URZ ;  /* 0x0000000a340c02a5 */ /* 0x000fe4000f8e003f */
[----:B------:R-:W-:Y:S02]  /*2190*/  @UP0 UIMAD UR14, UR14, UR10, URZ ;  /* 0x0000000a0e0e02a4 */ /* 0x000fe4000f8e023f */
[----:B------:R-:W-:Y:S02]  /*21a0*/  @UP1 UIMAD UR10, UR15, UR8, URZ ;  /* 0x000000080f0a12a4 */ /* 0x000fe4000f8e023f */
[----:B------:R-:W-:-:S02]  /*21b0*/  @UP0 UIMAD UR11, UR52, UR11, UR14 ;  /* 0x0000000b340b02a4 */ /* 0x000fc4000f8e020e */
[----:B------:R-:W-:Y:S02]  /*21c0*/  @UP1 UIMAD UR9, UR52, UR9, UR10 ;  /* 0x00000009340912a4 */ /* 0x000fe4000f8e020a */
[----:B------:R-:W-:Y:S02]  /*21d0*/  @UP1 UIMAD.WIDE.U32 UR14, UR52, UR8, URZ ;  /* 0x00000008340e12a5 */ /* 0x000fe4000f8e003f */
[----:B------:R-:W-:Y:S02]  /*21e0*/  @UP0 UIADD3 UR13, UR13, UR11, URZ ;  /* 0x0000000b0d0d0290 */ /* 0x000fe4000fffe03f */
[----:B------:R-:W-:Y:S01]  /*21f0*/  @UP1 UIADD3 UR15, UR15, UR9, URZ ;  /* 0x000000090f0f1290 */ /* 0x000fe2000fffe03f */
[----:B------:R-:W-:Y:S02]  /*2200*/  @UP1 ULDC.64 UR10, c[0x0][0x9c0] ;  /* 0x00027000000a1ab9 */ /* 0x000fe40000000a00 */
[----:B------:R-:W-:Y:S01]  /*2210*/  @UP0 ULDC.64 UR8, c[0x0][0x9b0] ;  /* 0x00026c0000080ab9 */ /* 0x000fe20000000a00 */
[----:B------:R-:W-:-:S02]  /*2220*/  @UP1 UIMAD.WIDE.U32 UR14, UR43, UR10, UR14 ;  /* 0x0000000a2b0e12a5 */ /* 0x000fc4000f8e000e */
[----:B------:R-:W-:Y:S02]  /*2230*/  @UP0 UIMAD.WIDE.U32 UR12, UR43, UR8, UR12 ;  /* 0x000000082b0c02a5 */ /* 0x000fe4000f8e000c */
[----:B------:R-:W-:Y:S02]  /*2240*/  @UP1 UIMAD UR11, UR43, UR11, UR15 ;  /* 0x0000000b2b0b12a4 */ /* 0x000fe4000f8e020f */
[----:B------:R-:W-:Y:S02]  /*2250*/  @UP0 UIMAD UR9, UR43, UR9, UR13 ;  /* 0x000000092b0902a4 */ /* 0x000fe4000f8e020d */
[----:B------:R-:W-:Y:S02]  /*2260*/  @UP0 ULEA UR6, UP2, UR12, UR6, 0x2 ;  /* 0x000000060c060291 */ /* 0x000fe4000f84103f */
[----:B------:R-:W-:Y:S02]  /*2270*/  @UP1 ULEA UR4, UP3, UR14, UR4, 0x2 ;  /* 0x000000040e041291 */ /* 0x000fe4000f86103f */
[----:B------:R-:W-:-:S02]  /*2280*/  @UP0 ULEA.HI.X UR7, UR12, UR7, UR9, 0x2, UP2 ;  /* 0x000000070c070291 */ /* 0x000fc400090f1409 */
[----:B------:R-:W-:Y:S01]  /*2290*/  @UP1 ULEA.HI.X UR5, UR14, UR5, UR11, 0x2, UP3 ;  /* 0x000000050e051291 */ /* 0x000fe200098f140b */
[----:B------:R-:W-:Y:S02]  /*22a0*/  IMAD.U32 R2, RZ, RZ, UR6 ;  /* 0x00000006ff027e24 */ /* 0x000fe4000f8e00ff */
[----:B------:R-:W-:Y:S02]  /*22b0*/  IMAD.U32 R4, RZ, RZ, UR4 ;  /* 0x00000004ff047e24 */ /* 0x000fe4000f8e00ff */
[----:B------:R-:W-:Y:S02]  /*22c0*/  IMAD.U32 R3, RZ, RZ, UR7 ;  /* 0x00000007ff037e24 */ /* 0x000fe4000f8e00ff */
[----:B------:R-:W-:-:S03]  /*22d0*/  IMAD.U32 R5, RZ, RZ, UR5 ;  /* 0x00000005ff057e24 */ /* 0x000fc6000f8e00ff */
[----:B------:R-:W2:Y:S04]  /*22e0*/  @P0 LDG.E R7, desc[UR56][R2.64] ;  /* 0x0000003802070981 */ /* 0x000ea8000c1e1900 */
[----:B------:R-:W2:Y:S01]  /*22f0*/  @P1 LDG.E R0, desc[UR56][R4.64] ;  /* 0x0000003804001981 */ /* 0x000ea2000c1e1900 */
[----:B------:R-:W-:Y:S01]  /*2300*/  ULEA.HI UR4, UR50, UR50, URZ, 0x1 ;  /* 0x0000003232047291 */ /* 0x000fe2000f8f083f */
[----:B------:R-:W-:-:S03]  /*2310*/  IMAD.U32 R8, RZ, RZ, UR51 ;  /* 0x00000033ff087e24 */ /* 0x000fc6000f8e00ff */
[----:B------:R-:W-:Y:S02]  /*2320*/  ULOP3.LUT UR4, UR4, 0xfffffffe, URZ, 0xc0, !UPT ;  /* 0xfffffffe04047892 */ /* 0x000fe4000f8ec03f */
[----:B------:R-:W-:Y:S02]  /*2330*/  ISETP.NE.AND P0, PT, R8, 0x3, PT ;  /* 0x000000030800780c */ /* 0x000fe40003f05270 */
[----:B------:R-:W-:-:S06]  /*2340*/  UIADD3 UR4, UR50, -UR4, URZ ;  /* 0x8000000432047290 */ /* 0x000fcc000fffe03f */
[----:B------:R-:W-:Y:S01]  /*2350*/  IMAD.U32 R6, RZ, RZ, UR4 ;  /* 0x00000004ff067e24 */ /* 0x000fe2000f8e00ff */
[----:B------:R-:W-:-:S04]  /*2360*/  ULDC UR4, c[0x0][0x9d8] ;  /* 0x0002760000047ab9 */ /* 0x000fc80000000800 */
[----:B------:R-:W-:-:S04]  /*2370*/  SHF.L.U32 R6, R6, 0x1f, RZ ;  /* 0x0000001f06067819 */ /* 0x000fc800000006ff */
[----:B------:R-:W0:Y:S01]  /*2380*/  SYNCS.PHASECHK.TRANS64.TRYWAIT P1, [UR36+0x22800], R6 ;  /* 0x02280006ff0075a7 */ /* 0x000e220008020164 */
[----:B--2---:R-:W-:-:S04]  /*2390*/  FMUL.FTZ R0, R7, R0 ;  /* 0x0000000007007220 */ /* 0x004fc80000410000 */
[----:B------:R-:W-:Y:S01]  /*23a0*/  FMUL.FTZ R0, R0, UR4 ;  /* 0x0000000400007c20 */ /* 0x000fe20008410000 */
[----:B0-----:R-:W-:Y:S06]  /*23b0*/  @!P1 BRA `(.L_x_1289) ;  /* 0x00000188001c9947 */ /* 0x001fec0003800000 */
.L_x_1497:
[----:B------:R-:W-:Y:S05]  /*23c0*/  @!P0 BRA `(.L_x_1290) ;  /* 0x0000000000048947 */ /* 0x000fea0003800000 */
[----:B------:R-:W-:Y:S01]  /*23d0*/  BPT.TRAP 0x1 ;  /* 0x000000040000795c */ /* 0x000fe20000300000 */
.L_x_1290:
[----:B------:R-:W-:Y:S02]  /*23e0*/  IMAD.U32 R91, RZ, RZ, UR48 ;  /* 0x00000030ff5b7e24 */ /* 0x000fe4000f8e00ff */
[----:B------:R-:W-:-:S03]  /*23f0*/  IMAD.U32 R2, RZ, RZ, UR49 ;  /* 0x00000031ff027e24 */ /* 0x000fc6000f8e00ff */
[----:B------:R-:W-:Y:S02]  /*2400*/  LEA R91, R91, UR36, 0x3 ;  /* 0x000000245b5b7c11 */ /* 0x000fe4000f8e18ff */
[----:B------:R-:W-:-:S04]  /*2410*/  SHF.L.U32 R2, R2, 0x1f, RZ ;  /* 0x0000001f02027819 */ /* 0x000fc800000006ff */
[----:B------:R1:W2:Y:S01]  /*2420*/  SYNCS.PHASECHK.TRANS64.TRYWAIT P1, [R91+URZ+0x22830], R2 ;  /* 0x022830025b0075a7 */ /* 0x0002a2000802017f */
[----:B------:R-:W-:Y:S05]  /*2430*/  @!P0 BRA `(.L_x_1291) ;  /* 0x0000000000048947 */ /* 0x000fea0003800000 */
[----:B------:R-:W-:Y:S01]  /*2440*/  BPT.TRAP 0x1 ;  /* 0x000000040000795c */ /* 0x000fe20000300000 */
.L_x_1291:
[----:B--2---:R-:W-:Y:S05]  /*2450*/  @P1 BRA `(.L_x_1292) ;  /* 0x0000000000081947 */ /* 0x004fea0003800000 */
[----:B------:R-:W2:Y:S02]  /*2460*/  SYNCS.PHASECHK.TRANS64.TRYWAIT P1, [R91+URZ+0x22830], R2 ;  /* 0x022830025b0075a7 */ /* 0x000ea4000802017f */
[----:B--2---:R-:W-:Y:S05]  /*2470*/  @!P1 BRA `(.L_x_1293) ;  /* 0x0000018800049947 */ /* 0x004fea0003800000 */
.L_x_1292:
        /* <DEDUP_REMOVED lines=8> */
[----:B------:R-:W-:Y:S01]  /*2500*/  UMOV UR5, 0x80000020 ;  /* 0x8000002000057882 */ /* 0x000fe20000000000 */
[----:B------:R-:W-:Y:S02]  /*2510*/  UMOV UR7, 0x80000020 ;  /* 0x8000002000077882 */ /* 0x000fe40000000000 */
[----:B------:R-:W-:Y:S02]  /*2520*/  ULOP3.LUT UR28, UR4, 0x10000, URZ, 0xfc, !UPT ;  /* 0x00010000041c7892 */ /* 0x000fe4000f8efc3f */
[----:B------:R-:W-:Y:S02]  /*2530*/  UIADD3 UR4, UR24, 0x2, URZ ;  /* 0x0000000218047890 */ /* 0x000fe4000fffe03f */
[----:B------:R-:W-:Y:S02]  /*2540*/  UIMAD UR26, UR48, 0x600, UR28 ;  /* 0x00000600301a78a4 */ /* 0x000fe4000f8e021c */
[----:B------:R-:W-:-:S02]  /*2550*/  UIADD3 UR8, UR24, 0x200, URZ ;  /* 0x0000020018087890 */ /* 0x000fc4000fffe03f */
[----:B------:R-:W-:Y:S02]  /*2560*/  UIADD3 UR6, UR26, 0x2, URZ ;  /* 0x000000021a067890 */ /* 0x000fe4000fffe03f */
[----:B------:R-:W-:Y:S01]  /*2570*/  UIADD3 UR10, UR26, 0x200, URZ ;  /* 0x000002001a0a7890 */ /* 0x000fe2000fffe03f */
[----:B------:R-:W-:Y:S02]  /*2580*/  UMOV UR9, 0x80000020 ;  /* 0x8000002000097882 */ /* 0x000fe40000000000 */
[----:B------:R-:W-:Y:S01]  /*2590*/  QGMMA.64x128x32.F32.E4M3.E4M3 R24, gdesc[UR24], RZ, !UPT, gsb0 ;  /* 0x01e00000181879f3 */ /* 0x000fe2000c0008ff */
[----:B------:R-:W-:Y:S01]  /*25a0*/  UMOV UR11, 0x80000020 ;  /* 0x80000020000b7882 */ /* 0x000fe20000000000 */
[----:B------:R-:W-:Y:S02]  /*25b0*/  UIADD3 UR12, UR24, 0x202, URZ ;  /* 0x00000202180c7890 */ /* 0x000fe4000fffe03f */
[----:B------:R-:W-:Y:S01]  /*25c0*/  UIADD3 UR14, UR26, 0x202, URZ ;  /* 0x000002021a0e7890 */ /* 0x000fe2000fffe03f */
[----:B------:R-:W-:Y:S01]  /*25d0*/  UMOV UR13, 0x80000020 ;  /* 0x80000020000d7882 */ /* 0x000fe20000000000 */
[----:B------:R-:W-:Y:S01]  /*25e0*/  UMOV UR15, 0x80000020 ;  /* 0x80000020000f7882 */ /* 0x000fe20000000000 */
[----:B------:R-:W-:-:S02]  /*25f0*/  UIADD3 UR16, UR24, 0x400, URZ ;  /* 0x0000040018107890 */ /* 0x000fc4000fffe03f */
[----:B------:R-:W-:Y:S01]  /*2600*/  UIADD3 UR18, UR26, 0x400, URZ ;  /* 0x000004001a127890 */ /* 0x000fe2000fffe03f */
[----:B------:R-:W-:Y:S01]  /*2610*/  UMOV UR17, 0x80000020 ;  /* 0x8000002000117882 */ /* 0x000fe20000000000 */
[----:B------:R-:W-:Y:S01]  /*2620*/  UMOV UR19, 0x80000020 ;  /* 0x8000002000137882 */ /* 0x000fe20000000000 */
[----:B------:R-:W-:Y:S02]  /*2630*/  UIADD3 UR20, UR24, 0x402, URZ ;  /* 0x0000040218147890 */ /* 0x000fe4000fffe03f */
[----:B------:R-:W-:Y:S01]  /*2640*/  UIADD3 UR22, UR26, 0x402, URZ ;  /* 0x000004021a167890 */ /* 0x000fe2000fffe03f */
[----:B------:R-:W-:Y:S01]  /*2650*/  UMOV UR21, 0x80000020 ;  /* 0x8000002000157882 */ /* 0x000fe20000000000 */
[----:B------:R-:W-:Y:S01]  /*2660*/  UMOV UR23, 0x80000020 ;  /* 0x8000002000177882 */ /* 0x000fe20000000000 */
[----:B------:R-:W-:Y:S02]  /*2670*/  WARPGROUP.DEPBAR.LE gsb0, 0x0 ;  /* 0x00008000000079c5 */ /* 0x000fe40000010000 */
        /* <DEDUP_REMOVED lines=17> */
.L_x_1294:
[----:B------:R-:W-:Y:S01]  /*2790*/  UISETP.NE.AND UP1, UPT, UR54, URZ, UPT ;  /* 0x0000003f3600728c */ /* 0x000fe2000bf25270 */
[C---:B------:R-:W-:Y:S01]  /*27a0*/  FMUL.FTZ R69, R0.reuse, R69 ;  /* 0x0000004500457220 */ /* 0x040fe20000410000 */
[----:B------:R-:W-:Y:S01]  /*27b0*/  R2UR UR6, R91 ;  /* 0x000000005b0672ca */ /* 0x000fe200000e0000 */
[C---:B------:R-:W-:Y:S01]  /*27c0*/  FMUL.FTZ R7, R0.reuse, R34 ;  /* 0x0000002200077220 */ /* 0x040fe20000410000 */
[C---:B------:R-:W-:Y:S01]  /*27d0*/  FMUL.FTZ R4, R0.reuse, R24 ;  /* 0x0000001800047220 */ /* 0x040fe20000410000 */
[----:B------:R3:W4:Y:S01]  /*27e0*/  MUFU.TANH R97, R69 ;  /* 0x0000004500617308 */ /* 0x0007220000002400 */
[----:B------:R-:W-:Y:S01]  /*27f0*/  PLOP3.LUT P1, PT, PT, PT, UP1, 0x80, 0x0 ;  /* 0x000000000000781c */ /* 0x000fe20003f2f018 */
[C---:B------:R-:W-:Y:S01]  /*2800*/  FMUL.FTZ R24, R0.reuse, R28 ;  /* 0x0000001c00187220 */ /* 0x040fe20000410000 */
[----:B------:R-:W-:Y:S01]  /*2810*/  PLOP3.LUT P2, PT, PT, PT, UP1, 0x80, 0x0 ;  /* 0x000000000000781c */ /* 0x000fe20003f4f018 */
[C---:B------:R-:W-:Y:S01]  /*2820*/  FMUL.FTZ R28, R0.reuse, R58 ;  /* 0x0000003a001c7220 */ /* 0x040fe20000410000 */
[C---:B------:R-:W-:Y:S01]  /*2830*/  FMUL.FTZ R10, R0.reuse, R39 ;  /* 0x00000027000a7220 */ /* 0x040fe20000410000 */
[----:B------:R-:W-:Y:S01]  /*2840*/  @UP1 ULDC UR7, c[0x0][0x44c] ;  /* 0x0001130000071ab9 */ /* 0x000fe20000000800 */
[----:B------:R-:W-:Y:S01]  /*2850*/  FMUL.FTZ R15, R0, R25 ;  /* 0x00000019000f7220 */ /* 0x000fe20000410000 */
[----:B------:R-:W-:-:S02]  /*2860*/  IMAD.MOV.U32 R39, RZ, RZ, -0x80 ;  /* 0xffffff80ff277424 */ /* 0x000fc400078e00ff */
[C---:B------:R-:W-:Y:S01]  /*2870*/  FMUL.FTZ R25, R0.reuse, R29 ;  /* 0x0000001d00197220 */ /* 0x040fe20000410000 */
[----:B---3--:R-:W-:Y:S01]  /*2880*/  VIADD R69, R17, UR41 ;  /* 0x0000002911457c36 */ /* 0x008fe20008000000 */
[----:B------:R-:W-:Y:S01]  /*2890*/  UIADD3 UR6, UR6, 0x22840, URZ ;  /* 0x0002284006067890 */ /* 0x000fe2000fffe03f */
[----:B------:R-:W-:Y:S01]  /*28a0*/  FMUL.FTZ R11, R0, R42 ;  /* 0x0000002a000b7220 */ /* 0x000fe20000410000 */
[----:B------:R-:W-:Y:S01]  /*28b0*/  UISETP.NE.AND UP0, UPT, UR53, URZ, UPT ;  /* 0x0000003f3500728c */ /* 0x000fe2000bf05270 */
[----:B------:R-:W-:Y:S01]  /*28c0*/  @P1 IMAD.HI.U32 R34, R69, UR7, RZ ;  /* 0x0000000745221c27 */ /* 0x000fe2000f8e00ff */
[----:B------:R-:W-:-:S03]  /*28d0*/  @UP1 ULDC UR7, c[0x0][0x450] ;  /* 0x0001140000071ab9 */ /* 0x000fc60000000800 */
[C---:B------:R-:W-:Y:S01]  /*28e0*/  FMUL.FTZ R42, R0.reuse, R44 ;  /* 0x0000002c002a7220 */ /* 0x040fe20000410000 */
[C---:B------:R-:W-:Y:S01]  /*28f0*/  FMUL.FTZ R29, R0.reuse, R59 ;  /* 0x0000003b001d7220 */ /* 0x040fe20000410000 */
[C---:B-12---:R-:W-:Y:S01]  /*2900*/  FMUL.FTZ R2, R0.reuse, R26 ;  /* 0x0000001a00027220 */ /* 0x046fe20000410000 */
[----:B------:R-:W-:Y:S01]  /*2910*/  @P2 SHF.R.U32.HI R69, RZ, UR7, R34 ;  /* 0x00000007ff452c19 */ /* 0x000fe20008011622 */
[C---:B0-----:R-:W-:Y:S01]  /*2920*/  FMUL.FTZ R3, R0.reuse, R27 ;  /* 0x0000001b00037220 */ /* 0x041fe20000410000 */
[C---:B------:R-:W-:Y:S01]  /*2930*/  FMUL.FTZ R12, R0.reuse, R43 ;  /* 0x0000002b000c7220 */ /* 0x040fe20000410000 */
[C---:B------:R-:W-:Y:S01]  /*2940*/  FMUL.FTZ R13, R0.reuse, R46 ;  /* 0x0000002e000d7220 */ /* 0x040fe20000410000 */
[C---:B------:R-:W-:Y:S01]  /*2950*/  FMUL.FTZ R14, R0.reuse, R47 ;  /* 0x0000002f000e7220 */ /* 0x040fe20000410000 */
[----:B------:R-:W0:Y:S01]  /*2960*/  SHFL.IDX PT, R58, R69, RZ, 0x1c1f ;  /* 0x001c1fff453a7589 */ /* 0x000e2200000e0000 */
[C---:B------:R-:W-:Y:S01]  /*2970*/  FMUL.FTZ R44, R0.reuse, R48 ;  /* 0x00000030002c7220 */ /* 0x040fe20000410000 */
[C---:B------:R-:W-:Y:S01]  /*2980*/  FMUL.FTZ R20, R0.reuse, R50 ;  /* 0x0000003200147220 */ /* 0x040fe20000410000 */
[C---:B------:R-:W-:Y:S01]  /*2990*/  FMUL.FTZ R59, R0.reuse, R75 ;  /* 0x0000004b003b7220 */ /* 0x040fe20000410000 */
[----:B------:R-:W-:Y:S01]  /*29a0*/  UPRMT UR6, UR37, 0x654, UR6 ;  /* 0x0000065425067896 */ /* 0x000fe20008000006 */
        /* <DEDUP_REMOVED lines=13> */
[----:B------:R-:W-:-:S02]  /*2a80*/  IMAD R75, R88, R39, 0x80 ;  /* 0x00000080584b7424 */ /* 0x000fc400078e0227 */
        /* <DEDUP_REMOVED lines=32> */
[----:B------:R-:W-:Y:S01]  /*2c90*/  IMAD.U32 R39, RZ, RZ, UR47 ;  /* 0x0000002fff277e24 */ /* 0x000fe2000f8e00ff */
[----:B------:R-:W-:Y:S01]  /*2ca0*/  PLOP3.LUT P1, PT, PT, PT, UP0, 0x40, 0x0 ;  /* 0x000000000000781c */ /* 0x000fe20003f2e808 */
[----:B------:R-:W1:Y:S01]  /*2cb0*/  MUFU.TANH R4, R4 ;  /* 0x0000000400047308 */ /* 0x000e620000002400 */
[C-C-:B------:R-:W-:Y:S01]  /*2cc0*/  IADD3 R38, -R16.reuse, 0x1, R75.reuse ;  /* 0x0000000110267810 */ /* 0x140fe20007ffe14b */
[----:B------:R-:W-:Y:S01]  /*2cd0*/  ULDC UR31, c[0x0][0x9dc] ;  /* 0x00027700001f7ab9 */ /* 0x000fe20000000800 */
[----:B------:R-:W-:Y:S01]  /*2ce0*/  SYNCS.ARRIVE.TRANS64.RED.A1T0 RZ, [UR6], RZ ;  /* 0x000000ffffff79a7 */ /* 0x000fe20008100406 */
[----:B------:R-:W-:Y:S01]  /*2cf0*/  ULOP3.LUT UR6, URZ, UR31, URZ, 0x33, !UPT ;  /* 0x0000001f3f067292 */ /* 0x000fe2000f8e333f */
[----:B------:R-:W-:Y:S01]  /*2d00*/  IADD3 R38, -R39, UR40, R38 ;  /* 0x0000002827267c10 */ /* 0x000fe2000fffe126 */
[----:B------:R-:W-:Y:S01]  /*2d10*/  ULDC UR14, c[0x0][0x9e0] ;  /* 0x00027800000e7ab9 */ /* 0x000fe20000000800 */
[----:B------:R-:W-:Y:S01]  /*2d20*/  IADD3 R79, -R16, UR40, R75 ;  /* 0x00000028104f7c10 */ /* 0x000fe2000fffe14b */
[----:B------:R-:W2:Y:S01]  /*2d30*/  MUFU.TANH R15, R15 ;  /* 0x0000000f000f7308 */ /* 0x000ea20000002400 */
[----:B------:R-:W-:Y:S01]  /*2d40*/  LEA R78, R88, 0xffffff80, 0x7 ;  /* 0xffffff80584e7811 */ /* 0x000fe200078e38ff */
[----:B------:R-:W-:-:S02]  /*2d50*/  VIADD R82, R38, UR14 ;  /* 0x0000000e26527c36 */ /* 0x000fc40008000000 */
[----:B------:R-:W-:-:S03]  /*2d60*/  VIADD R83, R38, UR6 ;  /* 0x0000000626537c36 */ /* 0x000fc60008000000 */
[----:B0-----:R-:W-:Y:S01]  /*2d70*/  VIADDMNMX R49, R58, R82, R79, PT ;  /* 0x000000523a317246 */ /* 0x001fe2000380014f */
[----:B------:R-:W0:Y:S01]  /*2d80*/  MUFU.TANH R2, R2 ;  /* 0x0000000200027308 */ /* 0x000e220000002400 */
[----:B------:R-:W-:-:S07]  /*2d90*/  IMAD.IADD R62, R83, 0x1, R58 ;  /* 0x00000001533e7824 */ /* 0x000fce00078e023a */
[----:B------:R-:W3:Y:S08]  /*2da0*/  MUFU.TANH R3, R3 ;  /* 0x0000000300037308 */ /* 0x000ef00000002400 */
        /* <DEDUP_REMOVED lines=33> */
[----:B------:R0:W0:Y:S08]  /*2fc0*/  MUFU.TANH R93, R61 ;  /* 0x0000003d005d7308 */ /* 0x0000300000002400 */
[----:B------:R-:W0:Y:S08]  /*2fd0*/  MUFU.TANH R51, R51 ;  /* 0x0000003300337308 */ /* 0x000e300000002400 */
[----:B------:R-:W0:Y:S08]  /*2fe0*/  MUFU.TANH R52, R52 ;  /* 0x0000003400347308 */ /* 0x000e300000002400 */
[----:B------:R0:W0:Y:S08]  /*2ff0*/  MUFU.TANH R94, R64 ;  /* 0x00000040005e7308 */ /* 0x0000300000002400 */
[----:B------:R0:W0:Y:S08]  /*3000*/  MUFU.TANH R95, R65 ;  /* 0x00000041005f7308 */ /* 0x0000300000002400 */
[----:B------:R-:W0:Y:S08]  /*3010*/  MUFU.TANH R53, R53 ;  /* 0x0000003500357308 */ /* 0x000e300000002400 */
[----:B------:R-:W0:Y:S08]  /*3020*/  MUFU.TANH R54, R54 ;  /* 0x0000003600367308 */ /* 0x000e300000002400 */
[----:B------:R0:W0:Y:S08]  /*3030*/  MUFU.TANH R96, R68 ;  /* 0x0000004400607308 */ /* 0x0000300000002400 */
[----:B------:R-:W0:Y:S08]  /*3040*/  MUFU.TANH R55, R55 ;  /* 0x0000003700377308 */ /* 0x000e300000002400 */
[----:B------:R-:W0:Y:S08]  /*3050*/  MUFU.TANH R56, R56 ;  /* 0x0000003800387308 */ /* 0x000e300000002400 */
[----:B------:R0:W0:Y:S08]  /*3060*/  MUFU.TANH R71, R72 ;  /* 0x0000004800477308 */ /* 0x0000300000002400 */
[----:B------:R0:W0:Y:S08]  /*3070*/  MUFU.TANH R98, R73 ;  /* 0x0000004900627308 */ /* 0x0000300000002400 */
        /* <DEDUP_REMOVED lines=14> */
[----:B-1234-:R-:W-:Y:S05]  /*3160*/  @P1 BRA `(.L_x_1295) ;  /* 0x0000000000641947 */ /* 0x01efea0003800000 */
[----:B0-----:R-:W-:Y:S01]  /*3170*/  IMAD.U32 R61, RZ, RZ, UR47 ;  /* 0x0000002fff3d7e24 */ /* 0x001fe2000f8e00ff */
[----:B------:R-:W-:Y:S04]  /*3180*/  BSSY B0, `(.L_x_1296) ;  /* 0x0000013000007945 */ /* 0x000fe80003800000 */
[----:B------:R-:W-:-:S04]  /*3190*/  IADD3 R61, -R61, UR40, R58 ;  /* 0x000000283d3d7c10 */ /* 0x000fc8000fffe13a */
        /* <DEDUP_REMOVED lines=11> */
.L_x_1297:
[----:B------:R-:W-:Y:S02]  /*3250*/  ULDC UR6, c[0x0][0x9e4] ;  /* 0x0002790000067ab9 */ /* 0x000fe40000000800 */
[----:B------:R-:W-:-:S05]  /*3260*/  IMAD.U32 R58, RZ, RZ, UR6 ;  /* 0x00000006ff3a7e24 */ /* 0x000fca000f8e00ff */
[----:B------:R-:W-:-:S13]  /*3270*/  ISETP.NE.AND P1, PT, R58, 0x1, PT ;  /* 0x000000013a00780c */ /* 0x000fda0003f25270 */
[----:B------:R-:W0:Y:S02]  /*3280*/  @P1 LDC.64 R38, c[0x0][0x9e8] ;  /* 0x00027a00ff261b82 */ /* 0x000e240000000a00 */
[----:B0-----:R-:W-:-:S05]  /*3290*/  @P1 IMAD.HI.U32 R38, R61, R38, RZ ;  /* 0x000000263d261227 */ /* 0x001fca00078e00ff */
[----:B------:R-:W-:-:S07]  /*32a0*/  @P1 SHF.R.U32.HI R61, RZ, R39, R38 ;  /* 0x00000027ff3d1219 */ /* 0x000fce0000011626 */
.L_x_1298:
[----:B------:R-:W-:Y:S05]  /*32b0*/  BSYNC B0 ;  /* 0x0000000000007941 */ /* 0x000fea0003800000 */
.L_x_1296:
[----:B------:R-:W-:-:S04]  /*32c0*/  IMAD R61, R61, R58, -R78 ;  /* 0x0000003a3d3d7224 */ /* 0x000fc800078e0a4e */
[----:B------:R-:W-:-:S05]  /*32d0*/  IMAD.IADD R61, R61, 0x1, -R16 ;  /* 0x000000013d3d7824 */ /* 0x000fca00078e0a10 */
[----:B------:R-:W-:Y:S02]  /*32e0*/  VIADDMNMX R49, R61, R58, R49, PT ;  /* 0x0000003a3d317246 */ /* 0x000fe40003800131 */
[----:B------:R-:W-:-:S07]  /*32f0*/  VIMNMX R62, R62, R61, !PT ;  /* 0x0000003d3e3e7248 */ /* 0x000fce0007fe0100 */
.L_x_1295:
[C---:B------:R-:W-:Y:S01]  /*3300*/  ISETP.GE.AND P2, PT, R75.reuse, 0x9, PT ;  /* 0x000000094b00780c */ /* 0x040fe20003f46270 */
[----:B------:R-:W-:Y:S01]  /*3310*/  UISETP.NE.AND UP0, UPT, UR53, URZ, UPT ;  /* 0x0000003f3500728c */ /* 0x000fe2000bf05270 */
[----:B------:R-:W-:Y:S02]  /*3320*/  ISETP.GE.AND P1, PT, R75, 0x2, PT ;  /* 0x000000024b00780c */ /* 0x000fe40003f26270 */
[C---:B------:R-:W-:Y:S02]  /*3330*/  ISETP.GT.AND P3, PT, R62.reuse, 0x8, !P2 ;  /* 0x000000083e00780c */ /* 0x040fe40005764270 */
[----:B------:R-:W-:Y:S02]  /*3340*/  ISETP.GT.AND P4, PT, R62, 0x1, !P1 ;  /* 0x000000013e00780c */ /* 0x000fe40004f84270 */
[----:B------:R-:W-:Y:S02]  /*3350*/  ISETP.LT.OR P3, PT, R49, 0x9, P3 ;  /* 0x000000093100780c */ /* 0x000fe40001f61670 */
[----:B------:R-:W-:-:S02]  /*3360*/  ISETP.GE.AND P5, PT, R75, 0x11, PT ;  /* 0x000000114b00780c */ /* 0x000fc40003fa6270 */
[----:B0-----:R-:W-:Y:S02]  /*3370*/  FSEL R66, R24, -INF , !P3 ;  /* 0xff80000018427808 */ /* 0x001fe40005800000 */
[----:B------:R-:W-:Y:S01]  /*3380*/  ISETP.LT.OR P4, PT, R49, 0x2, P4 ;  /* 0x000000023100780c */ /* 0x000fe20002781670 */
[----:B------:R-:W0:Y:S01]  /*3390*/  SHFL.IDX PT, R24, R69, 0x1, 0x1c1f ;  /* 0x003c1f0045187f89 */ /* 0x000e2200000e0000 */
[----:B------:R-:W-:Y:S02]  /*33a0*/  ISETP.GT.AND P3, PT, R62, 0x10, !P5 ;  /* 0x000000103e00780c */ /* 0x000fe40006f64270 */
[----:B------:R-:W-:Y:S02]  /*33b0*/  ISETP.GE.AND P6, PT, R75, 0xa, PT ;  /* 0x0000000a4b00780c */ /* 0x000fe40003fc6270 */
[----:B------:R-:W-:Y:S02]  /*33c0*/  FSEL R67, R15, -INF , !P4 ;  /* 0xff8000000f437808 */ /* 0x000fe40006000000 */
[----:B------:R-:W-:-:S02]  /*33d0*/  P2R R99, PR, RZ, 0x20 ;  /* 0x00000020ff637803 */ /* 0x000fc40000000000 */
[----:B------:R-:W-:Y:S02]  /*33e0*/  ISETP.LT.OR P3, PT, R49, 0x11, P3 ;  /* 0x000000113100780c */ /* 0x000fe40001f61670 */
[C---:B------:R-:W-:Y:S02]  /*33f0*/  ISETP.GT.AND P4, PT, R62.reuse, 0x9, !P6 ;  /* 0x000000093e00780c */ /* 0x040fe40007784270 */
[----:B------:R-:W-:Y:S02]  /*3400*/  ISETP.GE.AND P5, PT, R75, 0x12, PT ;  /* 0x000000124b00780c */ /* 0x000fe40003fa6270 */
[----:B------:R-:W-:Y:S02]  /*3410*/  FSEL R89, R89, -INF , !P3 ;  /* 0xff80000059597808 */ /* 0x000fe40005800000 */
[----:B------:R-:W-:Y:S02]  /*3420*/  ISETP.LT.OR P4, PT, R49, 0xa, P4 ;  /* 0x0000000a3100780c */ /* 0x000fe40002781670 */
[----:B------:R-:W-:-:S02]  /*3430*/  ISETP.GT.AND P3, PT, R62, 0x11, !P5 ;  /* 0x000000113e00780c */ /* 0x000fc40006f64270 */
[----:B------:R-:W-:Y:S02]  /*3440*/  FSEL R68, R25, -INF , !P4 ;  /* 0xff80000019447808 */ /* 0x000fe40006000000 */
        /* <DEDUP_REMOVED lines=11> */
[----:B------:R-:W-:Y:S02]  /*3500*/  ISETP.GE.AND P4, PT, R75, 0x21, PT ;  /* 0x000000214b00780c */ /* 0x000fe40003f86270 */
        /* <DEDUP_REMOVED lines=101> */
[----:B------:R-:W-:Y:S02]  /*3b60*/  ISETP.GE.AND P3, PT, R75, 0x71, PT ;  /* 0x000000714b00780c */ /* 0x000fe40003f66270 */
[----:B------:R-:W-:Y:S02]  /*3b70*/  P2R R91, PR, RZ, 0x40 ;  /* 0x00000040ff5b7803 */ /* 0x000fe40000000000 */
[----:B------:R-:W-:-:S04]  /*3b80*/  ISETP.GT.AND P4, PT, R62, 0x70, !P3 ;  /* 0x000000703e00780c */ /* 0x000fc80005f84270 */
[----:B------:R-:W-:-:S04]  /*3b90*/  ISETP.LT.OR P4, PT, R49, 0x71, P4 ;  /* 0x000000713100780c */ /* 0x000fc80002781670 */
[----:B------:R-:W-:Y:S02]  /*3ba0*/  FSEL R37, R80, -INF , !P4 ;  /* 0xff80000050257808 */ /* 0x000fe40006000000 */
[----:B------:R-:W-:-:S04]  /*3bb0*/  ISETP.GE.AND P4, PT, R75, 0x72, PT ;  /* 0x000000724b00780c */ /* 0x000fc80003f86270 */
        /* <DEDUP_REMOVED lines=8> */
[----:B------:R-:W-:Y:S02]  /*3c40*/  P2R R71, PR, RZ, 0x40 ;  /* 0x00000040ff477803 */ /* 0x000fe40000000000 */
[----:B------:R-:W-:-:S04]  /*3c50*/  ISETP.GT.AND P6, PT, R62, RZ, !P6 ;  /* 0x000000ff3e00720c */ /* 0x000fc800077c4270 */
[----:B------:R-:W-:-:S04]  /*3c60*/  ISETP.LT.OR P6, PT, R49, 0x1, P6 ;  /* 0x000000013100780c */ /* 0x000fc800037c1670 */
[----:B------:R-:W-:Y:S02]  /*3c70*/  FSEL R80, R4, -INF , !P6 ;  /* 0xff80000004507808 */ /* 0x000fe40007000000 */
[----:B------:R-:W-:-:S04]  /*3c80*/  ISETP.GE.AND P6, PT, R75, 0x7a, PT ;  /* 0x0000007a4b00780c */ /* 0x000fc80003fc6270 */
[----:B------:R-:W-:Y:S02]  /*3c90*/  P2R R75, PR, RZ, 0x40 ;  /* 0x00000040ff4b7803 */ /* 0x000fe40000000000 */
[----:B------:R-:W-:Y:S01]  /*3ca0*/  ISETP.GT.AND P6, PT, R62, 0x79, !P6 ;  /* 0x000000793e00780c */ /* 0x000fe200077c4270 */
[----:B0-----:R-:W-:-:S03]  /*3cb0*/  IMAD.IADD R62, R83, 0x1, R24 ;  /* 0x00000001533e7824 */ /* 0x001fc600078e0218 */
[----:B------:R-:W-:Y:S02]  /*3cc0*/  ISETP.LT.OR P6, PT, R49, 0x7a, P6 ;  /* 0x0000007a3100780c */ /* 0x000fe400037c1670 */
[----:B------:R-:W-:Y:S02]  /*3cd0*/  VIADDMNMX R49, R24, R82, R79, PT ;  /* 0x0000005218317246 */ /* 0x000fe4000380014f */
[----:B------:R-:W-:Y:S02]  /*3ce0*/  FSEL R4, R85, -INF , !P6 ;  /* 0xff80000055047808 */ /* 0x000fe40007000000 */
[----:B------:R-:W-:-:S13]  /*3cf0*/  PLOP3.LUT P6, PT, PT, PT, UP0, 0x40, 0x0 ;  /* 0x000000000000781c */ /* 0x000fda0003fce808 */
[----:B------:R-:W-:Y:S05]  /*3d00*/  @P6 BRA `(.L_x_1299) ;  /* 0x0000000000646947 */ /* 0x000fea0003800000 */
[----:B------:R-:W-:Y:S01]  /*3d10*/  IMAD.U32 R69, RZ, RZ, UR47 ;  /* 0x0000002fff457e24 */ /* 0x000fe2000f8e00ff */
        /* <DEDUP_REMOVED lines=13> */
.L_x_1301:
[----:B------:R-:W-:Y:S02]  /*3df0*/  ULDC UR6, c[0x0][0x9e4] ;  /* 0x0002790000067ab9 */ /* 0x000fe40000000800 */
[----:B------:R-:W-:-:S05]  /*3e00*/  IMAD.U32 R76, RZ, RZ, UR6 ;  /* 0x00000006ff4c7e24 */ /* 0x000fca000f8e00ff */
[----:B------:R-:W-:-:S13]  /*3e10*/  ISETP.NE.AND P6, PT, R76, 0x1, PT ;  /* 0x000000014c00780c */ /* 0x000fda0003fc5270 */
[----:B------:R-:W0:Y:S02]  /*3e20*/  @P6 LDC.64 R24, c[0x0][0x9e8] ;  /* 0x00027a00ff186b82 */ /* 0x000e240000000a00 */
[----:B0-----:R-:W-:-:S05]  /*3e30*/  @P6 IMAD.HI.U32 R24, R69, R24, RZ ;  /* 0x0000001845186227 */ /* 0x001fca00078e00ff */
[----:B------:R-:W-:-:S07]  /*3e40*/  @P6 SHF.R.U32.HI R69, RZ, R25, R24 ;  /* 0x00000019ff456219 */ /* 0x000fce0000011618 */
.L_x_1302:
[----:B------:R-:W-:Y:S05]  /*3e50*/  BSYNC B0 ;  /* 0x0000000000007941 */ /* 0x000fea0003800000 */
.L_x_1300:
[----:B------:R-:W-:-:S04]  /*3e60*/  IMAD R69, R69, R76, -R78 ;  /* 0x0000004c45457224 */ /* 0x000fc800078e0a4e */
[----:B------:R-:W-:-:S05]  /*3e70*/  IMAD.IADD R69, R69, 0x1, -R16 ;  /* 0x0000000145457824 */ /* 0x000fca00078e0a10 */
[----:B------:R-:W-:Y:S02]  /*3e80*/  VIADDMNMX R49, R69, R76, R49, PT ;  /* 0x0000004c45317246 */ /* 0x000fe40003800131 */
[----:B------:R-:W-:-:S07]  /*3e90*/  VIMNMX R62, R62, R69, !PT ;  /* 0x000000453e3e7248 */ /* 0x000fce0007fe0100 */
.L_x_1299:
[C---:B------:R-:W-:Y:S01]  /*3ea0*/  ISETP.GT.AND P1, PT, R62.reuse, 0x1, !P1 ;  /* 0x000000013e00780c */ /* 0x040fe20004f24270 */
[----:B------:R-:W-:Y:S01]  /*3eb0*/  ULDC UR29, c[0x0][0x988] ;  /* 0x00026200001d7ab9 */ /* 0x000fe20000000800 */
[----:B------:R-:W-:Y:S01]  /*3ec0*/  ISETP.NE.AND P6, PT, R91, RZ, PT ;  /* 0x000000ff5b00720c */ /* 0x000fe20003fc5270 */
[----:B------:R-:W-:Y:S01]  /*3ed0*/  UISETP.NE.AND UP1, UPT, UR54, URZ, UPT ;  /* 0x0000003f3600728c */ /* 0x000fe2000bf25270 */
[----:B------:R-:W-:Y:S01]  /*3ee0*/  ISETP.LT.OR P1, PT, R49, 0x2, P1 ;  /* 0x000000023100780c */ /* 0x000fe20000f21670 */
[----:B------:R-:W-:Y:S01]  /*3ef0*/  UISETP.NE.AND UP0, UPT, UR53, URZ, UPT ;  /* 0x0000003f3500728c */ /* 0x000fe2000bf05270 */
[C---:B------:R-:W-:Y:S01]  /*3f00*/  ISETP.GT.AND P2, PT, R62.reuse, 0x8, !P2 ;  /* 0x000000083e00780c */ /* 0x040fe20005744270 */
[----:B------:R-:W-:Y:S01]  /*3f10*/  UMOV UR10, UR41 ;  /* 0x00000029000a7c82 */ /* 0x000fe20008000000 */
[----:B------:R-:W-:Y:S02]  /*3f20*/  FSEL R3, R3, -INF , !P1 ;  /* 0xff80000003037808 */ /* 0x000fe40004800000 */
[----:B------:R-:W-:-:S02]  /*3f30*/  ISETP.GT.AND P1, PT, R62, 0x9, !P6 ;  /* 0x000000093e00780c */ /* 0x000fc40007724270 */
[C---:B------:R-:W-:Y:S02]  /*3f40*/  ISETP.LT.OR P2, PT, R49.reuse, 0x9, P2 ;  /* 0x000000093100780c */ /* 0x040fe40001741670 */
[----:B------:R-:W-:Y:S01]  /*3f50*/  ISETP.LT.OR P1, PT, R49, 0xa, P1 ;  /* 0x0000000a3100780c */ /* 0x000fe20000f21670 */
[----:B------:R-:W-:Y:S01]  /*3f60*/  @UP1 ULDC UR6, c[0x0][0x44c] ;  /* 0x0001130000061ab9 */ /* 0x000fe20000000800 */
[----:B------:R-:W-:Y:S01]  /*3f70*/  FSEL R5, R5, -INF , !P2 ;  /* 0xff80000005057808 */ /* 0x000fe20005000000 */
[----:B------:R-:W-:Y:S01]  /*3f80*/  UIMAD.WIDE.U32 UR6, UR41, UR6, URZ ;  /* 0x00000006290672a5 */ /* 0x000fe2000f8e003f */
[----:B------:R-:W-:Y:S01]  /*3f90*/  FSEL R6, R6, -INF , !P1 ;  /* 0xff80000006067808 */ /* 0x000fe20004800000 */
[----:B------:R-:W-:Y:S01]  /*3fa0*/  @UP1 ULDC UR11, c[0x0][0x450] ;  /* 0x00011400000b1ab9 */ /* 0x000fe20000000800 */
[----:B------:R-:W-:Y:S01]  /*3fb0*/  ISETP.NE.AND P1, PT, R99, RZ, PT ;  /* 0x000000ff6300720c */ /* 0x000fe20003f25270 */
[----:B------:R-:W-:Y:S01]  /*3fc0*/  @UP1 USHF.R.U32.HI UR10, URZ, UR11, UR7 ;  /* 0x0000000b3f0a1299 */ /* 0x000fe20008011607 */
[----:B------:R-:W-:-:S02]  /*3fd0*/  ISETP.NE.AND P2, PT, R108, RZ, PT ;  /* 0x000000ff6c00720c */ /* 0x000fc40003f45270 */
[C---:B------:R-:W-:Y:S01]  /*3fe0*/  ISETP.GT.AND P1, PT, R62.reuse, 0x10, !P1 ;  /* 0x000000103e00780c */ /* 0x040fe20004f24270 */
[----:B------:R-:W-:Y:S01]  /*3ff0*/  UIADD3 UR55, UR55, UR10, URZ ;  /* 0x0000000a37377290 */ /* 0x000fe2000fffe03f */
[----:B------:R-:W-:Y:S02]  /*4000*/  ISETP.NE.AND P6, PT, R109, RZ, PT ;  /* 0x000000ff6d00720c */ /* 0x000fe40003fc5270 */
[----:B------:R-:W-:Y:S01]  /*4010*/  ISETP.LT.OR P1, PT, R49, 0x11, P1 ;  /* 0x000000113100780c */ /* 0x000fe20000f21670 */
[----:B------:R-:W-:Y:S01]  /*4020*/  UIADD3 UR14, UR55, UR14, URZ ;  /* 0x0000000e370e7290 */ /* 0x000fe2000fffe03f */
[----:B------:R-:W-:Y:S02]  /*4030*/  ISETP.GT.AND P3, PT, R62, 0x70, !P3 ;  /* 0x000000703e00780c */ /* 0x000fe40005f64270 */
[----:B------:R-:W-:Y:S02]  /*4040*/  FSEL R25, R7, -INF , !P1 ;  /* 0xff80000007197808 */ /* 0x000fe40004800000 */
[----:B------:R-:W-:-:S02]  /*4050*/  ISETP.NE.AND P1, PT, R100, RZ, PT ;  /* 0x000000ff6400720c */ /* 0x000fc40003f25270 */
[----:B------:R-:W-:Y:S02]  /*4060*/  FMNMX.FTZ R7, R80, R67, !PT ;  /* 0x0000004350077209 */ /* 0x000fe40007810000 */
[----:B------:R-:W-:Y:S02]  /*4070*/  ISETP.GT.AND P1, PT, R62, 0x11, !P1 ;  /* 0x000000113e00780c */ /* 0x000fe40004f24270 */
[----:B------:R-:W-:Y:S02]  /*4080*/  FMNMX.FTZ R7, R66, R7, !PT ;  /* 0x0000000742077209 */ /* 0x000fe40007810000 */
[----:B------:R-:W-:Y:S02]  /*4090*/  ISETP.LT.OR P1, PT, R49, 0x12, P1 ;  /* 0x000000123100780c */ /* 0x000fe40000f21670 */
[----:B------:R-:W-:Y:S02]  /*40a0*/  ISETP.GT.AND P4, PT, R62, 0x71, !P4 ;  /* 0x000000713e00780c */ /* 0x000fe40006784270 */
        /* <DEDUP_REMOVED lines=70> */
[----:B------:R-:W-:Y:S01]  /*4510*/  ISETP.NE.AND P2, PT, R97, RZ, PT ;  /* 0x000000ff6100720c */ /* 0x000fe20003f45270 */
[----:B------:R-:W0:Y:S01]  /*4520*/  SHFL.BFLY PT, R8, R7, 0x2, 0x1f ;  /* 0x0c401f0007087f89 */ /* 0x000e2200000e0000 */
[----:B------:R-:W-:Y:S02]  /*4530*/  ISETP.LT.OR P1, PT, R49, 0x41, P1 ;  /* 0x000000413100780c */ /* 0x000fe40000f21670 */
[----:B------:R-:W-:-:S02]  /*4540*/  ISETP.NE.AND P6, PT, R114, RZ, PT ;  /* 0x000000ff7200720c */ /* 0x000fc40003fc5270 */
[----:B------:R-:W-:Y:S02]  /*4550*/  FSEL R28, R28, -INF , !P1 ;  /* 0xff8000001c1c7808 */ /* 0x000fe40004800000 */
[----:B------:R-:W-:Y:S02]  /*4560*/  ISETP.NE.AND P1, PT, R112, RZ, PT ;  /* 0x000000ff7000720c */ /* 0x000fe40003f25270 */
[C---:B------:R-:W-:Y:S02]  /*4570*/  ISETP.LT.OR P3, PT, R49.reuse, 0x71, P3 ;  /* 0x000000713100780c */ /* 0x040fe40001f61670 */
[C---:B------:R-:W-:Y:S02]  /*4580*/  ISETP.GT.AND P1, PT, R62.reuse, 0x41, !P1 ;  /* 0x000000413e00780c */ /* 0x040fe40004f24270 */
[----:B------:R-:W-:Y:S02]  /*4590*/  ISETP.GT.AND P5, PT, R62, 0x78, !P5 ;  /* 0x000000783e00780c */ /* 0x000fe40006fa4270 */
[----:B------:R-:W-:-:S02]  /*45a0*/  ISETP.LT.OR P1, PT, R49, 0x42, P1 ;  /* 0x000000423100780c */ /* 0x000fc40000f21670 */
[----:B------:R-:W-:Y:S02]  /*45b0*/  ISETP.LT.OR P4, PT, R49, 0x72, P4 ;  /* 0x000000723100780c */ /* 0x000fe40002781670 */
[----:B------:R-:W-:Y:S02]  /*45c0*/  FSEL R29, R29, -INF , !P1 ;  /* 0xff8000001d1d7808 */ /* 0x000fe40004800000 */
[----:B------:R-:W-:Y:S02]  /*45d0*/  ISETP.NE.AND P1, PT, R113, RZ, PT ;  /* 0x000000ff7100720c */ /* 0x000fe40003f25270 */
[----:B------:R-:W-:Y:S02]  /*45e0*/  FSEL R32, R32, -INF , !P3 ;  /* 0xff80000020207808 */ /* 0x000fe40005800000 */
[----:B------:R-:W-:Y:S02]  /*45f0*/  ISETP.GT.AND P1, PT, R62, 0x48, !P1 ;  /* 0x000000483e00780c */ /* 0x000fe40004f24270 */
[----:B0-----:R-:W-:-:S02]  /*4600*/  FMNMX.FTZ R69, R7, R8, !PT ;  /* 0x0000000807457209 */ /* 0x001fc40007810000 */
[C---:B------:R-:W-:Y:S02]  /*4610*/  ISETP.LT.OR P1, PT, R49.reuse, 0x49, P1 ;  /* 0x000000493100780c */ /* 0x040fe40000f21670 */
[----:B------:R-:W-:Y:S01]  /*4620*/  ISETP.LT.OR P5, PT, R49, 0x79, P5 ;  /* 0x000000793100780c */ /* 0x000fe20002fa1670 */
[----:B------:R-:W0:Y:S01]  /*4630*/  SHFL.BFLY PT, R8, R69, 0x1, 0x1f ;  /* 0x0c201f0045087f89 */ /* 0x000e2200000e0000 */
[----:B------:R-:W-:Y:S02]  /*4640*/  FSEL R51, R51, -INF , !P1 ;  /* 0xff80000033337808 */ /* 0x000fe40004800000 */
[----:B------:R-:W-:Y:S02]  /*4650*/  ISETP.NE.AND P1, PT, R92, RZ, PT ;  /* 0x000000ff5c00720c */ /* 0x000fe40003f25270 */
[----:B------:R-:W-:Y:S02]  /*4660*/  FSEL R33, R33, -INF , !P4 ;  /* 0xff80000021217808 */ /* 0x000fe40006000000 */
[----:B------:R-:W-:-:S02]  /*4670*/  ISETP.GT.AND P1, PT, R62, 0x49, !P1 ;  /* 0x000000493e00780c */ /* 0x000fc40004f24270 */
[----:B------:R-:W-:Y:S02]  /*4680*/  FSEL R35, R35, -INF , !P5 ;  /* 0xff80000023237808 */ /* 0x000fe40006800000 */
[----:B------:R-:W-:-:S04]  /*4690*/  ISETP.LT.OR P1, PT, R49, 0x4a, P1 ;  /* 0x0000004a3100780c */ /* 0x000fc80000f21670 */
[----:B------:R-:W-:Y:S02]  /*46a0*/  FSEL R52, R52, -INF , !P1 ;  /* 0xff80000034347808 */ /* 0x000fe40004800000 */
[----:B------:R-:W-:-:S04]  /*46b0*/  ISETP.NE.AND P1, PT, R93, RZ, PT ;  /* 0x000000ff5d00720c */ /* 0x000fc80003f25270 */
[----:B------:R-:W-:Y:S02]  /*46c0*/  ISETP.GT.AND P1, PT, R62, 0x50, !P1 ;  /* 0x000000503e00780c */ /* 0x000fe40004f24270 */
[----:B0-----:R-:W-:Y:S02]  /*46d0*/  FMNMX.FTZ R8, R69, R8, !PT ;  /* 0x0000000845087209 */ /* 0x001fe40007810000 */
        /* <DEDUP_REMOVED lines=14> */
[C---:B------:R-:W-:Y:S02]  /*47c0*/  ISETP.GT.AND P1, PT, R62.reuse, 0x60, !P2 ;  /* 0x000000603e00780c */ /* 0x040fe40005724270 */
[----:B------:R-:W-:Y:S02]  /*47d0*/  ISETP.NE.AND P2, PT, R87, RZ, PT ;  /* 0x000000ff5700720c */ /* 0x000fe40003f45270 */
[----:B------:R-:W-:Y:S02]  /*47e0*/  ISETP.LT.OR P1, PT, R49, 0x61, P1 ;  /* 0x000000613100780c */ /* 0x000fe40000f21670 */
[----:B------:R-:W-:Y:S02]  /*47f0*/  ISETP.GT.AND P2, PT, R62, 0x69, !P2 ;  /* 0x000000693e00780c */ /* 0x000fe40005744270 */
[----:B------:R-:W-:-:S02]  /*4800*/  FSEL R57, R57, -INF , !P1 ;  /* 0xff80000039397808 */ /* 0x000fc40004800000 */
[----:B------:R-:W-:Y:S02]  /*4810*/  ISETP.GT.AND P1, PT, R62, 0x61, !P6 ;  /* 0x000000613e00780c */ /* 0x000fe40007724270 */
[----:B------:R-:W-:Y:S01]  /*4820*/  ISETP.NE.AND P6, PT, R71, RZ, PT ;  /* 0x000000ff4700720c */ /* 0x000fe20003fc5270 */
[----:B------:R-:W-:Y:S01]  /*4830*/  IMAD.U32 R71, RZ, RZ, UR29 ;  /* 0x0000001dff477e24 */ /* 0x000fe2000f8e00ff */
[C---:B------:R-:W-:Y:S02]  /*4840*/  ISETP.LT.OR P1, PT, R49.reuse, 0x62, P1 ;  /* 0x000000623100780c */ /* 0x040fe40000f21670 */
[----:B------:R-:W-:Y:S01]  /*4850*/  ISETP.LT.OR P2, PT, R49, 0x6a, P2 ;  /* 0x0000006a3100780c */ /* 0x000fe20001741670 */
[----:B------:R-:W-:-:S01]  /*4860*/  FFMA.FTZ R71, R8, R71, -8 ;  /* 0xc100000008477423 */ /* 0x000fc20000010047 */
[----:B------:R-:W-:Y:S02]  /*4870*/  FSEL R59, R59, -INF , !P1 ;  /* 0xff8000003b3b7808 */ /* 0x000fe40004800000 */
[----:B------:R-:W-:-:S02]  /*4880*/  FSETP.NEU.FTZ.AND P1, PT, R8, -INF , PT ;  /* 0xff8000000800780b */ /* 0x000fc40003f3d000 */
[----:B------:R-:W-:Y:S02]  /*4890*/  FSEL R30, R30, -INF , !P2 ;  /* 0xff8000001e1e7808 */ /* 0x000fe40005000000 */
[----:B------:R-:W-:Y:S02]  /*48a0*/  FSEL R77, R71, RZ, P1 ;  /* 0x000000ff474d7208 */ /* 0x000fe40000800000 */
[----:B------:R-:W-:Y:S02]  /*48b0*/  ISETP.GT.AND P1, PT, R62, RZ, !P6 ;  /* 0x000000ff3e00720c */ /* 0x000fe40007724270 */
[----:B------:R-:W-:Y:S01]  /*48c0*/  ISETP.NE.AND P6, PT, R75, RZ, PT ;  /* 0x000000ff4b00720c */ /* 0x000fe20003fc5270 */
[--C-:B------:R-:W-:Y:S01]  /*48d0*/  FFMA.FTZ R69, R68, UR29, -R77.reuse ;  /* 0x0000001d44457c23 */ /* 0x100fe2000801084d */
[----:B------:R-:W-:Y:S01]  /*48e0*/  ISETP.LT.OR P1, PT, R49, 0x1, P1 ;  /* 0x000000013100780c */ /* 0x000fe20000f21670 */
[--C-:B------:R-:W-:Y:S01]  /*48f0*/  FFMA.FTZ R75, R74, UR29, -R77.reuse ;  /* 0x0000001d4a4b7c23 */ /* 0x100fe2000801084d */
[----:B------:R-:W-:-:S01]  /*4900*/  FFMA.FTZ R61, R61, UR29, -R77 ;  /* 0x0000001d3d3d7c23 */ /* 0x000fc2000801084d */
[----:B------:R-:W-:Y:S01]  /*4910*/  ISETP.GT.AND P6, PT, R62, 0x79, !P6 ;  /* 0x000000793e00780c */ /* 0x000fe200077c4270 */
[----:B------:R-:W-:-:S01]  /*4920*/  FFMA.FTZ R67, R67, UR29, -R77 ;  /* 0x0000001d43437c23 */ /* 0x000fc2000801084d */
[----:B------:R-:W-:Y:S01]  /*4930*/  FSEL R76, R2, -INF , !P1 ;  /* 0xff800000024c7808 */ /* 0x000fe20004800000 */
[----:B------:R-:W-:-:S01]  /*4940*/  FFMA.FTZ R2, R80, UR29, -R77 ;  /* 0x0000001d50027c23 */ /* 0x000fc2000801084d */
[----:B------:R-:W-:Y:S01]  /*4950*/  ISETP.NE.AND P1, PT, R86, RZ, PT ;  /* 0x000000ff5600720c */ /* 0x000fe20003f25270 */
[----:B------:R-:W-:-:S01]  /*4960*/  FFMA.FTZ R66, R66, UR29, -R77 ;  /* 0x0000001d42427c23 */ /* 0x000fc2000801084d */
[----:B------:R-:W-:Y:S01]  /*4970*/  FMNMX.FTZ R68, R76, R3, !PT ;  /* 0x000000034c447209 */ /* 0x000fe20007810000 */
[----:B------:R-:W-:Y:S01]  /*4980*/  MUFU.EX2 R67, R67 ;  /* 0x0000004300437308 */ /* 0x000fe20000000800 */
[----:B------:R-:W-:Y:S01]  /*4990*/  ISETP.GT.AND P1, PT, R62, 0x68, !P1 ;  /* 0x000000683e00780c */ /* 0x000fe20004f24270 */
[--C-:B------:R-:W-:Y:S01]  /*49a0*/  FFMA.FTZ R89, R89, UR29, -R77.reuse ;  /* 0x0000001d59597c23 */ /* 0x100fe2000801084d */
[----:B------:R-:W-:Y:S01]  /*49b0*/  FMNMX.FTZ R7, R5, R68, !PT ;  /* 0x0000004405077209 */ /* 0x000fe20007810000 */
[--C-:B------:R-:W-:Y:S01]  /*49c0*/  FFMA.FTZ R71, R90, UR29, -R77.reuse ;  /* 0x0000001d5a477c23 */ /* 0x100fe2000801084d */
[----:B------:R-:W-:Y:S01]  /*49d0*/  ISETP.LT.OR P1, PT, R49, 0x69, P1 ;  /* 0x000000693100780c */ /* 0x000fe20000f21670 */
[--C-:B------:R-:W-:Y:S01]  /*49e0*/  FFMA.FTZ R70, R70, UR29, -R77.reuse ;  /* 0x0000001d46467c23 */ /* 0x100fe2000801084d */
[----:B------:R-:W-:Y:S01]  /*49f0*/  FMNMX.FTZ R78, R6, R7, !PT ;  /* 0x00000007064e7209 */ /* 0x000fe20007810000 */
[----:B------:R-:W0:Y:S01]  /*4a00*/  MUFU.EX2 R2, R2 ;  /* 0x0000000200027308 */ /* 0x000e220000000800 */
[----:B------:R-:W-:Y:S01]  /*4a10*/  FSEL R31, R31, -INF , !P1 ;  /* 0xff8000001f1f7808 */ /* 0x000fe20004800000 */
[--C-:B------:R-:W-:Y:S01]  /*4a20*/  FFMA.FTZ R73, R73, UR29, -R77.reuse ;  /* 0x0000001d49497c23 */ /* 0x100fe2000801084d */
[----:B------:R-:W-:Y:S01]  /*4a30*/  FMNMX.FTZ R7, R25, R78, !PT ;  /* 0x0000004e19077209 */ /* 0x000fe20007810000 */
[--C-:B------:R-:W-:Y:S01]  /*4a40*/  FFMA.FTZ R72, R72, UR29, -R77.reuse ;  /* 0x0000001d48487c23 */ /* 0x100fe2000801084d */
[----:B------:R-:W-:Y:S01]  /*4a50*/  ISETP.LT.OR P6, PT, R49, 0x7a, P6 ;  /* 0x0000007a3100780c */ /* 0x000fe200037c1670 */
[--C-:B------:R-:W-:Y:S01]  /*4a60*/  FFMA.FTZ R65, R65, UR29, -R77.reuse ;  /* 0x0000001d41417c23 */ /* 0x100fe2000801084d */
[----:B------:R-:W-:Y:S01]  /*4a70*/  FMNMX.FTZ R78, R24, R7, !PT ;  /* 0x00000007184e7209 */ /* 0x000fe20007810000 */
[----:B------:R-:W1:Y:S01]  /*4a80*/  MUFU.EX2 R66, R66 ;  /* 0x0000004200427308 */ /* 0x000e620000000800 */
[----:B------:R-:W-:Y:S01]  /*4a90*/  FSEL R34, R34, -INF , !P6 ;  /* 0xff80000022227808 */ /* 0x000fe20007000000 */
[--C-:B------:R-:W-:Y:S01]  /*4aa0*/  FFMA.FTZ R64, R64, UR29, -R77.reuse ;  /* 0x0000001d40407c23 */ /* 0x100fe2000801084d */
[----:B------:R-:W-:Y:S01]  /*4ab0*/  FMNMX.FTZ R7, R9, R78, !PT ;  /* 0x0000004e09077209 */ /* 0x000fe20007810000 */
[--C-:B------:R-:W-:Y:S01]  /*4ac0*/  FFMA.FTZ R63, R63, UR29, -R77.reuse ;  /* 0x0000001d3f3f7c23 */ /* 0x100fe2000801084d */
[----:B------:R-:W-:-:S01]  /*4ad0*/  FFMA.FTZ R60, R60, UR29, -R77 ;  /* 0x0000001d3c3c7c23 */ /* 0x000fc2000801084d */
[--C-:B------:R-:W-:Y:S01]  /*4ae0*/  FFMA.FTZ R50, R50, UR29, -R77.reuse ;  /* 0x0000001d32327c23 */ /* 0x100fe2000801084d */
[----:B------:R-:W-:Y:S01]  /*4af0*/  FMNMX.FTZ R78, R10, R7, !PT ;  /* 0x000000070a4e7209 */ /* 0x000fe20007810000 */
[----:B------:R-:W2:Y:S01]  /*4b00*/  MUFU.EX2 R69, R69 ;  /* 0x0000004500457308 */ /* 0x000ea20000000800 */
[----:B------:R-:W-:-:S01]  /*4b10*/  FFMA.FTZ R47, R47, UR29, -R77 ;  /* 0x0000001d2f2f7c23 */ /* 0x000fc2000801084d */
[--C-:B------:R-:W-:Y:S01]  /*4b20*/  FFMA.FTZ R46, R46, UR29, -R77.reuse ;  /* 0x0000001d2e2e7c23 */ /* 0x100fe2000801084d */
[----:B------:R-:W-:Y:S01]  /*4b30*/  FMNMX.FTZ R7, R11, R78, !PT ;  /* 0x0000004e0b077209 */ /* 0x000fe20007810000 */
[--C-:B------:R-:W-:Y:S01]  /*4b40*/  FFMA.FTZ R45, R45, UR29, -R77.reuse ;  /* 0x0000001d2d2d7c23 */ /* 0x100fe2000801084d */
[----:B------:R-:W-:-:S01]  /*4b50*/  FFMA.FTZ R44, R44, UR29, -R77 ;  /* 0x0000001d2c2c7c23 */ /* 0x000fc2000801084d */
[--C-:B------:R-:W-:Y:S01]  /*4b60*/  FFMA.FTZ R43, R43, UR29, -R77.reuse ;  /* 0x0000001d2b2b7c23 */ /* 0x100fe2000801084d */
[----:B------:R-:W-:Y:S01]  /*4b70*/  FMNMX.FTZ R78, R12, R7, !PT ;  /* 0x000000070c4e7209 */ /* 0x000fe20007810000 */
[----:B------:R-:W3:Y:S01]  /*4b80*/  MUFU.EX2 R68, R89 ;  /* 0x0000005900447308 */ /* 0x000ee20000000800 */
        /* <DEDUP_REMOVED lines=12> */
[----:B------:R-:W-:-:S02]  /*4c50*/  FFMA.FTZ R4, R4, UR29, -R77 ;  /* 0x0000001d04047c23 */ /* 0x000fc4000801084d */
        /* <DEDUP_REMOVED lines=13> */
[----:B------:R4:W-:Y:S03]  /*4d30*/  MUFU.EX2 R74, R61 ;  /* 0x0000003d004a7308 */ /* 0x0009e60000000800 */
[----:B------:R-:W-:-:S04]  /*4d40*/  FMNMX.FTZ R7, R55, R78, !PT ;  /* 0x0000004e37077209 */ /* 0x000fc80007810000 */
[----:B------:R-:W-:Y:S01]  /*4d50*/  FMNMX.FTZ R78, R56, R7, !PT ;  /* 0x00000007384e7209 */ /* 0x000fe20007810000 */
[----:B------:R-:W-:Y:S01]  /*4d60*/  MUFU.EX2 R64, R64 ;  /* 0x0000004000407308 */ /* 0x000fe20000000800 */
[----:B----4-:R-:W-:-:S01]  /*4d70*/  FFMA.FTZ R61, R58, UR29, -R77 ;  /* 0x0000001d3a3d7c23 */ /* 0x010fc2000801084d */
[----:B------:R-:W-:Y:S01]  /*4d80*/  FFMA.FTZ R58, R48, UR29, -R77 ;  /* 0x0000001d303a7c23 */ /* 0x000fe2000801084d */
[----:B------:R-:W-:-:S04]  /*4d90*/  FMNMX.FTZ R78, R57, R78, !PT ;  /* 0x0000004e394e7209 */ /* 0x000fc80007810000 */
[----:B------:R-:W-:Y:S01]  /*4da0*/  FMNMX.FTZ R78, R59, R78, !PT ;  /* 0x0000004e3b4e7209 */ /* 0x000fe20007810000 */
[----:B------:R4:W-:Y:S03]  /*4db0*/  MUFU.EX2 R49, R58 ;  /* 0x0000003a00317308 */ /* 0x0009e60000000800 */
        /* <DEDUP_REMOVED lines=13> */
[----:B-----5:R-:W-:-:S07]  /*4e90*/  FMNMX.FTZ R48, R7, R48, !PT ;  /* 0x0000003007307209 */ /* 0x020fce0007810000 */
[----:B------:R-:W-:Y:S01]  /*4ea0*/  MUFU.EX2 R50, R50 ;  /* 0x0000003200327308 */ /* 0x000fe20000000800 */
[----:B------:R-:W5:Y:S07]  /*4eb0*/  SHFL.BFLY PT, R7, R48, 0x1, 0x1f ;  /* 0x0c201f0030077f89 */ /* 0x000f6e00000e0000 */
[----:B------:R-:W-:Y:S08]  /*4ec0*/  MUFU.EX2 R43, R43 ;  /* 0x0000002b002b7308 */ /* 0x000ff00000000800 */
[----:B------:R-:W-:Y:S08]  /*4ed0*/  MUFU.EX2 R42, R42 ;  /* 0x0000002a002a7308 */ /* 0x000ff00000000800 */
[----:B------:R-:W-:Y:S01]  /*4ee0*/  MUFU.EX2 R45, R45 ;  /* 0x0000002d002d7308 */ /* 0x000fe20000000800 */
[----:B-----5:R-:W-:Y:S01]  /*4ef0*/  FMNMX.FTZ R7, R48, R7, !PT ;  /* 0x0000000730077209 */ /* 0x020fe20007810000 */
[----:B------:R-:W-:-:S03]  /*4f00*/  IMAD.U32 R48, RZ, RZ, UR29 ;  /* 0x0000001dff307e24 */ /* 0x000fc6000f8e00ff */
[C---:B------:R-:W-:Y:S01]  /*4f10*/  FSETP.NEU.FTZ.AND P1, PT, R7.reuse, -INF , PT ;  /* 0xff8000000700780b */ /* 0x040fe20003f3d000 */
[----:B------:R-:W-:-:S02]  /*4f20*/  FFMA.FTZ R48, R7, R48, -8 ;  /* 0xc100000007307423 */ /* 0x000fc40000010030 */
[----:B------:R-:W-:Y:S03]  /*4f30*/  MUFU.EX2 R44, R44 ;  /* 0x0000002c002c7308 */ /* 0x000fe60000000800 */
[----:B----4-:R-:W-:Y:S02]  /*4f40*/  FSEL R58, R48, RZ, P1 ;  /* 0x000000ff303a7208 */ /* 0x010fe40000800000 */
[----:B------:R-:W-:-:S03]  /*4f50*/  PLOP3.LUT P1, PT, PT, PT, UP0, 0x40, 0x0 ;  /* 0x000000000000781c */ /* 0x000fc60003f2e808 */
[--C-:B------:R-:W-:Y:S01]  /*4f60*/  FFMA.FTZ R48, R76, UR29, -R58.reuse ;  /* 0x0000001d4c307c23 */ /* 0x100fe2000801083a */
[----:B------:R-:W-:-:S01]  /*4f70*/  FFMA.FTZ R3, R3, UR29, -R58 ;  /* 0x0000001d03037c23 */ /* 0x000fc2000801083a */
[--C-:B------:R-:W-:Y:S01]  /*4f80*/  FFMA.FTZ R62, R5, UR29, -R58.reuse ;  /* 0x0000001d053e7c23 */ /* 0x100fe2000801083a */
[----:B------:R-:W-:-:S01]  /*4f90*/  FFMA.FTZ R5, R25, UR29, -R58 ;  /* 0x0000001d19057c23 */ /* 0x000fc2000801083a */
[----:B------:R-:W-:Y:S01]  /*4fa0*/  FFMA.FTZ R12, R12, UR29, -R58 ;  /* 0x0000001d0c0c7c23 */ /* 0x000fe2000801083a */
[----:B0-----:R-:W-:-:S01]  /*4fb0*/  FADD.FTZ R25, R2, R67 ;  /* 0x0000004302197221 */ /* 0x001fc20000010000 */
        /* <DEDUP_REMOVED lines=16> */
[----:B------:R1:W-:Y:S01]  /*50c0*/  MUFU.EX2 R11, R12 ;  /* 0x0000000c000b7308 */ /* 0x0003e20000000800 */
[----:B------:R-:W-:-:S01]  /*50d0*/  FFMA.FTZ R52, R52, UR29, -R58 ;  /* 0x0000001d34347c23 */ /* 0x000fc2000801083a */
[--C-:B------:R-:W-:Y:S01]  /*50e0*/  FFMA.FTZ R53, R53, UR29, -R58.reuse ;  /* 0x0000001d35357c23 */ /* 0x100fe2000801083a */
[----:B------:R-:W-:-:S01]  /*50f0*/  FFMA.FTZ R54, R54, UR29, -R58 ;  /* 0x0000001d36367c23 */ /* 0x000fc2000801083a */
[--C-:B------:R-:W-:Y:S01]  /*5100*/  FFMA.FTZ R55, R55, UR29, -R58.reuse ;  /* 0x0000001d37377c23 */ /* 0x100fe2000801083a */
[----:B------:R-:W-:-:S01]  /*5110*/  FFMA.FTZ R56, R56, UR29, -R58 ;  /* 0x0000001d38387c23 */ /* 0x000fc2000801083a */
[--C-:B------:R-:W-:Y:S01]  /*5120*/  FFMA.FTZ R57, R57, UR29, -R58.reuse ;  /* 0x0000001d39397c23 */ /* 0x100fe2000801083a */
[----:B------:R-:W-:-:S01]  /*5130*/  FFMA.FTZ R59, R59, UR29, -R58 ;  /* 0x0000001d3b3b7c23 */ /* 0x000fc2000801083a */
[----:B------:R-:W4:Y:S01]  /*5140*/  MUFU.EX2 R62, R62 ;  /* 0x0000003e003e7308 */ /* 0x000f220000000800 */
[----:B-1----:R-:W-:-:S01]  /*5150*/  FADD.FTZ R12, R66, R25 ;  /* 0x00000019420c7221 */ /* 0x002fc20000010000 */
[--C-:B------:R-:W-:Y:S01]  /*5160*/  FFMA.FTZ R31, R31, UR29, -R58.reuse ;  /* 0x0000001d1f1f7c23 */ /* 0x100fe2000801083a */
[----:B------:R-:W-:-:S01]  /*5170*/  FFMA.FTZ R30, R30, UR29, -R58 ;  /* 0x0000001d1e1e7c23 */ /* 0x000fc2000801083a */
[----:B------:R-:W-:Y:S01]  /*5180*/  FFMA.FTZ R32, R32, UR29, -R58 ;  /* 0x0000001d20207c23 */ /* 0x000fe2000801083a */
[----:B--2---:R-:W-:-:S01]  /*5190*/  FADD.FTZ R25, R69, R12 ;  /* 0x0000000c45197221 */ /* 0x004fc20000010000 */
[----:B------:R-:W-:Y:S01]  /*51a0*/  F2FP.SATFINITE.E4M3.F32.PACK_AB_MERGE_C R69, R69, R66, RZ ;  /* 0x000000424545723e */ /* 0x000fe200048070ff */
[----:B------:R-:W-:-:S01]  /*51b0*/  FFMA.FTZ R33, R33, UR29, -R58 ;  /* 0x0000001d21217c23 */ /* 0x000fc2000801083a */
[----:B------:R1:W2:Y:S01]  /*51c0*/  MUFU.EX2 R77, R76 ;  /* 0x0000004c004d7308 */ /* 0x0002a20000000800 */
[----:B---3--:R-:W-:-:S01]  /*51d0*/  FADD.FTZ R12, R68, R25 ;  /* 0x00000019440c7221 */ /* 0x008fc20000010000 */
[----:B0-----:R-:W-:Y:S01]  /*51e0*/  FADD.FTZ R25, R48, R3 ;  /* 0x0000000330197221 */ /* 0x001fe20000010000 */
[----:B------:R-:W-:Y:S01]  /*51f0*/  F2FP.SATFINITE.E4M3.F32.PACK_AB_MERGE_C R164, R67, R2, R69 ;  /* 0x0000000243a4723e */ /* 0x000fe20004807045 */
[----:B------:R-:W-:Y:S01]  /*5200*/  FFMA.FTZ R35, R35, UR29, -R58 ;  /* 0x0000001d23237c23 */ /* 0x000fe2000801083a */
[----:B------:R-:W-:-:S01]  /*5210*/  FADD.FTZ R79, R71, R12 ;  /* 0x0000000c474f7221 */ /* 0x000fc20000010000 */
[----:B------:R-:W-:-:S02]  /*5220*/  FFMA.FTZ R34, R34, UR29, -R58 ;  /* 0x0000001d22227c23 */ /* 0x000fc4000801083a */
[----:B------:R-:W0:Y:S01]  /*5230*/  MUFU.EX2 R5, R5 ;  /* 0x0000000500057308 */ /* 0x000e220000000800 */
[----:B-1----:R-:W-:-:S01]  /*5240*/  FADD.FTZ R76, R70, R79 ;  /* 0x0000004f464c7221 */ /* 0x002fc20000010000 */
[----:B----4-:R-:W-:Y:S01]  /*5250*/  FADD.FTZ R12, R62, R25 ;  /* 0x000000193e0c7221 */ /* 0x010fe20000010000 */
[C---:B------:R-:W-:Y:S02]  /*5260*/  F2FP.SATFINITE.E4M3.F32.PACK_AB_MERGE_C R70, R73.reuse, R70, RZ ;  /* 0x000000464946723e */ /* 0x040fe400048070ff */
[----:B------:R-:W-:Y:S02]  /*5270*/  FADD.FTZ R25, R73, R76 ;  /* 0x0000004c49197221 */ /* 0x000fe40000010000 */
[----:B------:R-:W-:Y:S01]  /*5280*/  F2FP.SATFINITE.E4M3.F32.PACK_AB_MERGE_C R166, R71, R68, R70 ;  /* 0x0000004447a6723e */ /* 0x000fe20004807046 */
[----:B------:R-:W1:Y:S01]  /*5290*/  MUFU.EX2 R24, R24 ;  /* 0x0000001800187308 */ /* 0x000e620000000800 */
[----:B--2---:R-:W-:-:S01]  /*52a0*/  FADD.FTZ R12, R77, R12 ;  /* 0x0000000c4d0c7221 */ /* 0x004fc20000010000 */
[----:B------:R-:W-:Y:S01]  /*52b0*/  FADD.FTZ R66, R72, R25 ;  /* 0x0000001948427221 */ /* 0x000fe20000010000 */
[----:B------:R-:W-:-:S03]  /*52c0*/  F2FP.SATFINITE.E4M3.F32.PACK_AB_MERGE_C R62, R77, R62, RZ ;  /* 0x0000003e4d3e723e */ /* 0x000fc600048070ff */
[----:B------:R-:W-:Y:S01]  /*52d0*/  FADD.FTZ R66, R75, R66 ;  /* 0x000000424b427221 */ /* 0x000fe20000010000 */
[----:B------:R-:W-:Y:S01]  /*52e0*/  F2FP.SATFINITE.E4M3.F32.PACK_AB_MERGE_C R165, R3, R48, R62 ;  /* 0x0000003003a5723e */ /* 0x000fe2000480703e */
[----:B------:R-:W2:Y:S01]  /*52f0*/  MUFU.EX2 R9, R9 ;  /* 0x0000000900097308 */ /* 0x000ea20000000800 */
[----:B0-----:R-:W-:-:S01]  /*5300*/  FADD.FTZ R25, R5, R12 ;  /* 0x0000000c05197221 */ /* 0x001fc20000010000 */
[----:B------:R-:W-:Y:S01]  /*5310*/  F2FP.SATFINITE.E4M3.F32.PACK_AB_MERGE_C R12, R64, R65, RZ ;  /* 0x00000041400c723e */ /* 0x000fe200048070ff */
[----:B------:R-:W-:-:S03]  /*5320*/  FADD.FTZ R67, R65, R66 ;  /* 0x0000004241437221 */ /* 0x000fc60000010000 */
[----:B------:R-:W-:Y:S01]  /*5330*/  F2FP.SATFINITE.E4M3.F32.PACK_AB_MERGE_C R160, R75, R72, R12 ;  /* 0x000000484ba0723e */ /* 0x000fe2000480700c */
[----:B------:R-:W-:-:S01]  /*5340*/  FADD.FTZ R64, R64, R67 ;  /* 0x0000004340407221 */ /* 0x000fc20000010000 */
[----:B------:R-:W0:Y:S01]  /*5350*/  MUFU.EX2 R10, R10 ;  /* 0x0000000a000a7308 */ /* 0x000e220000000800 */
[----:B-1----:R-:W-:-:S01]  /*5360*/  FADD.FTZ R2, R24, R25 ;  /* 0x0000001918027221 */ /* 0x002fc20000010000 */
[----:B------:R-:W-:Y:S01]  /*5370*/  F2FP.SATFINITE.E4M3.F32.PACK_AB_MERGE_C R12, R61, R60, RZ ;  /* 0x0000003c3d0c723e */ /* 0x000fe200048070ff */
[----:B------:R-:W-:-:S03]  /*5380*/  FADD.FTZ R65, R63, R64 ;  /* 0x000000403f417221 */ /* 0x000fc60000010000 */
[C---:B------:R-:W-:Y:S01]  /*5390*/  F2FP.SATFINITE.E4M3.F32.PACK_AB_MERGE_C R162, R74.reuse, R63, R12 ;  /* 0x0000003f4aa2723e */ /* 0x040fe2000480700c */
[----:B------:R-:W-:-:S01]  /*53a0*/  FADD.FTZ R65, R74, R65 ;  /* 0x000000414a417221 */ /* 0x000fc20000010000 */
[----:B------:R-:W1:Y:S01]  /*53b0*/  MUFU.EX2 R6, R6 ;  /* 0x0000000600067308 */ /* 0x000e620000000800 */
[----:B--2---:R-:W-:-:S01]  /*53c0*/  FADD.FTZ R25, R9, R2 ;  /* 0x0000000209197221 */ /* 0x004fc20000010000 */
[----:B------:R-:W-:Y:S01]  /*53d0*/  F2FP.SATFINITE.E4M3.F32.PACK_AB_MERGE_C R12, R46, R47, RZ ;  /* 0x0000002f2e0c723e */ /* 0x000fe200048070ff */
[----:B------:R-:W-:-:S03]  /*53e0*/  FADD.FTZ R60, R60, R65 ;  /* 0x000000413c3c7221 */ /* 0x000fc60000010000 */
[----:B------:R-:W-:Y:S01]  /*53f0*/  F2FP.SATFINITE.E4M3.F32.PACK_AB_MERGE_C R156, R49, R50, R12 ;  /* 0x00000032319c723e */ /* 0x000fe2000480700c */
[----:B------:R-:W-:-:S01]  /*5400*/  FADD.FTZ R61, R61, R60 ;  /* 0x0000003c3d3d7221 */ /* 0x000fc20000010000 */
[----:B------:R-:W2:Y:S01]  /*5410*/  MUFU.EX2 R13, R13 ;  /* 0x0000000d000d7308 */ /* 0x000ea20000000800 */
[----:B0-----:R-:W-:-:S07]  /*5420*/  FADD.FTZ R25, R10, R25 ;  /* 0x000000190a197221 */ /* 0x001fce0000010000 */
[----:B------:R-:W0:Y:S01]  /*5430*/  MUFU.EX2 R14, R14 ;  /* 0x0000000e000e7308 */ /* 0x000e220000000800 */
[----:B-1----:R-:W-:-:S04]  /*5440*/  FADD.FTZ R2, R6, R25 ;  /* 0x0000001906027221 */ /* 0x002fc80000010000 */
[----:B------:R-:W-:-:S03]  /*5450*/  FADD.FTZ R2, R11, R2 ;  /* 0x000000020b027221 */ /* 0x000fc60000010000 */
[----:B------:R-:W1:Y:S01]  /*5460*/  MUFU.EX2 R20, R20 ;  /* 0x0000001400147308 */ /* 0x000e620000000800 */
[----:B--2---:R-:W-:-:S01]  /*5470*/  FADD.FTZ R25, R13, R2 ;  /* 0x000000020d197221 */ /* 0x004fc20000010000 */
[----:B------:R-:W-:-:S04]  /*5480*/  FADD.FTZ R2, R50, R61 ;  /* 0x0000003d32027221 */ /* 0x000fc80000010000 */
[----:B------:R-:W-:Y:S01]  /*5490*/  FADD.FTZ R50, R49, R2 ;  /* 0x0000000231327221 */ /* 0x000fe20000010000 */
[----:B------:R-:W-:Y:S01]  /*54a0*/  F2FP.SATFINITE.E4M3.F32.PACK_AB_MERGE_C R49, R42, R43, RZ ;  /* 0x0000002b2a31723e */ /* 0x000fe200048070ff */
[----:B------:R-:W2:Y:S01]  /*54b0*/  MUFU.EX2 R21, R21 ;  /* 0x0000001500157308 */ /* 0x000ea20000000800 */
[----:B0-----:R-:W-:-:S01]  /*54c0*/  FADD.FTZ R25, R14, R25 ;  /* 0x000000190e197221 */ /* 0x001fc20000010000 */
[----:B------:R-:W-:Y:S01]  /*54d0*/  FADD.FTZ R47, R47, R50 ;  /* 0x000000322f2f7221 */ /* 0x000fe20000010000 */
[----:B------:R-:W-:Y:S02]  /*54e0*/  F2FP.SATFINITE.E4M3.F32.PACK_AB_MERGE_C R158, R44, R45, R49 ;  /* 0x0000002d2c9e723e */ /* 0x000fe40004807031 */
[----:B------:R-:W-:Y:S01]  /*54f0*/  F2FP.SATFINITE.E4M3.F32.PACK_AB_MERGE_C R13, R14, R13, RZ ;  /* 0x0000000d0e0d723e */ /* 0x000fe200048070ff */
[----:B------:R-:W-:-:S02]  /*5500*/  FADD.FTZ R46, R46, R47 ;  /* 0x0000002f2e2e7221 */ /* 0x000fc40000010000 */
[----:B------:R-:W0:Y:S01]  /*5510*/  MUFU.EX2 R26, R26 ;  /* 0x0000001a001a7308 */ /* 0x000e220000000800 */
[----:B-1----:R-:W-:-:S01]  /*5520*/  FADD.FTZ R12, R20, R25 ;  /* 0x00000019140c7221 */ /* 0x002fc20000010000 */
[----:B------:R-:W-:Y:S01]  /*5530*/  FADD.FTZ R45, R45, R46 ;  /* 0x0000002e2d2d7221 */ /* 0x000fe20000010000 */
[----:B------:R-:W-:-:S03]  /*5540*/  F2FP.SATFINITE.E4M3.F32.PACK_AB_MERGE_C R161, R11, R6, R13 ;  /* 0x000000060ba1723e */ /* 0x000fc6000480700d */
[----:B------:R-:W-:Y:S02]  /*5550*/  FADD.FTZ R44, R44, R45 ;  /* 0x0000002d2c2c7221 */ /* 0x000fe40000010000 */
[----:B------:R-:W1:Y:S01]  /*5560*/  MUFU.EX2 R27, R27 ;  /* 0x0000001b001b7308 */ /* 0x000e620000000800 */
[----:B--2---:R-:W-:-:S01]  /*5570*/  FADD.FTZ R25, R21, R12 ;  /* 0x0000000c15197221 */ /* 0x004fc20000010000 */
[----:B------:R-:W-:-:S04]  /*5580*/  FADD.FTZ R43, R43, R44 ;  /* 0x0000002c2b2b7221 */ /* 0x000fc80000010000 */
[----:B------:R-:W-:Y:S02]  /*5590*/  FADD.FTZ R42, R42, R43 ;  /* 0x0000002b2a2a7221 */ /* 0x000fe40000010000 */
[----:B------:R-:W2:Y:S01]  /*55a0*/  MUFU.EX2 R28, R28 ;  /* 0x0000001c001c7308 */ /* 0x000ea20000000800 */
[----:B0-----:R-:W-:-:S07]  /*55b0*/  FADD.FTZ R12, R26, R25 ;  /* 0x000000191a0c7221 */ /* 0x001fce0000010000 */
[----:B------:R-:W0:Y:S01]  /*55c0*/  MUFU.EX2 R29, R29 ;  /* 0x0000001d001d7308 */ /* 0x000e220000000800 */
[----:B-1----:R-:W-:-:S01]  /*55d0*/  FADD.FTZ R25, R27, R12 ;  /* 0x0000000c1b197221 */ /* 0x002fc20000010000 */
[----:B------:R-:W-:-:S04]  /*55e0*/  F2FP.SATFINITE.E4M3.F32.PACK_AB_MERGE_C R26, R27, R26, RZ ;  /* 0x0000001a1b1a723e */ /* 0x000fc800048070ff */
[----:B------:R-:W-:Y:S02]  /*55f0*/  F2FP.SATFINITE.E4M3.F32.PACK_AB_MERGE_C R163, R21, R20, R26 ;  /* 0x0000001415a3723e */ /* 0x000fe4000480701a */
[----:B------:R-:W1:Y:S01]  /*5600*/  MUFU.EX2 R51, R51 ;  /* 0x0000003300337308 */ /* 0x000e620000000800 */
[----:B--2---:R-:W-:-:S01]  /*5610*/  FADD.FTZ R12, R28, R25 ;  /* 0x000000191c0c7221 */ /* 0x004fc20000010000 */
[----:B------:R-:W-:-:S04]  /*5620*/  F2FP.SATFINITE.E4M3.F32.PACK_AB_MERGE_C R25, R10, R9, RZ ;  /* 0x000000090a19723e */ /* 0x000fc800048070ff */
[----:B------:R-:W-:Y:S02]  /*5630*/  F2FP.SATFINITE.E4M3.F32.PACK_AB_MERGE_C R167, R24, R5, R25 ;  /* 0x0000000518a7723e */ /* 0x000fe40004807019 */
[----:B------:R-:W2:Y:S01]  /*5640*/  MUFU.EX2 R52, R52 ;  /* 0x0000003400347308 */ /* 0x000ea20000000800 */
[----:B0-----:R-:W-:-:S07]  /*5650*/  FADD.FTZ R12, R29, R12 ;  /* 0x0000000c1d0c7221 */ /* 0x001fce0000010000 */
[----:B------:R-:W0:Y:S01]  /*5660*/  MUFU.EX2 R53, R53 ;  /* 0x0000003500357308 */ /* 0x000e220000000800 */
[----:B-1----:R-:W-:-:S07]  /*5670*/  FADD.FTZ R9, R51, R12 ;  /* 0x0000000c33097221 */ /* 0x002fce0000010000 */
[----:B------:R-:W1:Y:S01]  /*5680*/  MUFU.EX2 R54, R54 ;  /* 0x0000003600367308 */ /* 0x000e620000000800 */
[----:B--2---:R-:W-:-:S01]  /*5690*/  FADD.FTZ R10, R52, R9 ;  /* 0x00000009340a7221 */ /* 0x004fc20000010000 */
[----:B------:R-:W-:-:S04]  /*56a0*/  F2FP.SATFINITE.E4M3.F32.PACK_AB_MERGE_C R51, R52, R51, RZ ;  /* 0x000000333433723e */ /* 0x000fc800048070ff */
[----:B------:R-:W-:Y:S02]  /*56b0*/  F2FP.SATFINITE.E4M3.F32.PACK_AB_MERGE_C R157, R29, R28, R51 ;  /* 0x0000001c1d9d723e */ /* 0x000fe40004807033 */
[----:B------:R-:W2:Y:S01]  /*56c0*/  MUFU.EX2 R55, R55 ;  /* 0x0000003700377308 */ /* 0x000ea20000000800 */
[----:B0-----:R-:W-:-:S07]  /*56d0*/  FADD.FTZ R9, R53, R10 ;  /* 0x0000000a35097221 */ /* 0x001fce0000010000 */
[----:B------:R-:W-:Y:S01]  /*56e0*/  MUFU.EX2 R39, R39 ;  /* 0x0000002700277308 */ /* 0x000fe20000000800 */
[----:B-1----:R-:W-:-:S07]  /*56f0*/  FADD.FTZ R10, R54, R9 ;  /* 0x00000009360a7221 */ /* 0x002fce0000010000 */
[----:B------:R-:W0:Y:S01]  /*5700*/  MUFU.EX2 R38, R38 ;  /* 0x0000002600267308 */ /* 0x000e220000000800 */
[----:B--2---:R-:W-:-:S07]  /*5710*/  FADD.FTZ R3, R55, R10 ;  /* 0x0000000a37037221 */ /* 0x004fce0000010000 */
[----:B------:R-:W1:Y:S08]  /*5720*/  MUFU.EX2 R56, R56 ;  /* 0x0000003800387308 */ /* 0x000e700000000800 */
[----:B------:R-:W-:Y:S01]  /*5730*/  MUFU.EX2 R41, R41 ;  /* 0x0000002900297308 */ /* 0x000fe20000000800 */
[----:B0-----:R-:W-:-:S07]  /*5740*/  F2FP.SATFINITE.E4M3.F32.PACK_AB_MERGE_C R12, R38, R39, RZ ;  /* 0x00000027260c723e */ /* 0x001fce00048070ff */
[----:B------:R-:W0:Y:S01]  /*5750*/  MUFU.EX2 R40, R40 ;  /* 0x0000002800287308 */ /* 0x000e220000000800 */
[C---:B-1----:R-:W-:Y:S01]  /*5760*/  F2FP.SATFINITE.E4M3.F32.PACK_AB_MERGE_C R55, R56.reuse, R55, RZ ;  /* 0x000000373837723e */ /* 0x042fe200048070ff */
[----:B------:R-:W-:-:S03]  /*5770*/  FADD.FTZ R56, R56, R3 ;  /* 0x0000000338387221 */ /* 0x000fc60000010000 */
[----:B------:R-:W-:-:S03]  /*5780*/  F2FP.SATFINITE.E4M3.F32.PACK_AB_MERGE_C R159, R54, R53, R55 ;  /* 0x00000035369f723e */ /* 0x000fc60004807037 */
[----:B------:R-:W1:Y:S08]  /*5790*/  MUFU.EX2 R57, R57 ;  /* 0x0000003900397308 */ /* 0x000e700000000800 */
[----:B------:R-:W2:Y:S01]  /*57a0*/  MUFU.EX2 R2, R59 ;  /* 0x0000003b00027308 */ /* 0x000ea20000000800 */
[----:B0-----:R-:W-:Y:S01]  /*57b0*/  F2FP.SATFINITE.E4M3.F32.PACK_AB_MERGE_C R152, R40, R41, R12 ;  /* 0x000000292898723e */ /* 0x001fe2000480700c */
[----:B------:R-:W-:-:S04]  /*57c0*/  FADD.FTZ R41, R41, R42 ;  /* 0x0000002a29297221 */ /* 0x000fc80000010000 */
[----:B------:R-:W-:Y:S02]  /*57d0*/  FADD.FTZ R40, R40, R41 ;  /* 0x0000002928287221 */ /* 0x000fe40000010000 */
[----:B------:R-:W0:Y:S01]  /*57e0*/  MUFU.EX2 R31, R31 ;  /* 0x0000001f001f7308 */ /* 0x000e220000000800 */
[----:B-1----:R-:W-:-:S01]  /*57f0*/  FADD.FTZ R3, R57, R56 ;  /* 0x0000003839037221 */ /* 0x002fc20000010000 */
[----:B------:R-:W-:-:S04]  /*5800*/  FADD.FTZ R39, R39, R40 ;  /* 0x0000002827277221 */ /* 0x000fc80000010000 */
[----:B------:R-:W-:Y:S02]  /*5810*/  FADD.FTZ R38, R38, R39 ;  /* 0x0000002726267221 */ /* 0x000fe40000010000 */
[----:B------:R-:W-:Y:S01]  /*5820*/  MUFU.EX2 R15, R15 ;  /* 0x0000000f000f7308 */ /* 0x000fe20000000800 */
[----:B--2---:R-:W-:-:S07]  /*5830*/  FADD.FTZ R6, R2, R3 ;  /* 0x0000000302067221 */ /* 0x004fce0000010000 */
[----:B------:R-:W1:Y:S01]  /*5840*/  MUFU.EX2 R4, R4 ;  /* 0x0000000400047308 */ /* 0x000e620000000800 */
[----:B0-----:R-:W-:-:S01]  /*5850*/  FADD.FTZ R3, R31, R6 ;  /* 0x000000061f037221 */ /* 0x001fc20000010000 */
[----:B------:R-:W-:-:S06]  /*5860*/  VIADD R6, R88, 0xfffffffe ;  /* 0xfffffffe58067836 */ /* 0x000fcc0000000000 */
[----:B------:R-:W0:Y:S08]  /*5870*/  MUFU.EX2 R30, R30 ;  /* 0x0000001e001e7308 */ /* 0x000e300000000800 */
[----:B------:R-:W-:Y:S01]  /*5880*/  MUFU.EX2 R37, R37 ;  /* 0x0000002500257308 */ /* 0x000fe20000000800 */
[----:B-1----:R-:W-:-:S07]  /*5890*/  F2FP.SATFINITE.E4M3.F32.PACK_AB_MERGE_C R5, R4, R15, RZ ;  /* 0x0000000f0405723e */ /* 0x002fce00048070ff */
[----:B------:R-:W1:Y:S01]  /*58a0*/  MUFU.EX2 R36, R36 ;  /* 0x0000002400247308 */ /* 0x000e620000000800 */
[C---:B0-----:R-:W-:Y:S01]  /*58b0*/  F2FP.SATFINITE.E4M3.F32.PACK_AB_MERGE_C R31, R30.reuse, R31, RZ ;  /* 0x0000001f1e1f723e */ /* 0x041fe200048070ff */
[----:B------:R-:W-:-:S03]  /*58c0*/  FADD.FTZ R3, R30, R3 ;  /* 0x000000031e037221 */ /* 0x000fc60000010000 */
[----:B------:R-:W-:-:S03]  /*58d0*/  F2FP.SATFINITE.E4M3.F32.PACK_AB_MERGE_C R153, R2, R57, R31 ;  /* 0x000000390299723e */ /* 0x000fc6000480701f */
[----:B------:R-:W0:Y:S08]  /*58e0*/  MUFU.EX2 R32, R32 ;  /* 0x0000002000207308 */ /* 0x000e300000000800 */
[----:B------:R-:W2:Y:S01]  /*58f0*/  MUFU.EX2 R33, R33 ;  /* 0x0000002100217308 */ /* 0x000ea20000000800 */
[----:B-1----:R-:W-:Y:S01]  /*5900*/  F2FP.SATFINITE.E4M3.F32.PACK_AB_MERGE_C R154, R36, R37, R5 ;  /* 0x00000025249a723e */ /* 0x002fe20004807005 */
[----:B------:R-:W-:-:S04]  /*5910*/  FADD.FTZ R37, R37, R38 ;  /* 0x0000002625257221 */ /* 0x000fc80000010000 */
[----:B------:R-:W-:Y:S02]  /*5920*/  FADD.FTZ R36, R36, R37 ;  /* 0x0000002524247221 */ /* 0x000fe40000010000 */
[----:B------:R-:W-:Y:S01]  /*5930*/  MUFU.EX2 R35, R35 ;  /* 0x0000002300237308 */ /* 0x000fe20000000800 */
[----:B0-----:R-:W-:-:S01]  /*5940*/  FADD.FTZ R2, R32, R3 ;  /* 0x0000000320027221 */ /* 0x001fc20000010000 */
[----:B------:R-:W-:-:S04]  /*5950*/  FADD.FTZ R3, R15, R36 ;  /* 0x000000240f037221 */ /* 0x000fc80000010000 */
[----:B------:R-:W-:Y:S02]  /*5960*/  FADD.FTZ R3, R4, R3 ;  /* 0x0000000304037221 */ /* 0x000fe40000010000 */
[----:B------:R-:W0:Y:S01]  /*5970*/  MUFU.EX2 R34, R34 ;  /* 0x0000002200227308 */ /* 0x000e220000000800 */
[----:B--2---:R-:W-:-:S01]  /*5980*/  FADD.FTZ R2, R33, R2 ;  /* 0x0000000221027221 */ /* 0x004fc20000010000 */
[----:B0-----:R-:W-:-:S03]  /*5990*/  F2FP.SATFINITE.E4M3.F32.PACK_AB_MERGE_C R5, R34, R35, RZ ;  /* 0x000000232205723e */ /* 0x001fc600048070ff */
[----:B------:R-:W-:Y:S01]  /*59a0*/  FADD.FTZ R35, R35, R2 ;  /* 0x0000000223237221 */ /* 0x000fe20000010000 */
[----:B------:R-:W-:-:S03]  /*59b0*/  F2FP.SATFINITE.E4M3.F32.PACK_AB_MERGE_C R155, R33, R32, R5 ;  /* 0x00000020219b723e */ /* 0x000fc60004807005 */
[----:B------:R-:W-:Y:S01]  /*59c0*/  FADD.FTZ R2, R34, R35 ;  /* 0x0000002322027221 */ /* 0x000fe20000010000 */
[----:B------:R-:W-:Y:S06]  /*59d0*/  @P1 BRA `(.L_x_1303) ;  /* 0x00000000004c1947 */ /* 0x000fec0003800000 */
[----:B------:R-:W-:Y:S01]  /*59e0*/  ISETP.LT.AND P1, PT, RZ, UR55, PT ;  /* 0x00000037ff007c0c */ /* 0x000fe2000bf21270 */
[----:B------:R-:W-:-:S12]  /*59f0*/  UIADD3 UR15, UR55, -0x1, URZ ;  /* 0xffffffff370f7890 */ /* 0x000fd8000fffe03f */
[----:B------:R-:W-:Y:S05]  /*5a00*/  @P1 BRA `(.L_x_1304) ;  /* 0x0000000000201947 */ /* 0x000fea0003800000 */
[----:B------:R-:W-:Y:S01]  /*5a10*/  ULDC UR18, c[0x0][0x9e4] ;  /* 0x0002790000127ab9 */ /* 0x000fe20000000800 */
[----:B------:R-:W-:Y:S02]  /*5a20*/  UIADD3 UR15, -UR55, URZ, URZ ;  /* 0x0000003f370f7290 */ /* 0x000fe4000fffe13f */
[----:B------:R-:W-:-:S11]  /*5a30*/  UISETP.NE.AND UP0, UPT, UR18, 0x1, UPT ;  /* 0x000000011200788c */ /* 0x000fd6000bf05270 */
[----:B------:R-:W-:Y:S02]  /*5a40*/  @UP0 ULDC.64 UR6, c[0x0][0x9e8] ;  /* 0x00027a0000060ab9 */ /* 0x000fe40000000a00 */
[----:B------:R-:W-:-:S04]  /*5a50*/  UIMAD.WIDE.U32 UR10, UR15, UR6, URZ ;  /* 0x000000060f0a72a5 */ /* 0x000fc8000f8e003f */
[----:B------:R-:W-:-:S04]  /*5a60*/  @UP0 USHF.R.U32.HI UR15, URZ, UR7, UR11 ;  /* 0x000000073f0f0299 */ /* 0x000fc8000801160b */
[----:B------:R-:W-:Y:S01]  /*5a70*/  ULOP3.LUT UR15, URZ, UR15, URZ, 0x33, !UPT ;  /* 0x0000000f3f0f7292 */ /* 0x000fe2000f8e333f */
[----:B------:R-:W-:Y:S11]  /*5a80*/  BRA `(.L_x_1305) ;  /* 0x0000000000147947 */ /* 0x000ff60003800000 */
.L_x_1304:
[----:B------:R-:W-:Y:S02]  /*5a90*/  ULDC UR18, c[0x0][0x9e4] ;  /* 0x0002790000127ab9 */ /* 0x000fe40000000800 */
[----:B------:R-:W-:-:S11]  /*5aa0*/  UISETP.NE.AND UP0, UPT, UR18, 0x1, UPT ;  /* 0x000000011200788c */ /* 0x000fd6000bf05270 */
[----:B------:R-:W-:Y:S02]  /*5ab0*/  @UP0 ULDC.64 UR6, c[0x0][0x9e8] ;  /* 0x00027a0000060ab9 */ /* 0x000fe40000000a00 */
[----:B------:R-:W-:-:S04]  /*5ac0*/  UIMAD.WIDE.U32 UR10, UR15, UR6, URZ ;  /* 0x000000060f0a72a5 */ /* 0x000fc8000f8e003f */
[----:B------:R-:W-:-:S12]  /*5ad0*/  @UP0 USHF.R.U32.HI UR15, URZ, UR7, UR11 ;  /* 0x000000073f0f0299 */ /* 0x000fd8000801160b */
.L_x_1305:
[----:B------:R-:W-:-:S04]  /*5ae0*/  UIMAD UR15, UR15, UR18, UR18 ;  /* 0x000000120f0f72a4 */ /* 0x000fc8000f8e0212 */
[----:B------:R-:W-:-:S04]  /*5af0*/  UISETP.LT.AND UP0, UPT, UR14, UR15, UPT ;  /* 0x0000000f0e00728c */ /* 0x000fc8000bf01270 */
[----:B------:R-:W-:-:S12]  /*5b00*/  USEL UR14, UR14, UR15, UP0 ;  /* 0x0000000f0e0e7287 */ /* 0x000fd80008000000 */
.L_x_1303:
[----:B------:R-:W-:Y:S01]  /*5b10*/  USHF.R.S32.HI UR6, URZ, 0x1f, UR14 ;  /* 0x0000001f3f067899 */ /* 0x000fe2000801140e */
[----:B------:R-:W-:Y:S02]  /*5b20*/  CS2R R88, SRZ ;  /* 0x0000000000587805 */ /* 0x000fe4000001ff00 */
[----:B------:R-:W-:Y:S02]  /*5b30*/  CS2R R90, SRZ ;  /* 0x00000000005a7805 */ /* 0x000fe4000001ff00 */
[----:B------:R-:W-:Y:S01]  /*5b40*/  CS2R R92, SRZ ;  /* 0x00000000005c7805 */ /* 0x000fe2000001ff00 */
[----:B------:R-:W-:Y:S01]  /*5b50*/  ULEA.HI UR6, UR6, UR14, URZ, 0x7 ;  /* 0x0000000e06067291 */ /* 0x000fe2000f8f383f */
[----:B------:R-:W-:Y:S02]  /*5b60*/  CS2R R94, SRZ ;  /* 0x00000000005e7805 */ /* 0x000fe4000001ff00 */
[----:B------:R-:W-:Y:S02]  /*5b70*/  CS2R R96, SRZ ;  /* 0x0000000000607805 */ /* 0x000fe4000001ff00 */
[----:B------:R-:W-:Y:S01]  /*5b80*/  CS2R R98, SRZ ;  /* 0x0000000000627805 */ /* 0x000fe2000001ff00 */
[----:B------:R-:W-:Y:S01]  /*5b90*/  USHF.R.S32.HI UR6, URZ, 0x7, UR6 ;  /* 0x000000073f067899 */ /* 0x000fe20008011406 */
[----:B------:R-:W-:-:S02]  /*5ba0*/  CS2R R100, SRZ ;  /* 0x0000000000647805 */ /* 0x000fc4000001ff00 */
[----:B------:R-:W-:Y:S02]  /*5bb0*/  CS2R R102, SRZ ;  /* 0x0000000000667805 */ /* 0x000fe4000001ff00 */
[----:B------:R-:W-:Y:S01]  /*5bc0*/  CS2R R104, SRZ ;  /* 0x0000000000687805 */ /* 0x000fe2000001ff00 */
[----:B------:R-:W-:Y:S01]  /*5bd0*/  UISETP.LT.AND UP0, UPT, UR38, UR6, UPT ;  /* 0x000000062600728c */ /* 0x000fe2000bf01270 */
[----:B------:R-:W-:Y:S02]  /*5be0*/  CS2R R106, SRZ ;  /* 0x00000000006a7805 */ /* 0x000fe4000001ff00 */
[----:B------:R-:W-:Y:S02]  /*5bf0*/  CS2R R108, SRZ ;  /* 0x00000000006c7805 */ /* 0x000fe4000001ff00 */
[----:B------:R-:W-:Y:S01]  /*5c00*/  CS2R R110, SRZ ;  /* 0x00000000006e7805 */ /* 0x000fe2000001ff00 */
[----:B------:R-:W-:Y:S01]  /*5c10*/  USEL UR33, UR38, UR6, !UP0 ;  /* 0x0000000626217287 */ /* 0x000fe2000c000000 */
[----:B------:R-:W-:-:S02]  /*5c20*/  CS2R R112, SRZ ;  /* 0x0000000000707805 */ /* 0x000fc4000001ff00 */
[----:B------:R-:W-:Y:S02]  /*5c30*/  CS2R R114, SRZ ;  /* 0x0000000000727805 */ /* 0x000fe4000001ff00 */
[----:B------:R-:W-:Y:S02]  /*5c40*/  CS2R R116, SRZ ;  /* 0x0000000000747805 */ /* 0x000fe4000001ff00 */
[----:B------:R-:W-:Y:S02]  /*5c50*/  CS2R R118, SRZ ;  /* 0x0000000000767805 */ /* 0x000fe4000001ff00 */
[----:B------:R-:W-:Y:S02]  /*5c60*/  CS2R R120, SRZ ;  /* 0x0000000000787805 */ /* 0x000fe4000001ff00 */
[----:B------:R-:W-:Y:S02]  /*5c70*/  ISETP.GE.AND P1, PT, R6, UR33, PT ;  /* 0x0000002106007c0c */ /* 0x000fe4000bf26270 */
        /* <DEDUP_REMOVED lines=52> */
[----:B------:R-:W-:Y:S01]  /*5fc0*/  ULDC UR30, c[0x0][0x9e4] ;  /* 0x00027900001e7ab9 */ /* 0x000fe20000000800 */
[----:B------:R-:W-:Y:S01]  /*5fd0*/  ULDC UR31, c[0x0][0x9dc] ;  /* 0x00027700001f7ab9 */ /* 0x000fe20000000800 */
[----:B------:R-:W-:Y:S01]  /*5fe0*/  ULDC UR29, c[0x0][0x988] ;  /* 0x00026200001d7ab9 */ /* 0x000fe20000000800 */
[----:B------:R-:W-:-:S05]  /*5ff0*/  ULDC UR32, c[0x0][0x9e0] ;  /* 0x0002780000207ab9 */ /* 0x000fca0000000800 */
.L_x_1325:
[----:B------:R-:W-:Y:S01]  /*6000*/  ISETP.NE.AND P2, PT, RZ, UR45, PT ;  /* 0x0000002dff007c0c */ /* 0x000fe2000bf45270 */
[----:B------:R-:W-:-:S04]  /*6010*/  UISETP.NE.AND UP0, UPT, UR34, 0x1, UPT ;  /* 0x000000012200788c */ /* 0x000fc8000bf05270 */
[----:B------:R-:W-:-:S04]  /*6020*/  USEL UR49, URZ, 0x1, UP0 ;  /* 0x000000013f317887 */ /* 0x000fc80008000000 */
[----:B------:R-:W-:-:S04]  /*6030*/  ULOP3.LUT UR49, UR35, UR49, URZ, 0x3c, !UPT ;  /* 0x0000003123317292 */ /* 0x000fc8000f8e3c3f */
[----:B------:R-:W-:Y:S08]  /*6040*/  @P2 BRA `(.L_x_1307) ;  /* 0x0000000000382947 */ /* 0x000ff00003800000 */
[----:B------:R-:W-:Y:S05]  /*6050*/  @!P0 BRA `(.L_x_1308) ;  /* 0x0000000000048947 */ /* 0x000fea0003800000 */
[----:B------:R-:W-:Y:S01]  /*6060*/  BPT.TRAP 0x1 ;  /* 0x000000040000795c */ /* 0x000fe20000300000 */
.L_x_1308:
        /* <DEDUP_REMOVED lines=9> */
.L_x_1309:
[----:B-1----:R-:W-:Y:S05]  /*6100*/  @P1 BRA `(.L_x_1307) ;  /* 0x0000000000081947 */ /* 0x002fea0003800000 */
[----:B------:R-:W1:Y:S02]  /*6110*/  SYNCS.PHASECHK.TRANS64.TRYWAIT P1, [UR6+0x22830], R7 ;  /* 0x02283007ff0075a7 */ /* 0x000e640008020146 */
[----:B-1----:R-:W-:Y:S05]  /*6120*/  @!P1 BRA `(.L_x_1310) ;  /* 0x0000014800ec9947 */ /* 0x002fea0003800000 */
.L_x_1307:
[----:B-1----:R-:W1:Y:S01]  /*6130*/  S2R R8, SR_TID.X ;  /* 0x0000000000087919 */ /* 0x002e620000002100 */
[----:B------:R-:W-:Y:S01]  /*6140*/  UIADD3 UR48, UR34, 0x1, URZ ;  /* 0x0000000122307890 */ /* 0x000fe2000fffe03f */
[----:B------:R-:W-:Y:S01]  /*6150*/  UMOV UR27, 0x80000020 ;  /* 0x80000020001b7882 */ /* 0x000fe20000000000 */
[----:B------:R-:W-:Y:S02]  /*6160*/  UMOV UR7, 0x80000020 ;  /* 0x8000002000077882 */ /* 0x000fe40000000000 */
[----:B------:R-:W-:Y:S01]  /*6170*/  UISETP.NE.AND UP0, UPT, UR48, 0x2, UPT ;  /* 0x000000023000788c */ /* 0x000fe2000bf05270 */
[----:B------:R-:W-:Y:S01]  /*6180*/  UMOV UR11, 0x80000020 ;  /* 0x80000020000b7882 */ /* 0x000fe20000000000 */
[----:B------:R-:W-:Y:S02]  /*6190*/  UMOV UR15, 0x80000020 ;  /* 0x80000020000f7882 */ /* 0x000fe40000000000 */
[----:B------:R-:W-:Y:S01]  /*61a0*/  USEL UR48, UR48, URZ, UP0 ;  /* 0x0000003f30307287 */ /* 0x000fe20008000000 */
[----:B------:R-:W-:Y:S01]  /*61b0*/  UMOV UR19, 0x80000020 ;  /* 0x8000002000137882 */ /* 0x000fe20000000000 */
[----:B------:R-:W-:-:S02]  /*61c0*/  UMOV UR23, 0x80000020 ;  /* 0x8000002000177882 */ /* 0x000fc40000000000 */
[----:B------:R-:W-:-:S04]  /*61d0*/  UIMAD UR26, UR48, 0x600, UR28 ;  /* 0x00000600301a78a4 */ /* 0x000fc8000f8e021c */
[----:B------:R-:W-:Y:S02]  /*61e0*/  UIADD3 UR6, UR26, 0x2, URZ ;  /* 0x000000021a067890 */ /* 0x000fe4000fffe03f */
[----:B------:R-:W-:Y:S02]  /*61f0*/  UIADD3 UR10, UR26, 0x200, URZ ;  /* 0x000002001a0a7890 */ /* 0x000fe4000fffe03f */
[----:B------:R-:W-:Y:S02]  /*6200*/  UIADD3 UR14, UR26, 0x202, URZ ;  /* 0x000002021a0e7890 */ /* 0x000fe4000fffe03f */
[----:B------:R-:W-:Y:S02]  /*6210*/  UIADD3 UR18, UR26, 0x400, URZ ;  /* 0x000004001a127890 */ /* 0x000fe4000fffe03f */
[----:B------:R-:W-:Y:S01]  /*6220*/  UIADD3 UR22, UR26, 0x402, URZ ;  /* 0x000004021a167890 */ /* 0x000fe2000fffe03f */
[----:B-1----:R-:W-:-:S05]  /*6230*/  SHF.R.U32.HI R8, RZ, 0x7, R8 ;  /* 0x00000007ff087819 */ /* 0x002fca0000011608 */
[----:B0-----:R-:W-:-:S05]  /*6240*/  VIADD R7, R8, 0x8 ;  /* 0x0000000808077836 */ /* 0x001fca0000000000 */
[----:B------:R0:W-:Y:S06]  /*6250*/  BAR.SYNC.DEFER_BLOCKING R7, 0x100 ;  /* 0x000400070000751d */ /* 0x0001ec0000010000 */
        /* <DEDUP_REMOVED lines=21> */
.L_x_1312:
[----:B------:R-:W-:Y:S01]  /*63b0*/  ULEA UR6, UR34, UR36, 0x3 ;  /* 0x0000002422067291 */ /* 0x000fe2000f8e183f */
[----:B------:R-:W-:-:S05]  /*63c0*/  IMAD.U32 R7, RZ, RZ, UR35 ;  /* 0x00000023ff077e24 */ /* 0x000fca000f8e00ff */
[----:B------:R-:W-:-:S04]  /*63d0*/  SHF.L.U32 R7, R7, 0x1f, RZ ;  /* 0x0000001f07077819 */ /* 0x000fc800000006ff */
[----:B------:R0:W1:Y:S01]  /*63e0*/  SYNCS.PHASECHK.TRANS64.TRYWAIT P1, [UR6+0x22850], R7 ;  /* 0x02285007ff0075a7 */ /* 0x0000620008020146 */
[----:B------:R-:W-:Y:S05]  /*63f0*/  @!P0 BRA `(.L_x_1313) ;  /* 0x0000000000048947 */ /* 0x000fea0003800000 */
[----:B------:R-:W-:Y:S01]  /*6400*/  BPT.TRAP 0x1 ;  /* 0x000000040000795c */ /* 0x000fe20000300000 */
.L_x_1313:
[----:B-1----:R-:W-:Y:S05]  /*6410*/  @P1 BRA `(.L_x_1311) ;  /* 0x0000000000081947 */ /* 0x002fea0003800000 */
[----:B------:R-:W1:Y:S02]  /*6420*/  SYNCS.PHASECHK.TRANS64.TRYWAIT P1, [UR6+0x22850], R7 ;  /* 0x02285007ff0075a7 */ /* 0x000e640008020146 */
[----:B-1----:R-:W-:Y:S05]  /*6430*/  @!P1 BRA `(.L_x_1314) ;  /* 0x0000014800409947 */ /* 0x002fea0003800000 */
.L_x_1311:
[----:B------:R-:W-:Y:S01]  /*6440*/  UIADD3 UR6, UR36, 0x400, URZ ;  /* 0x0000040024067890 */ /* 0x000fe2000fffe03f */
[----:B------:R-:W-:Y:S01]  /*6450*/  WARPGROUP.ARRIVE ;  /* 0x00000000000079c5 */ /* 0x000fe20000000000 */
[----:B------:R-:W-:-:S05]  /*6460*/  UMOV UR7, 0x40000040 ;  /* 0x4000004000077882 */ /* 0x000fca0000000000 */
[----:B-1----:R-:W1:Y:S01]  /*6470*/  S2R R8, SR_TID.X ;  /* 0x0000000000087919 */ /* 0x002e620000002100 */
        /* <DEDUP_REMOVED lines=8> */
[----:B-1----:R-:W-:-:S04]  /*6500*/  SHF.R.U32.HI R8, RZ, 0x7, R8 ;  /* 0x00000007ff087819 */ /* 0x002fc80000011608 */
[----:B0-----:R-:W-:Y:S01]  /*6510*/  IADD3 R7, -R8, 0xb, RZ ;  /* 0x0000000b08077810 */ /* 0x001fe20007ffe1ff */
        /* <DEDUP_REMOVED lines=17> */
.L_x_1315:
[----:B------:R-:W-:Y:S01]  /*6630*/  UISETP.NE.AND UP1, UPT, UR54, URZ, UPT ;  /* 0x0000003f3600728c */ /* 0x000fe2000bf25270 */
[C---:B------:R-:W-:Y:S01]  /*6640*/  FMUL.FTZ R13, R0.reuse, R34 ;  /* 0x00000022000d7220 */ /* 0x040fe20000410000 */
[C---:B------:R-:W-:Y:S01]  /*6650*/  FMUL.FTZ R34, R0.reuse, R63 ;  /* 0x0000003f00227220 */ /* 0x040fe20000410000 */
[----:B------:R-:W-:Y:S01]  /*6660*/  VIADD R63, R17, UR41 ;  /* 0x00000029113f7c36 */ /* 0x000fe20008000000 */
[----:B------:R-:W-:Y:S01]  /*6670*/  ULEA UR6, UR48, UR36, 0x3 ;  /* 0x0000002430067291 */ /* 0x000fe2000f8e183f */
[C---:B------:R-:W-:Y:S01]  /*6680*/  FMUL.FTZ R155, R0.reuse, R29 ;  /* 0x0000001d009b7220 */ /* 0x040fe20000410000 */
[----:B------:R-:W-:Y:S01]  /*6690*/  PLOP3.LUT P1, PT, PT, PT, UP1, 0x80, 0x0 ;  /* 0x000000000000781c */ /* 0x000fe20003f2f018 */
[C---:B------:R-:W-:Y:S01]  /*66a0*/  FMUL.FTZ R29, R0.reuse, R54 ;  /* 0x00000036001d7220 */ /* 0x040fe20000410000 */
[----:B------:R-:W-:Y:S01]  /*66b0*/  PLOP3.LUT P2, PT, PT, PT, UP1, 0x80, 0x0 ;  /* 0x000000000000781c */ /* 0x000fe20003f4f018 */
[C---:B------:R-:W-:Y:S01]  /*66c0*/  FMUL.FTZ R54, R0.reuse, R65 ;  /* 0x0000004100367220 */ /* 0x040fe20000410000 */
[----:B------:R-:W-:Y:S01]  /*66d0*/  UIADD3 UR6, UR6, 0x22840, URZ ;  /* 0x0002284006067890 */ /* 0x000fe2000fffe03f */
[C---:B0-----:R-:W-:Y:S01]  /*66e0*/  FMUL.FTZ R7, R0.reuse, R26 ;  /* 0x0000001a00077220 */ /* 0x041fe20000410000 */
[----:B------:R-:W-:Y:S01]  /*66f0*/  @UP1 ULDC UR7, c[0x0][0x44c] ;  /* 0x0001130000071ab9 */ /* 0x000fe20000000800 */
[C---:B------:R-:W-:Y:S01]  /*6700*/  FMUL.FTZ R10, R0.reuse, R27 ;  /* 0x0000001b000a7220 */ /* 0x040fe20000410000 */
[C---:B------:R-:W-:Y:S01]  /*6710*/  FMUL.FTZ R11, R0.reuse, R30 ;  /* 0x0000001e000b7220 */ /* 0x040fe20000410000 */
[C---:B------:R-:W-:Y:S01]  /*6720*/  FMUL.FTZ R26, R0.reuse, R47 ;  /* 0x0000002f001a7220 */ /* 0x040fe20000410000 */
[C---:B------:R-:W-:Y:S01]  /*6730*/  FMUL.FTZ R27, R0.reuse, R50 ;  /* 0x00000032001b7220 */ /* 0x040fe20000410000 */
[----:B------:R-:W-:Y:S01]  /*6740*/  UISETP.NE.AND UP0, UPT, UR53, URZ, UPT ;  /* 0x0000003f3500728c */ /* 0x000fe2000bf05270 */
[----:B------:R-:W-:Y:S01]  /*6750*/  FMUL.FTZ R154, R0, R28 ;  /* 0x0000001c009a7220 */ /* 0x000fe20000410000 */
[----:B------:R-:W-:Y:S01]  /*6760*/  @P1 IMAD.HI.U32 R8, R63, UR7, RZ ;  /* 0x000000073f081c27 */ /* 0x000fe2000f8e00ff */
[----:B------:R-:W-:-:S03]  /*6770*/  @UP1 ULDC UR7, c[0x0][0x450] ;  /* 0x0001140000071ab9 */ /* 0x000fc60000000800 */
[C---:B------:R-:W-:Y:S01]  /*6780*/  FMUL.FTZ R12, R0.reuse, R31 ;  /* 0x0000001f000c7220 */ /* 0x040fe20000410000 */
[C---:B------:R-:W-:Y:S01]  /*6790*/  FMUL.FTZ R47, R0.reuse, R49 ;  /* 0x00000031002f7220 */ /* 0x040fe20000410000 */
[C---:B------:R-:W-:Y:S01]  /*67a0*/  FMUL.FTZ R50, R0.reuse, R52 ;  /* 0x0000003400327220 */ /* 0x040fe20000410000 */
[----:B------:R-:W-:Y:S01]  /*67b0*/  @P2 SHF.R.U32.HI R63, RZ, UR7, R8 ;  /* 0x00000007ff3f2c19 */ /* 0x000fe20008011608 */
        /* <DEDUP_REMOVED lines=51> */
[----:B------:R-:W-:-:S02]  /*6af0*/  IMAD.SHL.U32 R81, R6, 0x80, RZ ;  /* 0x0000008006517824 */ /* 0x000fc400078e00ff */
[----:B------:R-:W-:Y:S01]  /*6b00*/  FMUL.FTZ R46, R0, R87 ;  /* 0x00000057002e7220 */ /* 0x000fe20000410000 */
[----:B------:R-:W-:Y:S01]  /*6b10*/  PLOP3.LUT P1, PT, PT, PT, UP0, 0x40, 0x0 ;  /* 0x000000000000781c */ /* 0x000fe20003f2e808 */
[----:B------:R-:W-:Y:S01]  /*6b20*/  IMAD.U32 R9, RZ, RZ, UR47 ;  /* 0x0000002fff097e24 */ /* 0x000fe2000f8e00ff */
[----:B------:R-:W1:Y:S01]  /*6b30*/  MUFU.TANH R152, R152 ;  /* 0x0000009800987308 */ /* 0x000e620000002400 */
[----:B------:R-:W-:Y:S01]  /*6b40*/  IADD3 R8, -R16, 0x1, -R81 ;  /* 0x0000000110087810 */ /* 0x000fe20007ffe951 */
[----:B------:R-:W-:Y:S01]  /*6b50*/  SYNCS.ARRIVE.TRANS64.RED.A1T0 RZ, [UR6], RZ ;  /* 0x000000ffffff79a7 */ /* 0x000fe20008100406 */
[----:B------:R-:W-:Y:S02]  /*6b60*/  ULOP3.LUT UR6, URZ, UR31, URZ, 0x33, !UPT ;  /* 0x0000001f3f067292 */ /* 0x000fe4000f8e333f */
[----:B------:R-:W-:-:S03]  /*6b70*/  IADD3 R8, -R9, UR40, R8 ;  /* 0x0000002809087c10 */ /* 0x000fc6000fffe108 */
[----:B------:R-:W2:Y:S02]  /*6b80*/  MUFU.TANH R153, R153 ;  /* 0x0000009900997308 */ /* 0x000ea40000002400 */
[C---:B------:R-:W-:Y:S02]  /*6b90*/  VIADD R76, R8.reuse, UR32 ;  /* 0x00000020084c7c36 */ /* 0x040fe40008000000 */
[----:B------:R-:W-:Y:S02]  /*6ba0*/  VIADD R78, R8, UR6 ;  /* 0x00000006084e7c36 */ /* 0x000fe40008000000 */
[--C-:B0-----:R-:W-:Y:S02]  /*6bb0*/  IMAD.IADD R66, R76, 0x1, R65.reuse ;  /* 0x000000014c427824 */ /* 0x101fe400078e0241 */
[----:B------:R-:W0:Y:S01]  /*6bc0*/  MUFU.TANH R7, R7 ;  /* 0x0000000700077308 */ /* 0x000e220000002400 */
[----:B------:R-:W-:-:S07]  /*6bd0*/  IMAD.IADD R74, R78, 0x1, R65 ;  /* 0x000000014e4a7824 */ /* 0x000fce00078e0241 */
[----:B------:R-:W3:Y:S08]  /*6be0*/  MUFU.TANH R10, R10 ;  /* 0x0000000a000a7308 */ /* 0x000ef00000002400 */
[----:B------:R-:W4:Y:S08]  /*6bf0*/  MUFU.TANH R154, R154 ;  /* 0x0000009a009a7308 */ /* 0x000f300000002400 */
        /* <DEDUP_REMOVED lines=60> */
[----:B------:R-:W-:Y:S01]  /*6fc0*/  IMAD.U32 R8, RZ, RZ, UR47 ;  /* 0x0000002fff087e24 */ /* 0x000fe2000f8e00ff */
[----:B------:R-:W-:Y:S04]  /*6fd0*/  BSSY B0, `(.L_x_1317) ;  /* 0x0000011000007945 */ /* 0x000fe80003800000 */
[----:B------:R-:W-:-:S04]  /*6fe0*/  IADD3 R65, -R8, UR40, R65 ;  /* 0x0000002808417c10 */ /* 0x000fc8000fffe141 */
        /* <DEDUP_REMOVED lines=10> */
.L_x_1318:
[----:B------:R-:W-:-:S05]  /*7090*/  IMAD.U32 R80, RZ, RZ, UR30 ;  /* 0x0000001eff507e24 */ /* 0x000fca000f8e00ff */
[----:B------:R-:W-:-:S13]  /*70a0*/  ISETP.NE.AND P1, PT, R80, 0x1, PT ;  /* 0x000000015000780c */ /* 0x000fda0003f25270 */
[----:B------:R-:W1:Y:S02]  /*70b0*/  @P1 LDC.64 R8, c[0x0][0x9e8] ;  /* 0x00027a00ff081b82 */ /* 0x000e640000000a00 */
[----:B-1----:R-:W-:-:S05]  /*70c0*/  @P1 IMAD.HI.U32 R8, R65, R8, RZ ;  /* 0x0000000841081227 */ /* 0x002fca00078e00ff */
[----:B------:R-:W-:-:S07]  /*70d0*/  @P1 SHF.R.U32.HI R65, RZ, R9, R8 ;  /* 0x00000009ff411219 */ /* 0x000fce0000011608 */
.L_x_1319:
[----:B------:R-:W-:Y:S05]  /*70e0*/  BSYNC B0 ;  /* 0x0000000000007941 */ /* 0x000fea0003800000 */
.L_x_1317:
[----:B------:R-:W-:-:S04]  /*70f0*/  IMAD R65, R65, R80, -R81 ;  /* 0x0000005041417224 */ /* 0x000fc800078e0a51 */
[----:B------:R-:W-:-:S05]  /*7100*/  IMAD.IADD R65, R65, 0x1, -R16 ;  /* 0x0000000141417824 */ /* 0x000fca00078e0a10 */
[----:B------:R-:W-:Y:S02]  /*7110*/  VIADDMNMX R66, R65, R80, R66, PT ;  /* 0x0000005041427246 */ /* 0x000fe40003800142 */
[----:B------:R-:W-:-:S07]  /*7120*/  VIMNMX R74, R74, R65, !PT ;  /* 0x000000414a4a7248 */ /* 0x000fce0007fe0100 */
.L_x_1316:
[----:B------:R-:W-:Y:S01]  /*7130*/  ISETP.GT.AND P1, PT, R6, -0x1, PT ;  /* 0xffffffff0600780c */ /* 0x000fe20003f24270 */
[----:B------:R1:W2:Y:S01]  /*7140*/  SHFL.IDX PT, R9, R63, 0x1, 0x1c1f ;  /* 0x003c1f003f097f89 */ /* 0x0002a200000e0000 */
[----:B------:R-:W-:Y:S02]  /*7150*/  UISETP.NE.AND UP0, UPT, UR53, URZ, UPT ;  /* 0x0000003f3500728c */ /* 0x000fe4000bf05270 */
[C---:B------:R-:W-:Y:S02]  /*7160*/  ISETP.GT.AND P3, PT, R74.reuse, 0x8, P1 ;  /* 0x000000084a00780c */ /* 0x040fe40000f64270 */
[----:B------:R-:W-:Y:S02]  /*7170*/  ISETP.GT.AND P6, PT, R74, RZ, P1 ;  /* 0x000000ff4a00720c */ /* 0x000fe40000fc4270 */
[----:B------:R-:W-:Y:S02]  /*7180*/  ISETP.LT.OR P3, PT, R66, 0x9, P3 ;  /* 0x000000094200780c */ /* 0x000fe40001f61670 */
[----:B------:R-:W-:-:S02]  /*7190*/  ISETP.GT.AND P2, PT, R74, 0x1, P1 ;  /* 0x000000014a00780c */ /* 0x000fc40000f44270 */
[----:B------:R-:W-:Y:S02]  /*71a0*/  ISETP.GT.AND P5, PT, R74, 0x9, P1 ;  /* 0x000000094a00780c */ /* 0x000fe40000fa4270 */
[----:B------:R-:W-:Y:S02]  /*71b0*/  FSEL R83, R154, -INF , !P3 ;  /* 0xff8000009a537808 */ /* 0x000fe40005800000 */
[----:B------:R-:W-:Y:S02]  /*71c0*/  ISETP.GT.AND P3, PT, R74, 0x19, P1 ;  /* 0x000000194a00780c */ /* 0x000fe40000f64270 */
[C---:B------:R-:W-:Y:S02]  /*71d0*/  ISETP.LT.OR P6, PT, R66.reuse, 0x1, P6 ;  /* 0x000000014200780c */ /* 0x040fe400037c1670 */
[C---:B------:R-:W-:Y:S02]  /*71e0*/  ISETP.LT.OR P2, PT, R66.reuse, 0x2, P2 ;  /* 0x000000024200780c */ /* 0x040fe40001741670 */
[----:B------:R-:W-:-:S02]  /*71f0*/  ISETP.LT.OR P5, PT, R66, 0xa, P5 ;  /* 0x0000000a4200780c */ /* 0x000fc40002fa1670 */
[----:B------:R-:W-:Y:S02]  /*7200*/  ISETP.LT.OR P3, PT, R66, 0x1a, P3 ;  /* 0x0000001a4200780c */ /* 0x000fe40001f61670 */
[----:B------:R-:W-:Y:S02]  /*7210*/  FSEL R85, R152, -INF , !P6 ;  /* 0xff80000098557808 */ /* 0x000fe40007000000 */
[----:B------:R-:W-:Y:S02]  /*7220*/  FSEL R153, R153, -INF , !P2 ;  /* 0xff80000099997808 */ /* 0x000fe40005000000 */
[C---:B------:R-:W-:Y:S02]  /*7230*/  ISETP.GT.AND P4, PT, R74.reuse, 0x10, P1 ;  /* 0x000000104a00780c */ /* 0x040fe40000f84270 */
[C---:B------:R-:W-:Y:S02]  /*7240*/  ISETP.GT.AND P6, PT, R74.reuse, 0x11, P1 ;  /* 0x000000114a00780c */ /* 0x040fe40000fc4270 */
[----:B------:R-:W-:-:S02]  /*7250*/  ISETP.GT.AND P2, PT, R74, 0x18, P1 ;  /* 0x000000184a00780c */ /* 0x000fc40000f44270 */
[----:B0-----:R-:W-:Y:S02]  /*7260*/  FSEL R155, R155, -INF , !P5 ;  /* 0xff8000009b9b7808 */ /* 0x001fe40006800000 */
[----:B------:R-:W-:Y:S02]  /*7270*/  ISETP.GT.AND P5, PT, R74, 0x20, P1 ;  /* 0x000000204a00780c */ /* 0x000fe40000fa4270 */
[----:B------:R-:W-:Y:S02]  /*7280*/  FSEL R77, R158, -INF , !P3 ;  /* 0xff8000009e4d7808 */ /* 0x000fe40005800000 */
[----:B------:R-:W-:Y:S02]  /*7290*/  ISETP.GT.AND P3, PT, R74, 0x30, P1 ;  /* 0x000000304a00780c */ /* 0x000fe40000f64270 */
[C---:B------:R-:W-:Y:S02]  /*72a0*/  ISETP.LT.OR P4, PT, R66.reuse, 0x11, P4 ;  /* 0x000000114200780c */ /* 0x040fe40002781670 */
[----:B------:R-:W-:-:S02]  /*72b0*/  ISETP.LT.OR P6, PT, R66, 0x12, P6 ;  /* 0x000000124200780c */ /* 0x000fc400037c1670 */
        /* <DEDUP_REMOVED lines=8> */
[C---:B------:R-:W-:Y:S02]  /*7340*/  ISETP.GT.AND P2, PT, R74.reuse, 0x29, P1 ;  /* 0x000000294a00780c */ /* 0x040fe40000f44270 */
[----:B------:R-:W-:Y:S02]  /*7350*/  FSEL R161, R161, -INF , !P5 ;  /* 0xff800000a1a17808 */ /* 0x000fe40006800000 */
[----:B------:R-:W-:Y:S02]  /*7360*/  ISETP.GT.AND P5, PT, R74, 0x31, P1 ;  /* 0x000000314a00780c */ /* 0x000fe40000fa4270 */
[----:B------:R-:W-:-:S02]  /*7370*/  FSEL R71, R48, -INF , !P3 ;  /* 0xff80000030477808 */ /* 0x000fc40005800000 */
[----:B------:R-:W-:Y:S02]  /*7380*/  ISETP.GT.AND P3, PT, R74, 0x41, P1 ;  /* 0x000000414a00780c */ /* 0x000fe40000f64270 */
[C---:B------:R-:W-:Y:S02]  /*7390*/  ISETP.LT.OR P4, PT, R66.reuse, 0x22, P4 ;  /* 0x000000224200780c */ /* 0x040fe40002781670 */
[C---:B------:R-:W-:Y:S02]  /*73a0*/  ISETP.LT.OR P6, PT, R66.reuse, 0x29, P6 ;  /* 0x000000294200780c */ /* 0x040fe400037c1670 */
        /* <DEDUP_REMOVED lines=9> */
[----:B------:R-:W-:Y:S02]  /*7440*/  FSEL R69, R47, -INF , !P5 ;  /* 0xff8000002f457808 */ /* 0x000fe40006800000 */
        /* <DEDUP_REMOVED lines=8> */
[----:B-1----:R-:W-:Y:S02]  /*74d0*/  FSEL R63, R52, -INF , !P2 ;  /* 0xff800000343f7808 */ /* 0x002fe40005000000 */
[C---:B------:R-:W-:Y:S02]  /*74e0*/  ISETP.GT.AND P5, PT, R74.reuse, 0x48, P1 ;  /* 0x000000484a00780c */ /* 0x040fe40000fa4270 */
[----:B------:R-:W-:-:S02]  /*74f0*/  ISETP.GT.AND P4, PT, R74, 0x49, P1 ;  /* 0x000000494a00780c */ /* 0x000fc40000f84270 */
[C---:B------:R-:W-:Y:S02]  /*7500*/  ISETP.GT.AND P6, PT, R74.reuse, 0x50, P1 ;  /* 0x000000504a00780c */ /* 0x040fe40000fc4270 */
[C---:B------:R-:W-:Y:S02]  /*7510*/  ISETP.GT.AND P2, PT, R74.reuse, 0x51, P1 ;  /* 0x000000514a00780c */ /* 0x040fe40000f44270 */
        /* <DEDUP_REMOVED lines=10> */
[----:B------:R-:W-:Y:S02]  /*75c0*/  FSEL R51, R54, -INF , !P2 ;  /* 0xff80000036337808 */ /* 0x000fe40005000000 */
[C---:B------:R-:W-:Y:S02]  /*75d0*/  ISETP.GT.AND P5, PT, R74.reuse, 0x59, P1 ;  /* 0x000000594a00780c */ /* 0x040fe40000fa4270 */
[C---:B------:R-:W-:Y:S02]  /*75e0*/  ISETP.GT.AND P4, PT, R74.reuse, 0x60, P1 ;  /* 0x000000604a00780c */ /* 0x040fe40000f84270 */
[C---:B------:R-:W-:Y:S02]  /*75f0*/  ISETP.GT.AND P6, PT, R74.reuse, 0x61, P1 ;  /* 0x000000614a00780c */ /* 0x040fe40000fc4270 */
[----:B------:R-:W-:Y:S02]  /*7600*/  ISETP.GT.AND P2, PT, R74, 0x68, P1 ;  /* 0x000000684a00780c */ /* 0x000fe40000f44270 */
[----:B------:R-:W-:Y:S01]  /*7610*/  FSEL R49, R62, -INF , !P3 ;  /* 0xff8000003e317808 */ /* 0x000fe20005800000 */
[----:B--2---:R-:W-:Y:S01]  /*7620*/  IMAD.IADD R62, R76, 0x1, R9 ;  /* 0x000000014c3e7824 */ /* 0x004fe200078e0209 */
[----:B------:R-:W-:-:S02]  /*7630*/  PLOP3.LUT P3, PT, PT, PT, UP0, 0x40, 0x0 ;  /* 0x000000000000781c */ /* 0x000fc40003f6e808 */
[C---:B------:R-:W-:Y:S02]  /*7640*/  ISETP.LT.OR P5, PT, R66.reuse, 0x5a, P5 ;  /* 0x0000005a4200780c */ /* 0x040fe40002fa1670 */
[C---:B------:R-:W-:Y:S02]  /*7650*/  ISETP.LT.OR P4, PT, R66.reuse, 0x61, P4 ;  /* 0x000000614200780c */ /* 0x040fe40002781670 */
[C---:B------:R-:W-:Y:S02]  /*7660*/  ISETP.LT.OR P6, PT, R66.reuse, 0x62, P6 ;  /* 0x000000624200780c */ /* 0x040fe400037c1670 */
[----:B------:R-:W-:Y:S02]  /*7670*/  ISETP.LT.OR P2, PT, R66, 0x69, P2 ;  /* 0x000000694200780c */ /* 0x000fe40001741670 */
[----:B------:R-:W-:Y:S02]  /*7680*/  FSEL R53, R57, -INF , !P5 ;  /* 0xff80000039357808 */ /* 0x000fe40006800000 */
[----:B------:R-:W-:-:S02]  /*7690*/  FSEL R54, R58, -INF , !P4 ;  /* 0xff8000003a367808 */ /* 0x000fc40006000000 */
[----:B------:R-:W-:Y:S02]  /*76a0*/  FSEL R55, R59, -INF , !P6 ;  /* 0xff8000003b377808 */ /* 0x000fe40007000000 */
[----:B------:R-:W-:Y:S02]  /*76b0*/  FSEL R50, R60, -INF , !P2 ;  /* 0xff8000003c327808 */ /* 0x000fe40005000000 */
[C---:B------:R-:W-:Y:S02]  /*76c0*/  ISETP.GT.AND P5, PT, R74.reuse, 0x70, P1 ;  /* 0x000000704a00780c */ /* 0x040fe40000fa4270 */
[C---:B------:R-:W-:Y:S02]  /*76d0*/  ISETP.GT.AND P4, PT, R74.reuse, 0x71, P1 ;  /* 0x000000714a00780c */ /* 0x040fe40000f84270 */
[C---:B------:R-:W-:Y:S02]  /*76e0*/  ISETP.GT.AND P6, PT, R74.reuse, 0x78, P1 ;  /* 0x000000784a00780c */ /* 0x040fe40000fc4270 */
[----:B------:R-:W-:-:S02]  /*76f0*/  ISETP.GT.AND P2, PT, R74, 0x79, P1 ;  /* 0x000000794a00780c */ /* 0x000fc40000f44270 */
[C---:B------:R-:W-:Y:S02]  /*7700*/  ISETP.LT.OR P5, PT, R66.reuse, 0x71, P5 ;  /* 0x000000714200780c */ /* 0x040fe40002fa1670 */
[C---:B------:R-:W-:Y:S02]  /*7710*/  ISETP.LT.OR P4, PT, R66.reuse, 0x72, P4 ;  /* 0x000000724200780c */ /* 0x040fe40002781670 */
[C---:B------:R-:W-:Y:S02]  /*7720*/  ISETP.LT.OR P6, PT, R66.reuse, 0x79, P6 ;  /* 0x000000794200780c */ /* 0x040fe400037c1670 */
[----:B------:R-:W-:Y:S01]  /*7730*/  ISETP.LT.OR P2, PT, R66, 0x7a, P2 ;  /* 0x0000007a4200780c */ /* 0x000fe20001741670 */
[----:B------:R-:W-:Y:S01]  /*7740*/  IMAD.IADD R66, R78, 0x1, R9 ;  /* 0x000000014e427824 */ /* 0x000fe200078e0209 */
[----:B------:R-:W-:Y:S02]  /*7750*/  FSEL R58, R64, -INF , !P5 ;  /* 0xff800000403a7808 */ /* 0x000fe40006800000 */
[----:B------:R-:W-:-:S02]  /*7760*/  FSEL R59, R68, -INF , !P4 ;  /* 0xff800000443b7808 */ /* 0x000fc40006000000 */
[----:B------:R-:W-:Y:S02]  /*7770*/  FSEL R60, R70, -INF , !P6 ;  /* 0xff800000463c7808 */ /* 0x000fe40007000000 */
[----:B------:R-:W-:Y:S01]  /*7780*/  FSEL R57, R72, -INF , !P2 ;  /* 0xff80000048397808 */ /* 0x000fe20005000000 */
[----:B------:R-:W-:Y:S06]  /*7790*/  @P3 BRA `(.L_x_1320) ;  /* 0x00000000005c3947 */ /* 0x000fec0003800000 */
        /* <DEDUP_REMOVED lines=13> */
.L_x_1322:
[----:B------:R-:W-:-:S05]  /*7870*/  IMAD.U32 R68, RZ, RZ, UR30 ;  /* 0x0000001eff447e24 */ /* 0x000fca000f8e00ff */
[----:B------:R-:W-:-:S13]  /*7880*/  ISETP.NE.AND P2, PT, R68, 0x1, PT ;  /* 0x000000014400780c */ /* 0x000fda0003f45270 */
[----:B------:R-:W0:Y:S02]  /*7890*/  @P2 LDC.64 R8, c[0x0][0x9e8] ;  /* 0x00027a00ff082b82 */ /* 0x000e240000000a00 */
[----:B0-----:R-:W-:-:S05]  /*78a0*/  @P2 IMAD.HI.U32 R8, R64, R8, RZ ;  /* 0x0000000840082227 */ /* 0x001fca00078e00ff */
[----:B------:R-:W-:-:S07]  /*78b0*/  @P2 SHF.R.U32.HI R64, RZ, R9, R8 ;  /* 0x00000009ff402219 */ /* 0x000fce0000011608 */
.L_x_1323:
[----:B------:R-:W-:Y:S05]  /*78c0*/  BSYNC B0 ;  /* 0x0000000000007941 */ /* 0x000fea0003800000 */
.L_x_1321:
[----:B------:R-:W-:-:S04]  /*78d0*/  IMAD R81, R64, R68, -R81 ;  /* 0x0000004440517224 */ /* 0x000fc800078e0a51 */
[----:B------:R-:W-:-:S05]  /*78e0*/  IMAD.IADD R81, R81, 0x1, -R16 ;  /* 0x0000000151517824 */ /* 0x000fca00078e0a10 */
[----:B------:R-:W-:Y:S02]  /*78f0*/  VIADDMNMX R62, R81, R68, R62, PT ;  /* 0x00000044513e7246 */ /* 0x000fe4000380013e */
[----:B------:R-:W-:-:S07]  /*7900*/  VIMNMX R66, R66, R81, !PT ;  /* 0x0000005142427248 */ /* 0x000fce0007fe0100 */
.L_x_1320:
[----:B------:R-:W-:Y:S01]  /*7910*/  FMNMX.FTZ R8, R85, R4, !PT ;  /* 0x0000000455087209 */ /* 0x000fe20007810000 */
[----:B------:R-:W-:Y:S01]  /*7920*/  IMAD.U32 R87, RZ, RZ, UR29 ;  /* 0x0000001dff577e24 */ /* 0x000fe2000f8e00ff */
[----:B------:R-:W-:Y:S02]  /*7930*/  ISETP.GT.AND P5, PT, R66, 0x10, P1 ;  /* 0x000000104200780c */ /* 0x000fe40000fa4270 */
[----:B------:R-:W-:Y:S02]  /*7940*/  FMNMX.FTZ R8, R153, R8, !PT ;  /* 0x0000000899087209 */ /* 0x000fe40007810000 */
[----:B------:R-:W-:Y:S02]  /*7950*/  ISETP.LT.OR P5, PT, R62, 0x11, P5 ;  /* 0x000000113e00780c */ /* 0x000fe40002fa1670 */
[----:B------:R-:W-:Y:S02]  /*7960*/  FMNMX.FTZ R8, R83, R8, !PT ;  /* 0x0000000853087209 */ /* 0x000fe40007810000 */
[----:B------:R-:W-:-:S02]  /*7970*/  FSEL R13, R13, -INF , !P5 ;  /* 0xff8000000d0d7808 */ /* 0x000fc40006800000 */
[----:B------:R-:W-:Y:S02]  /*7980*/  FMNMX.FTZ R8, R155, R8, !PT ;  /* 0x000000089b087209 */ /* 0x000fe40007810000 */
[----:B------:R-:W-:Y:S02]  /*7990*/  ISETP.GT.AND P5, PT, R66, 0x20, P1 ;  /* 0x000000204200780c */ /* 0x000fe40000fa4270 */
[----:B------:R-:W-:Y:S02]  /*79a0*/  FMNMX.FTZ R8, R157, R8, !PT ;  /* 0x000000089d087209 */ /* 0x000fe40007810000 */
[----:B------:R-:W-:Y:S02]  /*79b0*/  ISETP.LT.OR P5, PT, R62, 0x21, P5 ;  /* 0x000000213e00780c */ /* 0x000fe40002fa1670 */
[----:B------:R-:W-:Y:S02]  /*79c0*/  FMNMX.FTZ R8, R79, R8, !PT ;  /* 0x000000084f087209 */ /* 0x000fe40007810000 */
[----:B------:R-:W-:-:S02]  /*79d0*/  FSEL R21, R21, -INF , !P5 ;  /* 0xff80000015157808 */ /* 0x000fc40006800000 */
[----:B------:R-:W-:Y:S02]  /*79e0*/  FMNMX.FTZ R8, R159, R8, !PT ;  /* 0x000000089f087209 */ /* 0x000fe40007810000 */
[C---:B------:R-:W-:Y:S02]  /*79f0*/  ISETP.GT.AND P5, PT, R66.reuse, RZ, P1 ;  /* 0x000000ff4200720c */ /* 0x040fe40000fa4270 */
[----:B------:R-:W-:Y:S02]  /*7a00*/  FMNMX.FTZ R8, R77, R8, !PT ;  /* 0x000000084d087209 */ /* 0x000fe40007810000 */
[----:B------:R-:W-:Y:S02]  /*7a10*/  ISETP.GT.AND P2, PT, R66, 0x1, P1 ;  /* 0x000000014200780c */ /* 0x000fe40000f44270 */
[----:B------:R-:W-:Y:S02]  /*7a20*/  FMNMX.FTZ R8, R161, R8, !PT ;  /* 0x00000008a1087209 */ /* 0x000fe40007810000 */
[----:B------:R-:W-:-:S02]  /*7a30*/  ISETP.LT.OR P5, PT, R62, 0x1, P5 ;  /* 0x000000013e00780c */ /* 0x000fc40002fa1670 */
[----:B------:R-:W-:Y:S02]  /*7a40*/  FMNMX.FTZ R8, R75, R8, !PT ;  /* 0x000000084b087209 */ /* 0x000fe40007810000 */
        /* <DEDUP_REMOVED lines=12> */
[----:B------:R-:W-:Y:S02]  /*7b10*/  FMNMX.FTZ R7, R72, R5, !PT ;  /* 0x0000000548077209 */ /* 0x000fe40007810000 */
[----:B------:R-:W-:Y:S02]  /*7b20*/  FMNMX.FTZ R8, R63, R8, !PT ;  /* 0x000000083f087209 */ /* 0x000fe40007810000 */
[----:B------:R-:W-:Y:S02]  /*7b30*/  ISETP.LT.OR P4, PT, R62, 0xa, P4 ;  /* 0x0000000a3e00780c */ /* 0x000fe40002781670 */
[----:B------:R-:W-:Y:S02]  /*7b40*/  FMNMX.FTZ R9, R47, R8, !PT ;  /* 0x000000082f097209 */ /* 0x000fe40007810000 */
[----:B------:R-:W-:-:S02]  /*7b50*/  FSEL R11, R11, -INF , !P3 ;  /* 0xff8000000b0b7808 */ /* 0x000fc40005800000 */
[----:B------:R-:W-:Y:S02]  /*7b60*/  FMNMX.FTZ R8, R48, R9, !PT ;  /* 0x0000000930087209 */ /* 0x000fe40007810000 */
[----:B------:R-:W-:Y:S02]  /*7b70*/  FMNMX.FTZ R74, R10, R7, !PT ;  /* 0x000000070a4a7209 */ /* 0x000fe40007810000 */
[----:B------:R-:W-:Y:S02]  /*7b80*/  FMNMX.FTZ R9, R61, R8, !PT ;  /* 0x000000083d097209 */ /* 0x000fe40007810000 */
[----:B------:R-:W-:Y:S02]  /*7b90*/  ISETP.GT.AND P2, PT, R66, 0x11, P1 ;  /* 0x000000114200780c */ /* 0x000fe40000f44270 */
[----:B------:R-:W-:Y:S02]  /*7ba0*/  FMNMX.FTZ R8, R56, R9, !PT ;  /* 0x0000000938087209 */ /* 0x000fe40007810000 */
[----:B------:R-:W-:-:S02]  /*7bb0*/  FMNMX.FTZ R74, R11, R74, !PT ;  /* 0x0000004a0b4a7209 */ /* 0x000fc40007810000 */
[----:B------:R-:W-:Y:S02]  /*7bc0*/  FMNMX.FTZ R9, R51, R8, !PT ;  /* 0x0000000833097209 */ /* 0x000fe40007810000 */
[----:B------:R-:W-:Y:S02]  /*7bd0*/  ISETP.GT.AND P3, PT, R66, 0x18, P1 ;  /* 0x000000184200780c */ /* 0x000fe40000f64270 */
        /* <DEDUP_REMOVED lines=19> */
[C---:B------:R-:W-:Y:S02]  /*7d10*/  ISETP.GT.AND P5, PT, R66.reuse, 0x38, P1 ;  /* 0x000000384200780c */ /* 0x040fe40000fa4270 */
[----:B------:R-:W-:Y:S01]  /*7d20*/  ISETP.GT.AND P2, PT, R66, 0x30, P1 ;  /* 0x000000304200780c */ /* 0x000fe20000f44270 */
[----:B------:R-:W0:Y:S01]  /*7d30*/  SHFL.BFLY PT, R8, R9, 0x2, 0x1f ;  /* 0x0c401f0009087f89 */ /* 0x000e2200000e0000 */
[----:B------:R-:W-:-:S02]  /*7d40*/  FSEL R25, R25, -INF , !P3 ;  /* 0xff80000019197808 */ /* 0x000fc40005800000 */
[----:B------:R-:W-:Y:S02]  /*7d50*/  ISETP.LT.OR P5, PT, R62, 0x39, P5 ;  /* 0x000000393e00780c */ /* 0x000fe40002fa1670 */
[----:B------:R-:W-:Y:S02]  /*7d60*/  ISETP.GT.AND P3, PT, R66, 0x31, P1 ;  /* 0x000000314200780c */ /* 0x000fe40000f64270 */
[C---:B------:R-:W-:Y:S02]  /*7d70*/  ISETP.LT.OR P2, PT, R62.reuse, 0x31, P2 ;  /* 0x000000313e00780c */ /* 0x040fe40001741670 */
[----:B------:R-:W-:Y:S02]  /*7d80*/  ISETP.LT.OR P3, PT, R62, 0x32, P3 ;  /* 0x000000323e00780c */ /* 0x000fe40001f61670 */
[----:B------:R-:W-:Y:S02]  /*7d90*/  FSEL R27, R27, -INF , !P2 ;  /* 0xff8000001b1b7808 */ /* 0x000fe40005000000 */
[----:B------:R-:W-:-:S02]  /*7da0*/  FSEL R28, R28, -INF , !P3 ;  /* 0xff8000001c1c7808 */ /* 0x000fc40005800000 */
[C---:B------:R-:W-:Y:S02]  /*7db0*/  ISETP.GT.AND P2, PT, R66.reuse, 0x40, P1 ;  /* 0x000000404200780c */ /* 0x040fe40000f44270 */
[----:B------:R-:W-:Y:S02]  /*7dc0*/  ISETP.GT.AND P3, PT, R66, 0x41, P1 ;  /* 0x000000414200780c */ /* 0x000fe40000f64270 */
[C---:B------:R-:W-:Y:S02]  /*7dd0*/  ISETP.LT.OR P2, PT, R62.reuse, 0x41, P2 ;  /* 0x000000413e00780c */ /* 0x040fe40001741670 */
[----:B------:R-:W-:Y:S02]  /*7de0*/  ISETP.LT.OR P3, PT, R62, 0x42, P3 ;  /* 0x000000423e00780c */ /* 0x000fe40001f61670 */
[----:B------:R-:W-:Y:S02]  /*7df0*/  FSEL R31, R31, -INF , !P2 ;  /* 0xff8000001f1f7808 */ /* 0x000fe40005000000 */
[----:B0-----:R-:W-:-:S02]  /*7e00*/  FMNMX.FTZ R64, R9, R8, !PT ;  /* 0x0000000809407209 */ /* 0x001fc40007810000 */
[----:B------:R-:W-:Y:S02]  /*7e10*/  FSEL R9, R12, -INF , !P4 ;  /* 0xff8000000c097808 */ /* 0x000fe40006000000 */
[----:B------:R-:W-:Y:S01]  /*7e20*/  ISETP.GT.AND P4, PT, R66, 0x19, P1 ;  /* 0x000000194200780c */ /* 0x000fe20000f84270 */
[----:B------:R-:W0:Y:S01]  /*7e30*/  SHFL.BFLY PT, R81, R64, 0x1, 0x1f ;  /* 0x0c201f0040517f89 */ /* 0x000e2200000e0000 */
        /* <DEDUP_REMOVED lines=8> */
[----:B------:R-:W-:Y:S02]  /*7ec0*/  FSEL R32, R32, -INF , !P3 ;  /* 0xff80000020207808 */ /* 0x000fe40005800000 */
[----:B------:R-:W-:-:S02]  /*7ed0*/  ISETP.GT.AND P2, PT, R66, 0x50, P1 ;  /* 0x000000504200780c */ /* 0x000fc40000f44270 */
[----:B------:R-:W-:Y:S02]  /*7ee0*/  ISETP.GT.AND P3, PT, R66, 0x51, P1 ;  /* 0x000000514200780c */ /* 0x000fe40000f64270 */
[----:B------:R-:W-:Y:S02]  /*7ef0*/  ISETP.LT.OR P2, PT, R62, 0x51, P2 ;  /* 0x000000513e00780c */ /* 0x000fe40001741670 */
[----:B0-----:R-:W-:Y:S02]  /*7f00*/  FMNMX.FTZ R8, R64, R81, !PT ;  /* 0x0000005140087209 */ /* 0x001fe40007810000 */
[----:B------:R-:W-:Y:S02]  /*7f10*/  FSEL R35, R35, -INF , !P2 ;  /* 0xff80000023237808 */ /* 0x000fe40005000000 */
[C---:B------:R-:W-:Y:S01]  /*7f20*/  FSETP.NEU.FTZ.AND P6, PT, R8.reuse, -INF , PT ;  /* 0xff8000000800780b */ /* 0x040fe20003fdd000 */
[----:B------:R-:W-:-:S01]  /*7f30*/  FFMA.FTZ R68, R8, R87, -8 ;  /* 0xc100000008447423 */ /* 0x000fc20000010057 */
[----:B------:R-:W-:-:S02]  /*7f40*/  ISETP.LT.OR P3, PT, R62, 0x52, P3 ;  /* 0x000000523e00780c */ /* 0x000fc40001f61670 */
[----:B------:R-:W-:Y:S02]  /*7f50*/  ISETP.GT.AND P2, PT, R66, 0x60, P1 ;  /* 0x000000604200780c */ /* 0x000fe40000f44270 */
[----:B------:R-:W-:Y:S02]  /*7f60*/  FSEL R64, R68, RZ, P6 ;  /* 0x000000ff44407208 */ /* 0x000fe40003000000 */
[----:B------:R-:W-:Y:S02]  /*7f70*/  FSEL R68, R20, -INF , !P4 ;  /* 0xff80000014447808 */ /* 0x000fe40006000000 */
[----:B------:R-:W-:Y:S01]  /*7f80*/  ISETP.GT.AND P4, PT, R66, 0x29, P1 ;  /* 0x000000294200780c */ /* 0x000fe20000f84270 */
[----:B------:R-:W-:-:S01]  /*7f90*/  FFMA.FTZ R80, R77, UR29, -R64 ;  /* 0x0000001d4d507c23 */ /* 0x000fc20008010840 */
[----:B------:R-:W-:Y:S01]  /*7fa0*/  FMNMX.FTZ R78, R68, R7, !PT ;  /* 0x00000007444e7209 */ /* 0x000fe20007810000 */
[----:B------:R-:W-:-:S01]  /*7fb0*/  FFMA.FTZ R82, R73, UR29, -R64 ;  /* 0x0000001d49527c23 */ /* 0x000fc20008010840 */
[----:B------:R-:W-:Y:S01]  /*7fc0*/  ISETP.LT.OR P4, PT, R62, 0x2a, P4 ;  /* 0x0000002a3e00780c */ /* 0x000fe20002781670 */
[----:B------:R0:W-:Y:S01]  /*7fd0*/  MUFU.EX2 R29, R80 ;  /* 0x00000050001d7308 */ /* 0x0001e20000000800 */
[----:B------:R-:W-:Y:S01]  /*7fe0*/  FMNMX.FTZ R7, R21, R78, !PT ;  /* 0x0000004e15077209 */ /* 0x000fe20007810000 */
[--C-:B------:R-:W-:Y:S01]  /*7ff0*/  FFMA.FTZ R70, R83, UR29, -R64.reuse ;  /* 0x0000001d53467c23 */ /* 0x100fe20008010840 */
[----:B------:R-:W-:Y:S01]  /*8000*/  FSEL R26, R26, -INF , !P4 ;  /* 0xff8000001a1a7808 */ /* 0x000fe20006000000 */
[--C-:B------:R-:W-:Y:S01]  /*8010*/  FFMA.FTZ R85, R85, UR29, -R64.reuse ;  /* 0x0000001d55557c23 */ /* 0x100fe20008010840 */
[----:B------:R-:W-:Y:S01]  /*8020*/  FMNMX.FTZ R78, R24, R7, !PT ;  /* 0x00000007184e7209 */ /* 0x000fe20007810000 */
[--C-:B------:R-:W-:Y:S01]  /*8030*/  FFMA.FTZ R81, R153, UR29, -R64.reuse ;  /* 0x0000001d99517c23 */ /* 0x100fe20008010840 */
[----:B------:R-:W-:Y:S01]  /*8040*/  ISETP.GT.AND P4, PT, R66, 0x39, P1 ;  /* 0x000000394200780c */ /* 0x000fe20000f84270 */
[----:B------:R1:W-:Y:S01]  /*8050*/  MUFU.EX2 R20, R70 ;  /* 0x0000004600147308 */ /* 0x0003e20000000800 */
[----:B------:R-:W-:Y:S01]  /*8060*/  FMNMX.FTZ R7, R25, R78, !PT ;  /* 0x0000004e19077209 */ /* 0x000fe20007810000 */
[--C-:B------:R-:W-:Y:S01]  /*8070*/  FFMA.FTZ R83, R155, UR29, -R64.reuse ;  /* 0x0000001d9b537c23 */ /* 0x100fe20008010840 */
[----:B------:R-:W-:Y:S01]  /*8080*/  ISETP.LT.OR P4, PT, R62, 0x3a, P4 ;  /* 0x0000003a3e00780c */ /* 0x000fe20002781670 */
[--C-:B------:R-:W-:Y:S01]  /*8090*/  FFMA.FTZ R79, R79, UR29, -R64.reuse ;  /* 0x0000001d4f4f7c23 */ /* 0x100fe20008010840 */
[----:B0-----:R-:W-:Y:S01]  /*80a0*/  FMNMX.FTZ R80, R26, R7, !PT ;  /* 0x000000071a507209 */ /* 0x001fe20007810000 */
[--C-:B------:R-:W-:Y:S01]  /*80b0*/  FFMA.FTZ R159, R159, UR29, -R64.reuse ;  /* 0x0000001d9f9f7c23 */ /* 0x100fe20008010840 */
[----:B------:R-:W-:Y:S01]  /*80c0*/  FSEL R77, R30, -INF , !P4 ;  /* 0xff8000001e4d7808 */ /* 0x000fe20006000000 */
[--C-:B------:R-:W-:Y:S01]  /*80d0*/  FFMA.FTZ R161, R161, UR29, -R64.reuse ;  /* 0x0000001da1a17c23 */ /* 0x100fe20008010840 */
[----:B------:R-:W-:Y:S01]  /*80e0*/  FMNMX.FTZ R7, R27, R80, !PT ;  /* 0x000000501b077209 */ /* 0x000fe20007810000 */
[--C-:B-1----:R-:W-:Y:S01]  /*80f0*/  FFMA.FTZ R70, R157, UR29, -R64.reuse ;  /* 0x0000001d9d467c23 */ /* 0x102fe20008010840 */
[----:B------:R-:W-:Y:S01]  /*8100*/  ISETP.GT.AND P4, PT, R66, 0x49, P1 ;  /* 0x000000494200780c */ /* 0x000fe20000f84270 */
[--C-:B------:R-:W-:Y:S01]  /*8110*/  FFMA.FTZ R75, R75, UR29, -R64.reuse ;  /* 0x0000001d4b4b7c23 */ /* 0x100fe20008010840 */
[----:B------:R-:W-:Y:S01]  /*8120*/  FMNMX.FTZ R7, R28, R7, !PT ;  /* 0x000000071c077209 */ /* 0x000fe20007810000 */
[--C-:B------:R-:W-:Y:S01]  /*8130*/  FFMA.FTZ R163, R163, UR29, -R64.reuse ;  /* 0x0000001da3a37c23 */ /* 0x100fe20008010840 */
[----:B------:R-:W-:Y:S01]  /*8140*/  ISETP.LT.OR P4, PT, R62, 0x4a, P4 ;  /* 0x0000004a3e00780c */ /* 0x000fe20002781670 */
[--C-:B------:R-:W-:Y:S01]  /*8150*/  FFMA.FTZ R71, R71, UR29, -R64.reuse ;  /* 0x0000001d47477c23 */ /* 0x100fe20008010840 */
[----:B------:R-:W-:Y:S01]  /*8160*/  FMNMX.FTZ R80, R76, R7, !PT ;  /* 0x000000074c507209 */ /* 0x000fe20007810000 */
[--C-:B------:R-:W-:Y:S01]  /*8170*/  FFMA.FTZ R65, R65, UR29, -R64.reuse ;  /* 0x0000001d41417c23 */ /* 0x100fe20008010840 */
[----:B------:R-:W-:Y:S01]  /*8180*/  FSEL R78, R33, -INF , !P5 ;  /* 0xff800000214e7808 */ /* 0x000fe20006800000 */
[--C-:B------:R-:W-:Y:S01]  /*8190*/  FFMA.FTZ R61, R61, UR29, -R64.reuse ;  /* 0x0000001d3d3d7c23 */ /* 0x100fe20008010840 */
[----:B------:R-:W-:Y:S01]  /*81a0*/  FMNMX.FTZ R80, R77, R80, !PT ;  /* 0x000000504d507209 */ /* 0x000fe20007810000 */
[--C-:B------:R-:W-:Y:S01]  /*81b0*/  FFMA.FTZ R56, R56, UR29, -R64.reuse ;  /* 0x0000001d38387c23 */ /* 0x100fe20008010840 */
[----:B------:R-:W-:Y:S01]  /*81c0*/  FSEL R73, R34, -INF , !P4 ;  /* 0xff80000022497808 */ /* 0x000fe20006000000 */
[--C-:B------:R-:W-:Y:S01]  /*81d0*/  FFMA.FTZ R51, R51, UR29, -R64.reuse ;  /* 0x0000001d33337c23 */ /* 0x100fe20008010840 */
[----:B------:R-:W-:Y:S01]  /*81e0*/  FMNMX.FTZ R7, R31, R80, !PT ;  /* 0x000000501f077209 */ /* 0x000fe20007810000 */
[----:B------:R0:W-:Y:S01]  /*81f0*/  MUFU.EX2 R34, R82 ;  /* 0x0000005200227308 */ /* 0x0001e20000000800 */
[----:B------:R-:W-:Y:S01]  /*8200*/  ISETP.GT.AND P5, PT, R66, 0x58, P1 ;  /* 0x000000584200780c */ /* 0x000fe20000fa4270 */
[--C-:B------:R-:W-:Y:S01]  /*8210*/  FFMA.FTZ R80, R69, UR29, -R64.reuse ;  /* 0x0000001d45507c23 */ /* 0x100fe20008010840 */
[----:B------:R-:W-:Y:S01]  /*8220*/  FMNMX.FTZ R7, R32, R7, !PT ;  /* 0x0000000720077209 */ /* 0x000fe20007810000 */
[--C-:B------:R-:W-:Y:S01]  /*8230*/  FFMA.FTZ R69, R67, UR29, -R64.reuse ;  /* 0x0000001d43457c23 */ /* 0x100fe20008010840 */
[----:B------:R-:W-:Y:S01]  /*8240*/  ISETP.GT.AND P4, PT, R66, 0x59, P1 ;  /* 0x000000594200780c */ /* 0x000fe20000f84270 */
        /* <DEDUP_REMOVED lines=12> */
[--C-:B------:R-:W-:Y:S01]  /*8310*/  FFMA.FTZ R58, R58, UR29, -R64.reuse ;  /* 0x0000001d3a3a7c23 */ /* 0x100fe20008010840 */
[----:B------:R-:W-:Y:S01]  /*8320*/  ISETP.LT.OR P4, PT, R62, 0x5a, P4 ;  /* 0x0000005a3e00780c */ /* 0x000fe20002781670 */
[--C-:B------:R-:W-:Y:S01]  /*8330*/  FFMA.FTZ R59, R59, UR29, -R64.reuse ;  /* 0x0000001d3b3b7c23 */ /* 0x100fe20008010840 */
[----:B------:R-:W-:Y:S01]  /*8340*/  FMNMX.FTZ R82, R36, R7, !PT ;  /* 0x0000000724527209 */ /* 0x000fe20007810000 */
[----:B------:R-:W-:Y:S01]  /*8350*/  FFMA.FTZ R60, R60, UR29, -R64 ;  /* 0x0000001d3c3c7c23 */ /* 0x000fe20008010840 */
[----:B------:R-:W-:Y:S01]  /*8360*/  ISETP.GT.AND P3, PT, R66, 0x61, P1 ;  /* 0x000000614200780c */ /* 0x000fe20000f64270 */
[----:B------:R-:W-:Y:S01]  /*8370*/  MUFU.EX2 R12, R85 ;  /* 0x00000055000c7308 */ /* 0x000fe20000000800 */
[----:B------:R-:W-:-:S02]  /*8380*/  ISETP.LT.OR P2, PT, R62, 0x61, P2 ;  /* 0x000000613e00780c */ /* 0x000fc40001741670 */
[----:B------:R-:W-:Y:S02]  /*8390*/  FSEL R67, R38, -INF , !P4 ;  /* 0xff80000026437808 */ /* 0x000fe40006000000 */
[----:B------:R-:W-:Y:S02]  /*83a0*/  FMNMX.FTZ R82, R37, R82, !PT ;  /* 0x0000005225527209 */ /* 0x000fe40007810000 */
[----:B------:R-:W-:Y:S01]  /*83b0*/  ISETP.GT.AND P5, PT, R66, 0x68, P1 ;  /* 0x000000684200780c */ /* 0x000fe20000fa4270 */
[----:B------:R0:W-:Y:S01]  /*83c0*/  MUFU.EX2 R38, R69 ;  /* 0x0000004500267308 */ /* 0x0001e20000000800 */
[----:B------:R-:W-:Y:S02]  /*83d0*/  FSEL R39, R39, -INF , !P2 ;  /* 0xff80000027277808 */ /* 0x000fe40005000000 */
[----:B------:R-:W-:Y:S02]  /*83e0*/  ISETP.LT.OR P3, PT, R62, 0x62, P3 ;  /* 0x000000623e00780c */ /* 0x000fe40001f61670 */
[----:B------:R-:W-:-:S02]  /*83f0*/  FMNMX.FTZ R82, R67, R82, !PT ;  /* 0x0000005243527209 */ /* 0x000fc40007810000 */
[----:B------:R-:W-:Y:S01]  /*8400*/  ISETP.LT.OR P5, PT, R62, 0x69, P5 ;  /* 0x000000693e00780c */ /* 0x000fe20002fa1670 */
[----:B------:R-:W-:Y:S01]  /*8410*/  MUFU.EX2 R81, R81 ;  /* 0x0000005100517308 */ /* 0x000fe20000000800 */
[----:B------:R-:W-:Y:S01]  /*8420*/  ISETP.GT.AND P4, PT, R66, 0x69, P1 ;  /* 0x000000694200780c */ /* 0x000fe20000f84270 */
[--C-:B0-----:R-:W-:Y:S01]  /*8430*/  FFMA.FTZ R69, R63, UR29, -R64.reuse ;  /* 0x0000001d3f457c23 */ /* 0x101fe20008010840 */
[----:B------:R-:W-:Y:S02]  /*8440*/  FSEL R40, R40, -INF , !P3 ;  /* 0xff80000028287808 */ /* 0x000fe40005800000 */
[----:B------:R-:W-:Y:S01]  /*8450*/  FMNMX.FTZ R7, R39, R82, !PT ;  /* 0x0000005227077209 */ /* 0x000fe20007810000 */
[----:B------:R-:W-:-:S01]  /*8460*/  FFMA.FTZ R82, R47, UR29, -R64 ;  /* 0x0000001d2f527c23 */ /* 0x000fc20008010840 */
[----:B------:R-:W-:Y:S01]  /*8470*/  FSEL R63, R41, -INF , !P5 ;  /* 0xff800000293f7808 */ /* 0x000fe20006800000 */
[----:B------:R-:W-:Y:S01]  /*8480*/  MUFU.EX2 R83, R83 ;  /* 0x0000005300537308 */ /* 0x000fe20000000800 */
[----:B------:R-:W-:-:S02]  /*8490*/  ISETP.GT.AND P2, PT, R66, 0x70, P1 ;  /* 0x000000704200780c */ /* 0x000fc40000f44270 */
[C---:B------:R-:W-:Y:S02]  /*84a0*/  ISETP.GT.AND P3, PT, R66.reuse, 0x71, P1 ;  /* 0x000000714200780c */ /* 0x040fe40000f64270 */
[C---:B------:R-:W-:Y:S02]  /*84b0*/  ISETP.GT.AND P5, PT, R66.reuse, 0x78, P1 ;  /* 0x000000784200780c */ /* 0x040fe40000fa4270 */
[----:B------:R-:W-:Y:S01]  /*84c0*/  ISETP.GT.AND P1, PT, R66, 0x79, P1 ;  /* 0x000000794200780c */ /* 0x000fe20000f24270 */
[----:B------:R0:W-:Y:S01]  /*84d0*/  MUFU.EX2 R41, R69 ;  /* 0x0000004500297308 */ /* 0x0001e20000000800 */
[----:B------:R-:W-:Y:S02]  /*84e0*/  ISETP.LT.OR P4, PT, R62, 0x6a, P4 ;  /* 0x0000006a3e00780c */ /* 0x000fe40002781670 */
[----:B------:R-:W-:Y:S02]  /*84f0*/  FMNMX.FTZ R66, R40, R7, !PT ;  /* 0x0000000728427209 */ /* 0x000fe40007810000 */
[----:B------:R-:W-:-:S02]  /*8500*/  ISETP.LT.OR P2, PT, R62, 0x71, P2 ;  /* 0x000000713e00780c */ /* 0x000fc40001741670 */
[----:B------:R-:W-:Y:S01]  /*8510*/  FSEL R47, R42, -INF , !P4 ;  /* 0xff8000002a2f7808 */ /* 0x000fe20006000000 */
[----:B------:R-:W-:Y:S01]  /*8520*/  MUFU.EX2 R70, R70 ;  /* 0x0000004600467308 */ /* 0x000fe20000000800 */
[----:B------:R-:W-:Y:S01]  /*8530*/  FMNMX.FTZ R66, R63, R66, !PT ;  /* 0x000000423f427209 */ /* 0x000fe20007810000 */
[--C-:B0-----:R-:W-:Y:S01]  /*8540*/  FFMA.FTZ R69, R48, UR29, -R64.reuse ;  /* 0x0000001d30457c23 */ /* 0x101fe20008010840 */
[C---:B------:R-:W-:Y:S01]  /*8550*/  ISETP.LT.OR P3, PT, R62.reuse, 0x72, P3 ;  /* 0x000000723e00780c */ /* 0x040fe20001f61670 */
[----:B------:R-:W-:Y:S01]  /*8560*/  FFMA.FTZ R64, R57, UR29, -R64 ;  /* 0x0000001d39407c23 */ /* 0x000fe20008010840 */
[----:B------:R-:W-:Y:S02]  /*8570*/  FSEL R43, R43, -INF , !P2 ;  /* 0xff8000002b2b7808 */ /* 0x000fe40005000000 */
[----:B------:R-:W-:Y:S01]  /*8580*/  FMNMX.FTZ R66, R47, R66, !PT ;  /* 0x000000422f427209 */ /* 0x000fe20007810000 */
[----:B------:R-:W-:Y:S01]  /*8590*/  MUFU.EX2 R79, R79 ;  /* 0x0000004f004f7308 */ /* 0x000fe20000000800 */
[----:B------:R-:W-:-:S02]  /*85a0*/  ISETP.LT.OR P5, PT, R62, 0x79, P5 ;  /* 0x000000793e00780c */ /* 0x000fc40002fa1670 */
[----:B------:R-:W-:Y:S02]  /*85b0*/  FSEL R48, R44, -INF , !P3 ;  /* 0xff8000002c307808 */ /* 0x000fe40005800000 */
[----:B------:R-:W-:Y:S02]  /*85c0*/  FMNMX.FTZ R7, R43, R66, !PT ;  /* 0x000000422b077209 */ /* 0x000fe40007810000 */
[----:B------:R-:W-:Y:S01]  /*85d0*/  ISETP.LT.OR P1, PT, R62, 0x7a, P1 ;  /* 0x0000007a3e00780c */ /* 0x000fe20000f21670 */
[----:B------:R0:W-:Y:S01]  /*85e0*/  MUFU.EX2 R44, R69 ;  /* 0x00000045002c7308 */ /* 0x0001e20000000800 */
[----:B------:R-:W-:Y:S02]  /*85f0*/  FSEL R45, R45, -INF , !P5 ;  /* 0xff8000002d2d7808 */ /* 0x000fe40006800000 */
[----:B------:R-:W-:Y:S02]  /*8600*/  FMNMX.FTZ R62, R48, R7, !PT ;  /* 0x00000007303e7209 */ /* 0x000fe40007810000 */
[----:B------:R-:W-:-:S02]  /*8610*/  FSEL R46, R46, -INF , !P1 ;  /* 0xff8000002e2e7808 */ /* 0x000fc40004800000 */
[----:B------:R-:W-:Y:S01]  /*8620*/  FMNMX.FTZ R7, R45, R62, !PT ;  /* 0x0000003e2d077209 */ /* 0x000fe20007810000 */
[----:B------:R-:W-:Y:S01]  /*8630*/  MUFU.EX2 R74, R159 ;  /* 0x0000009f004a7308 */ /* 0x000fe20000000800 */
[----:B------:R-:W-:Y:S02]  /*8640*/  FSEL R57, R8, RZ, P6 ;  /* 0x000000ff08397208 */ /* 0x000fe40003000000 */
[----:B------:R-:W-:-:S03]  /*8650*/  FMNMX.FTZ R7, R46, R7, !PT ;  /* 0x000000072e077209 */ /* 0x000fc60007810000 */
[----:B------:R-:W-:Y:S02]  /*8660*/  FADD.FTZ R4, -R57, R4 ;  /* 0x0000000439047221 */ /* 0x000fe40000010100 */
[----:B------:R-:W1:Y:S01]  /*8670*/  SHFL.BFLY PT, R62, R7, 0x2, 0x1f ;  /* 0x0c401f00073e7f89 */ /* 0x000e6200000e0000 */
[----:B------:R-:W-:Y:S01]  /*8680*/  MUFU.EX2 R57, R64 ;  /* 0x0000004000397308 */ /* 0x000fe20000000800 */
[----:B0-----:R-:W-:-:S07]  /*8690*/  FMUL.FTZ R69, R4, UR29 ;  /* 0x0000001d04457c20 */ /* 0x001fce0008410000 */
[----:B------:R-:W0:Y:S08]  /*86a0*/  MUFU.EX2 R69, R69 ;  /* 0x0000004500457308 */ /* 0x000e300000000800 */
[----:B------:R-:W-:Y:S01]  /*86b0*/  MUFU.EX2 R30, R161 ;  /* 0x000000a1001e7308 */ /* 0x000fe20000000800 */
[----:B-1----:R-:W-:-:S07]  /*86c0*/  FMNMX.FTZ R62, R7, R62, !PT ;  /* 0x0000003e073e7209 */ /* 0x002fce0007810000 */
[----:B------:R-:W-:Y:S01]  /*86d0*/  MUFU.EX2 R75, R75 ;  /* 0x0000004b004b7308 */ /* 0x000fe20000000800 */
[----:B------:R-:W1:Y:S07]  /*86e0*/  SHFL.BFLY PT, R7, R62, 0x1, 0x1f ;  /* 0x0c201f003e077f89 */ /* 0x000e6e00000e0000 */
[----:B------:R-:W-:Y:S08]  /*86f0*/  MUFU.EX2 R33, R163 ;  /* 0x000000a300217308 */ /* 0x000ff00000000800 */
[----:B------:R-:W-:Y:S08]  /*8700*/  MUFU.EX2 R71, R71 ;  /* 0x0000004700477308 */ /* 0x000ff00000000800 */
[----:B------:R-:W-:Y:S01]  /*8710*/  MUFU.EX2 R80, R80 ;  /* 0x0000005000507308 */ /* 0x000fe20000000800 */
[----:B-1----:R-:W-:Y:S01]  /*8720*/  FMNMX.FTZ R7, R62, R7, !PT ;  /* 0x000000073e077209 */ /* 0x002fe20007810000 */
[----:B------:R-:W-:-:S03]  /*8730*/  IMAD.U32 R62, RZ, RZ, UR29 ;  /* 0x0000001dff3e7e24 */ /* 0x000fc6000f8e00ff */
[C---:B------:R-:W-:Y:S01]  /*8740*/  FSETP.NEU.FTZ.AND P1, PT, R7.reuse, -INF , PT ;  /* 0xff8000000700780b */ /* 0x040fe20003f3d000 */
[----:B------:R-:W-:-:S02]  /*8750*/  FFMA.FTZ R62, R7, R62, -8 ;  /* 0xc1000000073e7423 */ /* 0x000fc4000001003e */
[----:B------:R-:W-:Y:S01]  /*8760*/  MUFU.EX2 R65, R65 ;  /* 0x0000004100417308 */ /* 0x000fe20000000800 */
[----:B------:R-:W-:Y:S02]  /*8770*/  FSEL R66, R7, RZ, P1 ;  /* 0x000000ff07427208 */ /* 0x000fe40000800000 */
[----:B------:R-:W-:-:S03]  /*8780*/  FSEL R4, R62, RZ, P1 ;  /* 0x000000ff3e047208 */ /* 0x000fc60000800000 */
[----:B------:R-:W-:Y:S02]  /*8790*/  FADD.FTZ R66, -R66, R5 ;  /* 0x0000000542427221 */ /* 0x000fe40000010100 */
[----:B------:R-:W-:Y:S01]  /*87a0*/  MUFU.EX2 R42, R82 ;  /* 0x00000052002a7308 */ /* 0x000fe20000000800 */
[----:B------:R-:W-:-:S01]  /*87b0*/  FFMA.FTZ R85, R72, UR29, -R4 ;  /* 0x0000001d48557c23 */ /* 0x000fc20008010804 */
[--C-:B------:R-:W-:Y:S01]  /*87c0*/  FFMA.FTZ R10, R10, UR29, -R4.reuse ;  /* 0x0000001d0a0a7c23 */ /* 0x100fe20008010804 */
[----:B------:R-:W-:Y:S01]  /*87d0*/  FMUL.FTZ R66, R66, UR29 ;  /* 0x0000001d42427c20 */ /* 0x000fe20008410000 */
[--C-:B------:R-:W-:Y:S01]  /*87e0*/  FFMA.FTZ R11, R11, UR29, -R4.reuse ;  /* 0x0000001d0b0b7c23 */ /* 0x100fe20008010804 */
[----:B------:R-:W-:-:S01]  /*87f0*/  FFMA.FTZ R62, R9, UR29, -R4 ;  /* 0x0000001d093e7c23 */ /* 0x000fc20008010804 */
[--C-:B------:R-:W-:Y:S01]  /*8800*/  FFMA.FTZ R9, R13, UR29, -R4.reuse ;  /* 0x0000001d0d097c23 */ /* 0x100fe20008010804 */
[----:B------:R-:W-:-:S01]  /*8810*/  FFMA.FTZ R14, R14, UR29, -R4 ;  /* 0x0000001d0e0e7c23 */ /* 0x000fc20008010804 */
[----:B------:R-:W-:Y:S01]  /*8820*/  MUFU.EX2 R85, R85 ;  /* 0x0000005500557308 */ /* 0x000fe20000000800 */
[----:B0-----:R-:W-:-:S01]  /*8830*/  FFMA.FTZ R72, R69, R3, R12 ;  /* 0x0000000345487223 */ /* 0x001fc2000001000c */
        /* <DEDUP_REMOVED lines=23> */
[----:B0-----:R-:W-:-:S01]  /*89b0*/  FFMA.FTZ R3, R66, R2, R85 ;  /* 0x0000000242037223 */ /* 0x001fc20000010055 */
[--C-:B------:R-:W-:Y:S01]  /*89c0*/  FFMA.FTZ R63, R63, UR29, -R4.reuse ;  /* 0x0000001d3f3f7c23 */ /* 0x100fe20008010804 */
[----:B------:R-:W-:-:S01]  /*89d0*/  FFMA.FTZ R43, R43, UR29, -R4 ;  /* 0x0000001d2b2b7c23 */ /* 0x000fc20008010804 */
[--C-:B------:R-:W-:Y:S01]  /*89e0*/  FFMA.FTZ R48, R48, UR29, -R4.reuse ;  /* 0x0000001d30307c23 */ /* 0x100fe20008010804 */
[----:B------:R-:W-:-:S03]  /*89f0*/  FFMA.FTZ R45, R45, UR29, -R4 ;  /* 0x0000001d2d2d7c23 */ /* 0x000fc60008010804 */
[----:B------:R-:W0:Y:S01]  /*8a00*/  MUFU.EX2 R62, R62 ;  /* 0x0000003e003e7308 */ /* 0x000e220000000800 */
[----:B-1----:R-:W-:-:S07]  /*8a10*/  FADD.FTZ R2, R10, R3 ;  /* 0x000000030a027221 */ /* 0x002fce0000010000 */
[----:B------:R-:W1:Y:S01]  /*8a20*/  MUFU.EX2 R9, R9 ;  /* 0x0000000900097308 */ /* 0x000e620000000800 */
[----:B--2---:R-:W-:-:S07]  /*8a30*/  FADD.FTZ R3, R11, R2 ;  /* 0x000000020b037221 */ /* 0x004fce0000010000 */
[----:B------:R-:W2:Y:S01]  /*8a40*/  MUFU.EX2 R14, R14 ;  /* 0x0000000e000e7308 */ /* 0x000ea20000000800 */
[----:B0-----:R-:W-:-:S07]  /*8a50*/  FADD.FTZ R2, R62, R3 ;  /* 0x000000033e027221 */ /* 0x001fce0000010000 */
[----:B------:R0:W-:Y:S01]  /*8a60*/  MUFU.EX2 R5, R76 ;  /* 0x0000004c00057308 */ /* 0x0001e20000000800 */
[----:B-1----:R-:W-:-:S07]  /*8a70*/  FADD.FTZ R3, R9, R2 ;  /* 0x0000000209037221 */ /* 0x002fce0000010000 */
[----:B------:R-:W1:Y:S01]  /*8a80*/  MUFU.EX2 R13, R13 ;  /* 0x0000000d000d7308 */ /* 0x000e620000000800 */
[----:B0-----:R-:W-:-:S01]  /*8a90*/  FADD.FTZ R76, R20, R77 ;  /* 0x0000004d144c7221 */ /* 0x001fc20000010000 */
[----:B--2---:R-:W-:-:S03]  /*8aa0*/  FADD.FTZ R2, R14, R3 ;  /* 0x000000030e027221 */ /* 0x004fc60000010000 */
[----:B------:R-:W-:-:S03]  /*8ab0*/  FADD.FTZ R73, R83, R76 ;  /* 0x0000004c53497221 */ /* 0x000fc60000010000 */
[----:B------:R-:W0:Y:S01]  /*8ac0*/  MUFU.EX2 R64, R64 ;  /* 0x0000004000407308 */ /* 0x000e220000000800 */
[----:B------:R-:W-:-:S04]  /*8ad0*/  FADD.FTZ R76, R70, R73 ;  /* 0x00000049464c7221 */ /* 0x000fc80000010000 */
[----:B------:R-:W-:-:S03]  /*8ae0*/  FADD.FTZ R73, R79, R76 ;  /* 0x0000004c4f497221 */ /* 0x000fc60000010000 */
[----:B------:R-:W2:Y:S01]  /*8af0*/  MUFU.EX2 R15, R15 ;  /* 0x0000000f000f7308 */ /* 0x000ea20000000800 */
[----:B------:R-:W-:-:S01]  /*8b00*/  FADD.FTZ R76, R74, R73 ;  /* 0x000000494a4c7221 */ /* 0x000fc20000010000 */
[----:B-1----:R-:W-:-:S03]  /*8b10*/  FADD.FTZ R3, R13, R2 ;  /* 0x000000020d037221 */ /* 0x002fc60000010000 */
[----:B------:R-:W-:-:S03]  /*8b20*/  FADD.FTZ R73, R29, R76 ;  /* 0x0000004c1d497221 */ /* 0x000fc60000010000 */
[----:B------:R-:W1:Y:S01]  /*8b30*/  MUFU.EX2 R24, R24 ;  /* 0x0000001800187308 */ /* 0x000e620000000800 */
[----:B0-----:R-:W-:-:S01]  /*8b40*/  FADD.FTZ R2, R64, R3 ;  /* 0x0000000340027221 */ /* 0x001fc20000010000 */
[----:B------:R-:W-:-:S06]  /*8b50*/  FADD.FTZ R76, R30, R73 ;  /* 0x000000491e4c7221 */ /* 0x000fcc0000010000 */
[----:B------:R-:W0:Y:S01]  /*8b60*/  MUFU.EX2 R21, R21 ;  /* 0x0000001500157308 */ /* 0x000e220000000800 */
[----:B--2---:R-:W-:-:S01]  /*8b70*/  FADD.FTZ R3, R15, R2 ;  /* 0x000000020f037221 */ /* 0x004fc20000010000 */
[----:B------:R-:W-:Y:S01]  /*8b80*/  FADD.FTZ R2, R75, R76 ;  /* 0x0000004c4b027221 */ /* 0x000fe20000010000 */
[----:B------:R-:W-:-:S05]  /*8b90*/  FFMA.FTZ R76, R67, UR29, -R4 ;  /* 0x0000001d434c7c23 */ /* 0x000fca0008010804 */
        /* <DEDUP_REMOVED lines=11> */
[----:B-1----:R-:W-:-:S01]  /*8c50*/  FADD.FTZ R67, R25, R78 ;  /* 0x0000004e19437221 */ /* 0x002fc20000010000 */
[----:B------:R-:W-:-:S04]  /*8c60*/  FADD.FTZ R78, R38, R3 ;  /* 0x00000003264e7221 */ /* 0x000fc80000010000 */
[----:B------:R-:W-:Y:S02]  /*8c70*/  FADD.FTZ R78, R65, R78 ;  /* 0x0000004e414e7221 */ /* 0x000fe40000010000 */
[----:B------:R-:W1:Y:S01]  /*8c80*/  MUFU.EX2 R27, R27 ;  /* 0x0000001b001b7308 */ /* 0x000e620000000800 */
[----:B0-----:R-:W-:-:S04]  /*8c90*/  FADD.FTZ R2, R28, R67 ;  /* 0x000000431c027221 */ /* 0x001fc80000010000 */
[----:B------:R-:W-:-:S03]  /*8ca0*/  FADD.FTZ R3, R5, R2 ;  /* 0x0000000205037221 */ /* 0x000fc60000010000 */
[----:B------:R-:W0:Y:S01]  /*8cb0*/  MUFU.EX2 R32, R32 ;  /* 0x0000002000207308 */ /* 0x000e220000000800 */
[----:B--2---:R-:W-:-:S01]  /*8cc0*/  FADD.FTZ R2, R68, R3 ;  /* 0x0000000344027221 */ /* 0x004fc20000010000 */
[----:B------:R-:W-:Y:S01]  /*8cd0*/  FADD.FTZ R3, R41, R78 ;  /* 0x0000004e29037221 */ /* 0x000fe20000010000 */
[----:B------:R-:W-:-:S01]  /*8ce0*/  FFMA.FTZ R78, R47, UR29, -R4 ;  /* 0x0000001d2f4e7c23 */ /* 0x000fc20008010804 */
[----:B------:R-:W-:Y:S02]  /*8cf0*/  FFMA.FTZ R4, R46, UR29, -R4 ;  /* 0x0000001d2e047c23 */ /* 0x000fe40008010804 */
[----:B------:R-:W-:-:S02]  /*8d00*/  FADD.FTZ R3, R42, R3 ;  /* 0x000000032a037221 */ /* 0x000fc40000010000 */
[----:B------:R-:W2:Y:S01]  /*8d10*/  MUFU.EX2 R31, R31 ;  /* 0x0000001f001f7308 */ /* 0x000ea20000000800 */
[----:B-1----:R-:W-:-:S01]  /*8d20*/  FADD.FTZ R67, R27, R2 ;  /* 0x000000021b437221 */ /* 0x002fc20000010000 */
[----:B------:R-:W-:-:S06]  /*8d30*/  FADD.FTZ R82, R44, R3 ;  /* 0x000000032c527221 */ /* 0x000fcc0000010000 */
        /* <DEDUP_REMOVED lines=40> */
[----:B------:R-:W-:Y:S01]  /*8fc0*/  MUFU.EX2 R59, R59 ;  /* 0x0000003b003b7308 */ /* 0x000fe20000000800 */
[----:B-1----:R-:W-:-:S07]  /*8fd0*/  FADD.FTZ R46, R58, R47 ;  /* 0x0000002f3a2e7221 */ /* 0x002fce0000010000 */
[----:B------:R-:W1:Y:S01]  /*8fe0*/  MUFU.EX2 R48, R48 ;  /* 0x0000003000307308 */ /* 0x000e620000000800 */
[----:B0-----:R-:W-:-:S07]  /*8ff0*/  FADD.FTZ R3, R43, R2 ;  /* 0x000000022b037221 */ /* 0x001fce0000010000 */
[----:B------:R-:W0:Y:S08]  /*9000*/  MUFU.EX2 R60, R60 ;  /* 0x0000003c003c7308 */ /* 0x000e300000000800 */
[----:B------:R2:W3:Y:S01]  /*9010*/  MUFU.EX2 R84, R45 ;  /* 0x0000002d00547308 */ /* 0x0004e20000000800 */
[----:B-1----:R-:W-:-:S07]  /*9020*/  FADD.FTZ R3, R48, R3 ;  /* 0x0000000330037221 */ /* 0x002fce0000010000 */
[----:B------:R-:W1:Y:S01]  /*9030*/  MUFU.EX2 R4, R4 ;  /* 0x0000000400047308 */ /* 0x000e620000000800 */
[----:B--2---:R-:W-:-:S04]  /*9040*/  FADD.FTZ R45, R59, R46 ;  /* 0x0000002e3b2d7221 */ /* 0x004fc80000010000 */
[----:B0-----:R-:W-:Y:S01]  /*9050*/  FADD.FTZ R2, R60, R45 ;  /* 0x0000002d3c027221 */ /* 0x001fe20000010000 */
[----:B---3--:R-:W-:-:S03]  /*9060*/  FADD.FTZ R45, R84, R3 ;  /* 0x00000003542d7221 */ /* 0x008fc60000010000 */
[----:B------:R-:W-:Y:S01]  /*9070*/  FADD.FTZ R3, R57, R2 ;  /* 0x0000000239037221 */ /* 0x000fe20000010000 */
[----:B-1----:R-:W-:-:S01]  /*9080*/  FADD.FTZ R2, R4, R45 ;  /* 0x0000002d04027221 */ /* 0x002fc20000010000 */
[----:B------:R-:W-:Y:S06]  /*9090*/  @!P0 BRA `(.L_x_1324) ;  /* 0x0000000000048947 */ /* 0x000fec0003800000 */
[----:B------:R-:W-:Y:S01]  /*90a0*/  BPT.TRAP 0x1 ;  /* 0x000000040000795c */ /* 0x000fe20000300000 */
.L_x_1324:
[----:B------:R-:W-:Y:S01]  /*90b0*/  ULEA UR6, UR34, UR36, 0x3 ;  /* 0x0000002422067291 */ /* 0x000fe2000f8e183f */
[----:B------:R-:W-:Y:S01]  /*90c0*/  ISETP.GT.AND P1, PT, R6, UR33, PT ;  /* 0x0000002106007c0c */ /* 0x000fe2000bf24270 */
[----:B------:R-:W-:Y:S01]  /*90d0*/  UMOV UR35, UR49 ;  /* 0x0000003100237c82 */ /* 0x000fe20008000000 */
[----:B------:R-:W-:Y:S01]  /*90e0*/  F2FP.SATFINITE.E4M3.F32.PACK_AB_MERGE_C R5, R68, R5, RZ ;  /* 0x000000054405723e */ /* 0x000fe200048070ff */
[----:B------:R-:W-:Y:S01]  /*90f0*/  UIADD3 UR6, UR6, 0x22860, URZ ;  /* 0x0002286006067890 */ /* 0x000fe2000fffe03f */
[----:B------:R-:W-:Y:S01]  /*9100*/  F2FP.SATFINITE.E4M3.F32.PACK_AB_MERGE_C R4, R4, R84, RZ ;  /* 0x000000540404723e */ /* 0x000fe200048070ff */
[----:B------:R-:W-:Y:S01]  /*9110*/  UMOV UR34, UR48 ;  /* 0x0000003000227c82 */ /* 0x000fe20008000000 */
[----:B------:R-:W-:Y:S01]  /*9120*/  F2FP.SATFINITE.E4M3.F32.PACK_AB_MERGE_C R20, R83, R20, RZ ;  /* 0x000000145314723e */ /* 0x000fe200048070ff */
[----:B------:R-:W-:Y:S01]  /*9130*/  UPRMT UR6, UR37, 0x654, UR6 ;  /* 0x0000065425067896 */ /* 0x000fe20008000006 */
        /* <DEDUP_REMOVED lines=9> */
[----:B------:R-:W-:Y:S01]  /*91d0*/  SYNCS.ARRIVE.TRANS64.RED.A1T0 RZ, [UR6], RZ ;  /* 0x000000ffffff79a7 */ /* 0x000fe20008100406 */
        /* <DEDUP_REMOVED lines=86> */
[----:B------:R-:W-:Y:S01]  /*9740*/  IMAD.MOV.U32 R4, RZ, RZ, R8 ;  /* 0x000000ffff047224 */ /* 0x000fe200078e0008 */
[----:B------:R-:W-:Y:S06]  /*9750*/  @P1 BRA `(.L_x_1325) ;  /* 0xffffffc800281947 */ /* 0x000fec000383ffff */
.L_x_1306:
[----:B------:R-:W-:Y:S02]  /*9760*/  UISETP.NE.AND UP1, UPT, UR54, URZ, UPT ;  /* 0x0000003f3600728c */ /* 0x000fe4000bf25270 */
[----:B------:R-:W-:Y:S02]  /*9770*/  UISETP.NE.AND UP0, UPT, UR53, URZ, UPT ;  /* 0x0000003f3500728c */ /* 0x000fe4000bf05270 */
[----:B------:R-:W-:Y:S02]  /*9780*/  UIADD3 UR10, UR41, 0x7f, URZ ;  /* 0x0000007f290a7890 */ /* 0x000fe4000fffe03f */
[----:B------:R-:W-:Y:S02]  /*9790*/  UIADD3 UR11, UR40, 0x1, -UR47 ;  /* 0x00000001280b7890 */ /* 0x000fe4000fffe82f */
[----:B------:R-:W-:-:S03]  /*97a0*/  PLOP3.LUT P1, PT, PT, PT, UP0, 0x40, 0x0 ;  /* 0x000000000000781c */ /* 0x000fc60003f2e808 */
[----:B------:R-:W-:Y:S01]  /*97b0*/  @UP1 ULDC UR6, c[0x0][0x44c] ;  /* 0x0001130000061ab9 */ /* 0x000fe20000000800 */
[----:B------:R-:W-:Y:S01]  /*97c0*/  @UP1 ULDC UR14, c[0x0][0x450] ;  /* 0x00011400000e1ab9 */ /* 0x000fe20000000800 */
[----:B------:R-:W-:-:S04]  /*97d0*/  UIMAD.WIDE.U32 UR6, UR10, UR6, URZ ;  /* 0x000000060a0672a5 */ /* 0x000fc8000f8e003f */
[----:B------:R-:W-:-:S04]  /*97e0*/  @UP1 USHF.R.U32.HI UR10, URZ, UR14, UR7 ;  /* 0x0000000e3f0a1299 */ /* 0x000fc80008011607 */
[----:B------:R-:W-:-:S04]  /*97f0*/  UIADD3 UR10, UR11, UR10, URZ ;  /* 0x0000000a0b0a7290 */ /* 0x000fc8000fffe03f */
[----:B------:R-:W-:Y:S01]  /*9800*/  UIADD3 UR31, UR10, -UR31, URZ ;  /* 0x8000001f0a1f7290 */ /* 0x000fe2000fffe03f */
[----:B------:R-:W-:Y:S11]  /*9810*/  @P1 BRA `(.L_x_1326) ;  /* 0x0000000000501947 */ /* 0x000ff60003800000 */
[----:B------:R-:W-:Y:S02]  /*9820*/  UMOV UR14, UR10 ;  /* 0x0000000a000e7c82 */ /* 0x000fe40008000000 */
[----:B------:R-:W-:-:S06]  /*9830*/  UISETP.GT.AND UP0, UPT, UR14, -0x1, UPT ;  /* 0xffffffff0e00788c */ /* 0x000fcc000bf04270 */
[----:B------:R-:W-:-:S13]  /*9840*/  PLOP3.LUT P1, PT, PT, PT, UP0, 0x80, 0x0 ;  /* 0x000000000000781c */ /* 0x000fda0003f2f008 */
[----:B------:R-:W-:Y:S05]  /*9850*/  @P1 BRA `(.L_x_1327) ;  /* 0x0000000000201947 */ /* 0x000fea0003800000 */
[----:B------:R-:W-:Y:S01]  /*9860*/  ULDC UR15, c[0x0][0x9e4] ;  /* 0x00027900000f7ab9 */ /* 0x000fe20000000800 */
[----:B------:R-:W-:Y:S02]  /*9870*/  ULOP3.LUT UR14, URZ, UR14, URZ, 0x33, !UPT ;  /* 0x0000000e3f0e7292 */ /* 0x000fe4000f8e333f */
[----:B------:R-:W-:-:S11]  /*9880*/  UISETP.NE.AND UP0, UPT, UR15, 0x1, UPT ;  /* 0x000000010f00788c */ /* 0x000fd6000bf05270 */
[----:B------:R-:W-:Y:S02]  /*9890*/  @UP0 ULDC.64 UR6, c[0x0][0x9e8] ;  /* 0x00027a0000060ab9 */ /* 0x000fe40000000a00 */
[----:B------:R-:W-:-:S04]  /*98a0*/  UIMAD.WIDE.U32 UR10, UR14, UR6, URZ ;  /* 0x000000060e0a72a5 */ /* 0x000fc8000f8e003f */
[----:B------:R-:W-:-:S04]  /*98b0*/  @UP0 USHF.R.U32.HI UR14, URZ, UR7, UR11 ;  /* 0x000000073f0e0299 */ /* 0x000fc8000801160b */
[----:B------:R-:W-:Y:S01]  /*98c0*/  ULOP3.LUT UR14, URZ, UR14, URZ, 0x33, !UPT ;  /* 0x0000000e3f0e7292 */ /* 0x000fe2000f8e333f */
[----:B------:R-:W-:Y:S11]  /*98d0*/  BRA `(.L_x_1328) ;  /* 0x0000000000147947 */ /* 0x000ff60003800000 */
.L_x_1327:
[----:B------:R-:W-:Y:S02]  /*98e0*/  ULDC UR15, c[0x0][0x9e4] ;  /* 0x00027900000f7ab9 */ /* 0x000fe40000000800 */
[----:B------:R-:W-:-:S11]  /*98f0*/  UISETP.NE.AND UP0, UPT, UR15, 0x1, UPT ;  /* 0x000000010f00788c */ /* 0x000fd6000bf05270 */
[----:B------:R-:W-:Y:S02]  /*9900*/  @UP0 ULDC.64 UR6, c[0x0][0x9e8] ;  /* 0x00027a0000060ab9 */ /* 0x000fe40000000a00 */
[----:B------:R-:W-:-:S04]  /*9910*/  UIMAD.WIDE.U32 UR10, UR14, UR6, URZ ;  /* 0x000000060e0a72a5 */ /* 0x000fc8000f8e003f */
[----:B------:R-:W-:-:S12]  /*9920*/  @UP0 USHF.R.U32.HI UR14, URZ, UR7, UR11 ;  /* 0x000000073f0e0299 */ /* 0x000fd8000801160b */
.L_x_1328:
[----:B------:R-:W-:-:S04]  /*9930*/  UIMAD UR14, UR14, UR15, URZ ;  /* 0x0000000f0e0e72a4 */ /* 0x000fc8000f8e023f */
[----:B------:R-:W-:-:S04]  /*9940*/  UISETP.LT.AND UP0, UPT, UR31, UR14, UPT ;  /* 0x0000000e1f00728c */ /* 0x000fc8000bf01270 */
[----:B------:R-:W-:-:S12]  /*9950*/  USEL UR31, UR31, UR14, !UP0 ;  /* 0x0000000e1f1f7287 */ /* 0x000fd8000c000000 */
.L_x_1326:
[----:B------:R-:W-:-:S04]  /*9960*/  UIADD3 UR31, UR31, 0x7f, URZ ;  /* 0x0000007f1f1f7890 */ /* 0x000fc8000fffe03f */
[----:B------:R-:W-:-:S04]  /*9970*/  USHF.R.S32.HI UR6, URZ, 0x1f, UR31 ;  /* 0x0000001f3f067899 */ /* 0x000fc8000801141f */
[----:B------:R-:W-:-:S04]  /*9980*/  ULEA.HI UR6, UR6, UR31, URZ, 0x7 ;  /* 0x0000001f06067291 */ /* 0x000fc8000f8f383f */
[----:B------:R-:W-:-:S04]  /*9990*/  USHF.R.S32.HI UR6, URZ, 0x7, UR6 ;  /* 0x000000073f067899 */ /* 0x000fc80008011406 */
[----:B------:R-:W-:-:S04]  /*99a0*/  UISETP.LT.AND UP0, UPT, UR38, UR6, UPT ;  /* 0x000000062600728c */ /* 0x000fc8000bf01270 */
[----:B------:R-:W-:-:S06]  /*99b0*/  USEL UR30, UR38, UR6, !UP0 ;  /* 0x00000006261e7287 */ /* 0x000fcc000c000000 */
[----:B------:R-:W-:-:S13]  /*99c0*/  ISETP.GE.AND P1, PT, R6, UR30, PT ;  /* 0x0000001e06007c0c */ /* 0x000fda000bf26270 */
[----:B------:R-:W-:Y:S05]  /*99d0*/  @!P1 BRA `(.L_x_1329) ;  /* 0x0000002400ac9947 */ /* 0x000fea0003800000 */
[----:B------:R-:W-:Y:S01]  /*99e0*/  IMAD.MOV.U32 R4, RZ, RZ, R7 ;  /* 0x000000ffff047224 */ /* 0x000fe200078e0007 */
[----:B------:R-:W-:Y:S01]  /*99f0*/  UMOV UR32, UR49 ;  /* 0x0000003100207c82 */ /* 0x000fe20008000000 */
[----:B------:R-:W-:Y:S01]  /*9a00*/  IMAD.MOV.U32 R5, RZ, RZ, R8 ;  /* 0x000000ffff057224 */ /* 0x000fe200078e0008 */
[----:B------:R-:W-:Y:S01]  /*9a10*/  UMOV UR31, UR48 ;  /* 0x00000030001f7c82 */ /* 0x000fe20008000000 */
[----:B------:R-:W-:-:S05]  /*9a20*/  ULDC UR29, c[0x0][0x988] ;  /* 0x00026200001d7ab9 */ /* 0x000fca0000000800 */
.L_x_1340:
[----:B------:R-:W-:Y:S01]  /*9a30*/  ISETP.NE.AND P2, PT, RZ, UR45, PT ;  /* 0x0000002dff007c0c */ /* 0x000fe2000bf45270 */
[----:B------:R-:W-:-:S04]  /*9a40*/  UISETP.NE.AND UP0, UPT, UR31, 0x1, UPT ;  /* 0x000000011f00788c */ /* 0x000fc8000bf05270 */
[----:B------:R-:W-:-:S04]  /*9a50*/  USEL UR49, URZ, 0x1, UP0 ;  /* 0x000000013f317887 */ /* 0x000fc80008000000 */
[----:B------:R-:W-:-:S04]  /*9a60*/  ULOP3.LUT UR49, UR32, UR49, URZ, 0x3c, !UPT ;  /* 0x0000003120317292 */ /* 0x000fc8000f8e3c3f */
[----:B------:R-:W-:Y:S08]  /*9a70*/  @P2 BRA `(.L_x_1330) ;  /* 0x0000000000382947 */ /* 0x000ff00003800000 */
[----:B------:R-:W-:Y:S05]  /*9a80*/  @!P0 BRA `(.L_x_1331) ;  /* 0x0000000000048947 */ /* 0x000fea0003800000 */
[----:B------:R-:W-:Y:S01]  /*9a90*/  BPT.TRAP 0x1 ;  /* 0x000000040000795c */ /* 0x000fe20000300000 */
.L_x_1331:
        /* <DEDUP_REMOVED lines=9> */
.L_x_1332:
[----:B-1----:R-:W-:Y:S05]  /*9b30*/  @P1 BRA `(.L_x_1330) ;  /* 0x0000000000081947 */ /* 0x002fea0003800000 */
[----:B------:R-:W1:Y:S02]  /*9b40*/  SYNCS.PHASECHK.TRANS64.TRYWAIT P1, [UR6+0x22830], R7 ;  /* 0x02283007ff0075a7 */ /* 0x000e640008020146 */
[----:B-1----:R-:W-:Y:S05]  /*9b50*/  @!P1 BRA `(.L_x_1333) ;  /* 0x0000011000909947 */ /* 0x002fea0003800000 */
.L_x_1330:
        /* <DEDUP_REMOVED lines=40> */
.L_x_1335:
[----:B------:R-:W-:Y:S01]  /*9de0*/  ULEA UR6, UR31, UR36, 0x3 ;  /* 0x000000241f067291 */ /* 0x000fe2000f8e183f */
[----:B------:R-:W-:-:S05]  /*9df0*/  IMAD.U32 R7, RZ, RZ, UR32 ;  /* 0x00000020ff077e24 */ /* 0x000fca000f8e00ff */
[----:B------:R-:W-:-:S04]  /*9e00*/  SHF.L.U32 R7, R7, 0x1f, RZ ;  /* 0x0000001f07077819 */ /* 0x000fc800000006ff */
[----:B------:R0:W1:Y:S01]  /*9e10*/  SYNCS.PHASECHK.TRANS64.TRYWAIT P1, [UR6+0x22850], R7 ;  /* 0x02285007ff0075a7 */ /* 0x0000620008020146 */
[----:B------:R-:W-:Y:S05]  /*9e20*/  @!P0 BRA `(.L_x_1336) ;  /* 0x0000000000048947 */ /* 0x000fea0003800000 */
[----:B------:R-:W-:Y:S01]  /*9e30*/  BPT.TRAP 0x1 ;  /* 0x000000040000795c */ /* 0x000fe20000300000 */
.L_x_1336:
[----:B-1----:R-:W-:Y:S05]  /*9e40*/  @P1 BRA `(.L_x_1334) ;  /* 0x0000000000081947 */ /* 0x002fea0003800000 */
[----:B------:R-:W1:Y:S02]  /*9e50*/  SYNCS.PHASECHK.TRANS64.TRYWAIT P1, [UR6+0x22850], R7 ;  /* 0x02285007ff0075a7 */ /* 0x000e640008020146 */
[----:B-1----:R-:W-:Y:S05]  /*9e60*/  @!P1 BRA `(.L_x_1337) ;  /* 0x0000010c00e49947 */ /* 0x002fea0003800000 */
.L_x_1334:
        /* <DEDUP_REMOVED lines=31> */
.L_x_1338:
        /* <DEDUP_REMOVED lines=73> */
[----:B------:R-:W-:Y:S01]  /*a4f0*/  FMUL.FTZ R77, R0, R85 ;  /* 0x00000055004d7220 */ /* 0x000fe20000410000 */
[----:B------:R-:W-:-:S04]  /*a500*/  ULEA UR6, UR48, UR36, 0x3 ;  /* 0x0000002430067291 */ /* 0x000fc8000f8e183f */
[----:B------:R-:W1:Y:S01]  /*a510*/  MUFU.TANH R25, R25 ;  /* 0x0000001900197308 */ /* 0x000e620000002400 */
[----:B0-----:R-:W-:Y:S01]  /*a520*/  FMNMX.FTZ R62, R20, R61, !PT ;  /* 0x0000003d143e7209 */ /* 0x001fe20007810000 */
[----:B------:R-:W-:-:S04]  /*a530*/  UIADD3 UR6, UR6, 0x22840, URZ ;  /* 0x0002284006067890 */ /* 0x000fc8000fffe03f */
[----:B------:R-:W-:Y:S02]  /*a540*/  UPRMT UR6, UR37, 0x654, UR6 ;  /* 0x0000065425067896 */ /* 0x000fe40008000006 */
[----:B------:R-:W0:Y:S01]  /*a550*/  MUFU.TANH R24, R24 ;  /* 0x0000001800187308 */ /* 0x000e220000002400 */
[----:B--2---:R-:W-:-:S06]  /*a560*/  FMNMX.FTZ R7, R21, R8, !PT ;  /* 0x0000000815077209 */ /* 0x004fcc0007810000 */
[----:B------:R-:W-:Y:S01]  /*a570*/  SYNCS.ARRIVE.TRANS64.RED.A1T0 RZ, [UR6], RZ ;  /* 0x000000ffffff79a7 */ /* 0x000fe20008100406 */
        /* <DEDUP_REMOVED lines=13> */
[----:B-1----:R-:W-:Y:S01]  /*a650*/  FMNMX.FTZ R62, R28, R61, !PT ;  /* 0x0000003d1c3e7209 */ /* 0x002fe20007810000 */
[----:B------:R-:W-:-:S06]  /*a660*/  FMUL.FTZ R61, R0, R78 ;  /* 0x0000004e003d7220 */ /* 0x000fcc0000410000 */
[----:B------:R-:W1:Y:S01]  /*a670*/  MUFU.TANH R36, R36 ;  /* 0x0000002400247308 */ /* 0x000e620000002400 */
[----:B0-----:R-:W-:-:S07]  /*a680*/  FMNMX.FTZ R7, R35, R8, !PT ;  /* 0x0000000823077209 */ /* 0x001fce0007810000 */
[----:B------:R-:W0:Y:S01]  /*a690*/  MUFU.TANH R30, R30 ;  /* 0x0000001e001e7308 */ /* 0x000e220000002400 */
[----:B--2---:R-:W-:Y:S01]  /*a6a0*/  FMNMX.FTZ R63, R29, R62, !PT ;  /* 0x0000003e1d3f7209 */ /* 0x004fe20007810000 */
[----:B------:R-:W-:-:S06]  /*a6b0*/  FMUL.FTZ R62, R0, R79 ;  /* 0x0000004f003e7220 */ /* 0x000fcc0000410000 */
        /* <DEDUP_REMOVED lines=27> */
[----:B0-----:R-:W-:Y:S01]  /*a870*/  FMNMX.FTZ R64, R46, R63, !PT ;  /* 0x0000003f2e407209 */ /* 0x001fe20007810000 */
[----:B------:R-:W-:Y:S01]  /*a880*/  FMUL.FTZ R63, R0, R82 ;  /* 0x00000052003f7220 */ /* 0x000fe20000410000 */
[----:B------:R-:W-:-:S05]  /*a890*/  IMAD.U32 R82, RZ, RZ, UR29 ;  /* 0x0000001dff527e24 */ /* 0x000fca000f8e00ff */
[----:B------:R-:W0:Y:S01]  /*a8a0*/  MUFU.TANH R48, R48 ;  /* 0x0000003000307308 */ /* 0x000e220000002400 */
[----:B--2---:R-:W-:-:S07]  /*a8b0*/  FMNMX.FTZ R7, R47, R8, !PT ;  /* 0x000000082f077209 */ /* 0x004fce0007810000 */
[----:B------:R-:W2:Y:S01]  /*a8c0*/  MUFU.TANH R50, R50 ;  /* 0x0000003200327308 */ /* 0x000ea20000002400 */
[----:B-1----:R-:W-:Y:S01]  /*a8d0*/  FMNMX.FTZ R65, R49, R64, !PT ;  /* 0x0000004031417209 */ /* 0x002fe20007810000 */
[----:B------:R-:W-:Y:S01]  /*a8e0*/  FMUL.FTZ R64, R0, R83 ;  /* 0x0000005300407220 */ /* 0x000fe20000410000 */
[----:B------:R-:W-:-:S05]  /*a8f0*/  IMAD.U32 R83, RZ, RZ, UR29 ;  /* 0x0000001dff537e24 */ /* 0x000fca000f8e00ff */
        /* <DEDUP_REMOVED lines=57> */
[----:B0-----:R-:W-:Y:S02]  /*ac90*/  FMNMX.FTZ R7, R65, R8, !PT ;  /* 0x0000000841077209 */ /* 0x001fe40007810000 */
[----:B--2---:R-:W-:Y:S02]  /*aca0*/  FMNMX.FTZ R78, R77, R78, !PT ;  /* 0x0000004e4d4e7209 */ /* 0x004fe40007810000 */
[----:B-1----:R-:W-:-:S03]  /*acb0*/  FMNMX.FTZ R67, R66, R7, !PT ;  /* 0x0000000742437209 */ /* 0x002fc60007810000 */
[----:B------:R-:W0:Y:S04]  /*acc0*/  SHFL.BFLY PT, R7, R78, 0x2, 0x1f ;  /* 0x0c401f004e077f89 */ /* 0x000e2800000e0000 */
[----:B------:R-:W1:Y:S01]  /*acd0*/  SHFL.BFLY PT, R8, R67, 0x2, 0x1f ;  /* 0x0c401f0043087f89 */ /* 0x000e6200000e0000 */
[----:B0-----:R-:W-:Y:S02]  /*ace0*/  FMNMX.FTZ R79, R78, R7, !PT ;  /* 0x000000074e4f7209 */ /* 0x001fe40007810000 */
[----:B-1----:R-:W-:-:S03]  /*acf0*/  FMNMX.FTZ R80, R67, R8, !PT ;  /* 0x0000000843507209 */ /* 0x002fc60007810000 */
[----:B------:R-:W0:Y:S04]  /*ad00*/  SHFL.BFLY PT, R8, R79, 0x1, 0x1f ;  /* 0x0c201f004f087f89 */ /* 0x000e2800000e0000 */
[----:B------:R-:W1:Y:S01]  /*ad10*/  SHFL.BFLY PT, R7, R80, 0x1, 0x1f ;  /* 0x0c201f0050077f89 */ /* 0x000e6200000e0000 */
[----:B0-----:R-:W-:Y:S02]  /*ad20*/  FMNMX.FTZ R8, R79, R8, !PT ;  /* 0x000000084f087209 */ /* 0x001fe40007810000 */
[----:B-1----:R-:W-:-:S03]  /*ad30*/  FMNMX.FTZ R7, R80, R7, !PT ;  /* 0x0000000750077209 */ /* 0x002fc60007810000 */
[C---:B------:R-:W-:Y:S01]  /*ad40*/  FFMA.FTZ R78, R8.reuse, R83, -8 ;  /* 0xc1000000084e7423 */ /* 0x040fe20000010053 */
[----:B------:R-:W-:-:S03]  /*ad50*/  FADD.FTZ R5, -R8, R5 ;  /* 0x0000000508057221 */ /* 0x000fc60000010100 */
[--C-:B------:R-:W-:Y:S01]  /*ad60*/  FFMA.FTZ R67, R10, UR29, -R78.reuse ;  /* 0x0000001d0a437c23 */ /* 0x100fe2000801084e */
[----:B------:R-:W-:-:S01]  /*ad70*/  FFMA.FTZ R10, R9, UR29, -R78 ;  /* 0x0000001d090a7c23 */ /* 0x000fc2000801084e */
[--C-:B------:R-:W-:Y:S01]  /*ad80*/  FFMA.FTZ R9, R13, UR29, -R78.reuse ;  /* 0x0000001d0d097c23 */ /* 0x100fe2000801084e */
[----:B------:R-:W-:-:S01]  /*ad90*/  FFMA.FTZ R13, R21, UR29, -R78 ;  /* 0x0000001d150d7c23 */ /* 0x000fc2000801084e */
[--C-:B------:R-:W-:Y:S01]  /*ada0*/  FFMA.FTZ R21, R31, UR29, -R78.reuse ;  /* 0x0000001d1f157c23 */ /* 0x100fe2000801084e */
[----:B------:R-:W-:-:S01]  /*adb0*/  FFMA.FTZ R31, R35, UR29, -R78 ;  /* 0x0000001d231f7c23 */ /* 0x000fc2000801084e */
[--C-:B------:R-:W-:Y:S01]  /*adc0*/  FFMA.FTZ R35, R37, UR29, -R78.reuse ;  /* 0x0000001d25237c23 */ /* 0x100fe2000801084e */
[----:B------:R-:W-:Y:S01]  /*add0*/  FMUL.FTZ R81, R5, UR29 ;  /* 0x0000001d05517c20 */ /* 0x000fe20008410000 */
[--C-:B------:R-:W-:Y:S01]  /*ade0*/  FFMA.FTZ R37, R41, UR29, -R78.reuse ;  /* 0x0000001d29257c23 */ /* 0x100fe2000801084e */
[----:B------:R-:W-:-:S01]  /*adf0*/  FFMA.FTZ R79, R77, UR29, -R78 ;  /* 0x0000001d4d4f7c23 */ /* 0x000fc2000801084e */
[----:B------:R-:W-:Y:S01]  /*ae00*/  FADD.FTZ R5, -R7, R4 ;  /* 0x0000000407057221 */ /* 0x000fe20000010100 */
[----:B------:R-:W-:-:S01]  /*ae10*/  FFMA.FTZ R41, R43, UR29, -R78 ;  /* 0x0000001d2b297c23 */ /* 0x000fc2000801084e */
[----:B------:R-:W-:Y:S01]  /*ae20*/  FFMA.FTZ R77, R7, R82, -8 ;  /* 0xc1000000074d7423 */ /* 0x000fe20000010052 */
[----:B------:R-:W-:-:S01]  /*ae30*/  FFMA.FTZ R43, R47, UR29, -R78 ;  /* 0x0000001d2f2b7c23 */ /* 0x000fc2000801084e */
[--C-:B------:R-:W-:Y:S01]  /*ae40*/  FFMA.FTZ R47, R51, UR29, -R78.reuse ;  /* 0x0000001d332f7c23 */ /* 0x100fe2000801084e */
        /* <DEDUP_REMOVED lines=19> */
[----:B------:R-:W-:Y:S01]  /*af80*/  FFMA.FTZ R76, R76, UR29, -R78 ;  /* 0x0000001d4c4c7c23 */ /* 0x000fe2000801084e */
[----:B------:R-:W-:Y:S01]  /*af90*/  FMUL.FTZ R5, R5, UR29 ;  /* 0x0000001d05057c20 */ /* 0x000fe20008410000 */
        /* <DEDUP_REMOVED lines=27> */
[----:B0-----:R-:W-:-:S07]  /*b150*/  FFMA.FTZ R3, R4, R3, R67 ;  /* 0x0000000304037223 */ /* 0x001fce0000010043 */
[----:B------:R-:W0:Y:S08]  /*b160*/  MUFU.EX2 R10, R10 ;  /* 0x0000000a000a7308 */ /* 0x000e300000000800 */
[----:B------:R-:W2:Y:S01]  /*b170*/  MUFU.EX2 R11, R11 ;  /* 0x0000000b000b7308 */ /* 0x000ea20000000800 */
[----:B-1----:R-:W-:-:S07]  /*b180*/  FFMA.FTZ R2, R5, R2, R78 ;  /* 0x0000000205027223 */ /* 0x002fce000001004e */
        /* <DEDUP_REMOVED lines=18> */
[--C-:B------:R-:W-:Y:S01]  /*b2b0*/  FFMA.FTZ R55, R56, UR29, -R77.reuse ;  /* 0x0000001d38377c23 */ /* 0x100fe2000801084d */
[----:B------:R-:W-:-:S05]  /*b2c0*/  FFMA.FTZ R56, R57, UR29, -R77 ;  /* 0x0000001d39387c23 */ /* 0x000fca000801084d */
        /* <DEDUP_REMOVED lines=16> */
[--C-:B------:R-:W-:Y:S01]  /*b3d0*/  FFMA.FTZ R57, R58, UR29, -R77.reuse ;  /* 0x0000001d3a397c23 */ /* 0x100fe2000801084d */
[----:B------:R-:W-:-:S05]  /*b3e0*/  FFMA.FTZ R58, R59, UR29, -R77 ;  /* 0x0000001d3b3a7c23 */ /* 0x000fca000801084d */
        /* <DEDUP_REMOVED lines=16> */
[--C-:B------:R-:W-:Y:S01]  /*b4f0*/  FFMA.FTZ R59, R60, UR29, -R77.reuse ;  /* 0x0000001d3c3b7c23 */ /* 0x100fe2000801084d */
[----:B------:R-:W-:-:S05]  /*b500*/  FFMA.FTZ R60, R61, UR29, -R77 ;  /* 0x0000001d3d3c7c23 */ /* 0x000fca000801084d */
        /* <DEDUP_REMOVED lines=8> */
[----:B------:R-:W-:-:S06]  /*b590*/  FFMA.FTZ R81, R62, UR29, -R77 ;  /* 0x0000001d3e517c23 */ /* 0x000fcc000801084d */
        /* <DEDUP_REMOVED lines=16> */
[----:B------:R-:W-:-:S06]  /*b6a0*/  FFMA.FTZ R61, R63, UR29, -R77 ;  /* 0x0000001d3f3d7c23 */ /* 0x000fcc000801084d */
[----:B------:R-:W0:Y:S01]  /*b6b0*/  MUFU.EX2 R54, R54 ;  /* 0x0000003600367308 */ /* 0x000e220000000800 */
[----:B--2---:R-:W-:-:S07]  /*b6c0*/  FADD.FTZ R3, R53, R2 ;  /* 0x0000000235037221 */ /* 0x004fce0000010000 */
[----:B------:R-:W2:Y:S01]  /*b6d0*/  MUFU.EX2 R80, R80 ;  /* 0x0000005000507308 */ /* 0x000ea20000000800 */
[----:B-1----:R-:W-:-:S01]  /*b6e0*/  FADD.FTZ R63, R51, R62 ;  /* 0x0000003e333f7221 */ /* 0x002fc20000010000 */
[----:B------:R-:W-:-:S06]  /*b6f0*/  FFMA.FTZ R62, R64, UR29, -R77 ;  /* 0x0000001d403e7c23 */ /* 0x000fcc000801084d */
        /* <DEDUP_REMOVED lines=46> */
.L_x_1339:
        /* <DEDUP_REMOVED lines=88> */
[----:B------:R-:W-:Y:S01]  /*bf60*/  VIADD R6, R6, 0xffffffff ;  /* 0xffffffff06067836 */ /* 0x000fe20000000000 */
        /* <DEDUP_REMOVED lines=16> */
[----:B------:R-:W-:Y:S01]  /*c070*/  F2FP.SATFINITE.E4M3.F32.PACK_AB_MERGE_C R155, R62, R61, R14 ;  /* 0x0000003d3e9b723e */ /* 0x000fe2000480700e */
[----:B------:R-:W-:Y:S06]  /*c080*/  @P1 BRA `(.L_x_1340) ;  /* 0xffffffd800681947 */ /* 0x000fec000383ffff */
.L_x_1329:
[----:B------:R-:W-:-:S13]  /*c090*/  ISETP.GE.AND P1, PT, R6, UR38, PT ;  /* 0x0000002606007c0c */ /* 0x000fda000bf26270 */
[----:B------:R-:W-:Y:S05]  /*c0a0*/  @!P1 BRA `(.L_x_1341) ;  /* 0x0000003400e89947 */ /* 0x000fea0003800000 */
[----:B------:R-:W-:Y:S01]  /*c0b0*/  IMAD.MOV.U32 R5, RZ, RZ, R7 ;  /* 0x000000ffff057224 */ /* 0x000fe200078e0007 */
[----:B------:R-:W-:Y:S01]  /*c0c0*/  UMOV UR34, UR49 ;  /* 0x0000003100227c82 */ /* 0x000fe20008000000 */
[----:B------:R-:W-:Y:S01]  /*c0d0*/  IMAD.MOV.U32 R4, RZ, RZ, R8 ;  /* 0x000000ffff047224 */ /* 0x000fe200078e0008 */
[----:B------:R-:W-:Y:S01]  /*c0e0*/  UMOV UR33, UR48 ;  /* 0x0000003000217c82 */ /* 0x000fe20008000000 */
[----:B------:R-:W-:Y:S01]  /*c0f0*/  ULDC UR30, c[0x0][0x9e4] ;  /* 0x00027900001e7ab9 */ /* 0x000fe20000000800 */
[----:B------:R-:W-:Y:S01]  /*c100*/  ULDC UR32, c[0x0][0x9dc] ;  /* 0x0002770000207ab9 */ /* 0x000fe20000000800 */
[----:B------:R-:W-:Y:S01]  /*c110*/  ULDC UR29, c[0x0][0x988] ;  /* 0x00026200001d7ab9 */ /* 0x000fe20000000800 */
[----:B------:R-:W-:-:S05]  /*c120*/  ULDC UR31, c[0x0][0x9e0] ;  /* 0x00027800001f7ab9 */ /* 0x000fca0000000800 */
.L_x_1360:
[----:B------:R-:W-:Y:S01]  /*c130*/  UIADD3 UR48, UR33, 0x1, URZ ;  /* 0x0000000121307890 */ /* 0x000fe2000fffe03f */
[----:B------:R-:W-:-:S03]  /*c140*/  ISETP.NE.AND P2, PT, RZ, UR45, PT ;  /* 0x0000002dff007c0c */ /* 0x000fc6000bf45270 */
[----:B------:R-:W-:-:S04]  /*c150*/  UISETP.NE.AND UP0, UPT, UR48, 0x2, UPT ;  /* 0x000000023000788c */ /* 0x000fc8000bf05270 */
[----:B------:R-:W-:Y:S02]  /*c160*/  USEL UR49, URZ, 0x1, UP0 ;  /* 0x000000013f317887 */ /* 0x000fe40008000000 */
[----:B------:R-:W-:Y:S02]  /*c170*/  USEL UR48, UR48, URZ, UP0 ;  /* 0x0000003f30307287 */ /* 0x000fe40008000000 */
[----:B------:R-:W-:Y:S02]  /*c180*/  ULOP3.LUT UR49, UR34, UR49, URZ, 0x3c, !UPT ;  /* 0x0000003122317292 */ /* 0x000fe4000f8e3c3f */
[----:B------:R-:W-:Y:S10]  /*c190*/  @P2 BRA `(.L_x_1342) ;  /* 0x00000000002c2947 */ /* 0x000ff40003800000 */
[----:B------:R-:W-:Y:S05]  /*c1a0*/  @!P0 BRA `(.L_x_1343) ;  /* 0x0000000000048947 */ /* 0x000fea0003800000 */
[----:B------:R-:W-:Y:S01]  /*c1b0*/  BPT.TRAP 0x1 ;  /* 0x000000040000795c */ /* 0x000fe20000300000 */
.L_x_1343:
[----:B------:R-:W-:Y:S01]  /*c1c0*/  ULEA UR6, UR48, UR36, 0x3 ;  /* 0x0000002430067291 */ /* 0x000fe2000f8e183f */
[----:B------:R-:W-:-:S05]  /*c1d0*/  IMAD.U32 R7, RZ, RZ, UR49 ;  /* 0x00000031ff077e24 */ /* 0x000fca000f8e00ff */
[----:B------:R-:W-:-:S04]  /*c1e0*/  SHF.L.U32 R7, R7, 0x1f, RZ ;  /* 0x0000001f07077819 */ /* 0x000fc800000006ff */
[----:B------:R0:W1:Y:S01]  /*c1f0*/  SYNCS.PHASECHK.TRANS64.TRYWAIT P1, [UR6+0x22830], R7 ;  /* 0x02283007ff0075a7 */ /* 0x0000620008020146 */
[----:B------:R-:W-:Y:S05]  /*c200*/  @!P0 BRA `(.L_x_1344) ;  /* 0x0000000000048947 */ /* 0x000fea0003800000 */
[----:B------:R-:W-:Y:S01]  /*c210*/  BPT.TRAP 0x1 ;  /* 0x000000040000795c */ /* 0x000fe20000300000 */
.L_x_1344:
[----:B-1----:R-:W-:Y:S05]  /*c220*/  @P1 BRA `(.L_x_1342) ;  /* 0x0000000000081947 */ /* 0x002fea0003800000 */
[----:B------:R-:W1:Y:S02]  /*c230*/  SYNCS.PHASECHK.TRANS64.TRYWAIT P1, [UR6+0x22830], R7 ;  /* 0x02283007ff0075a7 */ /* 0x000e640008020146 */
[----:B-1----:R-:W-:Y:S05]  /*c240*/  @!P1 BRA `(.L_x_1345) ;  /* 0x000000ec00049947 */ /* 0x002fea0003800000 */
.L_x_1342:
[----:B-1----:R-:W1:Y:S01]  /*c250*/  S2R R8, SR_TID.X ;  /* 0x0000000000087919 */ /* 0x002e620000002100 */
[----:B------:R-:W-:Y:S01]  /*c260*/  UIMAD UR26, UR48, 0x600, UR28 ;  /* 0x00000600301a78a4 */ /* 0x000fe2000f8e021c */
[----:B------:R-:W-:Y:S01]  /*c270*/  UMOV UR27, 0x80000020 ;  /* 0x80000020001b7882 */ /* 0x000fe20000000000 */
[----:B------:R-:W-:Y:S02]  /*c280*/  UMOV UR7, 0x80000020 ;  /* 0x8000002000077882 */ /* 0x000fe40000000000 */
[----:B------:R-:W-:Y:S02]  /*c290*/  UIADD3 UR6, UR26, 0x2, URZ ;  /* 0x000000021a067890 */ /* 0x000fe4000fffe03f */
        /* <DEDUP_REMOVED lines=32> */
.L_x_1347:
[----:B------:R-:W-:Y:S01]  /*c4a0*/  ULEA UR6, UR33, UR36, 0x3 ;  /* 0x0000002421067291 */ /* 0x000fe2000f8e183f */
[----:B------:R-:W-:-:S05]  /*c4b0*/  IMAD.U32 R7, RZ, RZ, UR34 ;  /* 0x00000022ff077e24 */ /* 0x000fca000f8e00ff */
[----:B------:R-:W-:-:S04]  /*c4c0*/  SHF.L.U32 R7, R7, 0x1f, RZ ;  /* 0x0000001f07077819 */ /* 0x000fc800000006ff */
[----:B------:R0:W1:Y:S01]  /*c4d0*/  SYNCS.PHASECHK.TRANS64.TRYWAIT P1, [UR6+0x22850], R7 ;  /* 0x02285007ff0075a7 */ /* 0x0000620008020146 */
[----:B------:R-:W-:Y:S05]  /*c4e0*/  @!P0 BRA `(.L_x_1348) ;  /* 0x0000000000048947 */ /* 0x000fea0003800000 */
[----:B------:R-:W-:Y:S01]  /*c4f0*/  BPT.TRAP 0x1 ;  /* 0x000000040000795c */ /* 0x000fe20000300000 */
.L_x_1348:
[----:B-1----:R-:W-:Y:S05]  /*c500*/  @P1 BRA `(.L_x_1346) ;  /* 0x0000000000081947 */ /* 0x002fea0003800000 */
[----:B------:R-:W1:Y:S02]  /*c510*/  SYNCS.PHASECHK.TRANS64.TRYWAIT P1, [UR6+0x22850], R7 ;  /* 0x02285007ff0075a7 */ /* 0x000e640008020146 */
[----:B-1----:R-:W-:Y:S05]  /*c520*/  @!P1 BRA `(.L_x_1349) ;  /* 0x000000e800649947 */ /* 0x002fea0003800000 */
.L_x_1346:
        /* <DEDUP_REMOVED lines=31> */
.L_x_1350:
        /* <DEDUP_REMOVED lines=166> */
.L_x_1353:
[----:B------:R-:W-:-:S05]  /*d180*/  IMAD.U32 R80, RZ, RZ, UR30 ;  /* 0x0000001eff507e24 */ /* 0x000fca000f8e00ff */
[----:B------:R-:W-:-:S13]  /*d190*/  ISETP.NE.AND P1, PT, R80, 0x1, PT ;  /* 0x000000015000780c */ /* 0x000fda0003f25270 */
[----:B------:R-:W1:Y:S02]  /*d1a0*/  @P1 LDC.64 R8, c[0x0][0x9e8] ;  /* 0x00027a00ff081b82 */ /* 0x000e640000000a00 */
[----:B-1----:R-:W-:-:S05]  /*d1b0*/  @P1 IMAD.HI.U32 R8, R65, R8, RZ ;  /* 0x0000000841081227 */ /* 0x002fca00078e00ff */
[----:B------:R-:W-:-:S07]  /*d1c0*/  @P1 SHF.R.U32.HI R65, RZ, R9, R8 ;  /* 0x00000009ff411219 */ /* 0x000fce0000011608 */
.L_x_1354:
[----:B------:R-:W-:Y:S05]  /*d1d0*/  BSYNC B0 ;  /* 0x0000000000007941 */ /* 0x000fea0003800000 */
.L_x_1352:
[----:B------:R-:W-:-:S04]  /*d1e0*/  IMAD R65, R65, R80, -R81 ;  /* 0x0000005041417224 */ /* 0x000fc800078e0a51 */
[----:B------:R-:W-:-:S05]  /*d1f0*/  IMAD.IADD R65, R65, 0x1, -R16 ;  /* 0x0000000141417824 */ /* 0x000fca00078e0a10 */
[----:B------:R-:W-:Y:S02]  /*d200*/  VIADDMNMX R66, R65, R80, R66, PT ;  /* 0x0000005041427246 */ /* 0x000fe40003800142 */
[----:B------:R-:W-:-:S07]  /*d210*/  VIMNMX R74, R74, R65, !PT ;  /* 0x000000414a4a7248 */ /* 0x000fce0007fe0100 */
.L_x_1351:
        /* <DEDUP_REMOVED lines=116> */
.L_x_1357:
[----:B------:R-:W-:-:S05]  /*d960*/  IMAD.U32 R68, RZ, RZ, UR30 ;  /* 0x0000001eff447e24 */ /* 0x000fca000f8e00ff */
[----:B------:R-:W-:-:S13]  /*d970*/  ISETP.NE.AND P2, PT, R68, 0x1, PT ;  /* 0x000000014400780c */ /* 0x000fda0003f45270 */
[----:B------:R-:W0:Y:S02]  /*d980*/  @P2 LDC.64 R8, c[0x0][0x9e8] ;  /* 0x00027a00ff082b82 */ /* 0x000e240000000a00 */
[----:B0-----:R-:W-:-:S05]  /*d990*/  @P2 IMAD.HI.U32 R8, R64, R8, RZ ;  /* 0x0000000840082227 */ /* 0x001fca00078e00ff */
[----:B------:R-:W-:-:S07]  /*d9a0*/  @P2 SHF.R.U32.HI R64, RZ, R9, R8 ;  /* 0x00000009ff402219 */ /* 0x000fce0000011608 */
.L_x_1358:
[----:B------:R-:W-:Y:S05]  /*d9b0*/  BSYNC B0 ;  /* 0x0000000000007941 */ /* 0x000fea0003800000 */
.L_x_1356:
[----:B------:R-:W-:-:S04]  /*d9c0*/  IMAD R81, R64, R68, -R81 ;  /* 0x0000004440517224 */ /* 0x000fc800078e0a51 */
[----:B------:R-:W-:-:S05]  /*d9d0*/  IMAD.IADD R81, R81, 0x1, -R16 ;  /* 0x0000000151517824 */ /* 0x000fca00078e0a10 */
[----:B------:R-:W-:Y:S02]  /*d9e0*/  VIADDMNMX R62, R81, R68, R62, PT ;  /* 0x00000044513e7246 */ /* 0x000fe4000380013e */
[----:B------:R-:W-:-:S07]  /*d9f0*/  VIMNMX R66, R66, R81, !PT ;  /* 0x0000005142427248 */ /* 0x000fce0007fe0100 */
.L_x_1355:
        /* <DEDUP_REMOVED lines=378> */
.L_x_1359:
        /* <DEDUP_REMOVED lines=107> */
.L_x_1341:
[----:B------:R-:W-:Y:S06]  /*f850*/  BAR.ARV 0x8, 0x180 ;  /* 0x0206000000007b1d */ /* 0x000fec0000002000 */
[----:B------:R-:W-:Y:S05]  /*f860*/  @!P0 BRA `(.L_x_1361) ;  /* 0x0000000000048947 */ /* 0x000fea0003800000 */
[----:B------:R-:W-:Y:S01]  /*f870*/  BPT.TRAP 0x1 ;  /* 0x000000040000795c */ /* 0x000fe20000300000 */
.L_x_1361:
[----:B------:R-:W-:Y:S01]  /*f880*/  ULEA UR9, UR48, UR36, 0x3 ;  /* 0x0000002430097291 */ /* 0x000fe2000f8e183f */
[----:B------:R-:W-:-:S05]  /*f890*/  IMAD.U32 R0, RZ, RZ, UR49 ;  /* 0x00000031ff007e24 */ /* 0x000fca000f8e00ff */
[----:B------:R-:W-:-:S04]  /*f8a0*/  SHF.L.U32 R0, R0, 0x1f, RZ ;  /* 0x0000001f00007819 */ /* 0x000fc800000006ff */
[----:B------:R0:W1:Y:S01]  /*f8b0*/  SYNCS.PHASECHK.TRANS64.TRYWAIT P1, [UR9+0x22850], R0 ;  /* 0x02285000ff0075a7 */ /* 0x0000620008020149 */
[----:B------:R-:W-:Y:S05]  /*f8c0*/  @!P0 BRA `(.L_x_1362) ;  /* 0x0000000000048947 */ /* 0x000fea0003800000 */
[----:B------:R-:W-:Y:S01]  /*f8d0*/  BPT.TRAP 0x1 ;  /* 0x000000040000795c */ /* 0x000fe20000300000 */
.L_x_1362:
[----:B-1----:R-:W-:Y:S05]  /*f8e0*/  @P1 BRA `(.L_x_1363) ;  /* 0x0000000000081947 */ /* 0x002fea0003800000 */
[----:B------:R-:W1:Y:S02]  /*f8f0*/  SYNCS.PHASECHK.TRANS64.TRYWAIT P1, [UR9+0x22850], R0 ;  /* 0x02285000ff0075a7 */ /* 0x000e640008020149 */
[----:B-1----:R-:W-:Y:S05]  /*f900*/  @!P1 BRA `(.L_x_1364) ;  /* 0x000000b400849947 */ /* 0x002fea0003800000 */
.L_x_1363:
[----:B------:R-:W-:Y:S01]  /*f910*/  UIADD3 UR36, UR36, 0x400, URZ ;  /* 0x0000040024247890 */ /* 0x000fe2000fffe03f */
[----:B------:R-:W-:Y:S01]  /*f920*/  WARPGROUP.ARRIVE ;  /* 0x00000000000079c5 */ /* 0x000fe20000000000 */
[----:B------:R-:W-:Y:S01]  /*f930*/  UMOV UR7, 0x40000040 ;  /* 0x4000004000077882 */ /* 0x000fe20000000000 */
[----:B------:R-:W-:Y:S01]  /*f940*/  ULDC.64 UR10, c[0x0][0x9a0] ;  /* 0x00026800000a7ab9 */ /* 0x000fe20000000a00 */
[----:B------:R-:W-:Y:S01]  /*f950*/  USHF.R.U32.HI UR36, URZ, 0x4, UR36 ;  /* 0x000000043f247899 */ /* 0x000fe20008011624 */
[----:B------:R-:W-:Y:S01]  /*f960*/  IMAD.MOV.U32 R6, RZ, RZ, 0x3f800000 ;  /* 0x3f800000ff067424 */ /* 0x000fe200078e00ff */
[----:B------:R-:W-:Y:S02]  /*f970*/  UISETP.NE.U32.AND UP0, UPT, UR10, URZ, UPT ;  /* 0x0000003f0a00728c */ /* 0x000fe4000bf05070 */
[----:B------:R-:W-:Y:S02]  /*f980*/  ULOP3.LUT UR36, UR36, 0x3fff, URZ, 0xc0, !UPT ;  /* 0x00003fff24247892 */ /* 0x000fe4000f8ec03f */
[----:B------:R-:W-:-:S02]  /*f990*/  UISETP.NE.AND.EX UP0, UPT, UR11, URZ, UPT, UP0 ;  /* 0x0000003f0b00728c */ /* 0x000fc4000bf05300 */
[----:B------:R-:W-:-:S04]  /*f9a0*/  ULOP3.LUT UR8, UR36, 0x10000, URZ, 0xfc, !UPT ;  /* 0x0001000024087892 */ /* 0x000fc8000f8efc3f */
[----:B------:R-:W-:Y:S01]  /*f9b0*/  ULEA UR8, UR48, UR8, 0xa ;  /* 0x0000000830087291 */ /* 0x000fe2000f8e503f */
[----:B------:R-:W-:-:S04]  /*f9c0*/  PLOP3.LUT P1, PT, PT, PT, UP0, 0x80, 0x0 ;  /* 0x000000000000781c */ /* 0x000fc80003f2f008 */
[----:B------:R-:W-:Y:S02]  /*f9d0*/  @UP0 ULDC.64 UR12, c[0x0][0x9c8] ;  /* 0x00027200000c0ab9 */ /* 0x000fe40000000a00 */
[----:B------:R-:W-:Y:S01]  /*f9e0*/  UMOV UR6, UR8 ;  /* 0x0000000800067c82 */ /* 0x000fe20008000000 */
[----:B------:R-:W-:-:S09]  /*f9f0*/  @UP0 UIMAD.WIDE.U32 UR4, UR52, UR12, URZ ;  /* 0x0000000c340402a5 */ /* 0x000fd2000f8e003f */
[----:B------:R-:W-:Y:S01]  /*fa00*/  QGMMA.64x128x32.F32.E4M3.E4M3 R88, R164, gdesc[UR4], R88, gsb0 ;  /* 0x01e00004a4587df3 */ /* 0x000fe20008000858 */
[----:B------:R-:W-:-:S04]  /*fa10*/  @UP0 USHF.R.S32.HI UR6, URZ, 0x1f, UR52 ;  /* 0x0000001f3f060899 */ /* 0x000fc80008011434 */
[----:B------:R-:W-:-:S04]  /*fa20*/  @UP0 UIMAD UR6, UR6, UR12, URZ ;  /* 0x0000000c060602a4 */ /* 0x000fc8000f8e023f */
[----:B------:R-:W-:-:S04]  /*fa30*/  @UP0 UIMAD UR6, UR52, UR13, UR6 ;  /* 0x0000000d340602a4 */ /* 0x000fc8000f8e0206 */
[----:B------:R-:W-:-:S03]  /*fa40*/  @UP0 UIADD3 UR5, UR5, UR6, URZ ;  /* 0x0000000605050290 */ /* 0x000fc6000fffe03f */
[----:B------:R-:W-:Y:S02]  /*fa50*/  @UP0 ULDC.64 UR6, c[0x0][0x9d0] ;  /* 0x0002740000060ab9 */ /* 0x000fe40000000a00 */
[----:B------:R-:W-:-:S04]  /*fa60*/  @UP0 UIMAD.WIDE.U32 UR4, UR43, UR6, UR4 ;  /* 0x000000062b0402a5 */ /* 0x000fc8000f8e0004 */
[----:B------:R-:W-:Y:S02]  /*fa70*/  @UP0 ULEA UR6, UP1, UR4, UR10, 0x2 ;  /* 0x0000000a04060291 */ /* 0x000fe4000f82103f */
[----:B------:R-:W-:-:S04]  /*fa80*/  @UP0 UIMAD UR5, UR43, UR7, UR5 ;  /* 0x000000072b0502a4 */ /* 0x000fc8000f8e0205 */
[----:B------:R-:W-:Y:S01]  /*fa90*/  IMAD.U32 R4, RZ, RZ, UR6 ;  /* 0x00000006ff047e24 */ /* 0x000fe2000f8e00ff */
[----:B------:R-:W-:Y:S02]  /*faa0*/  @UP0 ULEA.HI.X UR7, UR4, UR11, UR5, 0x2, UP1 ;  /* 0x0000000b04070291 */ /* 0x000fe400088f1405 */
[----:B------:R-:W-:-:S04]  /*fab0*/  UIADD3 UR6, UR8, 0x2, URZ ;  /* 0x0000000208067890 */ /* 0x000fc8000fffe03f */
[----:B-1----:R-:W-:Y:S01]  /*fac0*/  IMAD.U32 R5, RZ, RZ, UR7 ;  /* 0x00000007ff057e24 */ /* 0x002fe2000f8e00ff */
[----:B------:R-:W-:-:S04]  /*fad0*/  UMOV UR7, 0x40000040 ;  /* 0x4000004000077882 */ /* 0x000fc80000000000 */
[----:B------:R1:W2:Y:S01]  /*fae0*/  @P1 LDG.E R6, desc[UR56][R4.64] ;  /* 0x0000003804061981 */ /* 0x0002a2000c1e1900 */
[----:B------:R-:W-:Y:S02]  /*faf0*/  WARPGROUP.DEPBAR.LE gsb0, 0x0 ;  /* 0x00008000000079c5 */ /* 0x000fe40000010000 */
[----:B------:R-:W-:-:S06]  /*fb00*/  WARPGROUP.ARRIVE ;  /* 0x00000000000079c5 */ /* 0x000fcc0000000000 */
[----:B------:R-:W-:Y:S01]  /*fb10*/  QGMMA.64x128x32.F32.E4M3.E4M3 R88, R160, gdesc[UR4], R88, gsb0 ;  /* 0x01e00004a0587df3 */ /* 0x000fe20008000858 */
[----:B------:R-:W-:Y:S01]  /*fb20*/  UIADD3 UR6, UR8, 0x4, URZ ;  /* 0x0000000408067890 */ /* 0x000fe2000fffe03f */
[----:B------:R-:W-:Y:S01]  /*fb30*/  UMOV UR7, 0x40000040 ;  /* 0x4000004000077882 */ /* 0x000fe20000000000 */
[----:B------:R-:W-:Y:S01]  /*fb40*/  UIADD3 UR8, UR8, 0x6, URZ ;  /* 0x0000000608087890 */ /* 0x000fe2000fffe03f */
[----:B0-----:R-:W0:Y:S04]  /*fb50*/  SHFL.BFLY PT, R0, R3, 0x2, 0x1f ;  /* 0x0c401f0003007f89 */ /* 0x001e2800000e0000 */
[----:B------:R-:W3:Y:S01]  /*fb60*/  SHFL.BFLY PT, R9, R2, 0x2, 0x1f ;  /* 0x0c401f0002097f89 */ /* 0x000ee200000e0000 */
[----:B------:R-:W-:Y:S02]  /*fb70*/  WARPGROUP.DEPBAR.LE gsb0, 0x0 ;  /* 0x00008000000079c5 */ /* 0x000fe40000010000 */
[----:B------:R-:W-:-:S06]  /*fb80*/  WARPGROUP.ARRIVE ;  /* 0x00000000000079c5 */ /* 0x000fcc0000000000 */
[----:B------:R-:W-:Y:S01]  /*fb90*/  QGMMA.64x128x32.F32.E4M3.E4M3 R88, R156, gdesc[UR4], R88, gsb0 ;  /* 0x01e000049c587df3 */ /* 0x000fe20008000858 */
[----:B------:R-:W-:Y:S01]  /*fba0*/  UMOV UR6, UR8 ;  /* 0x0000000800067c82 */ /* 0x000fe20008000000 */
[----:B------:R-:W-:Y:S01]  /*fbb0*/  UMOV UR7, 0x40000040 ;  /* 0x4000004000077882 */ /* 0x000fe20000000000 */
[----:B0-----:R-:W-:-:S01]  /*fbc0*/  FADD.FTZ R0, R0, R3 ;  /* 0x0000000300007221 */ /* 0x001fc20000010000 */
[----:B---3--:R-:W-:-:S04]  /*fbd0*/  FADD.FTZ R9, R9, R2 ;  /* 0x0000000209097221 */ /* 0x008fc80000010000 */
[----:B-1----:R-:W0:Y:S04]  /*fbe0*/  SHFL.BFLY PT, R5, R0, 0x1, 0x1f ;  /* 0x0c201f0000057f89 */ /* 0x002e2800000e0000 */
        /* <DEDUP_REMOVED lines=25> */
[----:B------:R-:W-:Y:S01]  /*fd80*/  @P2 FFMA.FTZ R2, R5, R8, R4 ;  /* 0x0000000805022223 */ /* 0x000fe20000010004 */
[----:B------:R-:W-:Y:S02]  /*fd90*/  IMAD.MOV.U32 R0, RZ, RZ, -0x800000 ;  /* 0xff800000ff007424 */ /* 0x000fe400078e00ff */
[----:B------:R-:W-:Y:S01]  /*fda0*/  @P3 FFMA.FTZ R0, R15, R7, R10 ;  /* 0x000000070f003223 */ /* 0x000fe2000001000a */
[-C--:B--2---:R-:W-:Y:S01]  /*fdb0*/  FMUL.FTZ R3, R3, R6.reuse ;  /* 0x0000000603037220 */ /* 0x084fe20000410000 */
[----:B---3--:R-:W-:Y:S01]  /*fdc0*/  FMUL.FTZ R9, R9, R6 ;  /* 0x0000000609097220 */ /* 0x008fe20000410000 */
[----:B------:R-:W-:-:S02]  /*fdd0*/  WARPGROUP.DEPBAR.LE gsb0, 0x0 ;  /* 0x00008000000079c5 */ /* 0x000fc40000010000 */
[----:B------:R-:W-:Y:S05]  /*fde0*/  @!P0 BRA `(.L_x_1365) ;  /* 0x0000000000048947 */ /* 0x000fea0003800000 */
[----:B------:R-:W-:Y:S01]  /*fdf0*/  BPT.TRAP 0x1 ;  /* 0x000000040000795c */ /* 0x000fe20000300000 */
.L_x_1365:
        /* <DEDUP_REMOVED lines=13> */
[----:B------:R-:W-:Y:S01]  /*fed0*/  SYNCS.ARRIVE.TRANS64.RED.A1T0 RZ, [UR4], RZ ;  /* 0x000000ffffff79a7 */ /* 0x000fe20008100404 */
        /* <DEDUP_REMOVED lines=60> */
.L_x_1287:
        /* <DEDUP_REMOVED lines=9> */
[----:B------:R-:W-:Y:S02]  /*10330*/  R2UR UR5, R30 ;  /* 0x000000001e0572ca */ /* 0x000fe400000e0000 */
[----:B------:R-:W-:Y:S01]  /*10340*/  R2UR UR52, R31 ;  /* 0x000000001f3472ca */ /* 0x000fe200000e0000 */
[----:B------:R-:W-:Y:S06]  /*10350*/  BAR.ARV 0x4, 0x180 ;  /* 0x0106000000007b1d */ /* 0x000fec0000002000 */
[----:B------:R-:W-:Y:S08]  /*10360*/  @P0 BRA `(.L_x_1367) ;  /* 0x0000002c007c0947 */ /* 0x000ff00003800000 */
[----:B------:R-:W0:Y:S01]  /*10370*/  S2R R7, SR_TID.X ;  /* 0x0000000000077919 */ /* 0x000e220000002100 */
[----:B------:R-:W-:Y:S01]  /*10380*/  ULDC.64 UR8, c[0x4][0x40] ;  /* 0x0100100000087ab9 */ /* 0x000fe20000000a00 */
[----:B------:R-:W-:Y:S01]  /*10390*/  ULDC.64 UR10, c[0x0][0xc00] ;  /* 0x00030000000a7ab9 */ /* 0x000fe20000000a00 */
[----:B0-----:R-:W-:-:S05]  /*103a0*/  IMAD.SHL.U32 R4, R7, 0x4, RZ ;  /* 0x0000000407047824 */ /* 0x001fca00078e00ff */
[----:B------:R-:W-:Y:S01]  /*103b0*/  LOP3.LUT R4, R4, 0xc, RZ, 0xc0, !PT ;  /* 0x0000000c04047812 */ /* 0x000fe200078ec0ff */
[----:B------:R-:W-:Y:S03]  /*103c0*/  BAR.SYNC.DEFER_BLOCKING 0x1, 0x100 ;  /* 0x0044000000007b1d */ /* 0x000fe60000010000 */
[----:B------:R-:W-:-:S05]  /*103d0*/  IADD3 R4, P0, R4, UR8, RZ ;  /* 0x0000000804047c10 */ /* 0x000fca000ff1e0ff */
[----:B------:R-:W-:Y:S01]  /*103e0*/  IMAD.X R5, RZ, RZ, UR9, P0 ;  /* 0x00000009ff057e24 */ /* 0x000fe200080e06ff */
[----:B------:R-:W-:-:S04]  /*103f0*/  ULDC.64 UR8, c[0x0][0xc00] ;  /* 0x0003000000087ab9 */ /* 0x000fc80000000a00 */
[----:B------:R0:W2:Y:S01]  /*10400*/  LDG.E.CONSTANT R14, desc[UR56][R4.64] ;  /* 0x00000038040e7981 */ /* 0x0000a2000c1e9900 */
[----:B------:R-:W-:Y:S01]  /*10410*/  LOP3.LUT P0, R7, R7, 0x3, RZ, 0xc0, !PT ;  /* 0x0000000307077812 */ /* 0x000fe2000780c0ff */
[----:B------:R-:W-:-:S03]  /*10420*/  UIMAD.WIDE UR8, UR42, 0x4, UR8 ;  /* 0x000000042a0878a5 */ /* 0x000fc6000f8e0208 */
[----:B------:R-:W-:-:S04]  /*10430*/  ISETP.EQ.OR P0, PT, R7, 0x3, !P0 ;  /* 0x000000030700780c */ /* 0x000fc80004702670 */
        /* <DEDUP_REMOVED lines=26> */
[C---:B------:R-:W-:Y:S02]  /*105e0*/  IADD3 R115, P2, R10.reuse, 0x60, RZ ;  /* 0x000000600a737810 */ /* 0x040fe40007f5e0ff */
[----:B------:R-:W-:Y:S01]  /*105f0*/  LOP3.LUT R4, R93, 0x380, RZ, 0xc0, !PT ;  /* 0x000003805d047812 */ /* 0x000fe200078ec0ff */
[--C-:B------:R-:W-:Y:S01]  /*10600*/  IMAD.X R25, RZ, RZ, R11.reuse, P6 ;  /* 0x000000ffff197224 */ /* 0x100fe200030e060b */
[----:B------:R-:W-:Y:S01]  /*10610*/  IADD3 R121, P3, R10, 0x4000, RZ ;  /* 0x000040000a797810 */ /* 0x000fe20007f7e0ff */
[--C-:B------:R-:W-:Y:S01]  /*10620*/  IMAD.X R13, RZ, RZ, R11.reuse, P2 ;  /* 0x000000ffff0d7224 */ /* 0x100fe200010e060b */
[----:B------:R-:W-:Y:S02]  /*10630*/  SHF.R.U64 R4, R4, 0x3, RZ ;  /* 0x0000000304047819 */ /* 0x000fe400000012ff */
[----:B------:R-:W-:Y:S01]  /*10640*/  IADD3 R99, P1, R10, 0x40, RZ ;  /* 0x000000400a637810 */ /* 0x000fe20007f3e0ff */
[----:B------:R-:W-:Y:S01]  /*10650*/  IMAD.X R9, RZ, RZ, R11, P3 ;  /* 0x000000ffff097224 */ /* 0x000fe200018e060b */
[----:B------:R-:W-:-:S02]  /*10660*/  LOP3.LUT R8, R115, 0x380, RZ, 0xc0, !PT ;  /* 0x0000038073087812 */ /* 0x000fc400078ec0ff */
[----:B------:R-:W-:Y:S02]  /*10670*/  LOP3.LUT R24, R4, R93, RZ, 0x3c, !PT ;  /* 0x0000005d04187212 */ /* 0x000fe400078e3cff */
[----:B------:R-:W-:Y:S02]  /*10680*/  LOP3.LUT R4, R121, 0x380, RZ, 0xc0, !PT ;  /* 0x0000038079047812 */ /* 0x000fe400078ec0ff */
[----:B------:R-:W-:Y:S02]  /*10690*/  LOP3.LUT R6, R99, 0x380, RZ, 0xc0, !PT ;  /* 0x0000038063067812 */ /* 0x000fe400078ec0ff */
[----:B------:R-:W-:Y:S02]  /*106a0*/  SEL R35, R34, R35, P0 ;  /* 0x0000002322237207 */ /* 0x000fe40000000000 */
[----:B------:R-:W-:Y:S02]  /*106b0*/  SEL R79, R51, R50, P0 ;  /* 0x00000032334f7207 */ /* 0x000fe40000000000 */
[----:B------:R-:W-:-:S02]  /*106c0*/  SEL R113, R128, R129, P0 ;  /* 0x0000008180717207 */ /* 0x000fc40000000000 */
[----:B------:R-:W-:Y:S02]  /*106d0*/  SEL R34, R129, R128, P0 ;  /* 0x0000008081227207 */ /* 0x000fe40000000000 */
[----:B------:R-:W-:Y:S02]  /*106e0*/  SEL R61, R42, R91, P0 ;  /* 0x0000005b2a3d7207 */ /* 0x000fe40000000000 */
[----:B------:R-:W-:Y:S02]  /*106f0*/  SEL R83, R49, R48, P0 ;  /* 0x0000003031537207 */ /* 0x000fe40000000000 */
[----:B------:R-:W-:Y:S02]  /*10700*/  SEL R51, R50, R51, P0 ;  /* 0x0000003332337207 */ /* 0x000fe40000000000 */
[----:B------:R-:W-:Y:S02]  /*10710*/  SHF.R.U64 R8, R8, 0x3, RZ ;  /* 0x0000000308087819 */ /* 0x000fe400000012ff */
[----:B------:R-:W-:-:S02]  /*10720*/  SEL R42, R91, R42, P0 ;  /* 0x0000002a5b2a7207 */ /* 0x000fc40000000000 */
[----:B------:R-:W-:Y:S02]  /*10730*/  SEL R49, R48, R49, P0 ;  /* 0x0000003130317207 */ /* 0x000fe40000000000 */
[----:B------:R-:W-:Y:S02]  /*10740*/  SEL R87, R130, R131, P0 ;  /* 0x0000008382577207 */ /* 0x000fe40000000000 */
[----:B------:R-:W-:Y:S02]  /*10750*/  SEL R50, R131, R130, P0 ;  /* 0x0000008283327207 */ /* 0x000fe40000000000 */
[----:B------:R-:W-:Y:S02]  /*10760*/  IADD3 R129, P5, R10, 0x4040, RZ ;  /* 0x000040400a817810 */ /* 0x000fe40007fbe0ff */
[----:B------:R-:W-:Y:S02]  /*10770*/  SHF.R.U64 R4, R4, 0x3, RZ ;  /* 0x0000000304047819 */ /* 0x000fe400000012ff */
[----:B------:R-:W-:Y:S01]  /*10780*/  SEL R127, R104, R105, P0 ;  /* 0x00000069687f7207 */ /* 0x000fe20000000000 */
[----:B------:R-:W-:Y:S01]  /*10790*/  IMAD.X R95, RZ, RZ, R11, P5 ;  /* 0x000000ffff5f7224 */ /* 0x000fe200028e060b */
[----:B------:R-:W-:-:S02]  /*107a0*/  SEL R28, R105, R104, P0 ;  /* 0x00000068691c7207 */ /* 0x000fc40000000000 */
[----:B------:R-:W-:Y:S02]  /*107b0*/  SEL R91, R45, R12, P0 ;  /* 0x0000000c2d5b7207 */ /* 0x000fe40000000000 */
[----:B------:R-:W-:Y:S02]  /*107c0*/  SEL R77, R122, R123, P0 ;  /* 0x0000007b7a4d7207 */ /* 0x000fe40000000000 */
[----:B------:R-:W-:Y:S02]  /*107d0*/  SEL R48, R123, R122, P0 ;  /* 0x0000007a7b307207 */ /* 0x000fe40000000000 */
[----:B------:R-:W-:Y:S02]  /*107e0*/  IADD3 R131, P6, R10, 0x4060, RZ ;  /* 0x000040600a837810 */ /* 0x000fe40007fde0ff */
[----:B------:R-:W-:Y:S02]  /*107f0*/  SHF.R.U64 R6, R6, 0x3, RZ ;  /* 0x0000000306067819 */ /* 0x000fe400000012ff */
[----:B------:R-:W-:-:S02]  /*10800*/  SEL R105, R39, R56, P0 ;  /* 0x0000003827697207 */ /* 0x000fc40000000000 */
[----:B------:R-:W-:Y:S02]  /*10810*/  SEL R45, R12, R45, P0 ;  /* 0x0000002d0c2d7207 */ /* 0x000fe40000000000 */
[C---:B------:R-:W-:Y:S02]  /*10820*/  LOP3.LUT R5, R10.reuse, 0x380, RZ, 0xc0, !PT ;  /* 0x000003800a057812 */ /* 0x040fe400078ec0ff */
[----:B------:R-:W-:Y:S02]  /*10830*/  IADD3 R123, P4, R10, 0x4020, RZ ;  /* 0x000040200a7b7810 */ /* 0x000fe40007f9e0ff */
[----:B------:R-:W-:Y:S02]  /*10840*/  SEL R103, R37, R58, P0 ;  /* 0x0000003a25677207 */ /* 0x000fe40000000000 */
[----:B------:R-:W-:Y:S01]  /*10850*/  SEL R39, R56, R39, P0 ;  /* 0x0000002738277207 */ /* 0x000fe20000000000 */
[----:B------:R-:W-:Y:S01]  /*10860*/  IMAD.X R7, RZ, RZ, R11, P4 ;  /* 0x000000ffff077224 */ /* 0x000fe200020e060b */
[----:B------:R-:W-:-:S02]  /*10870*/  LOP3.LUT R12, R8, R115, RZ, 0x3c, !PT ;  /* 0x00000073080c7212 */ /* 0x000fc400078e3cff */
[----:B------:R-:W-:Y:S02]  /*10880*/  SEL R37, R58, R37, P0 ;  /* 0x000000253a257207 */ /* 0x000fe40000000000 */
[----:B------:R-:W-:Y:S02]  /*10890*/  LOP3.LUT R56, R129, 0x380, RZ, 0xc0, !PT ;  /* 0x0000038081387812 */ /* 0x000fe400078ec0ff */
[----:B------:R-:W-:Y:S02]  /*108a0*/  LOP3.LUT R8, R4, R121, RZ, 0x3c, !PT ;  /* 0x0000007904087212 */ /* 0x000fe400078e3cff */
[----:B------:R-:W-:Y:S02]  /*108b0*/  LOP3.LUT R96, R6, R99, RZ, 0x3c, !PT ;  /* 0x0000006306607212 */ /* 0x000fe400078e3cff */
[----:B------:R-:W-:Y:S02]  /*108c0*/  LOP3.LUT R58, R131, 0x380, RZ, 0xc0, !PT ;  /* 0x00000380833a7812 */ /* 0x000fe400078ec0ff */
[----:B------:R-:W-:-:S02]  /*108d0*/  SHF.R.U64 R5, R5, 0x3, RZ ;  /* 0x0000000305057819 */ /* 0x000fc400000012ff */
[----:B------:R-:W-:Y:S02]  /*108e0*/  LOP3.LUT R6, R123, 0x380, RZ, 0xc0, !PT ;  /* 0x000003807b067812 */ /* 0x000fe400078ec0ff */
[----:B------:R-:W-:Y:S02]  /*108f0*/  SHF.R.U64 R56, R56, 0x3, RZ ;  /* 0x0000000338387819 */ /* 0x000fe400000012ff */
[----:B------:R-:W-:Y:S02]  /*10900*/  MOV R93, R8 ;  /* 0x00000008005d7202 */ /* 0x000fe40000000f00 */
[----:B------:R-:W-:Y:S02]  /*10910*/  SEL R59, R138, R139, P0 ;  /* 0x0000008b8a3b7207 */ /* 0x000fe40000000000 */
[----:B------:R-:W-:Y:S02]  /*10920*/  SEL R71, R54, R143, P0 ;  /* 0x0000008f36477207 */ /* 0x000fe40000000000 */
[----:B------:R-:W-:-:S02]  /*10930*/  SHF.R.U64 R58, R58, 0x3, RZ ;  /* 0x000000033a3a7819 */ /* 0x000fc400000012ff */
[----:B------:R-:W-:Y:S02]  /*10940*/  SEL R65, R55, R60, P0 ;  /* 0x0000003c37417207 */ /* 0x000fe40000000000 */
[----:B------:R-:W-:Y:S01]  /*10950*/  LOP3.LUT R10, R5, R10, RZ, 0x3c, !PT ;  /* 0x0000000a050a7212 */ /* 0x000fe200078e3cff */
[--C-:B------:R-:W-:Y:S01]  /*10960*/  IMAD.X R5, RZ, RZ, R11.reuse, P6 ;  /* 0x000000ffff057224 */ /* 0x100fe200030e060b */
[----:B------:R-:W-:Y:S02]  /*10970*/  SHF.R.U64 R6, R6, 0x3, RZ ;  /* 0x0000000306067819 */ /* 0x000fe400000012ff */
[----:B------:R-:W-:Y:S02]  /*10980*/  SEL R69, R150, R151, P0 ;  /* 0x0000009796457207 */ /* 0x000fe40000000000 */
[----:B------:R-:W-:Y:S02]  /*10990*/  SEL R145, R26, R97, P0 ;  /* 0x000000611a917207 */ /* 0x000fe40000000000 */
[----:B------:R-:W-:Y:S01]  /*109a0*/  SEL R26, R97, R26, P0 ;  /* 0x0000001a611a7207 */ /* 0x000fe20000000000 */
[----:B------:R-:W-:Y:S01]  /*109b0*/  IMAD.X R97, RZ, RZ, R11, P1 ;  /* 0x000000ffff617224 */ /* 0x000fe200008e060b */
[----:B------:R-:W-:-:S02]  /*109c0*/  SEL R85, R44, R107, P0 ;  /* 0x0000006b2c557207 */ /* 0x000fc40000000000 */
[----:B------:R-:W-:Y:S02]  /*109d0*/  SEL R73, R53, R52, P0 ;  /* 0x0000003435497207 */ /* 0x000fe40000000000 */
[----:B------:R-:W-:Y:S02]  /*109e0*/  LOP3.LUT R94, R56, R129, RZ, 0x3c, !PT ;  /* 0x00000081385e7212 */ /* 0x000fe400078e3cff */
[----:B------:R-:W-:Y:S02]  /*109f0*/  SEL R135, R108, R109, P0 ;  /* 0x0000006d6c877207 */ /* 0x000fe40000000000 */
[----:B------:R-:W-:Y:S02]  /*10a00*/  SEL R31, R109, R108, P0 ;  /* 0x0000006c6d1f7207 */ /* 0x000fe40000000000 */
[----:B------:R-:W-:Y:S02]  /*10a10*/  SEL R44, R107, R44, P0 ;  /* 0x0000002c6b2c7207 */ /* 0x000fe40000000000 */
[----:B------:R-:W-:-:S02]  /*10a20*/  LOP3.LUT R6, R6, R123, RZ, 0x3c, !PT ;  /* 0x0000007b06067212 */ /* 0x000fc400078e3cff */
[----:B------:R-:W-:Y:S02]  /*10a30*/  LOP3.LUT R4, R58, R131, RZ, 0x3c, !PT ;  /* 0x000000833a047212 */ /* 0x000fe400078e3cff */
[----:B------:R-:W-:Y:S02]  /*10a40*/  SEL R109, R36, R137, P0 ;  /* 0x00000089246d7207 */ /* 0x000fe40000000000 */
[----:B------:R-:W-:Y:S02]  /*10a50*/  MOV R98, R10 ;  /* 0x0000000a00627202 */ /* 0x000fe40000000f00 */
[----:B------:R-:W-:Y:S02]  /*10a60*/  SEL R36, R137, R36, P0 ;  /* 0x0000002489247207 */ /* 0x000fe40000000000 */
[----:B------:R-:W-:Y:S02]  /*10a70*/  SEL R55, R60, R55, P0 ;  /* 0x000000373c377207 */ /* 0x000fe40000000000 */
[----:B------:R-:W-:-:S02]  /*10a80*/  MOV R99, R24 ;  /* 0x0000001800637202 */ /* 0x000fc40000000f00 */
[----:B------:R-:W-:Y:S02]  /*10a90*/  SEL R75, R38, R133, P0 ;  /* 0x00000085264b7207 */ /* 0x000fe40000000000 */
[----:B------:R-:W-:Y:S02]  /*10aa0*/  SEL R111, R40, R141, P0 ;  /* 0x0000008d286f7207 */ /* 0x000fe40000000000 */
[----:B------:R-:W-:Y:S02]  /*10ab0*/  SEL R40, R141, R40, P0 ;  /* 0x000000288d287207 */ /* 0x000fe40000000000 */
[----:B------:R-:W-:Y:S02]  /*10ac0*/  SEL R38, R133, R38, P0 ;  /* 0x0000002685267207 */ /* 0x000fe40000000000 */
[----:B------:R-:W-:Y:S02]  /*10ad0*/  MOV R96, R96 ;  /* 0x0000006000607202 */ /* 0x000fe40000000f00 */
[----:B------:R-:W-:-:S02]  /*10ae0*/  MOV R92, R6 ;  /* 0x00000006005c7202 */ /* 0x000fc40000000f00 */
[----:B------:R-:W-:Y:S02]  /*10af0*/  MOV R97, R12 ;  /* 0x0000000c00617202 */ /* 0x000fe40000000f00 */
[----:B------:R-:W-:Y:S02]  /*10b00*/  MOV R94, R94 ;  /* 0x0000005e005e7202 */ /* 0x000fe40000000f00 */
[----:B------:R-:W-:Y:S02]  /*10b10*/  MOV R95, R4 ;  /* 0x00000004005f7202 */ /* 0x000fe40000000f00 */
[----:B------:R-:W-:Y:S02]  /*10b20*/  SEL R53, R52, R53, P0 ;  /* 0x0000003534357207 */ /* 0x000fe40000000000 */
[----:B------:R-:W-:Y:S02]  /*10b30*/  SEL R52, R139, R138, P0 ;  /* 0x0000008a8b347207 */ /* 0x000fe40000000000 */
[----:B------:R-:W-:-:S02]  /*10b40*/  SEL R54, R143, R54, P0 ;  /* 0x000000368f367207 */ /* 0x000fc40000000000 */
[----:B------:R-:W-:Y:S02]  /*10b50*/  SEL R107, R151, R150, P0 ;  /* 0x00000096976b7207 */ /* 0x000fe40000000000 */
        /* <DEDUP_REMOVED lines=14> */
[----:B------:R0:W-:Y:S04]  /*10c40*/  SHFL.IDX PT, R65, R32, R8, 0x1c1f ;  /* 0x001c1f0820417589 */ /* 0x0001e800000e0000 */
[----:B------:R-:W-:Y:S04]  /*10c50*/  SHFL.IDX PT, R25, R125, R14, 0x1c1f ;  /* 0x001c1f0e7d197589 */ /* 0x000fe800000e0000 */
[----:B------:R-:W-:Y:S04]  /*10c60*/  SHFL.IDX PT, R62, R91, R14, 0x1c1f ;  /* 0x001c1f0e5b3e7589 */ /* 0x000fe800000e0000 */
[----:B------:R-:W-:Y:S04]  /*10c70*/  SHFL.IDX PT, R76, R81, R14, 0x1c1f ;  /* 0x001c1f0e514c7589 */ /* 0x000fe800000e0000 */
[----:B------:R-:W-:Y:S04]  /*10c80*/  SHFL.IDX PT, R78, R79, R14, 0x1c1f ;  /* 0x001c1f0e4f4e7589 */ /* 0x000fe800000e0000 */
[----:B------:R-:W-:Y:S01]  /*10c90*/  SHFL.IDX PT, R60, R33, R8, 0x1c1f ;  /* 0x001c1f08213c7589 */ /* 0x000fe200000e0000 */
[----:B0-----:R-:W-:-:S03]  /*10ca0*/  SEL R32, R57, R10, P0 ;  /* 0x0000000a39207207 */ /* 0x001fc60000000000 */
[----:B------:R-:W0:Y:S04]  /*10cb0*/  SHFL.IDX PT, R69, R45, R8, 0x1c1f ;  /* 0x001c1f082d457589 */ /* 0x000e2800000e0000 */
[----:B------:R-:W-:Y:S04]  /*10cc0*/  SHFL.IDX PT, R67, R67, R14, 0x1c1f ;  /* 0x001c1f0e43437589 */ /* 0x000fe800000e0000 */
[----:B------:R-:W-:Y:S04]  /*10cd0*/  SHFL.IDX PT, R86, R73, R14, 0x1c1f ;  /* 0x001c1f0e49567589 */ /* 0x000fe800000e0000 */
[----:B------:R-:W-:Y:S04]  /*10ce0*/  SHFL.IDX PT, R68, R35, R8, 0x1c1f ;  /* 0x001c1f0823447589 */ /* 0x000fe800000e0000 */
[----:B------:R-:W1:Y:S04]  /*10cf0*/  SHFL.IDX PT, R79, R46, R8, 0x1c1f ;  /* 0x001c1f082e4f7589 */ /* 0x000e6800000e0000 */
[----:B------:R-:W2:Y:S04]  /*10d00*/  SHFL.IDX PT, R81, R51, R8, 0x1c1f ;  /* 0x001c1f0833517589 */ /* 0x000ea800000e0000 */
[----:B------:R-:W-:Y:S01]  /*10d10*/  SHFL.IDX PT, R70, R85, R14, 0x1c1f ;  /* 0x001c1f0e55467589 */ /* 0x000fe200000e0000 */
[----:B0-----:R-:W-:-:S02]  /*10d20*/  SEL R45, R62, R69, P0 ;  /* 0x000000453e2d7207 */ /* 0x001fc40000000000 */
[----:B------:R-:W-:Y:S01]  /*10d30*/  SEL R47, R69, R62, P0 ;  /* 0x0000003e452f7207 */ /* 0x000fe20000000000 */
[----:B------:R-:W-:Y:S04]  /*10d40*/  SHFL.IDX PT, R87, R87, R14, 0x1c1f ;  /* 0x001c1f0e57577589 */ /* 0x000fe800000e0000 */
[----:B------:R-:W-:Y:S04]  /*10d50*/  SHFL.IDX PT, R73, R44, R8, 0x1c1f ;  /* 0x001c1f082c497589 */ /* 0x000fe800000e0000 */
[----:B------:R-:W-:Y:S04]  /*10d60*/  SHFL.IDX PT, R88, R50, R8, 0x1c1f ;  /* 0x001c1f0832587589 */ /* 0x000fe800000e0000 */
[----:B------:R-:W-:Y:S01]  /*10d70*/  SHFL.IDX PT, R6, R149, R14, 0x1c1f ;  /* 0x001c1f0e95067589 */ /* 0x000fe200000e0000 */
[----:B-1----:R-:W-:-:S03]  /*10d80*/  SEL R62, R79, R76, P0 ;  /* 0x0000004c4f3e7207 */ /* 0x002fc60000000000 */
[----:B------:R-:W-:Y:S01]  /*10d90*/  SHFL.IDX PT, R90, R103, R14, 0x1c1f ;  /* 0x001c1f0e675a7589 */ /* 0x000fe200000e0000 */
[----:B--2---:R-:W-:-:S03]  /*10da0*/  SEL R69, R78, R81, P0 ;  /* 0x000000514e457207 */ /* 0x004fc60000000000 */
[----:B------:R-:W-:Y:S04]  /*10db0*/  SHFL.IDX PT, R61, R61, R14, 0x1c1f ;  /* 0x001c1f0e3d3d7589 */ /* 0x000fe800000e0000 */
[----:B------:R-:W-:Y:S04]  /*10dc0*/  SHFL.IDX PT, R72, R83, R14, 0x1c1f ;  /* 0x001c1f0e53487589 */ /* 0x000fe800000e0000 */
[----:B------:R-:W-:Y:S04]  /*10dd0*/  SHFL.IDX PT, R80, R77, R14, 0x1c1f ;  /* 0x001c1f0e4d507589 */ /* 0x000fe800000e0000 */
[----:B------:R-:W0:Y:S04]  /*10de0*/  SHFL.IDX PT, R27, R27, R8, 0x1c1f ;  /* 0x001c1f081b1b7589 */ /* 0x000e2800000e0000 */
[----:B------:R-:W1:Y:S04]  /*10df0*/  SHFL.IDX PT, R42, R42, R8, 0x1c1f ;  /* 0x001c1f082a2a7589 */ /* 0x000e6800000e0000 */
[----:B------:R2:W-:Y:S04]  /*10e00*/  SHFL.IDX PT, R89, R37, R8, 0x1c1f ;  /* 0x001c1f0825597589 */ /* 0x0005e800000e0000 */
[----:B------:R-:W-:Y:S04]  /*10e10*/  SHFL.IDX PT, R85, R48, R8, 0x1c1f ;  /* 0x001c1f0830557589 */ /* 0x000fe800000e0000 */
[----:B------:R-:W-:Y:S01]  /*10e20*/  SHFL.IDX PT, R9, R145, R14, 0x1c1f ;  /* 0x001c1f0e91097589 */ /* 0x000fe200000e0000 */
[----:B--2---:R-:W-:-:S03]  /*10e30*/  SEL R37, R56, R43, P0 ;  /* 0x0000002b38257207 */ /* 0x004fc60000000000 */
[----:B------:R-:W-:Y:S04]  /*10e40*/  SHFL.IDX PT, R7, R147, R14, 0x1c1f ;  /* 0x001c1f0e93077589 */ /* 0x000fe800000e0000 */
[----:B------:R-:W-:Y:S01]  /*10e50*/  SHFL.IDX PT, R82, R109, R14, 0x1c1f ;  /* 0x001c1f0e6d527589 */ /* 0x000fe200000e0000 */
[----:B0-----:R-:W-:Y:S02]  /*10e60*/  SEL R33, R6, R27, P0 ;  /* 0x0000001b06217207 */ /* 0x001fe40000000000 */
[----:B------:R-:W-:Y:S01]  /*10e70*/  SEL R35, R27, R6, P0 ;  /* 0x000000061b237207 */ /* 0x000fe20000000000 */
[----:B------:R-:W-:Y:S04]  /*10e80*/  SHFL.IDX PT, R63, R63, R14, 0x1c1f ;  /* 0x001c1f0e3f3f7589 */ /* 0x000fe800000e0000 */
[----:B------:R-:W0:Y:S04]  /*10e90*/  SHFL.IDX PT, R12, R29, R8, 0x1c1f ;  /* 0x001c1f081d0c7589 */ /* 0x000e2800000e0000 */
[----:B------:R-:W-:Y:S04]  /*10ea0*/  SHFL.IDX PT, R26, R26, R8, 0x1c1f ;  /* 0x001c1f081a1a7589 */ /* 0x000fe800000e0000 */
[----:B------:R1:W-:Y:S04]  /*10eb0*/  SHFL.IDX PT, R83, R36, R8, 0x1c1f ;  /* 0x001c1f0824537589 */ /* 0x0003e800000e0000 */
[----:B------:R0:W2:Y:S04]  /*10ec0*/  SHFL.IDX PT, R30, R41, R8, 0x1c1f ;  /* 0x001c1f08291e7589 */ /* 0x0000a800000e0000 */
[----:B------:R-:W-:Y:S01]  /*10ed0*/  SHFL.IDX PT, R13, R127, R14, 0x1c1f ;  /* 0x001c1f0e7f0d7589 */ /* 0x000fe200000e0000 */
[----:B-1----:R-:W-:-:S03]  /*10ee0*/  SEL R36, R61, R42, P0 ;  /* 0x0000002a3d247207 */ /* 0x002fc60000000000 */
[----:B------:R-:W-:Y:S04]  /*10ef0*/  SHFL.IDX PT, R11, R135, R14, 0x1c1f ;  /* 0x001c1f0e870b7589 */ /* 0x000fe800000e0000 */
[----:B------:R-:W-:Y:S01]  /*10f00*/  SHFL.IDX PT, R4, R105, R14, 0x1c1f ;  /* 0x001c1f0e69047589 */ /* 0x000fe200000e0000 */
[----:B0-----:R-:W-:-:S03]  /*10f10*/  SEL R41, R7, R12, P0 ;  /* 0x0000000c07297207 */ /* 0x001fc60000000000 */
[----:B------:R-:W-:Y:S04]  /*10f20*/  SHFL.IDX PT, R24, R31, R8, 0x1c1f ;  /* 0x001c1f081f187589 */ /* 0x000fe800000e0000 */
[----:B------:R-:W0:Y:S04]  /*10f30*/  SHFL.IDX PT, R28, R28, R8, 0x1c1f ;  /* 0x001c1f081c1c7589 */ /* 0x000e2800000e0000 */
[----:B------:R1:W-:Y:S01]  /*10f40*/  SHFL.IDX PT, R91, R39, R8, 0x1c1f ;  /* 0x001c1f08275b7589 */ /* 0x0003e200000e0000 */
[----:B--2---:R-:W-:Y:S02]  /*10f50*/  SEL R44, R63, R30, P0 ;  /* 0x0000001e3f2c7207 */ /* 0x004fe40000000000 */
[----:B------:R-:W-:Y:S01]  /*10f60*/  SEL R46, R30, R63, P0 ;  /* 0x0000003f1e2e7207 */ /* 0x000fe20000000000 */
[----:B------:R-:W-:Y:S04]  /*10f70*/  SHFL.IDX PT, R74, R113, R14, 0x1c1f ;  /* 0x001c1f0e714a7589 */ /* 0x000fe800000e0000 */
[----:B------:R-:W-:Y:S01]  /*10f80*/  SHFL.IDX PT, R75, R75, R14, 0x1c1f ;  /* 0x001c1f0e4b4b7589 */ /* 0x000fe200000e0000 */
[----:B-1----:R-:W-:-:S03]  /*10f90*/  SEL R39, R43, R56, P0 ;  /* 0x000000382b277207 */ /* 0x002fc60000000000 */
[----:B------:R-:W-:Y:S01]  /*10fa0*/  SHFL.IDX PT, R5, R111, R14, 0x1c1f ;  /* 0x001c1f0e6f057589 */ /* 0x000fe200000e0000 */
[----:B------:R-:W-:Y:S02]  /*10fb0*/  SEL R56, R58, R59, P0 ;  /* 0x0000003b3a387207 */ /* 0x000fe40000000000 */
[----:B------:R-:W-:Y:S01]  /*10fc0*/  SEL R58, R59, R58, P0 ;  /* 0x0000003a3b3a7207 */ /* 0x000fe20000000000 */
[----:B------:R1:W-:Y:S01]  /*10fd0*/  SHFL.IDX PT, R84, R40, R8, 0x1c1f ;  /* 0x001c1f0828547589 */ /* 0x0003e200000e0000 */
[----:B------:R-:W-:Y:S02]  /*10fe0*/  SEL R59, R60, R25, P0 ;  /* 0x000000193c3b7207 */ /* 0x000fe40000000000 */
[----:B------:R-:W-:Y:S01]  /*10ff0*/  SEL R43, R12, R7, P0 ;  /* 0x000000070c2b7207 */ /* 0x000fe20000000000 */
[----:B------:R2:W3:Y:S01]  /*11000*/  SHFL.IDX PT, R77, R49, R8, 0x1c1f ;  /* 0x001c1f08314d7589 */ /* 0x0004e200000e0000 */
[----:B0-----:R-:W-:Y:S02]  /*11010*/  SEL R48, R13, R28, P0 ;  /* 0x0000001c0d307207 */ /* 0x001fe40000000000 */
[----:B------:R-:W-:Y:S01]  /*11020*/  SEL R50, R28, R13, P0 ;  /* 0x0000000d1c327207 */ /* 0x000fe20000000000 */
[----:B------:R0:W-:Y:S01]  /*11030*/  SHFL.IDX PT, R14, R38, R8, 0x1c1f ;  /* 0x001c1f08260e7589 */ /* 0x0001e200000e0000 */
[----:B------:R-:W-:-:S02]  /*11040*/  SEL R51, R24, R11, P0 ;  /* 0x0000000b18337207 */ /* 0x000fc40000000000 */
[----:B-1----:R-:W-:Y:S01]  /*11050*/  SEL R40, R9, R26, P0 ;  /* 0x0000001a09287207 */ /* 0x002fe20000000000 */
[----:B------:R1:W4:Y:S01]  /*11060*/  SHFL.IDX PT, R15, R34, R8, 0x1c1f ;  /* 0x001c1f08220f7589 */ /* 0x00032200000e0000 */
[----:B--2---:R-:W-:-:S03]  /*11070*/  SEL R49, R11, R24, P0 ;  /* 0x000000180b317207 */ /* 0x004fc60000000000 */
[----:B------:R2:W4:Y:S01]  /*11080*/  SHFL.IDX PT, R101, R53, R8, 0x1c1f ;  /* 0x001c1f0835657589 */ /* 0x00052200000e0000 */
[----:B------:R-:W-:Y:S02]  /*11090*/  F2FP.BF16.F32.PACK_AB R11, R47, R46 ;  /* 0x0000002e2f0b723e */ /* 0x000fe400000010ff */
[----:B0-----:R-:W-:Y:S01]  /*110a0*/  SEL R38, R42, R61, P0 ;  /* 0x0000003d2a267207 */ /* 0x001fe20000000000 */
[----:B------:R0:W-:Y:S01]  /*110b0*/  SHFL.IDX PT, R103, R54, R8, 0x1c1f ;  /* 0x001c1f0836677589 */ /* 0x0001e200000e0000 */
[----:B------:R-:W-:Y:S02]  /*110c0*/  SEL R42, R26, R9, P0 ;  /* 0x000000091a2a7207 */ /* 0x000fe40000000000 */
[----:B-1----:R-:W-:Y:S01]  /*110d0*/  SEL R34, R10, R57, P0 ;  /* 0x000000390a227207 */ /* 0x002fe20000000000 */
[----:B------:R1:W4:Y:S01]  /*110e0*/  SHFL.IDX PT, R105, R52, R8, 0x1c1f ;  /* 0x001c1f0834697589 */ /* 0x00032200000e0000 */
[----:B------:R-:W-:Y:S02]  /*110f0*/  SEL R57, R25, R60, P0 ;  /* 0x0000003c19397207 */ /* 0x000fe40000000000 */
[----:B--2---:R-:W-:Y:S01]  /*11100*/  SEL R53, R64, R71, P0 ;  /* 0x0000004740357207 */ /* 0x004fe20000000000 */
[----:B------:R-:W2:Y:S01]  /*11110*/  SHFL.IDX PT, R107, R107, R8, 0x1c1f ;  /* 0x001c1f086b6b7589 */ /* 0x000ea200000e0000 */
[----:B------:R-:W-:-:S02]  /*11120*/  SEL R60, R76, R79, P0 ;  /* 0x0000004f4c3c7207 */ /* 0x000fc40000000000 */
[----:B0-----:R-:W-:Y:S01]  /*11130*/  SEL R54, R73, R70, P0 ;  /* 0x0000004649367207 */ /* 0x001fe20000000000 */
[----:B------:R0:W2:Y:S01]  /*11140*/  SHFL.IDX PT, R109, R55, R8, 0x1c1f ;  /* 0x001c1f08376d7589 */ /* 0x0000a200000e0000 */
[----:B------:R-:W-:Y:S02]  /*11150*/  SEL R76, R87, R88, P0 ;  /* 0x00000058574c7207 */ /* 0x000fe40000000000 */
[----:B-1----:R-:W-:Y:S02]  /*11160*/  SEL R52, R70, R73, P0 ;  /* 0x0000004946347207 */ /* 0x002fe40000000000 */
[----:B------:R-:W-:Y:S02]  /*11170*/  SEL R70, R85, R80, P0 ;  /* 0x0000005055467207 */ /* 0x000fe40000000000 */
[----:B---3--:R-:W-:Y:S02]  /*11180*/  SEL R61, R72, R77, P0 ;  /* 0x0000004d483d7207 */ /* 0x008fe40000000000 */
[----:B------:R-:W-:-:S02]  /*11190*/  SEL R63, R77, R72, P0 ;  /* 0x000000484d3f7207 */ /* 0x000fc40000000000 */
[----:B0-----:R-:W-:Y:S02]  /*111a0*/  SEL R55, R71, R64, P0 ;  /* 0x0000004047377207 */ /* 0x001fe40000000000 */
        /* <DEDUP_REMOVED lines=15> */
[----:B----4-:R-:W-:Y:S02]  /*112a0*/  SEL R72, R74, R15, P0 ;  /* 0x0000000f4a487207 */ /* 0x010fe40000000000 */
[----:B------:R-:W-:-:S02]  /*112b0*/  SEL R73, R75, R14, P0 ;  /* 0x0000000e4b497207 */ /* 0x000fc40000000000 */
[----:B------:R-:W-:Y:S02]  /*112c0*/  F2FP.BF16.F32.PACK_AB R4, R33, R32 ;  /* 0x000000202104723e */ /* 0x000fe400000010ff */
[----:B------:R-:W-:Y:S02]  /*112d0*/  F2FP.BF16.F32.PACK_AB R5, R37, R36 ;  /* 0x000000242505723e */ /* 0x000fe400000010ff */
[----:B------:R-:W-:Y:S02]  /*112e0*/  F2FP.BF16.F32.PACK_AB R6, R35, R34 ;  /* 0x000000222306723e */ /* 0x000fe400000010ff */
[----:B------:R-:W-:Y:S02]  /*112f0*/  F2FP.BF16.F32.PACK_AB R7, R39, R38 ;  /* 0x000000262707723e */ /* 0x000fe400000010ff */
[----:B------:R-:W-:Y:S02]  /*11300*/  SEL R74, R15, R74, P0 ;  /* 0x0000004a0f4a7207 */ /* 0x000fe40000000000 */
[----:B------:R-:W-:Y:S01]  /*11310*/  SEL R75, R14, R75, P0 ;  /* 0x0000004b0e4b7207 */ /* 0x000fe20000000000 */
[----:B------:R-:W-:Y:S01]  /*11320*/  STSM.16.M88.4 [R98], R4 ;  /* 0x0000000462007844 */ /* 0x000fe20000000200 */
[----:B------:R-:W-:-:S02]  /*11330*/  F2FP.BF16.F32.PACK_AB R8, R41, R40 ;  /* 0x000000282908723e */ /* 0x000fc400000010ff */
[----:B------:R-:W-:Y:S02]  /*11340*/  F2FP.BF16.F32.PACK_AB R9, R45, R44 ;  /* 0x0000002c2d09723e */ /* 0x000fe400000010ff */
[----:B------:R-:W-:Y:S02]  /*11350*/  F2FP.BF16.F32.PACK_AB R10, R43, R42 ;  /* 0x0000002a2b0a723e */ /* 0x000fe400000010ff */
[----:B------:R-:W-:Y:S02]  /*11360*/  F2FP.BF16.F32.PACK_AB R12, R49, R48 ;  /* 0x00000030310c723e */ /* 0x000fe400000010ff */
[----:B------:R-:W-:Y:S01]  /*11370*/  F2FP.BF16.F32.PACK_AB R13, R53, R52 ;  /* 0x00000034350d723e */ /* 0x000fe200000010ff */
[----:B------:R-:W-:Y:S01]  /*11380*/  STSM.16.M88.4 [R99], R8 ;  /* 0x0000000863007844 */ /* 0x000fe20000000200 */
        /* <DEDUP_REMOVED lines=9> */
[----:B------:R-:W-:Y:S02]  /*11420*/  SEL R84, R102, R105, P0 ;  /* 0x0000006966547207 */ /* 0x000fe40000000000 */
[----:B------:R-:W-:Y:S01]  /*11430*/  SEL R86, R105, R102, P0 ;  /* 0x0000006669567207 */ /* 0x000fe20000000000 */
[----:B------:R1:W-:Y:S01]  /*11440*/  STSM.16.M88.4 [R97], R24 ;  /* 0x0000001861007844 */ /* 0x0003e20000000200 */
[----:B------:R-:W-:Y:S02]  /*11450*/  SEL R85, R100, R103, P0 ;  /* 0x0000006764557207 */ /* 0x000fe40000000000 */
[----:B------:R-:W-:Y:S01]  /*11460*/  SEL R87, R103, R100, P0 ;  /* 0x0000006467577207 */ /* 0x000fe20000000000 */
[----:B0-----:R-:W-:Y:S01]  /*11470*/  IMAD.U32 R96, RZ, RZ, UR8 ;  /* 0x00000008ff607e24 */ /* 0x001fe2000f8e00ff */
[----:B--2---:R-:W-:Y:S02]  /*11480*/  SEL R29, R104, R107, P0 ;  /* 0x0000006b681d7207 */ /* 0x004fe40000000000 */
[----:B------:R-:W-:-:S02]  /*11490*/  SEL R31, R107, R104, P0 ;  /* 0x000000686b1f7207 */ /* 0x000fc40000000000 */
[----:B------:R-:W-:Y:S02]  /*114a0*/  SEL R28, R106, R109, P0 ;  /* 0x0000006d6a1c7207 */ /* 0x000fe40000000000 */
[----:B------:R-:W-:Y:S02]  /*114b0*/  SEL R30, R109, R106, P0 ;  /* 0x0000006a6d1e7207 */ /* 0x000fe40000000000 */
[----:B------:R-:W-:Y:S02]  /*114c0*/  F2FP.BF16.F32.PACK_AB R4, R65, R64 ;  /* 0x000000404104723e */ /* 0x000fe400000010ff */
[----:B------:R-:W-:Y:S01]  /*114d0*/  F2FP.BF16.F32.PACK_AB R5, R69, R68 ;  /* 0x000000444505723e */ /* 0x000fe200000010ff */
[----:B-1----:R-:W-:Y:S01]  /*114e0*/  IMAD.U32 R97, RZ, RZ, UR9 ;  /* 0x00000009ff617e24 */ /* 0x002fe2000f8e00ff */
[----:B------:R-:W-:Y:S01]  /*114f0*/  F2FP.BF16.F32.PACK_AB R6, R67, R66 ;  /* 0x000000424306723e */ /* 0x000fe200000010ff */
[----:B------:R-:W-:Y:S01]  /*11500*/  ULDC.64 UR8, c[0x0][0xc08] ;  /* 0x0003020000087ab9 */ /* 0x000fe20000000a00 */
        /* <DEDUP_REMOVED lines=11> */
[----:B------:R-:W-:Y:S02]  /*115c0*/  F2FP.BF16.F32.PACK_AB R24, R89, R88 ;  /* 0x000000585918723e */ /* 0x000fe400000010ff */
[----:B------:R-:W-:Y:S01]  /*115d0*/  F2FP.BF16.F32.PACK_AB R25, R29, R28 ;  /* 0x0000001c1d19723e */ /* 0x000fe200000010ff */
[----:B------:R2:W-:Y:S01]  /*115e0*/  STSM.16.M88.4 [R94], R12 ;  /* 0x0000000c5e007844 */ /* 0x0005e20000000200 */
[----:B------:R-:W-:Y:S01]  /*115f0*/  F2FP.BF16.F32.PACK_AB R26, R91, R90 ;  /* 0x0000005a5b1a723e */ /* 0x000fe200000010ff */
[----:B0-----:R-:W0:Y:S01]  /*11600*/  LDC R93, c[0x0][0xbe8] ;  /* 0x0002fa00ff5d7b82 */ /* 0x001e220000000800 */
[----:B------:R-:W-:Y:S02]  /*11610*/  F2FP.BF16.F32.PACK_AB R27, R31, R30 ;  /* 0x0000001e1f1b723e */ /* 0x000fe400000010ff */
[----:B------:R-:W-:-:S03]  /*11620*/  ISETP.NE.U32.AND P0, PT, RZ, UR10, PT ;  /* 0x0000000aff007c0c */ /* 0x000fc6000bf05070 */
[----:B------:R3:W-:Y:S01]  /*11630*/  STSM.16.M88.4 [R95], R24 ;  /* 0x000000185f007844 */ /* 0x0007e20000000200 */
[----:B------:R-:W-:Y:S01]  /*11640*/  ISETP.NE.AND.EX P0, PT, RZ, UR11, PT, P0 ;  /* 0x0000000bff007c0c */ /* 0x000fe2000bf05300 */
[----:B------:R-:W-:-:S12]  /*11650*/  BAR.SYNC.DEFER_BLOCKING 0x1, 0x100 ;  /* 0x0044000000007b1d */ /* 0x000fd80000010000 */
[----:B------:R-:W4:Y:S01]  /*11660*/  @P0 LDG.E R98, desc[UR56][R96.64] ;  /* 0x0000003860620981 */ /* 0x000f22000c1e1900 */
[----:B0-----:R-:W-:Y:S01]  /*11670*/  ISETP.NE.AND P1, PT, R93, 0x1, PT ;  /* 0x000000015d00780c */ /* 0x001fe20003f25270 */
[----:B------:R-:W-:Y:S02]  /*11680*/  UISETP.NE.U32.AND UP0, UPT, UR8, URZ, UPT ;  /* 0x0000003f0800728c */ /* 0x000fe4000bf05070 */
[----:B------:R-:W-:Y:S02]  /*11690*/  UISETP.GT.AND UP1, UPT, UR46, 0x1, UPT ;  /* 0x000000012e00788c */ /* 0x000fe4000bf24270 */
[----:B------:R-:W-:Y:S01]  /*116a0*/  UISETP.NE.AND.EX UP0, UPT, UR9, URZ, UPT, UP0 ;  /* 0x0000003f0900728c */ /* 0x000fe2000bf05300 */
[----:B------:R-:W-:Y:S01]  /*116b0*/  UMOV UR18, 0x9b8 ;  /* 0x000009b800127882 */ /* 0x000fe20000000000 */
[----:B------:R-:W-:-:S06]  /*116c0*/  ULDC UR4, c[0x0][0xa88] ;  /* 0x0002a20000047ab9 */ /* 0x000fcc0000000800 */
[----:B------:R-:W0:Y:S01]  /*116d0*/  @P1 LDC R6, c[0x0][0xbec] ;  /* 0x0002fb00ff061b82 */ /* 0x000e220000000800 */
[----:B------:R-:W-:Y:S01]  /*116e0*/  USEL UR18, UR18, 0x978, UP1 ;  /* 0x0000097812127887 */ /* 0x000fe20008800000 */
[----:B------:R-:W-:Y:S01]  /*116f0*/  PLOP3.LUT P4, PT, PT, PT, UP0, 0x80, 0x0 ;  /* 0x000000000000781c */ /* 0x000fe20003f8f008 */
[----:B------:R-:W-:Y:S01]  /*11700*/  @UP0 ULDC.64 UR8, c[0x0][0xc08] ;  /* 0x0003020000080ab9 */ /* 0x000fe20000000a00 */
[----:B-1----:R-:W-:Y:S01]  /*11710*/  IMAD.U32 R92, RZ, RZ, UR4 ;  /* 0x00000004ff5c7e24 */ /* 0x002fe2000f8e00ff */
[----:B------:R-:W-:-:S03]  /*11720*/  @UP0 UIMAD.WIDE UR8, UR42, 0x4, UR8 ;  /* 0x000000042a0808a5 */ /* 0x000fc6000f8e0208 */
[----:B------:R-:W1:Y:S01]  /*11730*/  @P1 LDC R9, c[0x0][0xbf0] ;  /* 0x0002fc00ff091b82 */ /* 0x000e620000000800 */
[----:B------:R-:W-:Y:S02]  /*11740*/  UISETP.NE.U32.AND UP0, UPT, UR10, URZ, UPT ;  /* 0x0000003f0a00728c */ /* 0x000fe4000bf05070 */
[----:B------:R-:W-:Y:S01]  /*11750*/  IMAD.U32 R4, RZ, RZ, UR8 ;  /* 0x00000008ff047e24 */ /* 0x000fe2000f8e00ff */
[----:B------:R-:W-:Y:S01]  /*11760*/  USEL UR16, UR39, URZ, UP1 ;  /* 0x0000003f27107287 */ /* 0x000fe20008800000 */
[----:B------:R-:W-:Y:S01]  /*11770*/  IMAD.U32 R5, RZ, RZ, UR9 ;  /* 0x00000009ff057e24 */ /* 0x000fe2000f8e00ff */
[----:B------:R-:W-:Y:S01]  /*11780*/  UISETP.NE.AND.EX UP0, UPT, UR11, URZ, UPT, UP0 ;  /* 0x0000003f0b00728c */ /* 0x000fe2000bf05300 */
[----:B------:R-:W-:Y:S01]  /*11790*/  ULDC.64 UR12, c[0x0][UR18+0x218] ;  /* 0x00008600120c7abb */ /* 0x000fe20008000a00 */
[----:B------:R-:W-:Y:S01]  /*117a0*/  UMOV UR4, URZ ;  /* 0x0000003f00047c82 */ /* 0x000fe20008000000 */
[----:B------:R-:W-:Y:S01]  /*117b0*/  UIMAD.WIDE.U32 UR8, UR12, UR43, URZ ;  /* 0x0000002b0c0872a5 */ /* 0x000fe2000f8e003f */
[----:B--2---:R-:W-:Y:S01]  /*117c0*/  VIADD R13, R17, UR41 ;  /* 0x00000029110d7c36 */ /* 0x004fe20008000000 */
[----:B------:R-:W-:Y:S01]  /*117d0*/  ULDC.64 UR14, c[0x0][UR18+0x228] ;  /* 0x00008a00120e7abb */ /* 0x000fe20008000a00 */
[----:B------:R-:W-:Y:S01]  /*117e0*/  UIMAD UR12, UR13, UR43, URZ ;  /* 0x0000002b0d0c72a4 */ /* 0x000fe2000f8e023f */
[----:B------:R0:W5:Y:S01]  /*117f0*/  @P4 LDG.E R92, desc[UR56][R4.64] ;  /* 0x00000038045c4981 */ /* 0x000162000c1e1900 */
[----:B------:R-:W-:Y:S01]  /*11800*/  USHF.R.S32.HI UR17, URZ, 0x1f, UR42 ;  /* 0x0000001f3f117899 */ /* 0x000fe2000801142a */
[----:B------:R-:W-:Y:S01]  /*11810*/  IMAD.MOV.U32 R7, RZ, RZ, R13 ;  /* 0x000000ffff077224 */ /* 0x000fe200078e000d */
[----:B------:R-:W-:-:S02]  /*11820*/  USEL UR7, UR42, URZ, !UP0 ;  /* 0x0000003f2a077287 */ /* 0x000fc4000c000000 */
[----:B------:R-:W-:Y:S01]  /*11830*/  UIMAD.WIDE.U32 UR20, UR14, UR16, URZ ;  /* 0x000000100e1472a5 */ /* 0x000fe2000f8e003f */
[----:B------:R-:W-:Y:S01]  /*11840*/  ULDC.64 UR10, c[0x0][UR18+0x220] ;  /* 0x00008800120a7abb */ /* 0x000fe20008000a00 */
[----:B------:R-:W-:Y:S02]  /*11850*/  UIMAD UR14, UR15, UR16, URZ ;  /* 0x000000100f0e72a4 */ /* 0x000fe4000f8e023f */
[----:B------:R-:W-:Y:S01]  /*11860*/  UIADD3 UR15, UR9, UR12, URZ ;  /* 0x0000000c090f7290 */ /* 0x000fe2000fffe03f */
[----:B0-----:R-:W-:Y:S01]  /*11870*/  @P1 IMAD.HI.U32 R4, R13, R6, RZ ;  /* 0x000000060d041227 */ /* 0x001fe200078e00ff */
[----:B------:R-:W-:Y:S02]  /*11880*/  USEL UR17, UR17, URZ, !UP0 ;  /* 0x0000003f11117287 */ /* 0x000fe4000c000000 */
[----:B------:R-:W-:Y:S01]  /*11890*/  UIMAD UR9, UR11, UR7, URZ ;  /* 0x000000070b0972a4 */ /* 0x000fe2000f8e023f */
[----:B------:R-:W-:Y:S01]  /*118a0*/  IMAD.U32 R5, RZ, RZ, UR21 ;  /* 0x00000015ff057e24 */ /* 0x000fe2000f8e00ff */
[----:B------:R-:W-:Y:S01]  /*118b0*/  UIMAD.WIDE.U32 UR12, UR10, UR7, URZ ;  /* 0x000000070a0c72a5 */ /* 0x000fe2000f8e003f */
[----:B-1----:R-:W-:Y:S01]  /*118c0*/  @P1 SHF.R.U32.HI R7, RZ, R9, R4 ;  /* 0x00000009ff071219 */ /* 0x002fe20000011604 */
[----:B------:R-:W-:Y:S01]  /*118d0*/  UIMAD UR9, UR10, UR17, UR9 ;  /* 0x000000110a0972a4 */ /* 0x000fe2000f8e0209 */
[----:B------:R-:W-:Y:S01]  /*118e0*/  IMAD.U32 R4, RZ, RZ, UR20 ;  /* 0x00000014ff047e24 */ /* 0x000fe2000f8e00ff */
[----:B------:R-:W-:Y:S01]  /*118f0*/  UIADD3 UR14, UR21, UR14, URZ ;  /* 0x0000000e150e7290 */ /* 0x000fe2000fffe03f */
[--C-:B------:R-:W-:Y:S01]  /*11900*/  SHF.R.S32.HI R5, RZ, 0x1f, R7.reuse ;  /* 0x0000001fff057819 */ /* 0x100fe20000011407 */
[----:B------:R-:W-:Y:S01]  /*11910*/  UIADD3 UR9, UR13, UR9, URZ ;  /* 0x000000090d097290 */ /* 0x000fe2000fffe03f */
[----:B------:R-:W-:-:S03]  /*11920*/  IMAD.MOV R6, RZ, RZ, -R7 ;  /* 0x000000ffff067224 */ /* 0x000fc600078e0a07 */
[----:B------:R-:W-:Y:S02]  /*11930*/  IMAD.U32 R8, RZ, RZ, UR14 ;  /* 0x0000000eff087e24 */ /* 0x000fe4000f8e00ff */
[----:B------:R-:W-:-:S05]  /*11940*/  IMAD R9, R93, R6, R13 ;  /* 0x000000065d097224 */ /* 0x000fca00078e020d */
[----:B------:R-:W-:Y:S02]  /*11950*/  SHF.R.S32.HI R6, RZ, 0x1f, R9 ;  /* 0x0000001fff067819 */ /* 0x000fe40000011409 */
[----:B----4-:R-:W-:-:S13]  /*11960*/  @P0 R2UR UR4, R98 ;  /* 0x00000000620402ca */ /* 0x010fda00000e0000 */
        /* <DEDUP_REMOVED lines=15> */
[----:B---3--:R-:W-:Y:S08]  /*11a60*/  @P4 BRA `(.L_x_1368) ;  /* 0x0000000000104947 */ /* 0x008ff00003800000 */
[----:B------:R-:W-:Y:S05]  /*11a70*/  @!P0 BRA `(.L_x_1368) ;  /* 0x00000000000c8947 */ /* 0x000fea0003800000 */
[----:B------:R-:W2:Y:S04]  /*11a80*/  LDG.E R5, desc[UR56][R96.64] ;  /* 0x0000003860057981 */ /* 0x000ea8000c1e1900 */
[----:B-----5:R-:W2:Y:S02]  /*11a90*/  LDG.E R92, desc[UR56][R96.64+0x4] ;  /* 0x00000438605c7981 */ /* 0x020ea4000c1e1900 */
[----:B--2---:R-:W-:-:S07]  /*11aa0*/  IMAD.IADD R92, R92, 0x1, -R5 ;  /* 0x000000015c5c7824 */ /* 0x004fce00078e0a05 */
.L_x_1368:
[----:B------:R-:W-:Y:S01]  /*11ab0*/  SHFL.IDX PT, R4, R8, RZ, 0x1c1f ;  /* 0x001c1fff08047589 */ /* 0x000fe200000e0000 */
[----:B------:R-:W-:Y:S01]  /*11ac0*/  VIADD R11, R201, UR41 ;  /* 0x00000029c90b7c36 */ /* 0x000fe20008000000 */
[----:B------:R-:W-:Y:S01]  /*11ad0*/  LOP3.LUT P0, RZ, R183, 0x3, RZ, 0xc0, !PT ;  /* 0x00000003b7ff7812 */ /* 0x000fe2000780c0ff */
[----:B-----5:R-:W-:Y:S01]  /*11ae0*/  IMAD R92, R92, R93, RZ ;  /* 0x0000005d5c5c7224 */ /* 0x020fe200078e02ff */
[----:B------:R-:W0:Y:S01]  /*11af0*/  SHFL.IDX PT, R5, R10, RZ, 0x1c1f ;  /* 0x001c1fff0a057589 */ /* 0x000e2200000e0000 */
[C---:B------:R-:W-:Y:S01]  /*11b00*/  VIADD R9, R11.reuse, 0x8 ;  /* 0x000000080b097836 */ /* 0x040fe20000000000 */
[----:B------:R-:W-:Y:S02]  /*11b10*/  PLOP3.LUT P3, PT, PT, PT, UP1, 0x80, 0x0 ;  /* 0x000000000000781c */ /* 0x000fe40003f6f018 */
[----:B------:R-:W-:Y:S01]  /*11b20*/  SHFL.IDX PT, R6, R8, 0x1, 0x1c1f ;  /* 0x003c1f0008067f89 */ /* 0x000fe200000e0000 */
[-C--:B------:R-:W-:Y:S02]  /*11b30*/  ISETP.GE.OR P2, PT, R11, R92.reuse, P0 ;  /* 0x0000005c0b00720c */ /* 0x080fe40000746670 */
[-C--:B------:R-:W-:Y:S01]  /*11b40*/  ISETP.GE.OR P0, PT, R9, R92.reuse, P0 ;  /* 0x0000005c0900720c */ /* 0x080fe20000706670 */
[----:B------:R-:W1:Y:S10]  /*11b50*/  SHFL.IDX PT, R7, R10, 0x1, 0x1c1f ;  /* 0x003c1f000a077f89 */ /* 0x000e7400000e0000 */
[----:B0-----:R0:W-:Y:S01]  /*11b60*/  @!P2 ST.E desc[UR56][R4.64], R2 ;  /* 0x000000020400a985 */ /* 0x0011e2000c101938 */
[----:B------:R-:W-:-:S03]  /*11b70*/  ISETP.GE.AND P2, PT, R11, R92, PT ;  /* 0x0000005c0b00720c */ /* 0x000fc60003f46270 */
[----:B-1----:R0:W-:Y:S01]  /*11b80*/  @!P0 ST.E desc[UR56][R6.64], R0 ;  /* 0x0000000006008985 */ /* 0x0021e2000c101938 */
[----:B------:R-:W-:Y:S01]  /*11b90*/  ISETP.GE.AND P0, PT, R9, R92, PT ;  /* 0x0000005c0900720c */ /* 0x000fe20003f06270 */
[----:B------:R-:W-:-:S12]  /*11ba0*/  @P3 BRA `(.L_x_1369) ;  /* 0x0000000800883947 */ /* 0x000fd80003800000 */
[----:B0-----:R-:W-:Y:S01]  /*11bb0*/  IMAD R5, R182, 0x40, R18 ;  /* 0x00000040b6057824 */ /* 0x001fe200078e0212 */
[----:B------:R-:W-:Y:S01]  /*11bc0*/  ULDC.64 UR12, c[0x0][0xaa0] ;  /* 0x0002a800000c7ab9 */ /* 0x000fe20000000a00 */
[----:B------:R-:W0:Y:S02]  /*11bd0*/  @P1 LDC R47, c[0x0][0xbf0] ;  /* 0x0002fc00ff2f1b82 */ /* 0x000e240000000800 */
[----:B------:R-:W-:-:S03]  /*11be0*/  IMAD.WIDE R20, R5, 0x2, R20 ;  /* 0x0000000205147825 */ /* 0x000fc600078e0214 */
[C---:B------:R-:W-:Y:S02]  /*11bf0*/  IADD3 R9, P6, R20.reuse, 0x1000, RZ ;  /* 0x0000100014097810 */ /* 0x040fe40007fde0ff */
[C---:B------:R-:W-:Y:S02]  /*11c00*/  IADD3 R13, P5, R20.reuse, 0x2000, RZ ;  /* 0x00002000140d7810 */ /* 0x040fe40007fbe0ff */
[----:B------:R-:W-:Y:S02]  /*11c10*/  LOP3.LUT R8, R9, 0x380, RZ, 0xc0, !PT ;  /* 0x0000038009087812 */ /* 0x000fe400078ec0ff */
[----:B------:R-:W-:Y:S02]  /*11c20*/  IADD3 R25, P4, R20, 0x3000, RZ ;  /* 0x0000300014197810 */ /* 0x000fe40007f9e0ff */
[----:B------:R-:W-:Y:S02]  /*11c30*/  SHF.R.U64 R8, R8, 0x3, RZ ;  /* 0x0000000308087819 */ /* 0x000fe400000012ff */
[----:B------:R-:W-:-:S02]  /*11c40*/  IADD3 R29, P3, R20, 0x4000, RZ ;  /* 0x00004000141d7810 */ /* 0x000fc40007f7e0ff */
[----:B------:R-:W-:Y:S01]  /*11c50*/  LOP3.LUT R8, R8, R9, RZ, 0x3c, !PT ;  /* 0x0000000908087212 */ /* 0x000fe200078e3cff */
[--C-:B------:R-:W-:Y:S01]  /*11c60*/  IMAD.X R9, RZ, RZ, R21.reuse, P6 ;  /* 0x000000ffff097224 */ /* 0x100fe200030e0615 */
[C---:B------:R-:W-:Y:S02]  /*11c70*/  IADD3 R33, P2, R20.reuse, 0x5000, RZ ;  /* 0x0000500014217810 */ /* 0x040fe40007f5e0ff */
[C---:B------:R-:W-:Y:S02]  /*11c80*/  IADD3 R37, P0, R20.reuse, 0x6000, RZ ;  /* 0x0000600014257810 */ /* 0x040fe40007f1e0ff */
[C---:B------:R-:W-:Y:S01]  /*11c90*/  LOP3.LUT R7, R20.reuse, 0x380, RZ, 0xc0, !PT ;  /* 0x0000038014077812 */ /* 0x040fe200078ec0ff */
[----:B------:R-:W-:Y:S01]  /*11ca0*/  UIMAD UR10, UR11, UR12, URZ ;  /* 0x0000000c0b0a72a4 */ /* 0x000fe2000f8e023f */
[----:B------:R-:W-:Y:S01]  /*11cb0*/  IADD3 R5, P6, R20, 0x7000, RZ ;  /* 0x0000700014057810 */ /* 0x000fe20007fde0ff */
[----:B------:R-:W-:Y:S01]  /*11cc0*/  UIMAD.WIDE.U32 UR8, UR4, UR12, URZ ;  /* 0x0000000c040872a5 */ /* 0x000fe2000f8e003f */
[----:B------:R-:W-:Y:S01]  /*11cd0*/  LOP3.LUT R12, R13, 0x380, RZ, 0xc0, !PT ;  /* 0x000003800d0c7812 */ /* 0x000fe200078ec0ff */
[----:B------:R-:W5:Y:S01]  /*11ce0*/  LD.E.128 R8, desc[UR56][R8.64] ;  /* 0x0000003808087980 */ /* 0x000f62000c101d00 */
[----:B------:R-:W-:Y:S01]  /*11cf0*/  LOP3.LUT R24, R25, 0x380, RZ, 0xc0, !PT ;  /* 0x0000038019187812 */ /* 0x000fe200078ec0ff */
[----:B------:R-:W-:Y:S01]  /*11d00*/  IMAD.X R41, RZ, RZ, R21, P6 ;  /* 0x000000ffff297224 */ /* 0x000fe200030e0615 */
[----:B------:R-:W-:-:S02]  /*11d10*/  LOP3.LUT R28, R29, 0x380, RZ, 0xc0, !PT ;  /* 0x000003801d1c7812 */ /* 0x000fc400078ec0ff */
[----:B------:R-:W-:Y:S02]  /*11d20*/  LOP3.LUT R32, R33, 0x380, RZ, 0xc0, !PT ;  /* 0x0000038021207812 */ /* 0x000fe400078ec0ff */
[----:B------:R-:W-:Y:S02]  /*11d30*/  LOP3.LUT R36, R37, 0x380, RZ, 0xc0, !PT ;  /* 0x0000038025247812 */ /* 0x000fe400078ec0ff */
[----:B------:R-:W-:Y:S02]  /*11d40*/  SHF.R.U64 R7, R7, 0x3, RZ ;  /* 0x0000000307077819 */ /* 0x000fe400000012ff */
[----:B------:R-:W-:Y:S02]  /*11d50*/  LOP3.LUT R0, R5, 0x380, RZ, 0xc0, !PT ;  /* 0x0000038005007812 */ /* 0x000fe400078ec0ff */
[----:B------:R-:W-:Y:S02]  /*11d60*/  SHF.R.U64 R12, R12, 0x3, RZ ;  /* 0x000000030c0c7819 */ /* 0x000fe400000012ff */
[----:B------:R-:W-:-:S02]  /*11d70*/  SHF.R.U64 R24, R24, 0x3, RZ ;  /* 0x0000000318187819 */ /* 0x000fc400000012ff */
[----:B------:R-:W-:Y:S02]  /*11d80*/  SHF.R.U64 R28, R28, 0x3, RZ ;  /* 0x000000031c1c7819 */ /* 0x000fe400000012ff */
[----:B------:R-:W-:Y:S02]  /*11d90*/  SHF.R.U64 R32, R32, 0x3, RZ ;  /* 0x0000000320207819 */ /* 0x000fe400000012ff */
[----:B------:R-:W-:Y:S02]  /*11da0*/  SHF.R.U64 R36, R36, 0x3, RZ ;  /* 0x0000000324247819 */ /* 0x000fe400000012ff */
[----:B------:R-:W-:Y:S02]  /*11db0*/  LOP3.LUT R20, R7, R20, RZ, 0x3c, !PT ;  /* 0x0000001407147212 */ /* 0x000fe400078e3cff */
[----:B------:R-:W-:Y:S02]  /*11dc0*/  SHF.R.U64 R0, R0, 0x3, RZ ;  /* 0x0000000300007819 */ /* 0x000fe400000012ff */
        /* <DEDUP_REMOVED lines=10> */
[----:B------:R-:W-:Y:S01]  /*11e70*/  LOP3.LUT R40, R0, R5, RZ, 0x3c, !PT ;  /* 0x0000000500287212 */ /* 0x000fe200078e3cff */
[----:B------:R-:W-:Y:S01]  /*11e80*/  UIMAD UR10, UR4, UR13, UR10 ;  /* 0x0000000d040a72a4 */ /* 0x000fe2000f8e020a */
[----:B------:R1:W5:Y:S01]  /*11e90*/  LD.E.128 R4, desc[UR56][R20.64] ;  /* 0x0000003814047980 */ /* 0x000362000c101d00 */
[----:B------:R-:W-:-:S03]  /*11ea0*/  IMAD R0, R22, 0x20, R182 ;  /* 0x0000002016007824 */ /* 0x000fc600078e02b6 */
[----:B------:R-:W5:Y:S04]  /*11eb0*/  LD.E.128 R12, desc[UR56][R12.64] ;  /* 0x000000380c0c7980 */ /* 0x000f68000c101d00 */
[----:B------:R-:W5:Y:S01]  /*11ec0*/  LD.E.128 R24, desc[UR56][R24.64] ;  /* 0x0000003818187980 */ /* 0x000f62000c101d00 */
[----:B-1----:R-:W1:Y:S01]  /*11ed0*/  @P1 LDC R21, c[0x0][0xbec] ;  /* 0x0002fb00ff151b82 */ /* 0x002e620000000800 */
[----:B------:R-:W-:Y:S02]  /*11ee0*/  UIADD3 UR9, UR9, UR10, URZ ;  /* 0x0000000a09097290 */ /* 0x000fe4000fffe03f */
[----:B------:R-:W5:Y:S01]  /*11ef0*/  LD.E.128 R28, desc[UR56][R28.64] ;  /* 0x000000381c1c7980 */ /* 0x000f62000c101d00 */
[----:B------:R-:W-:Y:S01]  /*11f00*/  ULDC.64 UR10, c[0x0][0xae8] ;  /* 0x0002ba00000a7ab9 */ /* 0x000fe20000000a00 */
[----:B------:R-:W-:Y:S01]  /*11f10*/  VIADD R44, R0, UR41 ;  /* 0x00000029002c7c36 */ /* 0x000fe20008000000 */
[----:B------:R-:W-:Y:S01]  /*11f20*/  UIMAD.WIDE.U32 UR8, UR43, UR10, UR8 ;  /* 0x0000000a2b0872a5 */ /* 0x000fe2000f8e0008 */
[----:B------:R-:W5:Y:S01]  /*11f30*/  LD.E.128 R32, desc[UR56][R32.64] ;  /* 0x0000003820207980 */ /* 0x000f62000c101d00 */
[----:B------:R-:W-:-:S02]  /*11f40*/  USHF.R.S32.HI UR4, URZ, 0x1f, UR7 ;  /* 0x0000001f3f047899 */ /* 0x000fc40008011407 */
[----:B------:R-:W-:Y:S01]  /*11f50*/  UIMAD UR9, UR43, UR11, UR9 ;  /* 0x0000000b2b0972a4 */ /* 0x000fe2000f8e0209 */
[----:B------:R-:W5:Y:S02]  /*11f60*/  LD.E.128 R36, desc[UR56][R36.64] ;  /* 0x0000003824247980 */ /* 0x000f64000c101d00 */
[----:B------:R-:W-:Y:S02]  /*11f70*/  ULDC.64 UR10, c[0x0][0xaf0] ;  /* 0x0002bc00000a7ab9 */ /* 0x000fe40000000a00 */
[----:B------:R-:W-:Y:S01]  /*11f80*/  UIMAD UR4, UR4, UR10, URZ ;  /* 0x0000000a040472a4 */ /* 0x000fe2000f8e023f */
[----:B------:R-:W-:Y:S01]  /*11f90*/  IMAD.MOV.U32 R45, RZ, RZ, R44 ;  /* 0x000000ffff2d7224 */ /* 0x000fe200078e002c */
[----:B------:R-:W-:Y:S01]  /*11fa0*/  UIMAD.WIDE.U32 UR8, UR7, UR10, UR8 ;  /* 0x0000000a070872a5 */ /* 0x000fe2000f8e0008 */
[----:B------:R-:W5:Y:S01]  /*11fb0*/  LD.E.128 R40, desc[UR56][R40.64] ;  /* 0x0000003828287980 */ /* 0x000f62000c101d00 */
[----:B-1----:R-:W-:Y:S01]  /*11fc0*/  @P1 IMAD.HI.U32 R0, R44, R21, RZ ;  /* 0x000000152c001227 */ /* 0x002fe200078e00ff */
[----:B------:R-:W-:Y:S01]  /*11fd0*/  UIMAD UR4, UR7, UR11, UR4 ;  /* 0x0000000b070472a4 */ /* 0x000fe2000f8e0204 */
[----:B------:R-:W-:Y:S01]  /*11fe0*/  @!PT LDS RZ, [RZ] ;  /* 0x00000000fffff984 */ /* 0x000fe20000000800 */
[----:B------:R-:W-:Y:S01]  /*11ff0*/  @!PT LDS RZ, [RZ] ;  /* 0x00000000fffff984 */ /* 0x000fe20000000800 */
[----:B------:R-:W-:Y:S01]  /*12000*/  @!PT LDS RZ, [RZ] ;  /* 0x00000000fffff984 */ /* 0x000fe20000000800 */
[----:B------:R-:W-:Y:S01]  /*12010*/  @!PT LDS RZ, [RZ] ;  /* 0x00000000fffff984 */ /* 0x000fe20000000800 */
[----:B------:R1:W-:Y:S06]  /*12020*/  MEMBAR.ALL.CTA ;  /* 0x0000000000007992 */ /* 0x0003ec0000008000 */
[----:B-1----:R-:W1:Y:S01]  /*12030*/  FENCE.VIEW.ASYNC.S ;  /* 0x00000000000073c6 */ /* 0x002e620000000000 */
[----:B------:R-:W-:Y:S01]  /*12040*/  ULDC.64 UR10, c[0x0][0xae0] ;  /* 0x0002b800000a7ab9 */ /* 0x000fe20000000a00 */
[----:B0-----:R-:W-:Y:S01]  /*12050*/  @P1 SHF.R.U32.HI R45, RZ, R47, R0 ;  /* 0x0000002fff2d1219 */ /* 0x001fe20000011600 */
[----:B------:R-:W-:-:S03]  /*12060*/  UIADD3 UR4, UR9, UR4, URZ ;  /* 0x0000000409047290 */ /* 0x000fc6000fffe03f */
[--C-:B------:R-:W-:Y:S01]  /*12070*/  SHF.R.S32.HI R0, RZ, 0x1f, R45.reuse ;  /* 0x0000001fff007819 */ /* 0x100fe2000001142d */
[----:B------:R-:W-:Y:S02]  /*12080*/  IMAD.MOV R2, RZ, RZ, -R45 ;  /* 0x000000ffff027224 */ /* 0x000fe400078e0a2d */
[----:B------:R-:W-:Y:S02]  /*12090*/  IMAD.U32 R21, RZ, RZ, UR9 ;  /* 0x00000009ff157e24 */ /* 0x000fe4000f8e00ff */
[----:B------:R-:W-:Y:S02]  /*120a0*/  IMAD R0, R0, UR10, RZ ;  /* 0x0000000a00007c24 */ /* 0x000fe4000f8e02ff */
[----:B------:R-:W-:Y:S02]  /*120b0*/  IMAD R93, R93, R2, R44 ;  /* 0x000000025d5d7224 */ /* 0x000fe400078e022c */
[----:B------:R-:W-:Y:S01]  /*120c0*/  IMAD.U32 R20, RZ, RZ, UR8 ;  /* 0x00000008ff147e24 */ /* 0x000fe2000f8e00ff */
[----:B------:R-:W-:Y:S01]  /*120d0*/  ULDC.64 UR8, c[0x0][0xad8] ;  /* 0x0002b60000087ab9 */ /* 0x000fe20000000a00 */
[----:B------:R-:W-:-:S02]  /*120e0*/  IMAD.U32 R21, RZ, RZ, UR4 ;  /* 0x00000004ff157e24 */ /* 0x000fc4000f8e00ff */
[C---:B------:R-:W-:Y:S01]  /*120f0*/  IMAD R47, R45.reuse, UR11, R0 ;  /* 0x0000000b2d2f7c24 */ /* 0x040fe2000f8e0200 */
[----:B------:R-:W-:Y:S01]  /*12100*/  SHF.R.S32.HI R0, RZ, 0x1f, R93 ;  /* 0x0000001fff007819 */ /* 0x000fe2000001145d */
[----:B------:R-:W-:-:S04]  /*12110*/  IMAD.WIDE.U32 R20, R45, UR10, R20 ;  /* 0x0000000a2d147c25 */ /* 0x000fc8000f8e0014 */
[----:B------:R-:W-:Y:S02]  /*12120*/  IMAD.IADD R21, R21, 0x1, R47 ;  /* 0x0000000115157824 */ /* 0x000fe400078e022f */
[----:B------:R-:W-:Y:S02]  /*12130*/  IMAD R0, R0, UR8, RZ ;  /* 0x0000000800007c24 */ /* 0x000fe4000f8e02ff */
[----:B------:R-:W-:Y:S02]  /*12140*/  VIADD R49, R182, UR41 ;  /* 0x00000029b6317c36 */ /* 0x000fe40008000000 */
[C---:B------:R-:W-:Y:S02]  /*12150*/  IMAD R47, R93.reuse, UR9, R0 ;  /* 0x000000095d2f7c24 */ /* 0x040fe4000f8e0200 */
[----:B------:R-:W-:Y:S01]  /*12160*/  IMAD.WIDE.U32 R20, R93, UR8, R20 ;  /* 0x000000085d147c25 */ /* 0x000fe2000f8e0014 */
[----:B------:R-:W-:Y:S01]  /*12170*/  ISETP.GE.AND P2, PT, R49, R92, PT ;  /* 0x0000005c3100720c */ /* 0x000fe20003f46270 */
[----:B------:R-:W-:-:S02]  /*12180*/  ULDC.64 UR8, c[0x0][0xa80] ;  /* 0x0002a00000087ab9 */ /* 0x000fc40000000a00 */
[----:B------:R-:W-:Y:S01]  /*12190*/  IMAD.IADD R21, R21, 0x1, R47 ;  /* 0x0000000115157824 */ /* 0x000fe200078e022f */
[C---:B------:R-:W-:Y:S01]  /*121a0*/  LEA R0, P3, R20.reuse, UR8, 0x1 ;  /* 0x0000000814007c11 */ /* 0x040fe2000f8608ff */
[----:B------:R-:W-:Y:S02]  /*121b0*/  VIADD R3, R3, 0x22820 ;  /* 0x0002282003037836 */ /* 0x000fe40000000000 */
[----:B------:R-:W-:Y:S01]  /*121c0*/  VIADD R45, R49, 0x20 ;  /* 0x00000020312d7836 */ /* 0x000fe20000000000 */
[----:B------:R-:W-:Y:S02]  /*121d0*/  LEA.HI.X R44, R20, UR9, R21, 0x1, P3 ;  /* 0x00000009142c7c11 */ /* 0x000fe400098f0c15 */
[----:B------:R-:W-:Y:S02]  /*121e0*/  PRMT R3, RZ, 0x654, R3 ;  /* 0x00000654ff037816 */ /* 0x000fe40000000003 */
[-C--:B------:R-:W-:Y:S01]  /*121f0*/  ISETP.GE.AND P0, PT, R45, R92.reuse, PT ;  /* 0x0000005c2d00720c */ /* 0x080fe20003f06270 */
[----:B------:R-:W-:Y:S01]  /*12200*/  VIADD R45, R49, 0x40 ;  /* 0x00000040312d7836 */ /* 0x000fe20000000000 */
[----:B-1----:R0:W-:Y:S01]  /*12210*/  SYNCS.ARRIVE.TRANS64.RED.A1T0 RZ, [R3+URZ], RZ ;  /* 0x000000ff03ff79a7 */ /* 0x0021e2000810043f */
[----:B------:R0:W1:Y:S01]  /*12220*/  SHFL.IDX PT, R20, R0, RZ, 0x181f ;  /* 0x00181fff00147589 */ /* 0x00006200000e0000 */
[----:B------:R-:W-:Y:S03]  /*12230*/  BSSY B1, `(.L_x_1370) ;  /* 0x000000d000017945 */ /* 0x000fe60003800000 */
[----:B------:R0:W2:Y:S01]  /*12240*/  SHFL.IDX PT, R21, R44, RZ, 0x181f ;  /* 0x00181fff2c157589 */ /* 0x0000a200000e0000 */
[----:B------:R-:W-:Y:S01]  /*12250*/  ISETP.GE.AND P1, PT, R45, R92, PT ;  /* 0x0000005c2d00720c */ /* 0x000fe20003f26270 */
[----:B------:R-:W-:-:S12]  /*12260*/  @P2 BRA `(.L_x_1371) ;  /* 0x0000000000242947 */ /* 0x000fd80003800000 */
[----:B------:R-:W-:Y:S02]  /*12270*/  ULDC UR4, c[0x0][0xac8] ;  /* 0x0002b20000047ab9 */ /* 0x000fe40000000800 */
[----:B------:R-:W-:Y:S02]  /*12280*/  ISETP.GE.AND P2, PT, R18, UR4, PT ;  /* 0x0000000412007c0c */ /* 0x000fe4000bf46270 */
[----:B------:R-:W-:-:S11]  /*12290*/  ISETP.GE.AND P3, PT, R19, UR4, PT ;  /* 0x0000000413007c0c */ /* 0x000fd6000bf66270 */
[CC--:B-1----:R-:W-:Y:S02]  /*122a0*/  @!P2 LEA R2, P4, R18.reuse, R20.reuse, 0x1 ;  /* 0x000000141202a211 */ /* 0x0c2fe400078808ff */
[C---:B------:R-:W-:Y:S02]  /*122b0*/  @!P3 LEA R20, P5, R19.reuse, R20, 0x1 ;  /* 0x000000141314b211 */ /* 0x040fe400078a08ff */
[-C--:B0-2---:R-:W-:Y:S02]  /*122c0*/  @!P2 LEA.HI.X R3, R18, R21.reuse, R204, 0x1, P4 ;  /* 0x000000151203a211 */ /* 0x085fe400020f0ccc */
[----:B------:R-:W-:-:S03]  /*122d0*/  @!P3 LEA.HI.X R21, R19, R21, R203, 0x1, P5 ;  /* 0x000000151315b211 */ /* 0x000fc600028f0ccb */
[----:B-----5:R3:W-:Y:S04]  /*122e0*/  @!P2 ST.E.128 desc[UR56][R2.64], R4 ;  /* 0x000000040200a985 */ /* 0x0207e8000c101d38 */
[----:B------:R3:W-:Y:S02]  /*122f0*/  @!P3 ST.E.128 desc[UR56][R20.64], R28 ;  /* 0x0000001c1400b985 */ /* 0x0007e4000c101d38 */
.L_x_1371:
[----:B------:R-:W-:Y:S05]  /*12300*/  BSYNC B1 ;  /* 0x0000000000017941 */ /* 0x000fea0003800000 */
.L_x_1370:
[----:B---3-5:R3:W4:Y:S01]  /*12310*/  SHFL.IDX PT, R5, R44, 0x1, 0x181f ;  /* 0x00381f002c057f89 */ /* 0x02872200000e0000 */
[----:B------:R-:W-:Y:S03]  /*12320*/  BSSY B1, `(.L_x_1372) ;  /* 0x000000c000017945 */ /* 0x000fe60003800000 */
[----:B------:R3:W0:Y:S01]  /*12330*/  SHFL.IDX PT, R4, R0, 0x1, 0x181f ;  /* 0x00381f0000047f89 */ /* 0x00062200000e0000 */
[----:B------:R-:W-:Y:S05]  /*12340*/  @P0 BRA `(.L_x_1373) ;  /* 0x0000000000240947 */ /* 0x000fea0003800000 */
[----:B------:R-:W-:Y:S02]  /*12350*/  ULDC UR4, c[0x0][0xac8] ;  /* 0x0002b20000047ab9 */ /* 0x000fe40000000800 */
[----:B------:R-:W-:Y:S02]  /*12360*/  ISETP.GE.AND P3, PT, R18, UR4, PT ;  /* 0x0000000412007c0c */ /* 0x000fe4000bf66270 */
[----:B------:R-:W-:-:S11]  /*12370*/  ISETP.GE.AND P4, PT, R19, UR4, PT ;  /* 0x0000000413007c0c */ /* 0x000fd6000bf86270 */
[CC--:B0-----:R-:W-:Y:S02]  /*12380*/  @!P3 LEA R2, P0, R18.reuse, R4.reuse, 0x1 ;  /* 0x000000041202b211 */ /* 0x0c1fe400078008ff */
[C---:B------:R-:W-:Y:S02]  /*12390*/  @!P4 LEA R4, P2, R19.reuse, R4, 0x1 ;  /* 0x000000041304c211 */ /* 0x040fe400078408ff */
[-C--:B----4-:R-:W-:Y:S02]  /*123a0*/  @!P3 LEA.HI.X R3, R18, R5.reuse, R204, 0x1, P0 ;  /* 0x000000051203b211 */ /* 0x090fe400000f0ccc */
[----:B------:R-:W-:-:S03]  /*123b0*/  @!P4 LEA.HI.X R5, R19, R5, R203, 0x1, P2 ;  /* 0x000000051305c211 */ /* 0x000fc600010f0ccb */
[----:B------:R0:W-:Y:S04]  /*123c0*/  @!P3 ST.E.128 desc[UR56][R2.64], R8 ;  /* 0x000000080200b985 */ /* 0x0001e8000c101d38 */
[----:B------:R0:W-:Y:S02]  /*123d0*/  @!P4 ST.E.128 desc[UR56][R4.64], R32 ;  /* 0x000000200400c985 */ /* 0x0001e4000c101d38 */
.L_x_1373:
[----:B------:R-:W-:Y:S05]  /*123e0*/  BSYNC B1 ;  /* 0x0000000000017941 */ /* 0x000fea0003800000 */
.L_x_1372:
[----:B0---4-:R0:W4:Y:S01]  /*123f0*/  SHFL.IDX PT, R5, R44, 0x2, 0x181f ;  /* 0x00581f002c057f89 */ /* 0x01112200000e0000 */
        /* <DEDUP_REMOVED lines=12> */
.L_x_1375:
[----:B------:R-:W-:Y:S05]  /*124c0*/  BSYNC B1 ;  /* 0x0000000000017941 */ /* 0x000fea0003800000 */
.L_x_1374:
[----:B0-----:R-:W-:Y:S01]  /*124d0*/  VIADD R3, R49, 0x60 ;  /* 0x0000006031037836 */ /* 0x001fe20000000000 */
[----:B---3--:R-:W0:Y:S04]  /*124e0*/  SHFL.IDX PT, R44, R44, 0x3, 0x181f ;  /* 0x00781f002c2c7f89 */ /* 0x008e2800000e0000 */
[----:B------:R-:W-:Y:S01]  /*124f0*/  ISETP.GE.AND P0, PT, R3, R92, PT ;  /* 0x0000005c0300720c */ /* 0x000fe20003f06270 */
[----:B------:R-:W3:-:S12]  /*12500*/  SHFL.IDX PT, R0, R0, 0x3, 0x181f ;  /* 0x00781f0000007f89 */ /* 0x000ed800000e0000 */
[----:B------:R-:W-:Y:S05]  /*12510*/  @P0 BRA `(.L_x_1376) ;  /* 0x0000001800200947 */ /* 0x000fea0003800000 */
        /* <DEDUP_REMOVED lines=11> */
.L_x_1369:
[----:B------:R-:W-:Y:S01]  /*125d0*/  ULDC.64 UR12, c[0x0][0xb08] ;  /* 0x0002c200000c7ab9 */ /* 0x000fe20000000a00 */
[----:B0-----:R-:W0:Y:S01]  /*125e0*/  @P1 LDC R0, c[0x0][0xbec] ;  /* 0x0002fb00ff001b82 */ /* 0x001e220000000800 */
[----:B------:R-:W-:Y:S01]  /*125f0*/  UIMAD UR10, UR11, UR12, URZ ;  /* 0x0000000c0b0a72a4 */ /* 0x000fe2000f8e023f */
[----:B------:R-:W-:Y:S01]  /*12600*/  IMAD.MOV.U32 R7, RZ, RZ, R13 ;  /* 0x000000ffff077224 */ /* 0x000fe200078e000d */
[----:B------:R-:W-:Y:S01]  /*12610*/  UIMAD.WIDE.U32 UR8, UR4, UR12, URZ ;  /* 0x0000000c040872a5 */ /* 0x000fe2000f8e003f */
[----:B------:R-:W-:Y:S01]  /*12620*/  BSSY B1, `(.L_x_1377) ;  /* 0x000006d000017945 */ /* 0x000fe20003800000 */
[----:B------:R-:W-:Y:S02]  /*12630*/  UIMAD UR10, UR4, UR13, UR10 ;  /* 0x0000000d040a72a4 */ /* 0x000fe4000f8e020a */
[----:B------:R-:W-:Y:S01]  /*12640*/  USHF.R.S32.HI UR4, URZ, 0x1f, UR7 ;  /* 0x0000001f3f047899 */ /* 0x000fe20008011407 */
[----:B------:R-:W1:Y:S01]  /*12650*/  @P1 LDC R5, c[0x0][0xbf0] ;  /* 0x0002fc00ff051b82 */ /* 0x000e620000000800 */
[----:B------:R-:W-:-:S03]  /*12660*/  UIADD3 UR9, UR9, UR10, URZ ;  /* 0x0000000a09097290 */ /* 0x000fc6000fffe03f */
[----:B------:R-:W-:Y:S02]  /*12670*/  ULDC.64 UR10, c[0x0][0xb38] ;  /* 0x0002ce00000a7ab9 */ /* 0x000fe40000000a00 */
[----:B------:R-:W-:-:S04]  /*12680*/  UIMAD.WIDE.U32 UR8, UR43, UR10, UR8 ;  /* 0x0000000a2b0872a5 */ /* 0x000fc8000f8e0008 */
[----:B------:R-:W-:-:S03]  /*12690*/  UIMAD UR9, UR43, UR11, UR9 ;  /* 0x0000000b2b0972a4 */ /* 0x000fc6000f8e0209 */
[----:B------:R-:W-:Y:S02]  /*126a0*/  ULDC.64 UR10, c[0x0][0xb40] ;  /* 0x0002d000000a7ab9 */ /* 0x000fe40000000a00 */
[----:B------:R-:W-:Y:S01]  /*126b0*/  UIMAD UR4, UR4, UR10, URZ ;  /* 0x0000000a040472a4 */ /* 0x000fe2000f8e023f */
[----:B0-----:R-:W-:Y:S01]  /*126c0*/  @P1 IMAD.HI.U32 R0, R13, R0, RZ ;  /* 0x000000000d001227 */ /* 0x001fe200078e00ff */
[----:B------:R-:W-:Y:S02]  /*126d0*/  UIMAD.WIDE.U32 UR8, UR7, UR10, UR8 ;  /* 0x0000000a070872a5 */ /* 0x000fe4000f8e0008 */
[----:B------:R-:W-:-:S03]  /*126e0*/  UIMAD UR4, UR7, UR11, UR4 ;  /* 0x0000000b070472a4 */ /* 0x000fc6000f8e0204 */
[----:B------:R-:W-:Y:S01]  /*126f0*/  ULDC.64 UR10, c[0x0][0xb48] ;  /* 0x0002d200000a7ab9 */ /* 0x000fe20000000a00 */
[----:B------:R-:W-:Y:S01]  /*12700*/  UIADD3 UR9, UR9, UR4, URZ ;  /* 0x0000000409097290 */ /* 0x000fe2000fffe03f */
[----:B-1----:R-:W-:-:S03]  /*12710*/  @P1 SHF.R.U32.HI R7, RZ, R5, R0 ;  /* 0x00000005ff071219 */ /* 0x002fc60000011600 */
[----:B------:R-:W-:Y:S01]  /*12720*/  UIMAD.WIDE.U32 UR8, UR39, UR10, UR8 ;  /* 0x0000000a270872a5 */ /* 0x000fe2000f8e0008 */
[--C-:B------:R-:W-:Y:S01]  /*12730*/  SHF.R.S32.HI R0, RZ, 0x1f, R7.reuse ;  /* 0x0000001fff007819 */ /* 0x100fe20000011407 */
[----:B------:R-:W-:Y:S02]  /*12740*/  IMAD.MOV R2, RZ, RZ, -R7 ;  /* 0x000000ffff027224 */ /* 0x000fe400078e0a07 */
[----:B------:R-:W-:Y:S02]  /*12750*/  UIMAD UR39, UR39, UR11, UR9 ;  /* 0x0000000b272772a4 */ /* 0x000fe4000f8e0209 */
[----:B------:R-:W-:Y:S01]  /*12760*/  IMAD R93, R93, R2, R13 ;  /* 0x000000025d5d7224 */ /* 0x000fe200078e020d */
[----:B------:R-:W-:Y:S01]  /*12770*/  ULDC.64 UR10, c[0x0][0xb30] ;  /* 0x0002cc00000a7ab9 */ /* 0x000fe20000000a00 */
[----:B------:R-:W-:Y:S02]  /*12780*/  IMAD.U32 R5, RZ, RZ, UR9 ;  /* 0x00000009ff057e24 */ /* 0x000fe4000f8e00ff */
[----:B------:R-:W-:-:S02]  /*12790*/  IMAD R0, R0, UR10, RZ ;  /* 0x0000000a00007c24 */ /* 0x000fc4000f8e02ff */
        /* <DEDUP_REMOVED lines=11> */
[----:B------:R-:W-:Y:S01]  /*12850*/  VIADD R2, R3, 0x22820 ;  /* 0x0002282003027836 */ /* 0x000fe20000000000 */
[----:B------:R-:W-:Y:S01]  /*12860*/  LEA R0, P1, R4, UR8, 0x2 ;  /* 0x0000000804007c11 */ /* 0x000fe2000f8210ff */
[----:B------:R-:W-:-:S03]  /*12870*/  IMAD.IADD R3, R5, 0x1, R7 ;  /* 0x0000000105037824 */ /* 0x000fc600078e0207 */
[----:B------:R-:W-:Y:S01]  /*12880*/  PRMT R2, RZ, 0x654, R2 ;  /* 0x00000654ff027816 */ /* 0x000fe20000000002 */
[----:B------:R0:W1:Y:S01]  /*12890*/  SHFL.IDX PT, R12, R0, RZ, 0x1c1f ;  /* 0x001c1fff000c7589 */ /* 0x00006200000e0000 */
[----:B------:R-:W-:Y:S02]  /*128a0*/  LEA.HI.X R14, R4, UR9, R3, 0x2, P1 ;  /* 0x00000009040e7c11 */ /* 0x000fe400088f1403 */
[----:B------:R0:W-:Y:S03]  /*128b0*/  SYNCS.ARRIVE.TRANS64.RED.A1T0 RZ, [R2+URZ], RZ ;  /* 0x000000ff02ff79a7 */ /* 0x0001e6000810043f */
[----:B------:R0:W2:Y:S01]  /*128c0*/  SHFL.IDX PT, R13, R14, RZ, 0x1c1f ;  /* 0x001c1fff0e0d7589 */ /* 0x0000a200000e0000 */
[----:B------:R-:W-:Y:S05]  /*128d0*/  @P2 BRA `(.L_x_1378) ;  /* 0x0000000400042947 */ /* 0x000fea0003800000 */
[----:B------:R-:W-:Y:S02]  /*128e0*/  ULDC UR4, c[0x0][0xac8] ;  /* 0x0002b20000047ab9 */ /* 0x000fe40000000800 */
[----:B------:R-:W-:Y:S02]  /*128f0*/  ISETP.GE.AND P1, PT, R16, UR4, PT ;  /* 0x0000000410007c0c */ /* 0x000fe4000bf26270 */
[----:B------:R-:W-:Y:S02]  /*12900*/  ISETP.GE.AND P4, PT, R181, UR4, PT ;  /* 0x00000004b5007c0c */ /* 0x000fe4000bf86270 */
[----:B------:R-:W-:Y:S02]  /*12910*/  ISETP.GE.AND P3, PT, R180, UR4, PT ;  /* 0x00000004b4007c0c */ /* 0x000fe4000bf66270 */
[----:B------:R-:W-:-:S07]  /*12920*/  ISETP.GE.AND P2, PT, R179, UR4, PT ;  /* 0x00000004b3007c0c */ /* 0x000fce000bf46270 */
[CC--:B01----:R-:W-:Y:S02]  /*12930*/  @!P1 LEA R2, P5, R16.reuse, R12.reuse, 0x2 ;  /* 0x0000000c10029211 */ /* 0x0c3fe400078a10ff */
[CC--:B------:R-:W-:Y:S02]  /*12940*/  @!P4 LEA R4, P6, R181.reuse, R12.reuse, 0x2 ;  /* 0x0000000cb504c211 */ /* 0x0c0fe400078c10ff */
[-C--:B--2---:R-:W-:Y:S02]  /*12950*/  @!P1 LEA.HI.X R3, R16, R13.reuse, R199, 0x2, P5 ;  /* 0x0000000d10039211 */ /* 0x084fe400028f14c7 */
[----:B------:R-:W-:Y:S02]  /*12960*/  @!P4 LEA.HI.X R5, R181, R13, R198, 0x2, P6 ;  /* 0x0000000db505c211 */ /* 0x000fe400030f14c6 */
[----:B------:R-:W-:Y:S01]  /*12970*/  @!P3 LEA R6, P5, R180, R12, 0x2 ;  /* 0x0000000cb406b211 */ /* 0x000fe200078a10ff */
[----:B------:R0:W-:Y:S01]  /*12980*/  @!P1 ST.E.64 desc[UR56][R2.64], R32 ;  /* 0x0000002002009985 */ /* 0x0001e2000c101b38 */
        /* <DEDUP_REMOVED lines=8> */
[CC--:B------:R-:W-:Y:S02]  /*12a10*/  @!P1 LEA R10, P5, R178.reuse, R12.reuse, 0x2 ;  /* 0x0000000cb20a9211 */ /* 0x0c0fe400078a10ff */
[----:B------:R3:W-:Y:S01]  /*12a20*/  @!P2 ST.E.64 desc[UR56][R8.64], R42 ;  /* 0x0000002a0800a985 */ /* 0x0007e2000c101b38 */
[----:B------:R-:W-:Y:S02]  /*12a30*/  ISETP.GE.AND P2, PT, R175, UR4, PT ;  /* 0x00000004af007c0c */ /* 0x000fe4000bf46270 */
[----:B------:R-:W-:Y:S02]  /*12a40*/  @!P1 LEA.HI.X R11, R178, R13, R195, 0x2, P5 ;  /* 0x0000000db20b9211 */ /* 0x000fe400028f14c3 */
[----:B0-----:R-:W-:-:S03]  /*12a50*/  @!P4 LEA R2, P6, R177, R12, 0x2 ;  /* 0x0000000cb102c211 */ /* 0x001fc600078c10ff */
[----:B------:R0:W-:Y:S01]  /*12a60*/  @!P1 ST.E.64 desc[UR56][R10.64], R48 ;  /* 0x000000300a009985 */ /* 0x0001e2000c101b38 */
[----:B------:R-:W-:Y:S02]  /*12a70*/  ISETP.GE.AND P1, PT, R174, UR4, PT ;  /* 0x00000004ae007c0c */ /* 0x000fe4000bf26270 */
[-C--:B------:R-:W-:Y:S02]  /*12a80*/  @!P4 LEA.HI.X R3, R177, R13.reuse, R194, 0x2, P6 ;  /* 0x0000000db103c211 */ /* 0x080fe400030f14c2 */
[CC--:B-1----:R-:W-:Y:S02]  /*12a90*/  @!P3 LEA R4, P6, R176.reuse, R12.reuse, 0x2 ;  /* 0x0000000cb004b211 */ /* 0x0c2fe400078c10ff */
[----:B--2---:R-:W-:Y:S01]  /*12aa0*/  @!P2 LEA R6, P5, R175, R12, 0x2 ;  /* 0x0000000caf06a211 */ /* 0x004fe200078a10ff */
[----:B------:R1:W-:Y:S01]  /*12ab0*/  @!P4 ST.E.64 desc[UR56][R2.64], R50 ;  /* 0x000000320200c985 */ /* 0x0003e2000c101b38 */
[----:B------:R-:W-:Y:S02]  /*12ac0*/  @!P3 LEA.HI.X R5, R176, R13, R193, 0x2, P6 ;  /* 0x0000000db005b211 */ /* 0x000fe400030f14c1 */
[----:B------:R-:W-:-:S02]  /*12ad0*/  ISETP.GE.AND P4, PT, R173, UR4, PT ;  /* 0x00000004ad007c0c */ /* 0x000fc4000bf86270 */
[----:B------:R-:W-:Y:S01]  /*12ae0*/  ISETP.GE.AND P6, PT, R172, UR4, PT ;  /* 0x00000004ac007c0c */ /* 0x000fe2000bfc6270 */
[----:B------:R2:W-:Y:S01]  /*12af0*/  @!P3 ST.E.64 desc[UR56][R4.64], R56 ;  /* 0x000000380400b985 */ /* 0x0005e2000c101b38 */
[----:B------:R-:W-:Y:S02]  /*12b00*/  @!P2 LEA.HI.X R7, R175, R13, R192, 0x2, P5 ;  /* 0x0000000daf07a211 */ /* 0x000fe400028f14c0 */
[----:B---3--:R-:W-:-:S03]  /*12b10*/  @!P1 LEA R8, P3, R174, R12, 0x2 ;  /* 0x0000000cae089211 */ /* 0x008fc600078610ff */
        /* <DEDUP_REMOVED lines=11> */
[----:B--2---:R-:W-:Y:S02]  /*12bd0*/  @!P2 LEA R4, P3, R171, R12, 0x2 ;  /* 0x0000000cab04a211 */ /* 0x004fe400078610ff */
[----:B------:R-:W-:Y:S01]  /*12be0*/  ISETP.GE.AND P4, PT, R169, UR4, PT ;  /* 0x00000004a9007c0c */ /* 0x000fe2000bf86270 */
[----:B------:R4:W-:Y:S01]  /*12bf0*/  @!P6 ST.E.64 desc[UR56][R2.64], R72 ;  /* 0x000000480200e985 */ /* 0x0009e2000c101b38 */
[----:B------:R-:W-:Y:S02]  /*12c00*/  ISETP.GE.AND P6, PT, R168, UR4, PT ;  /* 0x00000004a8007c0c */ /* 0x000fe4000bfc6270 */
[----:B------:R-:W-:-:S02]  /*12c10*/  @!P2 LEA.HI.X R5, R171, R13, R188, 0x2, P3 ;  /* 0x0000000dab05a211 */ /* 0x000fc400018f14bc */
[----:B---3--:R-:W-:-:S03]  /*12c20*/  @!P1 LEA R6, P3, R170, R12, 0x2 ;  /* 0x0000000caa069211 */ /* 0x008fc600078610ff */
        /* <DEDUP_REMOVED lines=12> */
.L_x_1378:
[----:B------:R-:W-:Y:S05]  /*12cf0*/  BSYNC B1 ;  /* 0x0000000000017941 */ /* 0x000fea0003800000 */
.L_x_1377:
[----:B0-----:R-:W0:Y:S04]  /*12d00*/  SHFL.IDX PT, R14, R14, 0x1, 0x1c1f ;  /* 0x003c1f000e0e7f89 */ /* 0x001e2800000e0000 */
[----:B------:R-:W3:Y:S01]  /*12d10*/  SHFL.IDX PT, R0, R0, 0x1, 0x1c1f ;  /* 0x003c1f0000007f89 */ /* 0x000ee200000e0000 */
[----:B------:R-:W-:Y:S05]  /*12d20*/  @P0 BRA `(.L_x_1376) ;  /* 0x00000010001c0947 */ /* 0x000fea0003800000 */
[----:B------:R-:W-:Y:S02]  /*12d30*/  ULDC UR4, c[0x0][0xac8] ;  /* 0x0002b20000047ab9 */ /* 0x000fe40000000800 */
[----:B------:R-:W-:Y:S02]  /*12d40*/  ISETP.GE.AND P3, PT, R16, UR4, PT ;  /* 0x0000000410007c0c */ /* 0x000fe4000bf66270 */
[----:B------:R-:W-:Y:S02]  /*12d50*/  ISETP.GE.AND P1, PT, R181, UR4, PT ;  /* 0x00000004b5007c0c */ /* 0x000fe4000bf26270 */
[----:B------:R-:W-:Y:S02]  /*12d60*/  ISETP.GE.AND P0, PT, R180, UR4, PT ;  /* 0x00000004b4007c0c */ /* 0x000fe4000bf06270 */
[----:B------:R-:W-:-:S07]  /*12d70*/  ISETP.GE.AND P4, PT, R179, UR4, PT ;  /* 0x00000004b3007c0c */ /* 0x000fce000bf86270 */
[CC--:B---34-:R-:W-:Y:S02]  /*12d80*/  @!P3 LEA R2, P2, R16.reuse, R0.reuse, 0x2 ;  /* 0x000000001002b211 */ /* 0x0d8fe400078410ff */
[----:B------:R-:W-:Y:S02]  /*12d90*/  @!P1 LEA R4, P6, R181, R0, 0x2 ;  /* 0x00000000b5049211 */ /* 0x000fe400078c10ff */
[----:B0-----:R-:W-:Y:S02]  /*12da0*/  @!P3 LEA.HI.X R3, R16, R14, R199, 0x2, P2 ;  /* 0x0000000e1003b211 */ /* 0x001fe400010f14c7 */
[----:B------:R-:W-:Y:S02]  /*12db0*/  ISETP.GE.AND P2, PT, R178, UR4, PT ;  /* 0x00000004b2007c0c */ /* 0x000fe4000bf46270 */
[----:B------:R-:W-:Y:S01]  /*12dc0*/  @!P0 LEA R6, P5, R180, R0, 0x2 ;  /* 0x00000000b4068211 */ /* 0x000fe200078a10ff */
[----:B------:R0:W-:Y:S01]  /*12dd0*/  @!P3 ST.E.64 desc[UR56][R2.64], R36 ;  /* 0x000000240200b985 */ /* 0x0001e2000c101b38 */
[----:B------:R-:W-:-:S02]  /*12de0*/  ISETP.GE.AND P3, PT, R177, UR4, PT ;  /* 0x00000004b1007c0c */ /* 0x000fc4000bf66270 */
[-C--:B------:R-:W-:Y:S02]  /*12df0*/  @!P1 LEA.HI.X R5, R181, R14.reuse, R198, 0x2, P6 ;  /* 0x0000000eb5059211 */ /* 0x080fe400030f14c6 */
[----:B------:R-:W-:-:S03]  /*12e00*/  @!P0 LEA.HI.X R7, R180, R14, R197, 0x2, P5 ;  /* 0x0000000eb4078211 */ /* 0x000fc600028f14c5 */
[----:B------:R3:W-:Y:S01]  /*12e10*/  @!P1 ST.E.64 desc[UR56][R4.64], R38 ;  /* 0x0000002604009985 */ /* 0x0007e2000c101b38 */
[CC--:B------:R-:W-:Y:S02]  /*12e20*/  @!P4 LEA R8, P1, R179.reuse, R0.reuse, 0x2 ;  /* 0x00000000b308c211 */ /* 0x0c0fe400078210ff */
[----:B------:R-:W-:Y:S01]  /*12e30*/  @!P2 LEA R10, P6, R178, R0, 0x2 ;  /* 0x00000000b20aa211 */ /* 0x000fe200078c10ff */
[----:B------:R4:W-:Y:S01]  /*12e40*/  @!P0 ST.E.64 desc[UR56][R6.64], R44 ;  /* 0x0000002c06008985 */ /* 0x0009e2000c101b38 */
[----:B------:R-:W-:Y:S02]  /*12e50*/  ISETP.GE.AND P0, PT, R176, UR4, PT ;  /* 0x00000004b0007c0c */ /* 0x000fe4000bf06270 */
[----:B------:R-:W-:Y:S02]  /*12e60*/  @!P4 LEA.HI.X R9, R179, R14, R196, 0x2, P1 ;  /* 0x0000000eb309c211 */ /* 0x000fe400008f14c4 */
[----:B------:R-:W-:Y:S02]  /*12e70*/  ISETP.GE.AND P1, PT, R175, UR4, PT ;  /* 0x00000004af007c0c */ /* 0x000fe4000bf26270 */
[----:B-1----:R-:W-:Y:S01]  /*12e80*/  @!P3 LEA R12, P5, R177, R0, 0x2 ;  /* 0x00000000b10cb211 */ /* 0x002fe200078a10ff */
[----:B------:R1:W-:Y:S01]  /*12e90*/  @!P4 ST.E.64 desc[UR56][R8.64], R46 ;  /* 0x0000002e0800c985 */ /* 0x0003e2000c101b38 */
[----:B------:R-:W-:-:S02]  /*12ea0*/  @!P2 LEA.HI.X R11, R178, R14, R195, 0x2, P6 ;  /* 0x0000000eb20ba211 */ /* 0x000fc400030f14c3 */
[----:B------:R-:W-:Y:S02]  /*12eb0*/  ISETP.GE.AND P4, PT, R174, UR4, PT ;  /* 0x00000004ae007c0c */ /* 0x000fe4000bf86270 */
[----:B--2---:R-:W-:Y:S01]  /*12ec0*/  @!P3 LEA.HI.X R13, R177, R14, R194, 0x2, P5 ;  /* 0x0000000eb10db211 */ /* 0x004fe200028f14c2 */
[----:B------:R2:W-:Y:S01]  /*12ed0*/  @!P2 ST.E.64 desc[UR56][R10.64], R52 ;  /* 0x000000340a00a985 */ /* 0x0005e2000c101b38 */
[----:B0-----:R-:W-:-:S03]  /*12ee0*/  @!P0 LEA R2, P2, R176, R0, 0x2 ;  /* 0x00000000b0028211 */ /* 0x001fc600078410ff */
[----:B------:R-:W-:Y:S01]  /*12ef0*/  @!P3 ST.E.64 desc[UR56][R12.64], R54 ;  /* 0x000000360c00b985 */ /* 0x000fe2000c101b38 */
[----:B------:R-:W-:Y:S02]  /*12f00*/  ISETP.GE.AND P3, PT, R173, UR4, PT ;  /* 0x00000004ad007c0c */ /* 0x000fe4000bf66270 */
[C---:B---3--:R-:W-:Y:S02]  /*12f10*/  @!P1 LEA R4, P5, R175.reuse, R0, 0x2 ;  /* 0x00000000af049211 */ /* 0x048fe400078a10ff */
[----:B------:R-:W-:Y:S02]  /*12f20*/  @!P0 LEA.HI.X R3, R176, R14, R193, 0x2, P2 ;  /* 0x0000000eb0038211 */ /* 0x000fe400010f14c1 */
[----:B------:R-:W-:Y:S02]  /*12f30*/  ISETP.GE.AND P2, PT, R172, UR4, PT ;  /* 0x00000004ac007c0c */ /* 0x000fe4000bf46270 */
[----:B----4-:R-:W-:Y:S01]  /*12f40*/  @!P4 LEA R6, P6, R174, R0, 0x2 ;  /* 0x00000000ae06c211 */ /* 0x010fe200078c10ff */
[----:B------:R0:W-:Y:S01]  /*12f50*/  @!P0 ST.E.64 desc[UR56][R2.64], R60 ;  /* 0x0000003c02008985 */ /* 0x0001e2000c101b38 */
[----:B------:R-:W-:-:S02]  /*12f60*/  @!P1 LEA.HI.X R5, R175, R14, R192, 0x2, P5 ;  /* 0x0000000eaf059211 */ /* 0x000fc400028f14c0 */
[----:B------:R-:W-:Y:S02]  /*12f70*/  @!P4 LEA.HI.X R7, R174, R14, R191, 0x2, P6 ;  /* 0x0000000eae07c211 */ /* 0x000fe400030f14bf */
[----:B------:R-:W-:Y:S01]  /*12f80*/  ISETP.GE.AND P0, PT, R171, UR4, PT ;  /* 0x00000004ab007c0c */ /* 0x000fe2000bf06270 */
[----:B------:R3:W-:Y:S01]  /*12f90*/  @!P1 ST.E.64 desc[UR56][R4.64], R62 ;  /* 0x0000003e04009985 */ /* 0x0007e2000c101b38 */
[C---:B-1----:R-:W-:Y:S02]  /*12fa0*/  @!P3 LEA R8, P1, R173.reuse, R0, 0x2 ;  /* 0x00000000ad08b211 */ /* 0x042fe400078210ff */
[----:B------:R-:W-:Y:S01]  /*12fb0*/  ISETP.GE.AND P5, PT, R170, UR4, PT ;  /* 0x00000004aa007c0c */ /* 0x000fe2000bfa6270 */
[----:B------:R1:W-:Y:S01]  /*12fc0*/  @!P4 ST.E.64 desc[UR56][R6.64], R68 ;  /* 0x000000440600c985 */ /* 0x0003e2000c101b38 */
[----:B------:R-:W-:Y:S02]  /*12fd0*/  @!P3 LEA.HI.X R9, R173, R14, R190, 0x2, P1 ;  /* 0x0000000ead09b211 */ /* 0x000fe400008f14be */
[----:B------:R-:W-:-:S02]  /*12fe0*/  ISETP.GE.AND P4, PT, R169, UR4, PT ;  /* 0x00000004a9007c0c */ /* 0x000fc4000bf86270 */
[----:B------:R-:W-:Y:S01]  /*12ff0*/  ISETP.GE.AND P1, PT, R168, UR4, PT ;  /* 0x00000004a8007c0c */ /* 0x000fe2000bf26270 */
[----:B------:R4:W-:Y:S01]  /*13000*/  @!P3 ST.E.64 desc[UR56][R8.64], R70 ;  /* 0x000000460800b985 */ /* 0x0009e2000c101b38 */
[CC--:B--2---:R-:W-:Y:S02]  /*13010*/  @!P2 LEA R10, P6, R172.reuse, R0.reuse, 0x2 ;  /* 0x00000000ac0aa211 */ /* 0x0c4fe400078c10ff */
[C---:B0-----:R-:W-:Y:S02]  /*13020*/  @!P0 LEA R2, P3, R171.reuse, R0, 0x2 ;  /* 0x00000000ab028211 */ /* 0x041fe400078610ff */
[-C--:B------:R-:W-:Y:S02]  /*13030*/  @!P2 LEA.HI.X R11, R172, R14.reuse, R189, 0x2, P6 ;  /* 0x0000000eac0ba211 */ /* 0x080fe400030f14bd */
[----:B------:R-:W-:-:S03]  /*13040*/  @!P0 LEA.HI.X R3, R171, R14, R188, 0x2, P3 ;  /* 0x0000000eab038211 */ /* 0x000fc600018f14bc */
[----:B------:R4:W-:Y:S01]  /*13050*/  @!P2 ST.E.64 desc[UR56][R10.64], R76 ;  /* 0x0000004c0a00a985 */ /* 0x0009e2000c101b38 */
[-C--:B---3--:R-:W-:Y:S02]  /*13060*/  @!P5 LEA R4, P2, R170, R0.reuse, 0x2 ;  /* 0x00000000aa04d211 */ /* 0x088fe400078410ff */
[CC--:B-1----:R-:W-:Y:S01]  /*13070*/  @!P4 LEA R6, P3, R169.reuse, R0.reuse, 0x2 ;  /* 0x00000000a906c211 */ /* 0x0c2fe200078610ff */
        /* <DEDUP_REMOVED lines=10> */
[----:B----4-:R-:W-:-:S04]  /*13120*/  LEA R2, P0, R23, R0, 0x2 ;  /* 0x0000000017027211 */ /* 0x010fc800078010ff */
[----:B------:R-:W-:-:S05]  /*13130*/  LEA.HI.X R3, R23, R14, R184, 0x2, P0 ;  /* 0x0000000e17037211 */ /* 0x000fca00000f14b8 */
[----:B------:R0:W-:Y:S01]  /*13140*/  ST.E.64 desc[UR56][R2.64], R30 ;  /* 0x0000001e02007985 */ /* 0x0001e2000c101b38 */
[----:B------:R-:W-:Y:S05]  /*13150*/  BRA `(.L_x_1376) ;  /* 0x0000000c00107947 */ /* 0x000fea0003800000 */
.L_x_1367:
[----:B------:R-:W-:Y:S02]  /*13160*/  ULDC.64 UR8, c[0x0][0xc00] ;  /* 0x0003000000087ab9 */ /* 0x000fe40000000a00 */
[----:B------:R-:W-:-:S04]  /*13170*/  UISETP.NE.U32.AND UP0, UPT, UR8, URZ, UPT ;  /* 0x0000003f0800728c */ /* 0x000fc8000bf05070 */
[----:B------:R-:W-:-:S03]  /*13180*/  UISETP.NE.AND.EX UP0, UPT, UR9, URZ, UPT, UP0 ;  /* 0x0000003f0900728c */ /* 0x000fc6000bf05300 */
[----:B------:R-:W-:Y:S02]  /*13190*/  ULDC.64 UR8, c[0x0][0xc00] ;  /* 0x0003000000087ab9 */ /* 0x000fe40000000a00 */
[----:B------:R-:W-:Y:S01]  /*131a0*/  UIMAD.WIDE UR8, UR42, 0x4, UR8 ;  /* 0x000000042a0878a5 */ /* 0x000fe2000f8e0208 */
[----:B------:R-:W-:-:S05]  /*131b0*/  PLOP3.LUT P1, PT, PT, PT, UP0, 0x80, 0x0 ;  /* 0x000000000000781c */ /* 0x000fca0003f2f008 */
[----:B------:R-:W-:Y:S02]  /*131c0*/  IMAD.U32 R2, RZ, RZ, UR8 ;  /* 0x00000008ff027e24 */ /* 0x000fe4000f8e00ff */
[----:B------:R-:W-:Y:S01]  /*131d0*/  IMAD.U32 R3, RZ, RZ, UR9 ;  /* 0x00000009ff037e24 */ /* 0x000fe2000f8e00ff */
[----:B------:R-:W-:Y:S02]  /*131e0*/  ULDC.64 UR8, c[0x0][0xc08] ;  /* 0x0003020000087ab9 */ /* 0x000fe40000000a00 */
[----:B------:R-:W-:Y:S01]  /*131f0*/  UISETP.NE.U32.AND UP1, UPT, UR8, URZ, UPT ;  /* 0x0000003f0800728c */ /* 0x000fe2000bf25070 */
[----:B------:R-:W-:Y:S02]  /*13200*/  ULDC UR4, c[0x0][0xa88] ;  /* 0x0002a20000047ab9 */ /* 0x000fe40000000800 */
[----:B------:R-:W2:Y:S01]  /*13210*/  @P1 LDG.E R6, desc[UR56][R2.64] ;  /* 0x0000003802061981 */ /* 0x000ea2000c1e1900 */
[----:B------:R-:W-:Y:S01]  /*13220*/  UISETP.NE.AND.EX UP1, UPT, UR9, URZ, UPT, UP1 ;  /* 0x0000003f0900728c */ /* 0x000fe2000bf25310 */
[----:B------:R-:W-:-:S05]  /*13230*/  IMAD.U32 R0, RZ, RZ, UR4 ;  /* 0x00000004ff007e24 */ /* 0x000fca000f8e00ff */
        /* <DEDUP_REMOVED lines=8> */
[----:B--2---:R-:W-:Y:S01]  /*132c0*/  @P1 R2UR UR4, R6 ;  /* 0x00000000060412ca */ /* 0x004fe200000e0000 */
[----:B0-----:R-:W-:-:S14]  /*132d0*/  @P2 BRA `(.L_x_1379) ;  /* 0x0000000000102947 */ /* 0x001fdc0003800000 */
[----:B------:R-:W-:Y:S05]  /*132e0*/  @!P1 BRA `(.L_x_1379) ;  /* 0x00000000000c9947 */ /* 0x000fea0003800000 */
[----:B------:R-:W2:Y:S04]  /*132f0*/  LDG.E R5, desc[UR56][R2.64] ;  /* 0x0000003802057981 */ /* 0x000ea8000c1e1900 */
[----:B-----5:R-:W2:Y:S02]  /*13300*/  LDG.E R0, desc[UR56][R2.64+0x4] ;  /* 0x0000043802007981 */ /* 0x020ea4000c1e1900 */
[----:B--2---:R-:W-:-:S07]  /*13310*/  IMAD.IADD R0, R0, 0x1, -R5 ;  /* 0x0000000100007824 */ /* 0x004fce00078e0a05 */
.L_x_1379:
[----:B------:R-:W-:Y:S01]  /*13320*/  USHF.R.S32.HI UR12, URZ, 0x1f, UR42 ;  /* 0x0000001f3f0c7899 */ /* 0x000fe2000801142a */
[----:B------:R-:W-:Y:S01]  /*13330*/  BSSY B1, `(.L_x_1380) ;  /* 0x000003a000017945 */ /* 0x000fe20003800000 */
[----:B------:R-:W-:Y:S02]  /*13340*/  USHF.R.S32.HI UR18, URZ, 0x1f, UR4 ;  /* 0x0000001f3f127899 */ /* 0x000fe40008011404 */
[----:B------:R-:W-:Y:S02]  /*13350*/  USEL UR7, UR42, URZ, !UP0 ;  /* 0x0000003f2a077287 */ /* 0x000fe4000c000000 */
[----:B------:R-:W-:Y:S01]  /*13360*/  USEL UR12, UR12, URZ, !UP0 ;  /* 0x0000003f0c0c7287 */ /* 0x000fe2000c000000 */
[----:B------:R-:W-:Y:S11]  /*13370*/  @P0 BRA `(.L_x_1381) ;  /* 0x0000000000d40947 */ /* 0x000ff60003800000 */
[----:B------:R-:W0:Y:S01]  /*13380*/  S2R R3, SR_TID.X ;  /* 0x0000000000037919 */ /* 0x000e220000002100 */
[----:B------:R-:W1:Y:S01]  /*13390*/  LDC R9, c[0x0][0xbe8] ;  /* 0x0002fa00ff097b82 */ /* 0x000e620000000800 */
[----:B------:R-:W-:Y:S02]  /*133a0*/  IMAD.U32 R4, RZ, RZ, UR41 ;  /* 0x00000029ff047e24 */ /* 0x000fe4000f8e00ff */
[----:B-1---5:R-:W-:-:S03]  /*133b0*/  IMAD R2, R0, R9, RZ ;  /* 0x0000000900027224 */ /* 0x022fc600078e02ff */
[----:B0-----:R-:W-:-:S04]  /*133c0*/  IADD3 R4, R4, -0x80, R3 ;  /* 0xffffff8004047810 */ /* 0x001fc80007ffe003 */
[----:B------:R-:W-:-:S13]  /*133d0*/  ISETP.GE.AND P0, PT, R4, R2, PT ;  /* 0x000000020400720c */ /* 0x000fda0003f06270 */
[----:B------:R-:W-:Y:S05]  /*133e0*/  @P0 BRA `(.L_x_1381) ;  /* 0x0000000000b80947 */ /* 0x000fea0003800000 */
[----:B------:R-:W-:Y:S01]  /*133f0*/  ISETP.NE.AND P0, PT, R9, 0x1, PT ;  /* 0x000000010900780c */ /* 0x000fe20003f05270 */
[----:B------:R-:W-:Y:S01]  /*13400*/  UISETP.GT.AND UP2, UPT, UR46, 0x1, UPT ;  /* 0x000000012e00788c */ /* 0x000fe2000bf44270 */
[----:B------:R-:W-:Y:S01]  /*13410*/  IMAD.MOV.U32 R5, RZ, RZ, R4 ;  /* 0x000000ffff057224 */ /* 0x000fe200078e0004 */
[----:B------:R-:W-:Y:S02]  /*13420*/  UMOV UR8, 0x9b8 ;  /* 0x000009b800087882 */ /* 0x000fe40000000000 */
[----:B------:R-:W-:Y:S02]  /*13430*/  USEL UR19, UR8, 0x978, UP2 ;  /* 0x0000097808137887 */ /* 0x000fe40009000000 */
[----:B------:R-:W-:-:S06]  /*13440*/  USEL UR21, UR39, URZ, UP2 ;  /* 0x0000003f27157287 */ /* 0x000fcc0009000000 */
[----:B------:R-:W0:Y:S04]  /*13450*/  @P0 LDC R3, c[0x0][0xbec] ;  /* 0x0002fb00ff030b82 */ /* 0x000e280000000800 */
[----:B------:R-:W-:Y:S01]  /*13460*/  ULDC.64 UR8, c[0x0][UR19+0x218] ;  /* 0x0000860013087abb */ /* 0x000fe20008000a00 */
[----:B------:R-:W-:Y:S01]  /*13470*/  ULDC.64 UR14, c[0x0][UR19+0x220] ;  /* 0x00008800130e7abb */ /* 0x000fe20008000a00 */
[----:B------:R-:W-:Y:S01]  /*13480*/  ULDC.64 UR16, c[0x0][UR19+0x228] ;  /* 0x00008a0013107abb */ /* 0x000fe20008000a00 */
[----:B------:R-:W-:Y:S01]  /*13490*/  UIMAD.WIDE.U32 UR10, UR8, UR43, URZ ;  /* 0x0000002b080a72a5 */ /* 0x000fe2000f8e003f */
[----:B------:R-:W1:Y:S01]  /*134a0*/  @P0 LDC R7, c[0x0][0xbf0] ;  /* 0x0002fc00ff070b82 */ /* 0x000e620000000800 */
[----:B------:R-:W-:Y:S02]  /*134b0*/  UIMAD UR20, UR9, UR43, URZ ;  /* 0x0000002b091472a4 */ /* 0x000fe4000f8e023f */
        /* <DEDUP_REMOVED lines=10> */
[----:B------:R-:W-:Y:S02]  /*13560*/  IMAD.U32 R3, RZ, RZ, UR23 ;  /* 0x00000017ff037e24 */ /* 0x000fe4000f8e00ff */
[----:B------:R-:W-:Y:S01]  /*13570*/  IMAD.U32 R6, RZ, RZ, UR8 ;  /* 0x00000008ff067e24 */ /* 0x000fe2000f8e00ff */
[----:B------:R-:W-:Y:S01]  /*13580*/  ULDC.64 UR8, c[0x0][UR19+0x210] ;  /* 0x0000840013087abb */ /* 0x000fe20008000a00 */
[----:B-1----:R-:W-:Y:S01]  /*13590*/  @P0 SHF.R.U32.HI R5, RZ, R7, R2 ;  /* 0x00000007ff050219 */ /* 0x002fe20000011602 */
[----:B------:R-:W-:-:S04]  /*135a0*/  IMAD.U32 R2, RZ, RZ, UR22 ;  /* 0x00000016ff027e24 */ /* 0x000fc8000f8e00ff */
[--C-:B------:R-:W-:Y:S01]  /*135b0*/  IMAD.MOV R7, RZ, RZ, -R5.reuse ;  /* 0x000000ffff077224 */ /* 0x100fe200078e0a05 */
[----:B------:R-:W-:Y:S01]  /*135c0*/  IADD3 R2, P0, P1, R5, UR10, R2 ;  /* 0x0000000a05027c10 */ /* 0x000fe2000f91e002 */
[----:B------:R-:W-:Y:S01]  /*135d0*/  UIADD3.X UR10, UR13, UR11, UR18, UP0, UP1 ;  /* 0x0000000b0d0a7290 */ /* 0x000fe200087e2412 */
[----:B------:R-:W-:Y:S01]  /*135e0*/  SHF.R.S32.HI R5, RZ, 0x1f, R5 ;  /* 0x0000001fff057819 */ /* 0x000fe20000011405 */
[----:B------:R-:W-:-:S04]  /*135f0*/  IMAD R7, R9, R7, R4 ;  /* 0x0000000709077224 */ /* 0x000fc800078e0204 */
[----:B------:R-:W-:Y:S01]  /*13600*/  IADD3.X R3, R5, UR10, R6, P0, P1 ;  /* 0x0000000a05037c10 */ /* 0x000fe200087e2406 */
[C---:B------:R-:W-:Y:S01]  /*13610*/  IMAD R9, R7.reuse, UR9, RZ ;  /* 0x0000000907097c24 */ /* 0x040fe2000f8e02ff */
[----:B------:R-:W-:Y:S01]  /*13620*/  SHF.R.S32.HI R4, RZ, 0x1f, R7 ;  /* 0x0000001fff047819 */ /* 0x000fe20000011407 */
[----:B------:R-:W-:Y:S01]  /*13630*/  ULDC.64 UR10, c[0x0][0xba8] ;  /* 0x0002ea00000a7ab9 */ /* 0x000fe20000000a00 */
[----:B------:R-:W-:Y:S01]  /*13640*/  @!UP2 ULDC UR10, c[0x0][0xb50] ;  /* 0x0002d400000aaab9 */ /* 0x000fe20000000800 */
[----:B------:R-:W-:Y:S01]  /*13650*/  IMAD.WIDE.U32 R2, R7, UR8, R2 ;  /* 0x0000000807027c25 */ /* 0x000fe2000f8e0002 */
[----:B------:R-:W-:-:S03]  /*13660*/  @!UP2 ULDC UR11, c[0x0][0xb54] ;  /* 0x0002d500000baab9 */ /* 0x000fc60000000800 */
[----:B------:R-:W-:Y:S01]  /*13670*/  IMAD R9, R4, UR8, R9 ;  /* 0x0000000804097c24 */ /* 0x000fe2000f8e0209 */
[----:B------:R-:W-:-:S03]  /*13680*/  LEA R4, P0, R2, UR10, 0x2 ;  /* 0x0000000a02047c11 */ /* 0x000fc6000f8010ff */
[----:B------:R-:W-:-:S05]  /*13690*/  IMAD.IADD R3, R3, 0x1, R9 ;  /* 0x0000000103037824 */ /* 0x000fca00078e0209 */
[----:B------:R-:W-:Y:S01]  /*136a0*/  LEA.HI.X R5, R2, UR11, R3, 0x2, P0 ;  /* 0x0000000b02057c11 */ /* 0x000fe200080f1403 */
[----:B------:R-:W-:-:S05]  /*136b0*/  IMAD.MOV.U32 R3, RZ, RZ, -0x800000 ;  /* 0xff800000ff037424 */ /* 0x000fca00078e00ff */
[----:B------:R0:W-:Y:S02]  /*136c0*/  STG.E desc[UR56][R4.64], R3 ;  /* 0x0000000304007986 */ /* 0x0001e4000c101938 */
.L_x_1381:
[----:B------:R-:W-:Y:S05]  /*136d0*/  BSYNC B1 ;  /* 0x0000000000017941 */ /* 0x000fea0003800000 */
.L_x_1380:
[----:B------:R-:W-:-:S06]  /*136e0*/  UISETP.GT.AND UP0, UPT, UR46, 0x1, UPT ;  /* 0x000000012e00788c */ /* 0x000fcc000bf04270 */
[----:B------:R-:W-:-:S13]  /*136f0*/  PLOP3.LUT P0, PT, PT, PT, UP0, 0x80, 0x0 ;  /* 0x000000000000781c */ /* 0x000fda0003f0f008 */
[----:B------:R-:W-:Y:S05]  /*13700*/  @P0 BRA `(.L_x_1376) ;  /* 0x0000000400a40947 */ /* 0x000fea0003800000 */
[----:B------:R-:W1:Y:S01]  /*13710*/  LDC R11, c[0x0][0xbe8] ;  /* 0x0002fa00ff0b7b82 */ /* 0x000e620000000800 */
[----:B------:R-:W-:Y:S01]  /*13720*/  ULDC.64 UR14, c[0x0][0xaa0] ;  /* 0x0002a800000e7ab9 */ /* 0x000fe20000000a00 */
[----:B------:R-:W-:Y:S01]  /*13730*/  IMAD R2, R22, 0x20, R182 ;  /* 0x0000002016027824 */ /* 0x000fe200078e02b6 */
[----:B------:R-:W-:Y:S01]  /*13740*/  UIMAD UR10, UR18, UR14, URZ ;  /* 0x0000000e120a72a4 */ /* 0x000fe2000f8e023f */
[----:B------:R-:W-:Y:S01]  /*13750*/  BSSY B1, `(.L_x_1382) ;  /* 0x000003a000017945 */ /* 0x000fe20003800000 */
[----:B------:R-:W-:Y:S01]  /*13760*/  UIMAD.WIDE.U32 UR8, UR4, UR14, URZ ;  /* 0x0000000e040872a5 */ /* 0x000fe2000f8e003f */
[----:B------:R-:W-:Y:S01]  /*13770*/  VIADD R6, R2, UR41 ;  /* 0x0000002902067c36 */ /* 0x000fe20008000000 */
[----:B------:R-:W-:-:S03]  /*13780*/  UIMAD UR10, UR4, UR15, UR10 ;  /* 0x0000000f040a72a4 */ /* 0x000fc6000f8e020a */
[----:B0-----:R-:W-:Y:S01]  /*13790*/  IMAD.MOV.U32 R5, RZ, RZ, R6 ;  /* 0x000000ffff057224 */ /* 0x001fe200078e0006 */
[----:B------:R-:W-:-:S03]  /*137a0*/  UIADD3 UR9, UR9, UR10, URZ ;  /* 0x0000000a09097290 */ /* 0x000fc6000fffe03f */
[----:B------:R-:W-:Y:S02]  /*137b0*/  ULDC.64 UR10, c[0x0][0xae8] ;  /* 0x0002ba00000a7ab9 */ /* 0x000fe40000000a00 */
[----:B------:R-:W-:-:S04]  /*137c0*/  UIMAD.WIDE.U32 UR8, UR43, UR10, UR8 ;  /* 0x0000000a2b0872a5 */ /* 0x000fc8000f8e0008 */
[----:B------:R-:W-:-:S03]  /*137d0*/  UIMAD UR9, UR43, UR11, UR9 ;  /* 0x0000000b2b0972a4 */ /* 0x000fc6000f8e0209 */
[----:B------:R-:W-:Y:S01]  /*137e0*/  ULDC.64 UR10, c[0x0][0xaf0] ;  /* 0x0002bc00000a7ab9 */ /* 0x000fe20000000a00 */
[----:B-1----:R-:W-:Y:S01]  /*137f0*/  ISETP.NE.AND P0, PT, R11, 0x1, PT ;  /* 0x000000010b00780c */ /* 0x002fe20003f05270 */
[----:B------:R-:W-:Y:S02]  /*13800*/  UIMAD UR12, UR12, UR10, URZ ;  /* 0x0000000a0c0c72a4 */ /* 0x000fe4000f8e023f */
[----:B------:R-:W-:Y:S02]  /*13810*/  UIMAD.WIDE.U32 UR8, UR7, UR10, UR8 ;  /* 0x0000000a070872a5 */ /* 0x000fe4000f8e0008 */
[----:B------:R-:W-:-:S03]  /*13820*/  UIMAD UR4, UR7, UR11, UR12 ;  /* 0x0000000b070472a4 */ /* 0x000fc6000f8e020c */
[----:B------:R-:W-:Y:S01]  /*13830*/  ULDC.64 UR10, c[0x0][0xae0] ;  /* 0x0002b800000a7ab9 */ /* 0x000fe20000000a00 */
[----:B------:R-:W-:-:S04]  /*13840*/  UIADD3 UR4, UR9, UR4, URZ ;  /* 0x0000000409047290 */ /* 0x000fc8000fffe03f */
        /* <DEDUP_REMOVED lines=9> */
[----:B------:R-:W-:Y:S02]  /*138e0*/  IMAD R7, R11, R7, R6 ;  /* 0x000000070b077224 */ /* 0x000fe400078e0206 */
[----:B------:R-:W-:Y:S01]  /*138f0*/  IMAD.U32 R2, RZ, RZ, UR8 ;  /* 0x00000008ff027e24 */ /* 0x000fe2000f8e00ff */
[----:B------:R-:W-:Y:S01]  /*13900*/  ULDC.64 UR8, c[0x0][0xad8] ;  /* 0x0002b60000087ab9 */ /* 0x000fe20000000a00 */
[C---:B------:R-:W-:Y:S01]  /*13910*/  IMAD R9, R5.reuse, UR11, R4 ;  /* 0x0000000b05097c24 */ /* 0x040fe2000f8e0204 */
[----:B------:R-:W-:Y:S01]  /*13920*/  SHF.R.S32.HI R4, RZ, 0x1f, R7 ;  /* 0x0000001fff047819 */ /* 0x000fe20000011407 */
[----:B------:R-:W-:-:S04]  /*13930*/  IMAD.WIDE.U32 R2, R5, UR10, R2 ;  /* 0x0000000a05027c25 */ /* 0x000fc8000f8e0002 */
[----:B------:R-:W-:Y:S02]  /*13940*/  IMAD.IADD R3, R3, 0x1, R9 ;  /* 0x0000000103037824 */ /* 0x000fe400078e0209 */
[----:B------:R-:W-:Y:S02]  /*13950*/  IMAD R4, R4, UR8, RZ ;  /* 0x0000000804047c24 */ /* 0x000fe4000f8e02ff */
[----:B------:R-:W-:Y:S02]  /*13960*/  VIADD R6, R182, UR41 ;  /* 0x00000029b6067c36 */ /* 0x000fe40008000000 */
[----:B-----5:R-:W-:Y:S02]  /*13970*/  IMAD R11, R0, R11, RZ ;  /* 0x0000000b000b7224 */ /* 0x020fe400078e02ff */
[C---:B------:R-:W-:Y:S02]  /*13980*/  IMAD R5, R7.reuse, UR9, R4 ;  /* 0x0000000907057c24 */ /* 0x040fe4000f8e0204 */
[----:B------:R-:W-:Y:S01]  /*13990*/  IMAD.WIDE.U32 R2, R7, UR8, R2 ;  /* 0x0000000807027c25 */ /* 0x000fe2000f8e0002 */
[----:B------:R-:W-:Y:S01]  /*139a0*/  ISETP.GE.AND P2, PT, R6, R11, PT ;  /* 0x0000000b0600720c */ /* 0x000fe20003f46270 */
[----:B------:R-:W-:-:S02]  /*139b0*/  ULDC.64 UR8, c[0x0][0xa80] ;  /* 0x0002a00000087ab9 */ /* 0x000fc40000000a00 */
[----:B------:R-:W-:Y:S01]  /*139c0*/  VIADD R0, R6, 0x20 ;  /* 0x0000002006007836 */ /* 0x000fe20000000000 */
[----:B------:R-:W-:Y:S01]  /*139d0*/  LEA R4, P3, R2, UR8, 0x1 ;  /* 0x0000000802047c11 */ /* 0x000fe2000f8608ff */
[----:B------:R-:W-:-:S03]  /*139e0*/  IMAD.IADD R3, R3, 0x1, R5 ;  /* 0x0000000103037824 */ /* 0x000fc600078e0205 */
[-C--:B------:R-:W-:Y:S01]  /*139f0*/  ISETP.GE.AND P1, PT, R0, R11.reuse, PT ;  /* 0x0000000b0000720c */ /* 0x080fe20003f26270 */
[----:B------:R-:W-:Y:S01]  /*13a00*/  VIADD R0, R6, 0x40 ;  /* 0x0000004006007836 */ /* 0x000fe20000000000 */
[----:B------:R-:W-:Y:S02]  /*13a10*/  LEA.HI.X R5, R2, UR9, R3, 0x1, P3 ;  /* 0x0000000902057c11 */ /* 0x000fe400098f0c03 */
[----:B------:R0:W1:Y:S02]  /*13a20*/  SHFL.IDX PT, R2, R4, RZ, 0x181f ;  /* 0x00181fff04027589 */ /* 0x00006400000e0000 */
[----:B------:R-:W-:Y:S02]  /*13a30*/  ISETP.GE.AND P0, PT, R0, R11, PT ;  /* 0x0000000b0000720c */ /* 0x000fe40003f06270 */
[----:B------:R0:W2:Y:S01]  /*13a40*/  SHFL.IDX PT, R0, R5, RZ, 0x181f ;  /* 0x00181fff05007589 */ /* 0x0000a200000e0000 */
[----:B------:R-:W-:Y:S10]  /*13a50*/  @P2 BRA `(.L_x_1383) ;  /* 0x0000000000242947 */ /* 0x000ff40003800000 */
[----:B------:R-:W-:Y:S02]  /*13a60*/  ULDC UR4, c[0x0][0xac8] ;  /* 0x0002b20000047ab9 */ /* 0x000fe40000000800 */
[----:B------:R-:W-:Y:S02]  /*13a70*/  ISETP.GE.AND P4, PT, R18, UR4, PT ;  /* 0x0000000412007c0c */ /* 0x000fe4000bf86270 */
[----:B------:R-:W-:-:S11]  /*13a80*/  ISETP.GE.AND P5, PT, R19, UR4, PT ;  /* 0x0000000413007c0c */ /* 0x000fd6000bfa6270 */
[CC--:B-1----:R-:W-:Y:S02]  /*13a90*/  @!P4 LEA R8, P2, R18.reuse, R2.reuse, 0x1 ;  /* 0x000000021208c211 */ /* 0x0c2fe400078408ff */
[C---:B------:R-:W-:Y:S02]  /*13aa0*/  @!P5 LEA R2, P3, R19.reuse, R2, 0x1 ;  /* 0x000000021302d211 */ /* 0x040fe400078608ff */
[-C--:B--2---:R-:W-:Y:S02]  /*13ab0*/  @!P4 LEA.HI.X R9, R18, R0.reuse, R204, 0x1, P2 ;  /* 0x000000001209c211 */ /* 0x084fe400010f0ccc */
[----:B------:R-:W-:-:S03]  /*13ac0*/  @!P5 LEA.HI.X R3, R19, R0, R203, 0x1, P3 ;  /* 0x000000001303d211 */ /* 0x000fc600018f0ccb */
[----:B------:R3:W-:Y:S04]  /*13ad0*/  @!P4 ST.E.128 desc[UR56][R8.64], RZ ;  /* 0x000000ff0800c985 */ /* 0x0007e8000c101d38 */
[----:B------:R3:W-:Y:S02]  /*13ae0*/  @!P5 ST.E.128 desc[UR56][R2.64], RZ ;  /* 0x000000ff0200d985 */ /* 0x0007e4000c101d38 */
.L_x_1383:
[----:B------:R-:W-:Y:S05]  /*13af0*/  BSYNC B1 ;  /* 0x0000000000017941 */ /* 0x000fea0003800000 */
.L_x_1382:
[----:B--2---:R2:W4:Y:S01]  /*13b00*/  SHFL.IDX PT, R0, R5, 0x1, 0x181f ;  /* 0x00381f0005007f89 */ /* 0x00452200000e0000 */
[----:B------:R-:W-:Y:S03]  /*13b10*/  BSSY B1, `(.L_x_1384) ;  /* 0x000000c000017945 */ /* 0x000fe60003800000 */
[----:B-1-3--:R2:W1:Y:S01]  /*13b20*/  SHFL.IDX PT, R2, R4, 0x1, 0x181f ;  /* 0x00381f0004027f89 */ /* 0x00a46200000e0000 */
[----:B------:R-:W-:Y:S05]  /*13b30*/  @P1 BRA `(.L_x_1385) ;  /* 0x0000000000241947 */ /* 0x000fea0003800000 */
[----:B------:R-:W-:Y:S02]  /*13b40*/  ULDC UR4, c[0x0][0xac8] ;  /* 0x0002b20000047ab9 */ /* 0x000fe40000000800 */
[----:B------:R-:W-:Y:S02]  /*13b50*/  ISETP.GE.AND P3, PT, R18, UR4, PT ;  /* 0x0000000412007c0c */ /* 0x000fe4000bf66270 */
[----:B------:R-:W-:-:S11]  /*13b60*/  ISETP.GE.AND P4, PT, R19, UR4, PT ;  /* 0x0000000413007c0c */ /* 0x000fd6000bf86270 */
[CC--:B-1----:R-:W-:Y:S02]  /*13b70*/  @!P3 LEA R8, P1, R18.reuse, R2.reuse, 0x1 ;  /* 0x000000021208b211 */ /* 0x0c2fe400078208ff */
[C---:B------:R-:W-:Y:S02]  /*13b80*/  @!P4 LEA R2, P2, R19.reuse, R2, 0x1 ;  /* 0x000000021302c211 */ /* 0x040fe400078408ff */
[-C--:B----4-:R-:W-:Y:S02]  /*13b90*/  @!P3 LEA.HI.X R9, R18, R0.reuse, R204, 0x1, P1 ;  /* 0x000000001209b211 */ /* 0x090fe400008f0ccc */
[----:B------:R-:W-:-:S03]  /*13ba0*/  @!P4 LEA.HI.X R3, R19, R0, R203, 0x1, P2 ;  /* 0x000000001303c211 */ /* 0x000fc600010f0ccb */
[----:B------:R3:W-:Y:S04]  /*13bb0*/  @!P3 ST.E.128 desc[UR56][R8.64], RZ ;  /* 0x000000ff0800b985 */ /* 0x0007e8000c101d38 */
[----:B------:R3:W-:Y:S02]  /*13bc0*/  @!P4 ST.E.128 desc[UR56][R2.64], RZ ;  /* 0x000000ff0200c985 */ /* 0x0007e4000c101d38 */
.L_x_1385:
[----:B------:R-:W-:Y:S05]  /*13bd0*/  BSYNC B1 ;  /* 0x0000000000017941 */ /* 0x000fea0003800000 */
.L_x_1384:
[----:B----4-:R4:W0:Y:S01]  /*13be0*/  SHFL.IDX PT, R0, R5, 0x2, 0x181f ;  /* 0x00581f0005007f89 */ /* 0x01082200000e0000 */
        /* <DEDUP_REMOVED lines=8> */
[-C--:B0-----:R-:W-:Y:S02]  /*13c70*/  @!P2 LEA.HI.X R9, R18, R0.reuse, R204, 0x1, P0 ;  /* 0x000000001209a211 */ /* 0x081fe400000f0ccc */
[----:B------:R-:W-:-:S03]  /*13c80*/  @!P3 LEA.HI.X R3, R19, R0, R203, 0x1, P1 ;  /* 0x000000001303b211 */ /* 0x000fc600008f0ccb */
[----:B------:R3:W-:Y:S04]  /*13c90*/  @!P2 ST.E.128 desc[UR56][R8.64], RZ ;  /* 0x000000ff0800a985 */ /* 0x0007e8000c101d38 */
[----:B------:R3:W-:Y:S02]  /*13ca0*/  @!P3 ST.E.128 desc[UR56][R2.64], RZ ;  /* 0x000000ff0200b985 */ /* 0x0007e4000c101d38 */
.L_x_1387:
[----:B------:R-:W-:Y:S05]  /*13cb0*/  BSYNC B1 ;  /* 0x0000000000017941 */ /* 0x000fea0003800000 */
.L_x_1386:
[----:B0-----:R-:W-:Y:S01]  /*13cc0*/  VIADD R0, R6, 0x60 ;  /* 0x0000006006007836 */ /* 0x001fe20000000000 */
[----:B--2-4-:R-:W0:Y:S04]  /*13cd0*/  SHFL.IDX PT, R5, R5, 0x3, 0x181f ;  /* 0x00781f0005057f89 */ /* 0x014e2800000e0000 */
[----:B------:R-:W-:Y:S01]  /*13ce0*/  ISETP.GE.AND P0, PT, R0, R11, PT ;  /* 0x0000000b0000720c */ /* 0x000fe20003f06270 */
[----:B-1-3--:R1:W2:-:S12]  /*13cf0*/  SHFL.IDX PT, R2, R4, 0x3, 0x181f ;  /* 0x00781f0004027f89 */ /* 0x00a29800000e0000 */
[----:B-1----:R-:W-:Y:S05]  /*13d00*/  @P0 BRA `(.L_x_1376) ;  /* 0x0000000000240947 */ /* 0x002fea0003800000 */
[----:B------:R-:W-:Y:S02]  /*13d10*/  ULDC UR4, c[0x0][0xac8] ;  /* 0x0002b20000047ab9 */ /* 0x000fe40000000800 */
[----:B------:R-:W-:Y:S02]  /*13d20*/  ISETP.GE.AND P2, PT, R18, UR4, PT ;  /* 0x0000000412007c0c */ /* 0x000fe4000bf46270 */
[----:B------:R-:W-:-:S11]  /*13d30*/  ISETP.GE.AND P3, PT, R19, UR4, PT ;  /* 0x0000000413007c0c */ /* 0x000fd6000bf66270 */
[CC--:B--2---:R-:W-:Y:S02]  /*13d40*/  @!P2 LEA R6, P0, R18.reuse, R2.reuse, 0x1 ;  /* 0x000000021206a211 */ /* 0x0c4fe400078008ff */
[C---:B------:R-:W-:Y:S02]  /*13d50*/  @!P3 LEA R2, P1, R19.reuse, R2, 0x1 ;  /* 0x000000021302b211 */ /* 0x040fe400078208ff */
[-C--:B0-----:R-:W-:Y:S02]  /*13d60*/  @!P2 LEA.HI.X R7, R18, R5.reuse, R204, 0x1, P0 ;  /* 0x000000051207a211 */ /* 0x081fe400000f0ccc */
[----:B------:R-:W-:-:S03]  /*13d70*/  @!P3 LEA.HI.X R3, R19, R5, R203, 0x1, P1 ;  /* 0x000000051303b211 */ /* 0x000fc600008f0ccb */
[----:B------:R0:W-:Y:S04]  /*13d80*/  @!P2 ST.E.128 desc[UR56][R6.64], RZ ;  /* 0x000000ff0600a985 */ /* 0x0001e8000c101d38 */
[----:B------:R0:W-:Y:S02]  /*13d90*/  @!P3 ST.E.128 desc[UR56][R2.64], RZ ;  /* 0x000000ff0200b985 */ /* 0x0001e4000c101d38 */
.L_x_1376:
[----:B------:R-:W-:Y:S05]  /*13da0*/  BSYNC B0 ;  /* 0x0000000000007941 */ /* 0x000fea0003800000 */
.L_x_1366:
[----:B------:R-:W-:Y:S02]  /*13db0*/  ULDC UR4, c[0x0][0xc3c] ;  /* 0x00030f0000047ab9 */ /* 0x000fe40000000800 */
[----:B------:R-:W-:-:S06]  /*13dc0*/  UISETP.GE.AND UP0, UPT, UR52, UR4, UPT ;  /* 0x000000043400728c */ /* 0x000fcc000bf06270 */
[----:B------:R-:W-:-:S13]  /*13dd0*/  PLOP3.LUT P0, PT, PT, PT, UP0, 0x80, 0x0 ;  /* 0x000000000000781c */ /* 0x000fda0003f0f008 */
[----:B------:R-:W-:Y:S05]  /*13de0*/  @!P0 BRA `(.L_x_1388) ;  /* 0xfffffed000588947 */ /* 0x000fea000383ffff */
[----:B------:R-:W-:Y:S05]  /*13df0*/  EXIT ;  /* 0x000000000000794d */ /* 0x000fea0003800000 */
.L_x_1275:
        /* <DEDUP_REMOVED lines=10> */
[----:B------:R-:W0:Y:S02]  /*13ea0*/  @P0 LDS.128 R24, [R2+0x228d0] ;  /* 0x0228d00002180984 */ /* 0x000e240000000c00 */
[----:B0-----:R-:W-:Y:S01]  /*13eb0*/  @P0 R2UR UR40, R27 ;  /* 0x000000001b2802ca */ /* 0x001fe200000e0000 */
[----:B------:R-:W-:Y:S06]  /*13ec0*/  @P0 BAR.ARV 0x4, 0x180 ;  /* 0x0106000000000b1d */ /* 0x000fec0000002000 */
[----:B------:R-:W-:Y:S08]  /*13ed0*/  @P0 BRA `(.L_x_1389) ;  /* 0x0000000c00b80947 */ /* 0x000ff00003800000 */
[----:B------:R-:W0:Y:S01]  /*13ee0*/  S2R R4, SR_TID.X ;  /* 0x0000000000047919 */ /* 0x000e220000002100 */
[----:B------:R-:W-:Y:S01]  /*13ef0*/  ULDC UR4, c[0x0][0xc3c] ;  /* 0x00030f0000047ab9 */ /* 0x000fe20000000800 */
[----:B------:R-:W-:Y:S02]  /*13f00*/  IMAD.MOV.U32 R0, RZ, RZ, RZ ;  /* 0x000000ffff007224 */ /* 0x000fe400078e00ff */
[----:B------:R-:W-:Y:S01]  /*13f10*/  IMAD.MOV.U32 R9, RZ, RZ, RZ ;  /* 0x000000ffff097224 */ /* 0x000fe200078e00ff */
[----:B0-----:R-:W-:-:S04]  /*13f20*/  LOP3.LUT R7, R4, 0x1f, RZ, 0xc0, !PT ;  /* 0x0000001f04077812 */ /* 0x001fc800078ec0ff */
[----:B------:R-:W-:-:S04]  /*13f30*/  ISETP.NE.AND P0, PT, R7, 0x1f, PT ;  /* 0x0000001f0700780c */ /* 0x000fc80003f05270 */
[----:B------:R-:W-:-:S13]  /*13f40*/  ISETP.GE.OR P1, PT, R7, UR4, !P0 ;  /* 0x0000000407007c0c */ /* 0x000fda000c726670 */
[----:B------:R-:W0:Y:S08]  /*13f50*/  @!P1 LDC.64 R4, c[0x0][0xc80] ;  /* 0x00032000ff049b82 */ /* 0x000e300000000a00 */
[----:B------:R-:W1:Y:S01]  /*13f60*/  @!P1 LDC.64 R2, c[0x0][0xc78] ;  /* 0x00031e00ff029b82 */ /* 0x000e620000000a00 */
[----:B0-----:R-:W-:-:S05]  /*13f70*/  @!P1 IMAD.WIDE.U32 R4, R7, 0x4, R4 ;  /* 0x0000000407049825 */ /* 0x001fca00078e0004 */
[----:B------:R-:W2:Y:S01]  /*13f80*/  @!P1 LDG.E R0, desc[UR56][R4.64] ;  /* 0x0000003804009981 */ /* 0x000ea2000c1e1900 */
[----:B-1----:R-:W-:-:S05]  /*13f90*/  @!P1 IMAD.WIDE.U32 R2, R7, 0x4, R2 ;  /* 0x0000000407029825 */ /* 0x002fca00078e0002 */
        /* <DEDUP_REMOVED lines=21> */
[----:B------:R-:W1:Y:S01]  /*140f0*/  S2R R11, SR_CTAID.X ;  /* 0x00000000000b7919 */ /* 0x000e620000002500 */
[----:B0-----:R-:W-:Y:S02]  /*14100*/  SEL R5, R4, RZ, P5 ;  /* 0x000000ff04057207 */ /* 0x001fe40002800000 */
[----:B------:R-:W0:Y:S03]  /*14110*/  LDC R4, c[0x0][0xc38] ;  /* 0x00030e00ff047b82 */ /* 0x000e260000000800 */
[----:B------:R-:W-:-:S05]  /*14120*/  IMAD.IADD R13, R2, 0x1, R5 ;  /* 0x00000001020d7824 */ /* 0x000fca00078e0205 */
[----:B------:R-:W0:Y:S02]  /*14130*/  SHFL.IDX PT, R5, R13, 0x1f, 0x1f ;  /* 0x03e01f000d057f89 */ /* 0x000e2400000e0000 */
[----:B0-----:R-:W-:-:S05]  /*14140*/  IMAD R6, R5, R4, RZ ;  /* 0x0000000405067224 */ /* 0x001fca00078e02ff */
[----:B-1----:R-:W-:Y:S01]  /*14150*/  ISETP.GT.AND P6, PT, R6, R11, PT ;  /* 0x0000000b0600720c */ /* 0x002fe20003fc4270 */
[----:B------:R-:W-:-:S12]  /*14160*/  IMAD.MOV.U32 R3, RZ, RZ, R6 ;  /* 0x000000ffff037224 */ /* 0x000fd800078e0006 */
[----:B------:R-:W-:Y:S05]  /*14170*/  @P6 BRA `(.L_x_1390) ;  /* 0x0000000000a46947 */ /* 0x000fea0003800000 */
[----:B------:R-:W-:Y:S01]  /*14180*/  IMAD.MOV.U32 R6, RZ, RZ, R3 ;  /* 0x000000ffff067224 */ /* 0x000fe200078e0003 */
[----:B------:R-:W-:Y:S01]  /*14190*/  UMOV UR4, URZ ;  /* 0x0000003f00047c82 */ /* 0x000fe20008000000 */
[----:B------:R-:W-:-:S05]  /*141a0*/  ULDC UR5, c[0x0][0xc3c] ;  /* 0x00030f0000057ab9 */ /* 0x000fca0000000800 */
.L_x_1392:
[----:B------:R-:W-:-:S04]  /*141b0*/  UIADD3 UR4, UR4, 0x1f, URZ ;  /* 0x0000001f04047890 */ /* 0x000fc8000fffe03f */
[----:B------:R-:W-:-:S06]  /*141c0*/  UISETP.GE.AND UP0, UPT, UR4, UR5, UPT ;  /* 0x000000050400728c */ /* 0x000fcc000bf06270 */
[----:B------:R-:W-:-:S13]  /*141d0*/  PLOP3.LUT P6, PT, PT, PT, UP0, 0x40, 0x0 ;  /* 0x000000000000781c */ /* 0x000fda0003fce808 */
[----:B------:R-:W-:Y:S05]  /*141e0*/  @!P6 BRA `(.L_x_1391) ;  /* 0x0000000800c8e947 */ /* 0x000fea0003800000 */
[----:B------:R-:W-:Y:S02]  /*141f0*/  VIADD R9, R7, UR4 ;  /* 0x0000000407097c36 */ /* 0x000fe40008000000 */
[----:B------:R-:W-:-:S03]  /*14200*/  IMAD.MOV.U32 R0, RZ, RZ, RZ ;  /* 0x000000ffff007224 */ /* 0x000fc600078e00ff */
[----:B------:R-:W-:-:S13]  /*14210*/  ISETP.GE.OR P6, PT, R9, UR5, !P0 ;  /* 0x0000000509007c0c */ /* 0x000fda000c7c6670 */
[----:B------:R-:W0:Y:S08]  /*14220*/  @!P6 LDC.64 R4, c[0x0][0xc80] ;  /* 0x00032000ff04eb82 */ /* 0x000e300000000a00 */
[----:B------:R-:W1:Y:S01]  /*14230*/  @!P6 LDC.64 R2, c[0x0][0xc78] ;  /* 0x00031e00ff02eb82 */ /* 0x000e620000000a00 */
[----:B0-----:R-:W-:-:S05]  /*14240*/  @!P6 IMAD.WIDE R4, R9, 0x4, R4 ;  /* 0x000000040904e825 */ /* 0x001fca00078e0204 */
[----:B------:R0:W2:Y:S01]  /*14250*/  @!P6 LDG.E R0, desc[UR56][R4.64] ;  /* 0x000000380400e981 */ /* 0x0000a2000c1e1900 */
[----:B-1----:R-:W-:-:S04]  /*14260*/  @!P6 IMAD.WIDE R2, R9, 0x4, R2 ;  /* 0x000000040902e825 */ /* 0x002fc800078e0202 */
[----:B------:R-:W-:Y:S01]  /*14270*/  IMAD.MOV.U32 R9, RZ, RZ, RZ ;  /* 0x000000ffff097224 */ /* 0x000fe200078e00ff */
[----:B0-----:R-:W0:Y:S05]  /*14280*/  LDC R4, c[0x0][0xc38] ;  /* 0x00030e00ff047b82 */ /* 0x001e2a0000000800 */
[----:B------:R-:W2:Y:S02]  /*14290*/  @!P6 LDG.E R9, desc[UR56][R2.64] ;  /* 0x000000380209e981 */ /* 0x000ea4000c1e1900 */
[----:B--2---:R-:W-:-:S05]  /*142a0*/  IMAD R15, R0, R9, RZ ;  /* 0x00000009000f7224 */ /* 0x004fca00078e02ff */
        /* <DEDUP_REMOVED lines=20> */
[----:B------:R-:W-:Y:S02]  /*143f0*/  IMAD.MOV.U32 R13, RZ, RZ, R2 ;  /* 0x000000ffff0d7224 */ /* 0x000fe400078e0002 */
[----:B------:R-:W-:-:S07]  /*14400*/  IMAD.MOV.U32 R3, RZ, RZ, R5 ;  /* 0x000000ffff037224 */ /* 0x000fce00078e0005 */
.L_x_1390:
[----:B------:R-:W-:Y:S02]  /*14410*/  IMAD.IADD R24, R6, 0x1, -R3 ;  /* 0x0000000106187824 */ /* 0x000fe400078e0a03 */
[----:B------:R-:W-:Y:S02]  /*14420*/  IMAD.MOV.U32 R3, RZ, RZ, RZ ;  /* 0x000000ffff037224 */ /* 0x000fe400078e00ff */
[----:B------:R-:W-:-:S05]  /*14430*/  IMAD R2, R13, R4, R24 ;  /* 0x000000040d027224 */ /* 0x000fca00078e0218 */
[----:B------:R-:W-:-:S13]  /*14440*/  ISETP.GT.AND P0, PT, R2, R11, PT ;  /* 0x0000000b0200720c */ /* 0x000fda0003f04270 */
[----:B------:R-:W-:Y:S02]  /*14450*/  VOTEU.ANY UR6, UPT, !P0 ;  /* 0x0000000000067886 */ /* 0x000fe400040e0100 */
[----:B------:R-:W-:Y:S02]  /*14460*/  UPOPC UR5, UR6 ;  /* 0x00000006000572bf */ /* 0x000fe40008000000 */
[----:B------:R-:W-:Y:S02]  /*14470*/  ISETP.NE.AND P0, PT, RZ, UR6, PT ;  /* 0x00000006ff007c0c */ /* 0x000fe4000bf05270 */
[----:B------:R-:W-:Y:S02]  /*14480*/  UIADD3 UR40, UR5, UR4, URZ ;  /* 0x0000000405287290 */ /* 0x000fe4000fffe03f */
[----:B------:R-:W-:Y:S02]  /*14490*/  IMAD.U32 R2, RZ, RZ, UR5 ;  /* 0x00000005ff027e24 */ /* 0x000fe4000f8e00ff */
[----:B------:R-:W-:-:S03]  /*144a0*/  IMAD.U32 R5, RZ, RZ, UR5 ;  /* 0x00000005ff057e24 */ /* 0x000fc6000f8e00ff */
[----:B------:R-:W0:Y:S04]  /*144b0*/  SHFL.IDX PT, R9, R9, R2, 0x1f ;  /* 0x00001f0209097589 */ /* 0x000e2800000e0000 */
[----:B------:R1:W2:Y:S01]  /*144c0*/  SHFL.IDX PT, R0, R0, R5, 0x1f ;  /* 0x00001f0500007589 */ /* 0x0002a200000e0000 */
[----:B0-----:R-:W-:Y:S01]  /*144d0*/  ISETP.NE.AND P1, PT, R9, 0x1, PT ;  /* 0x000000010900780c */ /* 0x001fe20003f25270 */
[----:B-1----:R-:W-:-:S12]  /*144e0*/  @!P0 BRA `(.L_x_1393) ;  /* 0x00000000000c8947 */ /* 0x002fd80003800000 */
[----:B------:R-:W-:-:S06]  /*144f0*/  UIADD3 UR4, UR5, -0x1, URZ ;  /* 0xffffffff05047890 */ /* 0x000fcc000fffe03f */
[----:B------:R-:W-:-:S05]  /*14500*/  IMAD.U32 R2, RZ, RZ, UR4 ;  /* 0x00000004ff027e24 */ /* 0x000fca000f8e00ff */
[----:B------:R0:W1:Y:S02]  /*14510*/  SHFL.IDX PT, R3, R13, R2, 0x1f ;  /* 0x00001f020d037589 */ /* 0x00006400000e0000 */
.L_x_1393:
[----:B-1----:R-:W-:-:S04]  /*14520*/  IMAD R24, R3, R4, R24 ;  /* 0x0000000403187224 */ /* 0x002fc800078e0218 */
[----:B------:R-:W-:Y:S01]  /*14530*/  IMAD.IADD R5, R11, 0x1, -R24 ;  /* 0x000000010b057824 */ /* 0x000fe200078e0a18 */
[----:B------:R-:W-:Y:S06]  /*14540*/  @!P1 BRA `(.L_x_1394) ;  /* 0x0000000000e89947 */ /* 0x000fec0003800000 */
[-C--:B--2---:R-:W-:Y:S02]  /*14550*/  IABS R12, R0.reuse ;  /* 0x00000000000c7213 */ /* 0x084fe40000000000 */
[----:B------:R-:W-:Y:S02]  /*14560*/  IABS R4, R9 ;  /* 0x0000000900047213 */ /* 0x000fe40000000000 */
[----:B------:R-:W1:Y:S01]  /*14570*/  I2F.RP R6, R12 ;  /* 0x0000000c00067306 */ /* 0x000e620000209400 */
[----:B------:R-:W-:-:S07]  /*14580*/  IABS R10, R0 ;  /* 0x00000000000a7213 */ /* 0x000fce0000000000 */
[----:B------:R-:W2:Y:S08]  /*14590*/  I2F.RP R8, R4 ;  /* 0x0000000400087306 */ /* 0x000eb00000209400 */
[----:B-1----:R-:W0:Y:S08]  /*145a0*/  MUFU.RCP R6, R6 ;  /* 0x0000000600067308 */ /* 0x002e300000001000 */
[----:B--2---:R-:W-:Y:S01]  /*145b0*/  MUFU.RCP R8, R8 ;  /* 0x0000000800087308 */ /* 0x004fe20000001000 */
[----:B0-----:R-:W-:Y:S01]  /*145c0*/  VIADD R2, R6, 0xffffffe ;  /* 0x0ffffffe06027836 */ /* 0x001fe20000000000 */
[----:B------:R-:W-:-:S06]  /*145d0*/  IABS R6, R5 ;  /* 0x0000000500067213 */ /* 0x000fcc0000000000 */
[----:B------:R0:W1:Y:S02]  /*145e0*/  F2I.FTZ.U32.TRUNC.NTZ R3, R2 ;  /* 0x0000000200037305 */ /* 0x000064000021f000 */
[----:B0-----:R-:W-:Y:S02]  /*145f0*/  IMAD.MOV.U32 R2, RZ, RZ, RZ ;  /* 0x000000ffff027224 */ /* 0x001fe400078e00ff */
[----:B-1----:R-:W-:-:S04]  /*14600*/  IMAD.MOV R11, RZ, RZ, -R3 ;  /* 0x000000ffff0b7224 */ /* 0x002fc800078e0a03 */
[----:B------:R-:W-:-:S04]  /*14610*/  IMAD R11, R11, R12, RZ ;  /* 0x0000000c0b0b7224 */ /* 0x000fc800078e02ff */
[----:B------:R-:W-:-:S04]  /*14620*/  IMAD.HI.U32 R3, R3, R11, R2 ;  /* 0x0000000b03037227 */ /* 0x000fc800078e0002 */
[----:B------:R-:W-:Y:S02]  /*14630*/  IMAD.MOV R11, RZ, RZ, -R10 ;  /* 0x000000ffff0b7224 */ /* 0x000fe400078e0a0a */
[----:B------:R-:W-:-:S04]  /*14640*/  IMAD.HI.U32 R2, R3, R6, RZ ;  /* 0x0000000603027227 */ /* 0x000fc800078e00ff */
[----:B------:R-:W-:Y:S01]  /*14650*/  IMAD R3, R2, R11, R6 ;  /* 0x0000000b02037224 */ /* 0x000fe200078e0206 */
[----:B------:R-:W-:Y:S01]  /*14660*/  LOP3.LUT R6, R5, R0, RZ, 0x3c, !PT ;  /* 0x0000000005067212 */ /* 0x000fe200078e3cff */
[----:B------:R-:W-:-:S03]  /*14670*/  VIADD R10, R8, 0xffffffe ;  /* 0x0ffffffe080a7836 */ /* 0x000fc60000000000 */
[----:B------:R-:W-:Y:S02]  /*14680*/  ISETP.GT.U32.AND P1, PT, R12, R3, PT ;  /* 0x000000030c00720c */ /* 0x000fe40003f24070 */
[----:B------:R-:W-:-:S11]  /*14690*/  ISETP.GE.AND P2, PT, R6, RZ, PT ;  /* 0x000000ff0600720c */ /* 0x000fd60003f46270 */
[----:B------:R-:W-:Y:S02]  /*146a0*/  @!P1 IMAD.IADD R3, R3, 0x1, -R12 ;  /* 0x0000000103039824 */ /* 0x000fe400078e0a0c */
[----:B------:R-:W-:Y:S01]  /*146b0*/  @!P1 VIADD R2, R2, 0x1 ;  /* 0x0000000102029836 */ /* 0x000fe20000000000 */
[----:B------:R-:W-:Y:S02]  /*146c0*/  ISETP.NE.AND P1, PT, R0, RZ, PT ;  /* 0x000000ff0000720c */ /* 0x000fe40003f25270 */
[----:B------:R-:W-:Y:S02]  /*146d0*/  ISETP.GE.U32.AND P0, PT, R3, R12, PT ;  /* 0x0000000c0300720c */ /* 0x000fe40003f06070 */
[----:B------:R-:W0:Y:S11]  /*146e0*/  F2I.FTZ.U32.TRUNC.NTZ R3, R10 ;  /* 0x0000000a00037305 */ /* 0x000e36000021f000 */
[----:B------:R-:W-:-:S04]  /*146f0*/  @P0 VIADD R2, R2, 0x1 ;  /* 0x0000000102020836 */ /* 0x000fc80000000000 */
[----:B------:R-:W-:Y:S01]  /*14700*/  IMAD.MOV.U32 R8, RZ, RZ, R2 ;  /* 0x000000ffff087224 */ /* 0x000fe200078e0002 */
[----:B------:R-:W-:Y:S01]  /*14710*/  IABS R2, R9 ;  /* 0x0000000900027213 */ /* 0x000fe20000000000 */
[----:B0-----:R-:W-:Y:S02]  /*14720*/  IMAD.MOV R11, RZ, RZ, -R3 ;  /* 0x000000ffff0b7224 */ /* 0x001fe400078e0a03 */
[----:B------:R-:W-:Y:S01]  /*14730*/  @!P2 IMAD.MOV R8, RZ, RZ, -R8 ;  /* 0x000000ffff08a224 */ /* 0x000fe200078e0a08 */
[----:B------:R-:W-:Y:S01]  /*14740*/  @!P1 LOP3.LUT R8, RZ, R0, RZ, 0x33, !PT ;  /* 0x00000000ff089212 */ /* 0x000fe200078e33ff */
[----:B------:R-:W-:Y:S02]  /*14750*/  IMAD.MOV R10, RZ, RZ, -R2 ;  /* 0x000000ffff0a7224 */ /* 0x000fe400078e0a02 */
[----:B------:R-:W-:Y:S01]  /*14760*/  IMAD R11, R11, R4, RZ ;  /* 0x000000040b0b7224 */ /* 0x000fe200078e02ff */
[----:B------:R-:W-:Y:S01]  /*14770*/  IABS R6, R8 ;  /* 0x0000000800067213 */ /* 0x000fe20000000000 */
[----:B------:R-:W-:-:S04]  /*14780*/  IMAD.MOV.U32 R2, RZ, RZ, RZ ;  /* 0x000000ffff027224 */ /* 0x000fc800078e00ff */
        /* <DEDUP_REMOVED lines=11> */
[----:B------:R-:W-:Y:S01]  /*14840*/  ISETP.GE.AND P2, PT, R3, RZ, PT ;  /* 0x000000ff0300720c */ /* 0x000fe20003f46270 */
[----:B------:R-:W-:-:S06]  /*14850*/  IMAD.MOV R3, RZ, RZ, -R8 ;  /* 0x000000ffff037224 */ /* 0x000fcc00078e0a08 */
[----:B------:R-:W-:-:S06]  /*14860*/  @P0 VIADD R2, R2, 0x1 ;  /* 0x0000000102020836 */ /* 0x000fcc0000000000 */
[----:B------:R-:W-:Y:S01]  /*14870*/  @!P2 IMAD.MOV R2, RZ, RZ, -R2 ;  /* 0x000000ffff02a224 */ /* 0x000fe200078e0a02 */
[----:B------:R-:W-:-:S05]  /*14880*/  @!P1 LOP3.LUT R2, RZ, R9, RZ, 0x33, !PT ;  /* 0x00000009ff029212 */ /* 0x000fca00078e33ff */
[----:B------:R-:W-:-:S04]  /*14890*/  IMAD.MOV R26, RZ, RZ, -R2 ;  /* 0x000000ffff1a7224 */ /* 0x000fc800078e0a02 */
[C---:B------:R-:W-:Y:S02]  /*148a0*/  IMAD R26, R9.reuse, R26, R8 ;  /* 0x0000001a091a7224 */ /* 0x040fe400078e0208 */
[----:B------:R-:W-:Y:S02]  /*148b0*/  IMAD R9, R9, 0x1000000, R2 ;  /* 0x0100000009097824 */ /* 0x000fe400078e0202 */
[----:B------:R-:W-:Y:S02]  /*148c0*/  IMAD R2, R0, R3, R5 ;  /* 0x0000000300027224 */ /* 0x000fe400078e0205 */
[----:B------:R-:W-:Y:S01]  /*148d0*/  IMAD R26, R26, 0x10000, R9 ;  /* 0x000100001a1a7824 */ /* 0x000fe200078e0209 */
[----:B------:R-:W-:Y:S06]  /*148e0*/  BRA `(.L_x_1395) ;  /* 0x0000000000fc7947 */ /* 0x000fec0003800000 */
.L_x_1394:
[----:B------:R-:W-:Y:S02]  /*148f0*/  ULDC.64 UR4, c[0x0][0xc90] ;  /* 0x0003240000047ab9 */ /* 0x000fe40000000a00 */
[----:B------:R-:W-:-:S06]  /*14900*/  UIMAD.WIDE UR4, UR40, 0x4, UR4 ;  /* 0x00000004280478a5 */ /* 0x000fcc000f8e0204 */
[----:B0-----:R-:W-:Y:S02]  /*14910*/  IMAD.U32 R2, RZ, RZ, UR4 ;  /* 0x00000004ff027e24 */ /* 0x001fe4000f8e00ff */
[----:B------:R-:W-:-:S05]  /*14920*/  IMAD.U32 R3, RZ, RZ, UR5 ;  /* 0x00000005ff037e24 */ /* 0x000fca000f8e00ff */
[----:B------:R0:W2:Y:S01]  /*14930*/  LDG.E R13, desc[UR56][R2.64] ;  /* 0x00000038020d7981 */ /* 0x0000a2000c1e1900 */
[----:B------:R-:W-:Y:S01]  /*14940*/  IABS R15, R5 ;  /* 0x00000005000f7213 */ /* 0x000fe20000000000 */
[----:B0-----:R-:W-:Y:S02]  /*14950*/  IMAD.MOV.U32 R2, RZ, RZ, RZ ;  /* 0x000000ffff027224 */ /* 0x001fe400078e00ff */
[----:B--2---:R-:W-:-:S05]  /*14960*/  IMAD R6, R0, R13, RZ ;  /* 0x0000000d00067224 */ /* 0x004fca00078e02ff */
[-C--:B------:R-:W-:Y:S02]  /*14970*/  IABS R10, R6.reuse ;  /* 0x00000006000a7213 */ /* 0x080fe40000000000 */
[----:B------:R-:W-:Y:S02]  /*14980*/  IABS R12, R6 ;  /* 0x00000006000c7213 */ /* 0x000fe40000000000 */
[----:B------:R-:W0:Y:S08]  /*14990*/  I2F.RP R8, R10 ;  /* 0x0000000a00087306 */ /* 0x000e300000209400 */
[----:B0-----:R-:W0:Y:S02]  /*149a0*/  MUFU.RCP R8, R8 ;  /* 0x0000000800087308 */ /* 0x001e240000001000 */
[----:B0-----:R-:W-:-:S06]  /*149b0*/  VIADD R9, R8, 0xffffffe ;  /* 0x0ffffffe08097836 */ /* 0x001fcc0000000000 */
[----:B------:R-:W0:Y:S02]  /*149c0*/  F2I.FTZ.U32.TRUNC.NTZ R3, R9 ;  /* 0x0000000900037305 */ /* 0x000e24000021f000 */
[----:B0-----:R-:W-:-:S04]  /*149d0*/  IMAD.MOV R11, RZ, RZ, -R3 ;  /* 0x000000ffff0b7224 */ /* 0x001fc800078e0a03 */
[----:B------:R-:W-:-:S04]  /*149e0*/  IMAD R11, R11, R10, RZ ;  /* 0x0000000a0b0b7224 */ /* 0x000fc800078e02ff */
[----:B------:R-:W-:-:S04]  /*149f0*/  IMAD.HI.U32 R2, R3, R11, R2 ;  /* 0x0000000b03027227 */ /* 0x000fc800078e0002 */
[----:B------:R-:W-:Y:S02]  /*14a00*/  IMAD.MOV R3, RZ, RZ, -R12 ;  /* 0x000000ffff037224 */ /* 0x000fe400078e0a0c */
        /* <DEDUP_REMOVED lines=12> */
[----:B------:R-:W-:Y:S02]  /*14ad0*/  IMAD R11, R13, R2, RZ ;  /* 0x000000020d0b7224 */ /* 0x000fe400078e02ff */
[----:B------:R-:W-:Y:S02]  /*14ae0*/  IMAD.MOV R2, RZ, RZ, -R2 ;  /* 0x000000ffff027224 */ /* 0x000fe400078e0a02 */
[----:B------:R-:W-:Y:S02]  /*14af0*/  IMAD.MOV R3, RZ, RZ, -R11 ;  /* 0x000000ffff037224 */ /* 0x000fe400078e0a0b */
[----:B------:R-:W-:Y:S02]  /*14b00*/  IMAD R6, R6, R2, R5 ;  /* 0x0000000206067224 */ /* 0x000fe400078e0205 */
[----:B------:R-:W-:Y:S01]  /*14b10*/  IMAD.MOV.U32 R2, RZ, RZ, RZ ;  /* 0x000000ffff027224 */ /* 0x000fe200078e00ff */
[----:B------:R-:W-:-:S04]  /*14b20*/  VIADDMNMX R13, R3, R4, R13, PT ;  /* 0x00000004030d7246 */ /* 0x000fc8000380010d */
[-C--:B------:R-:W-:Y:S01]  /*14b30*/  IABS R8, R13.reuse ;  /* 0x0000000d00087213 */ /* 0x080fe20000000000 */
[----:B------:R-:W-:Y:S01]  /*14b40*/  IMAD.MOV R26, RZ, RZ, -R13 ;  /* 0x000000ffff1a7224 */ /* 0x000fe200078e0a0d */
[----:B------:R-:W-:Y:S02]  /*14b50*/  IABS R10, R13 ;  /* 0x0000000d000a7213 */ /* 0x000fe40000000000 */
[----:B------:R-:W0:Y:S08]  /*14b60*/  I2F.RP R4, R8 ;  /* 0x0000000800047306 */ /* 0x000e300000209400 */
[----:B0-----:R-:W0:Y:S02]  /*14b70*/  MUFU.RCP R4, R4 ;  /* 0x0000000400047308 */ /* 0x001e240000001000 */
[----:B0-----:R-:W-:-:S06]  /*14b80*/  VIADD R3, R4, 0xffffffe ;  /* 0x0ffffffe04037836 */ /* 0x001fcc0000000000 */
[----:B------:R-:W0:Y:S02]  /*14b90*/  F2I.FTZ.U32.TRUNC.NTZ R3, R3 ;  /* 0x0000000300037305 */ /* 0x000e24000021f000 */
[----:B0-----:R-:W-:-:S04]  /*14ba0*/  IMAD.MOV R9, RZ, RZ, -R3 ;  /* 0x000000ffff097224 */ /* 0x001fc800078e0a03 */
[----:B------:R-:W-:Y:S01]  /*14bb0*/  IMAD.MOV.U32 R5, RZ, RZ, R9 ;  /* 0x000000ffff057224 */ /* 0x000fe200078e0009 */
[----:B------:R-:W-:-:S03]  /*14bc0*/  IABS R9, R6 ;  /* 0x0000000600097213 */ /* 0x000fc60000000000 */
        /* <DEDUP_REMOVED lines=11> */
[----:B------:R-:W-:Y:S02]  /*14c80*/  ISETP.GE.AND P2, PT, R3, RZ, PT ;  /* 0x000000ff0300720c */ /* 0x000fe40003f46270 */
[----:B------:R-:W-:-:S05]  /*14c90*/  IADD3 R3, R11, 0x1000000, R6 ;  /* 0x010000000b037810 */ /* 0x000fca0007ffe006 */
[----:B------:R-:W-:-:S06]  /*14ca0*/  @P0 VIADD R2, R2, 0x1 ;  /* 0x0000000102020836 */ /* 0x000fcc0000000000 */
[----:B------:R-:W-:Y:S01]  /*14cb0*/  @!P2 IMAD.MOV R2, RZ, RZ, -R2 ;  /* 0x000000ffff02a224 */ /* 0x000fe200078e0a02 */
[----:B------:R-:W-:-:S05]  /*14cc0*/  @!P1 LOP3.LUT R2, RZ, R13, RZ, 0x33, !PT ;  /* 0x0000000dff029212 */ /* 0x000fca00078e33ff */
[----:B------:R-:W-:-:S07]  /*14cd0*/  IMAD R26, R2, R26, R3 ;  /* 0x0000001a021a7224 */ /* 0x000fce00078e0203 */
.L_x_1395:
[----:B------:R-:W-:-:S05]  /*14ce0*/  LOP3.LUT R25, RZ, R2, RZ, 0x33, !PT ;  /* 0x00000002ff197212 */ /* 0x000fca00078e33ff */
[----:B------:R-:W-:Y:S01]  /*14cf0*/  IMAD.IADD R25, R0, 0x1, R25 ;  /* 0x0000000100197824 */ /* 0x000fe200078e0219 */
[----:B------:R-:W-:Y:S06]  /*14d00*/  BRA `(.L_x_1396) ;  /* 0x0000000000107947 */ /* 0x000fec0003800000 */
.L_x_1391:
[----:B------:R-:W-:Y:S01]  /*14d10*/  IMAD.MOV.U32 R24, RZ, RZ, R11 ;  /* 0x000000ffff187224 */ /* 0x000fe200078e000b */
[----:B------:R-:W-:Y:S01]  /*14d20*/  ULDC UR40, c[0x0][0xc3c] ;  /* 0x00030f0000287ab9 */ /* 0x000fe20000000800 */
[----:B------:R-:W-:Y:S02]  /*14d30*/  IMAD.MOV.U32 R25, RZ, RZ, RZ ;  /* 0x000000ffff197224 */ /* 0x000fe400078e00ff */
[----:B------:R-:W-:-:S07]  /*14d40*/  IMAD.MOV.U32 R26, RZ, RZ, RZ ;  /* 0x000000ffff1a7224 */ /* 0x000fce00078e00ff */
.L_x_1396:
[----:B------:R-:W-:Y:S01]  /*14d50*/  ISETP.NE.AND P0, PT, R7, RZ, PT ;  /* 0x000000ff0700720c */ /* 0x000fe20003f05270 */
[----:B------:R-:W-:-:S12]  /*14d60*/  IMAD.U32 R27, RZ, RZ, UR40 ;  /* 0x00000028ff1b7e24 */ /* 0x000fd8000f8e00ff */
[----:B------:R-:W0:Y:S01]  /*14d70*/  @!P0 S2R R3, SR_CgaCtaId ;  /* 0x0000000000038919 */ /* 0x000e220000008800 */
[----:B------:R-:W-:-:S04]  /*14d80*/  @!P0 MOV R0, 0x400 ;  /* 0x0000040000008802 */ /* 0x000fc80000000f00 */
[----:B0-----:R-:W-:-:S05]  /*14d90*/  @!P0 LEA R0, R3, R0, 0x18 ;  /* 0x0000000003008211 */ /* 0x001fca00078ec0ff */
[----:B------:R0:W-:Y:S01]  /*14da0*/  @!P0 STS.128 [R0+0x228d0], R24 ;  /* 0x0228d01800008388 */ /* 0x0001e20000000c00 */
[----:B------:R-:W-:Y:S06]  /*14db0*/  BAR.ARV 0x5, 0x180 ;  /* 0x0146000000007b1d */ /* 0x000fec0000002000 */
.L_x_1389:
[----:B------:R-:W-:Y:S01]  /*14dc0*/  ULDC UR4, c[0x0][0xc3c] ;  /* 0x00030f0000047ab9 */ /* 0x000fe20000000800 */
[----:B------:R1:W-:Y:S01]  /*14dd0*/  STL [R1+0x10], RZ ;  /* 0x000010ff01007387 */ /* 0x0003e20000100800 */
[----:B------:R-:W-:Y:S01]  /*14de0*/  UISETP.GE.AND UP0, UPT, UR40, UR4, UPT ;  /* 0x000000042800728c */ /* 0x000fe2000bf06270 */
[----:B------:R-:W-:Y:S02]  /*14df0*/  IMAD.MOV.U32 R23, RZ, RZ, 0x1 ;  /* 0x00000001ff177424 */ /* 0x000fe400078e00ff */
[----:B------:R-:W-:-:S03]  /*14e00*/  IMAD.MOV.U32 R19, RZ, RZ, RZ ;  /* 0x000000ffff137224 */ /* 0x000fc600078e00ff */
[----:B------:R-:W-:-:S13]  /*14e10*/  PLOP3.LUT P0, PT, PT, PT, UP0, 0x80, 0x0 ;  /* 0x000000000000781c */ /* 0x000fda0003f0f008 */
[----:B-1----:R-:W-:Y:S05]  /*14e20*/  @P0 BRA `(.L_x_1397) ;  /* 0x0000005800780947 */ /* 0x002fea0003800000 */
[----:B------:R-:W1:Y:S01]  /*14e30*/  S2R R14, SR_TID.X ;  /* 0x00000000000e7919 */ /* 0x000e620000002100 */
[----:B------:R-:W2:Y:S01]  /*14e40*/  S2UR UR4, SR_CgaCtaId ;  /* 0x00000000000479c3 */ /* 0x000ea20000008800 */
[----:B------:R-:W-:Y:S01]  /*14e50*/  MOV R16, 0x400 ;  /* 0x0000040000107802 */ /* 0x000fe20000000f00 */
[----:B------:R-:W-:Y:S01]  /*14e60*/  IMAD.MOV.U32 R30, RZ, RZ, 0x40 ;  /* 0x00000040ff1e7424 */ /* 0x000fe200078e00ff */
[----:B------:R-:W-:Y:S01]  /*14e70*/  ULOP3.LUT UR43, UR44, 0x2, URZ, 0xfc, !UPT ;  /* 0x000000022c2b7892 */ /* 0x000fe2000f8efc3f */
[----:B------:R-:W-:Y:S01]  /*14e80*/  IMAD.MOV.U32 R28, RZ, RZ, 0x20 ;  /* 0x00000020ff1c7424 */ /* 0x000fe200078e00ff */
[----:B------:R-:W-:Y:S01]  /*14e90*/  ULOP3.LUT UR45, UR44, 0x1, URZ, 0xfc, !UPT ;  /* 0x000000012c2d7892 */ /* 0x000fe2000f8efc3f */
[----:B------:R-:W-:Y:S01]  /*14ea0*/  IMAD.MOV.U32 R23, RZ, RZ, 0x1 ;  /* 0x00000001ff177424 */ /* 0x000fe200078e00ff */
[----:B------:R-:W-:Y:S01]  /*14eb0*/  ULDC UR46, c[0x0][0xc] ;  /* 0x00000300002e7ab9 */ /* 0x000fe20000000800 */
[----:B------:R-:W-:Y:S02]  /*14ec0*/  IMAD.MOV.U32 R19, RZ, RZ, RZ ;  /* 0x000000ffff137224 */ /* 0x000fe400078e00ff */
[----:B--2---:R-:W-:-:S05]  /*14ed0*/  IMAD.U32 R37, RZ, RZ, UR4 ;  /* 0x00000004ff257e24 */ /* 0x004fca000f8e00ff */
[----:B------:R-:W-:Y:S01]  /*14ee0*/  LEA R16, R37, R16, 0x18 ;  /* 0x0000001025107211 */ /* 0x000fe200078ec0ff */
[C---:B-1----:R-:W-:Y:S01]  /*14ef0*/  IMAD.SHL.U32 R7, R14.reuse, 0x10, RZ ;  /* 0x000000100e077824 */ /* 0x042fe200078e00ff */
[C---:B------:R-:W-:Y:S01]  /*14f00*/  LOP3.LUT R13, R14.reuse, 0x7f, RZ, 0xc0, !PT ;  /* 0x0000007f0e0d7812 */ /* 0x040fe200078ec0ff */
[C---:B------:R-:W-:Y:S01]  /*14f10*/  IMAD.SHL.U32 R3, R14.reuse, 0x2, RZ ;  /* 0x000000020e037824 */ /* 0x040fe200078e00ff */
[C---:B------:R-:W-:Y:S01]  /*14f20*/  R2P PR, R14.reuse, 0x16 ;  /* 0x000000160e007804 */ /* 0x040fe20000000000 */
[----:B------:R-:W-:Y:S01]  /*14f30*/  IMAD.SHL.U32 R29, R14, 0x4, RZ ;  /* 0x000000040e1d7824 */ /* 0x000fe200078e00ff */
[C---:B0-----:R-:W-:Y:S02]  /*14f40*/  LOP3.LUT R0, R7.reuse, 0x1b0, RZ, 0xc0, !PT ;  /* 0x000001b007007812 */ /* 0x041fe400078ec0ff */
[----:B------:R-:W-:Y:S02]  /*14f50*/  SHF.R.U32.HI R2, RZ, 0x5, R13 ;  /* 0x00000005ff027819 */ /* 0x000fe4000001160d */
[----:B------:R-:W-:Y:S01]  /*14f60*/  LOP3.LUT R8, R0, 0x30, R3, 0x78, !PT ;  /* 0x0000003000087812 */ /* 0x000fe200078e7803 */
[C---:B------:R-:W-:Y:S01]  /*14f70*/  IMAD.SHL.U32 R3, R14.reuse, 0x80, RZ ;  /* 0x000000800e037824 */ /* 0x040fe200078e00ff */
[C---:B------:R-:W-:Y:S01]  /*14f80*/  LOP3.LUT R11, R7.reuse, 0x40, RZ, 0xc0, !PT ;  /* 0x00000040070b7812 */ /* 0x040fe200078ec0ff */
[----:B------:R-:W-:Y:S01]  /*14f90*/  IMAD.SHL.U32 R0, R14, 0x20, RZ ;  /* 0x000000200e007824 */ /* 0x000fe200078e00ff */
[----:B------:R-:W-:-:S02]  /*14fa0*/  LOP3.LUT R36, R7, 0x30, RZ, 0xc0, !PT ;  /* 0x0000003007247812 */ /* 0x000fc400078ec0ff */
[C---:B------:R-:W-:Y:S01]  /*14fb0*/  LOP3.LUT R5, R3.reuse, 0x380, RZ, 0xc0, !PT ;  /* 0x0000038003057812 */ /* 0x040fe200078ec0ff */
[C---:B------:R-:W-:Y:S01]  /*14fc0*/  IMAD R11, R2.reuse, 0x200, R11 ;  /* 0x00000200020b7824 */ /* 0x040fe200078e020b */
[----:B------:R-:W-:Y:S02]  /*14fd0*/  LOP3.LUT R9, R3, 0x400, RZ, 0xc0, !PT ;  /* 0x0000040003097812 */ /* 0x000fe400078ec0ff */
[----:B------:R-:W-:Y:S01]  /*14fe0*/  LOP3.LUT R6, R5, 0x10, R14, 0xf8, !PT ;  /* 0x0000001005067812 */ /* 0x000fe200078ef80e */
[----:B------:R-:W-:Y:S01]  /*14ff0*/  IMAD R4, R2, 0x10, R5 ;  /* 0x0000001002047824 */ /* 0x000fe200078e0205 */
[----:B------:R-:W-:Y:S01]  /*15000*/  LOP3.LUT R10, R0, 0x380, RZ, 0xc0, !PT ;  /* 0x00000380000a7812 */ /* 0x000fe200078ec0ff */
[----:B------:R-:W-:Y:S01]  /*15010*/  IMAD R9, R2, 0x800, R9 ;  /* 0x0000080002097824 */ /* 0x000fe200078e0209 */
[----:B------:R-:W-:Y:S01]  /*15020*/  LOP3.LUT R6, R6, 0x70, R7, 0x78, !PT ;  /* 0x0000007006067812 */ /* 0x000fe200078e7807 */
[----:B------:R-:W-:Y:S01]  /*15030*/  IMAD.IADD R12, R8, 0x1, R11 ;  /* 0x00000001080c7824 */ /* 0x000fe200078e020b */
[--C-:B------:R-:W-:Y:S01]  /*15040*/  LOP3.LUT R4, R4, 0x70, R7.reuse, 0x78, !PT ;  /* 0x0000007004047812 */ /* 0x100fe200078e7807 */
[----:B------:R-:W-:Y:S01]  /*15050*/  IMAD.SHL.U32 R2, R2, 0x400, RZ ;  /* 0x0000040002027824 */ /* 0x000fe200078e00ff */
[----:B------:R-:W-:-:S02]  /*15060*/  LOP3.LUT R10, R10, 0x30, R7, 0xf8, !PT ;  /* 0x000000300a0a7812 */ /* 0x000fc400078ef807 */
[----:B------:R-:W-:Y:S01]  /*15070*/  LOP3.LUT R4, R4, 0xc00, R3, 0xf8, !PT ;  /* 0x00000c0004047812 */ /* 0x000fe200078ef803 */
[----:B------:R-:W-:Y:S01]  /*15080*/  IMAD.IADD R3, R9, 0x1, R6 ;  /* 0x0000000109037824 */ /* 0x000fe200078e0206 */
[----:B------:R-:W-:Y:S01]  /*15090*/  STL [R1], R12 ;  /* 0x0000000c01007387 */ /* 0x000fe20000100800 */
[----:B------:R-:W-:Y:S02]  /*150a0*/  SEL R31, R30, 0xffffffc0, !P2 ;  /* 0xffffffc01e1f7807 */ /* 0x000fe40005000000 */
[----:B------:R-:W-:Y:S01]  /*150b0*/  LOP3.LUT R29, R10, 0x70, R29, 0x78, !PT ;  /* 0x000000700a1d7812 */ /* 0x000fe200078e781d */
[----:B------:R-:W-:Y:S01]  /*150c0*/  STL [R1+0x8], R4 ;  /* 0x0000080401007387 */ /* 0x000fe20000100800 */
[----:B------:R-:W-:Y:S02]  /*150d0*/  SEL R30, R30, 0xffffffc0, !P4 ;  /* 0xffffffc01e1e7807 */ /* 0x000fe40006000000 */
[----:B------:R-:W-:Y:S01]  /*150e0*/  SEL R28, R28, 0xffffffe0, !P1 ;  /* 0xffffffe01c1c7807 */ /* 0x000fe20004800000 */
[----:B------:R0:W-:Y:S01]  /*150f0*/  STL [R1+0x4], R3 ;  /* 0x0000040301007387 */ /* 0x0001e20000100800 */
[----:B------:R-:W-:-:S03]  /*15100*/  LOP3.LUT R2, R36, 0x80, RZ, 0xfc, !PT ;  /* 0x0000008024027812 */ /* 0x000fc600078efcff */
[----:B------:R1:W-:Y:S01]  /*15110*/  STL [R1+0x10], RZ ;  /* 0x000010ff01007387 */ /* 0x0003e20000100800 */
[----:B0-----:R-:W-:-:S04]  /*15120*/  SHF.R.U32.HI R3, RZ, 0x2, R13 ;  /* 0x00000002ff037819 */ /* 0x001fc8000001160d */
[----:B------:R-:W-:Y:S01]  /*15130*/  LOP3.LUT R0, R3, 0x60, R0, 0xf8, !PT ;  /* 0x0000006003007812 */ /* 0x000fe200078ef800 */
[----:B------:R-:W-:Y:S01]  /*15140*/  IMAD.IADD R0, R16, 0x1, R12 ;  /* 0x0000000110007824 */ /* 0x000fe200078e020c */
[----:B------:R-:W-:-:S04]  /*15150*/  LOP3.LUT R3, R36, 0x40, RZ, 0xfc, !PT ;  /* 0x0000004024037812 */ /* 0x000fc800078efcff */
[----:B------:R1:W-:Y:S03]  /*15160*/  STL [R1+0xc], R0 ;  /* 0x00000c0001007387 */ /* 0x0003e60000100800 */
.L_x_1479:
[----:B------:R-:W-:Y:S01]  /*15170*/  ULDC.64 UR4, c[0x0][0xa28] ;  /* 0x00028a0000047ab9 */ /* 0x000fe20000000a00 */
[----:B------:R-:W-:Y:S01]  /*15180*/  ULDC.64 UR6, c[0x0][0xa18] ;  /* 0x0002860000067ab9 */ /* 0x000fe20000000a00 */
[----:B------:R-:W-:Y:S02]  /*15190*/  UISETP.NE.U32.AND UP0, UPT, UR4, URZ, UPT ;  /* 0x0000003f0400728c */ /* 0x000fe4000bf05070 */
[----:B------:R-:W-:Y:S02]  /*151a0*/  UISETP.NE.U32.AND UP2, UPT, UR6, URZ, UPT ;  /* 0x0000003f0600728c */ /* 0x000fe4000bf45070 */
[----:B------:R-:W-:Y:S02]  /*151b0*/  UISETP.NE.AND.EX UP0, UPT, UR5, URZ, UPT, UP0 ;  /* 0x0000003f0500728c */ /* 0x000fe4000bf05300 */
[----:B------:R-:W-:Y:S01]  /*151c0*/  UISETP.NE.AND.EX UP2, UPT, UR7, URZ, UPT, UP2 ;  /* 0x0000003f0700728c */ /* 0x000fe2000bf45320 */
[----:B------:R-:W-:Y:S02]  /*151d0*/  ULDC.64 UR4, c[0x0][0xa00] ;  /* 0x0002800000047ab9 */ /* 0x000fe40000000a00 */
[----:B------:R-:W-:Y:S01]  /*151e0*/  ULDC.64 UR6, c[0x0][0xa00] ;  /* 0x0002800000067ab9 */ /* 0x000fe20000000a00 */
[----:B------:R-:W-:Y:S01]  /*151f0*/  UISETP.NE.U32.AND UP1, UPT, UR4, URZ, UPT ;  /* 0x0000003f0400728c */ /* 0x000fe2000bf25070 */
[----:B------:R-:W-:Y:S01]  /*15200*/  PLOP3.LUT P0, PT, PT, PT, UP0, 0x80, 0x0 ;  /* 0x000000000000781c */ /* 0x000fe20003f0f008 */
[----:B------:R-:W-:-:S02]  /*15210*/  UIMAD.WIDE UR6, UR40, 0x4, UR6 ;  /* 0x00000004280678a5 */ /* 0x000fc4000f8e0206 */
[----:B------:R-:W-:Y:S01]  /*15220*/  UISETP.NE.AND.EX UP3, UPT, UR5, URZ, UPT, UP1 ;  /* 0x0000003f0500728c */ /* 0x000fe2000bf65310 */
[----:B------:R-:W-:Y:S02]  /*15230*/  UMOV UR38, URZ ;  /* 0x0000003f00267c82 */ /* 0x000fe40008000000 */
[----:B------:R-:W-:Y:S01]  /*15240*/  @UP0 ULDC.64 UR4, c[0x0][0xa28] ;  /* 0x00028a0000040ab9 */ /* 0x000fe20000000a00 */
[----:B------:R-:W-:Y:S01]  /*15250*/  ULDC.64 UR8, c[0x0][0xa20] ;  /* 0x0002880000087ab9 */ /* 0x000fe20000000a00 */
[----:B------:R-:W-:Y:S01]  /*15260*/  @UP0 UIMAD.WIDE UR4, UR40, 0x4, UR4 ;  /* 0x00000004280408a5 */ /* 0x000fe2000f8e0204 */
[----:B------:R-:W-:Y:S01]  /*15270*/  PLOP3.LUT P1, PT, PT, PT, UP3, 0x80, 0x0 ;  /* 0x000000000000781c */ /* 0x000fe20003f2f038 */
[----:B------:R-:W-:Y:S01]  /*15280*/  ULDC UR36, c[0x0][0x2f0] ;  /* 0x0000bc0000247ab9 */ /* 0x000fe20000000800 */
[----:B------:R-:W-:Y:S01]  /*15290*/  PLOP3.LUT P2, PT, PT, PT, UP3, 0x80, 0x0 ;  /* 0x000000000000781c */ /* 0x000fe20003f4f038 */
[----:B------:R-:W-:Y:S01]  /*152a0*/  UMOV UR39, URZ ;  /* 0x0000003f00277c82 */ /* 0x000fe20008000000 */
[----:B------:R-:W-:Y:S01]  /*152b0*/  UP2UR UR47, UPR, URZ, 0x8 ;  /* 0x000000083f2f7883 */ /* 0x000fe20008000000 */
[----:B--2---:R-:W-:-:S02]  /*152c0*/  IMAD.U32 R2, RZ, RZ, UR4 ;  /* 0x00000004ff027e24 */ /* 0x004fc4000f8e00ff */
[----:B------:R-:W-:Y:S01]  /*152d0*/  IMAD.U32 R3, RZ, RZ, UR5 ;  /* 0x00000005ff037e24 */ /* 0x000fe2000f8e00ff */
[----:B------:R-:W-:-:S04]  /*152e0*/  @UP2 ULDC.64 UR4, c[0x0][0xa18] ;  /* 0x0002860000042ab9 */ /* 0x000fc80000000a00 */
[----:B01----:R0:W2:Y:S01]  /*152f0*/  @P0 LDG.E R0, desc[UR56][R2.64] ;  /* 0x0000003802000981 */ /* 0x0030a2000c1e1900 */
[----:B------:R-:W-:Y:S01]  /*15300*/  @UP2 UIMAD.WIDE UR4, UR40, 0x4, UR4 ;  /* 0x00000004280428a5 */ /* 0x000fe2000f8e0204 */
[----:B0-----:R-:W-:Y:S02]  /*15310*/  IMAD.U32 R2, RZ, RZ, UR6 ;  /* 0x00000006ff027e24 */ /* 0x001fe4000f8e00ff */
[----:B------:R-:W-:-:S05]  /*15320*/  IMAD.U32 R3, RZ, RZ, UR7 ;  /* 0x00000007ff037e24 */ /* 0x000fca000f8e00ff */
[----:B------:R0:W3:Y:S01]  /*15330*/  @P1 LDG.E R4, desc[UR56][R2.64] ;  /* 0x0000003802041981 */ /* 0x0000e2000c1e1900 */
[----:B------:R-:W-:Y:S01]  /*15340*/  PLOP3.LUT P1, PT, PT, PT, UP2, 0x80, 0x0 ;  /* 0x000000000000781c */ /* 0x000fe20003f2f028 */
[----:B0-----:R-:W-:Y:S02]  /*15350*/  IMAD.U32 R2, RZ, RZ, UR4 ;  /* 0x00000004ff027e24 */ /* 0x001fe4000f8e00ff */
[----:B------:R-:W-:Y:S01]  /*15360*/  IMAD.U32 R3, RZ, RZ, UR5 ;  /* 0x00000005ff037e24 */ /* 0x000fe2000f8e00ff */
[----:B------:R-:W-:-:S09]  /*15370*/  ULDC.64 UR4, c[0x0][0x418] ;  /* 0x0001060000047ab9 */ /* 0x000fd20000000a00 */
[----:B------:R-:W4:Y:S01]  /*15380*/  @P1 LDG.E R5, desc[UR56][R2.64] ;  /* 0x0000003802051981 */ /* 0x000f22000c1e1900 */
[----:B------:R-:W-:-:S03]  /*15390*/  UISETP.NE.U32.AND UP0, UPT, UR4, URZ, UPT ;  /* 0x0000003f0400728c */ /* 0x000fc6000bf05070 */
[----:B------:R-:W-:Y:S01]  /*153a0*/  ULDC UR4, c[0x0][0x424] ;  /* 0x0001090000047ab9 */ /* 0x000fe20000000800 */
[----:B------:R-:W-:-:S04]  /*153b0*/  UISETP.NE.AND.EX UP0, UPT, UR5, URZ, UPT, UP0 ;  /* 0x0000003f0500728c */ /* 0x000fc8000bf05300 */
[----:B------:R-:W-:-:S04]  /*153c0*/  USEL UR4, UR4, 0x1, UP0 ;  /* 0x0000000104047887 */ /* 0x000fc80008000000 */
[----:B------:R-:W-:Y:S01]  /*153d0*/  UIMAD UR36, UR4, UR36, URZ ;  /* 0x00000024042472a4 */ /* 0x000fe2000f8e023f */
[----:B--2---:R-:W-:Y:S02]  /*153e0*/  @P0 R2UR UR38, R0 ;  /* 0x00000000002602ca */ /* 0x004fe400000e0000 */
[----:B------:R-:W-:-:S04]  /*153f0*/  ISETP.NE.U32.AND P0, PT, RZ, UR8, PT ;  /* 0x00000008ff007c0c */ /* 0x000fc8000bf05070 */
[----:B------:R-:W-:Y:S02]  /*15400*/  ISETP.NE.AND.EX P0, PT, RZ, UR9, PT, P0 ;  /* 0x00000009ff007c0c */ /* 0x000fe4000bf05300 */
[----:B---3--:R-:W-:Y:S02]  /*15410*/  @P2 R2UR UR39, R4 ;  /* 0x00000000042722ca */ /* 0x008fe400000e0000 */
[----:B----4-:R-:W-:Y:S01]  /*15420*/  @P1 R2UR UR41, R5 ;  /* 0x00000000052912ca */ /* 0x010fe200000e0000 */
[----:B------:R-:W-:-:S14]  /*15430*/  @P1 BRA `(.L_x_1398) ;  /* 0x00000000002c1947 */ /* 0x000fdc0003800000 */
[----:B------:R-:W-:Y:S01]  /*15440*/  UISETP.NE.AND UP0, UPT, UR47, URZ, UPT ;  /* 0x0000003f2f00728c */ /* 0x000fe2000bf05270 */
[----:B------:R-:W-:-:S05]  /*15450*/  ULDC UR41, c[0x0][0x288] ;  /* 0x0000a20000297ab9 */ /* 0x000fca0000000800 */
[----:B------:R-:W-:-:S13]  /*15460*/  PLOP3.LUT P1, PT, PT, PT, UP0, 0x40, 0x0 ;  /* 0x000000000000781c */ /* 0x000fda0003f2e808 */
[----:B------:R-:W-:Y:S05]  /*15470*/  @P1 BRA `(.L_x_1398) ;  /* 0x00000000001c1947 */ /* 0x000fea0003800000 */
[----:B------:R-:W-:Y:S02]  /*15480*/  IMAD.U32 R2, RZ, RZ, UR6 ;  /* 0x00000006ff027e24 */ /* 0x000fe4000f8e00ff */
[----:B------:R-:W-:-:S05]  /*15490*/  IMAD.U32 R3, RZ, RZ, UR7 ;  /* 0x00000007ff037e24 */ /* 0x000fca000f8e00ff */
[----:B------:R-:W2:Y:S04]  /*154a0*/  LDG.E R0, desc[UR56][R2.64] ;  /* 0x0000003802007981 */ /* 0x000ea8000c1e1900 */
[----:B------:R-:W3:Y:S01]  /*154b0*/  LDG.E R4, desc[UR56][R2.64+0x4] ;  /* 0x0000043802047981 */ /* 0x000ee2000c1e1900 */
[----:B--2---:R-:W-:Y:S02]  /*154c0*/  R2UR UR4, R0 ;  /* 0x00000000000472ca */ /* 0x004fe400000e0000 */
[----:B---3--:R-:W-:-:S13]  /*154d0*/  R2UR UR41, R4 ;  /* 0x00000000042972ca */ /* 0x008fda00000e0000 */
[----:B------:R-:W-:-:S12]  /*154e0*/  UIADD3 UR41, -UR4, UR41, URZ ;  /* 0x0000002904297290 */ /* 0x000fd8000fffe13f */
.L_x_1398:
        /* <DEDUP_REMOVED lines=8> */
.L_x_1399:
        /* <DEDUP_REMOVED lines=13> */
.L_x_1400:
[----:B------:R-:W-:Y:S01]  /*15640*/  ULDC UR4, c[0x0][0x448] ;  /* 0x0001120000047ab9 */ /* 0x000fe20000000800 */
[----:B------:R-:W-:Y:S01]  /*15650*/  IMAD.SHL.U32 R18, R25, 0x80, RZ ;  /* 0x0000008019127824 */ /* 0x000fe200078e00ff */
[----:B------:R-:W-:Y:S02]  /*15660*/  UISETP.NE.AND UP0, UPT, UR4, 0x1, UPT ;  /* 0x000000010400788c */ /* 0x000fe4000bf05270 */
[----:B------:R-:W-:Y:S01]  /*15670*/  UIADD3 UR36, -UR38, UR36, URZ ;  /* 0x0000002426247290 */ /* 0x000fe2000fffe13f */
[----:B------:R-:W-:Y:S01]  /*15680*/  VIADD R0, R18, 0x7f ;  /* 0x0000007f12007836 */ /* 0x000fe20000000000 */
[----:B------:R-:W-:Y:S02]  /*15690*/  UP2UR UR48, UPR, URZ, 0x1 ;  /* 0x000000013f307883 */ /* 0x000fe40008000000 */
[----:B------:R-:W-:Y:S01]  /*156a0*/  PLOP3.LUT P0, PT, PT, PT, UP0, 0x80, 0x0 ;  /* 0x000000000000781c */ /* 0x000fe20003f0f008 */
[----:B------:R-:W-:Y:S01]  /*156b0*/  UIADD3 UR6, UR36, 0x1, -UR41 ;  /* 0x0000000124067890 */ /* 0x000fe2000fffe829 */
[----:B------:R-:W-:-:S03]  /*156c0*/  PLOP3.LUT P1, PT, PT, PT, UP0, 0x80, 0x0 ;  /* 0x000000000000781c */ /* 0x000fc60003f2f008 */
[----:B------:R-:W-:-:S08]  /*156d0*/  @UP0 ULDC UR4, c[0x0][0x44c] ;  /* 0x0001130000040ab9 */ /* 0x000fd00000000800 */
[----:B------:R-:W-:Y:S01]  /*156e0*/  @P0 IMAD.HI.U32 R2, R0, UR4, RZ ;  /* 0x0000000400020c27 */ /* 0x000fe2000f8e00ff */
[----:B------:R-:W-:-:S04]  /*156f0*/  @UP0 ULDC UR4, c[0x0][0x450] ;  /* 0x0001140000040ab9 */ /* 0x000fc80000000800 */
[----:B------:R-:W-:Y:S01]  /*15700*/  @P1 SHF.R.U32.HI R0, RZ, UR4, R2 ;  /* 0x00000004ff001c19 */ /* 0x000fe20008011602 */
[----:B------:R-:W-:Y:S02]  /*15710*/  ULDC.64 UR4, c[0x0][0x9e0] ;  /* 0x0002780000047ab9 */ /* 0x000fe40000000a00 */
[----:B------:R-:W-:Y:S01]  /*15720*/  UISETP.GE.AND UP0, UPT, UR5, 0x1, UPT ;  /* 0x000000010500788c */ /* 0x000fe2000bf06270 */
[----:B------:R-:W-:-:S05]  /*15730*/  R2UR UR7, R0 ;  /* 0x00000000000772ca */ /* 0x000fca00000e0000 */
[----:B------:R-:W-:-:S08]  /*15740*/  PLOP3.LUT P1, PT, PT, PT, UP0, 0x80, 0x0 ;  /* 0x000000000000781c */ /* 0x000fd00003f2f008 */
[----:B------:R-:W-:-:S04]  /*15750*/  UIADD3 UR6, UR6, UR7, URZ ;  /* 0x0000000706067290 */ /* 0x000fc8000fffe03f */
[----:B------:R-:W-:-:S06]  /*15760*/  UIADD3 UR4, UR6, UR4, URZ ;  /* 0x0000000406047290 */ /* 0x000fcc000fffe03f */
[----:B------:R-:W-:Y:S01]  /*15770*/  IMAD.U32 R0, RZ, RZ, UR4 ;  /* 0x00000004ff007e24 */ /* 0x000fe2000f8e00ff */
[----:B------:R-:W-:Y:S06]  /*15780*/  @!P1 BRA `(.L_x_1401) ;  /* 0x0000000000409947 */ /* 0x000fec0003800000 */
        /* <DEDUP_REMOVED lines=10> */
.L_x_1402:
[----:B------:R-:W-:-:S11]  /*15830*/  UISETP.NE.AND UP0, UPT, UR5, 0x1, UPT ;  /* 0x000000010500788c */ /* 0x000fd6000bf05270 */
[----:B------:R-:W-:Y:S02]  /*15840*/  @UP0 ULDC.64 UR8, c[0x0][0x9e8] ;  /* 0x00027a0000080ab9 */ /* 0x000fe40000000a00 */
[----:B------:R-:W-:-:S04]  /*15850*/  UIMAD.WIDE.U32 UR6, UR4, UR8, URZ ;  /* 0x00000008040672a5 */ /* 0x000fc8000f8e003f */
[----:B------:R-:W-:-:S12]  /*15860*/  @UP0 USHF.R.U32.HI UR4, URZ, UR9, UR7 ;  /* 0x000000093f040299 */ /* 0x000fd80008011607 */
.L_x_1403:
[----:B------:R-:W-:-:S06]  /*15870*/  UIMAD UR4, UR4, UR5, UR5 ;  /* 0x00000005040472a4 */ /* 0x000fcc000f8e0205 */
[----:B------:R-:W-:-:S07]  /*15880*/  VIMNMX R0, R0, UR4, PT ;  /* 0x0000000400007c48 */ /* 0x000fce000bfe0100 */
.L_x_1401:
[----:B------:R-:W-:Y:S01]  /*15890*/  UISETP.NE.AND UP0, UPT, UR48, URZ, UPT ;  /* 0x0000003f3000728c */ /* 0x000fe2000bf05270 */
[----:B------:R-:W-:Y:S01]  /*158a0*/  R2UR UR9, R18 ;  /* 0x00000000120972ca */ /* 0x000fe200000e0000 */
[----:B------:R-:W-:Y:S01]  /*158b0*/  UIADD3 UR4, UR36, 0x7f, URZ ;  /* 0x0000007f24047890 */ /* 0x000fe2000fffe03f */
[----:B------:R-:W-:-:S03]  /*158c0*/  VIADD R0, R0, 0x7f ;  /* 0x0000007f00007836 */ /* 0x000fc60000000000 */
[----:B------:R-:W-:Y:S02]  /*158d0*/  USHF.R.S32.HI UR8, URZ, 0x1f, UR4 ;  /* 0x0000001f3f087899 */ /* 0x000fe40008011404 */
[----:B------:R-:W-:Y:S02]  /*158e0*/  SHF.R.S32.HI R3, RZ, 0x1f, R0 ;  /* 0x0000001fff037819 */ /* 0x000fe40000011400 */
[----:B------:R-:W-:Y:S01]  /*158f0*/  ULEA.HI UR8, UR8, UR4, URZ, 0x7 ;  /* 0x0000000408087291 */ /* 0x000fe2000f8f383f */
[----:B------:R-:W-:Y:S01]  /*15900*/  @UP0 ULDC UR6, c[0x0][0x44c] ;  /* 0x0001130000060ab9 */ /* 0x000fe20000000800 */
[----:B------:R-:W-:Y:S02]  /*15910*/  @UP0 ULDC UR10, c[0x0][0x450] ;  /* 0x00011400000a0ab9 */ /* 0x000fe40000000800 */
[----:B------:R-:W-:Y:S01]  /*15920*/  UIMAD.WIDE.U32 UR6, UR9, UR6, URZ ;  /* 0x00000006090672a5 */ /* 0x000fe2000f8e003f */
[----:B------:R-:W-:Y:S01]  /*15930*/  LEA.HI R3, R3, R0, RZ, 0x7 ;  /* 0x0000000003037211 */ /* 0x000fe200078f38ff */
[----:B------:R-:W-:-:S02]  /*15940*/  USHF.R.S32.HI UR8, URZ, 0x7, UR8 ;  /* 0x000000073f087899 */ /* 0x000fc40008011408 */
[----:B------:R-:W-:Y:S01]  /*15950*/  @UP0 USHF.R.U32.HI UR9, URZ, UR10, UR7 ;  /* 0x0000000a3f090299 */ /* 0x000fe20008011607 */
[----:B------:R-:W-:Y:S01]  /*15960*/  SHF.R.S32.HI R3, RZ, 0x7, R3 ;  /* 0x00000007ff037819 */ /* 0x000fe20000011403 */
[----:B------:R-:W-:Y:S02]  /*15970*/  ULDC UR4, c[0x0][0x9dc] ;  /* 0x0002770000047ab9 */ /* 0x000fe40000000800 */
[----:B------:R-:W-:Y:S01]  /*15980*/  UIADD3 UR9, UR9, UR36, -UR41 ;  /* 0x0000002409097290 */ /* 0x000fe2000fffe829 */
[----:B------:R-:W-:-:S03]  /*15990*/  VIMNMX R27, R3, UR8, PT ;  /* 0x00000008031b7c48 */ /* 0x000fc6000bfe0100 */
        /* <DEDUP_REMOVED lines=12> */
.L_x_1405:
[----:B------:R-:W-:-:S11]  /*15a60*/  UISETP.NE.AND UP0, UPT, UR5, 0x1, UPT ;  /* 0x000000010500788c */ /* 0x000fd6000bf05270 */
[----:B------:R-:W-:Y:S02]  /*15a70*/  @UP0 ULDC.64 UR10, c[0x0][0x9e8] ;  /* 0x00027a00000a0ab9 */ /* 0x000fe40000000a00 */
[----:B------:R-:W-:-:S04]  /*15a80*/  UIMAD.WIDE.U32 UR6, UR9, UR10, URZ ;  /* 0x0000000a090672a5 */ /* 0x000fc8000f8e003f */
[----:B------:R-:W-:-:S12]  /*15a90*/  @UP0 USHF.R.U32.HI UR9, URZ, UR11, UR7 ;  /* 0x0000000b3f090299 */ /* 0x000fd80008011607 */
.L_x_1406:
[----:B------:R-:W-:-:S04]  /*15aa0*/  UIMAD UR5, UR9, UR5, URZ ;  /* 0x00000005090572a4 */ /* 0x000fc8000f8e023f */
[----:B------:R-:W-:-:S04]  /*15ab0*/  UISETP.LT.AND UP0, UPT, UR4, UR5, UPT ;  /* 0x000000050400728c */ /* 0x000fc8000bf01270 */
[----:B------:R-:W-:-:S12]  /*15ac0*/  USEL UR4, UR4, UR5, !UP0 ;  /* 0x0000000504047287 */ /* 0x000fd8000c000000 */
.L_x_1404:
[----:B------:R-:W-:Y:S01]  /*15ad0*/  USHF.R.S32.HI UR5, URZ, 0x1f, UR4 ;  /* 0x0000001f3f057899 */ /* 0x000fe20008011404 */
[----:B------:R-:W-:-:S03]  /*15ae0*/  R2UR UR7, R26 ;  /* 0x000000001a0772ca */ /* 0x000fc600000e0000 */
[----:B------:R-:W-:-:S04]  /*15af0*/  ULEA.HI UR5, UR5, UR4, URZ, 0x7 ;  /* 0x0000000405057291 */ /* 0x000fc8000f8f383f */
[----:B------:R-:W-:-:S04]  /*15b00*/  USHF.R.S32.HI UR6, URZ, 0x7, UR5 ;  /* 0x000000073f067899 */ /* 0x000fc80008011405 */
[----:B------:R-:W-:Y:S02]  /*15b10*/  UISETP.LT.AND UP0, UPT, URZ, UR6, UPT ;  /* 0x000000063f00728c */ /* 0x000fe4000bf01270 */
[----:B------:R-:W-:Y:S02]  /*15b20*/  ULOP3.LUT UR5, UR7, 0xff000000, URZ, 0xc0, !UPT ;  /* 0xff00000007057892 */ /* 0x000fe4000f8ec03f */
[----:B------:R-:W-:Y:S02]  /*15b30*/  USEL UR11, URZ, UR6, !UP0 ;  /* 0x000000063f0b7287 */ /* 0x000fe4000c000000 */
[----:B------:R-:W-:Y:S02]  /*15b40*/  ULOP3.LUT UR4, UR7, 0xff0000, URZ, 0xc0, !UPT ;  /* 0x00ff000007047892 */ /* 0x000fe4000f8ec03f */
[----:B------:R-:W-:Y:S02]  /*15b50*/  USHF.R.U32.HI UR5, URZ, 0x8, UR5 ;  /* 0x000000083f057899 */ /* 0x000fe40008011605 */
[----:B------:R-:W-:-:S02]  /*15b60*/  ISETP.GT.AND P0, PT, R27, UR11, PT ;  /* 0x0000000b1b007c0c */ /* 0x000fc4000bf04270 */
[----:B------:R-:W-:-:S03]  /*15b70*/  ULEA.HI UR5, UR4, UR5, URZ, 0x10 ;  /* 0x0000000504057291 */ /* 0x000fc6000f8f803f */
[----:B------:R-:W-:Y:S01]  /*15b80*/  UMOV UR4, URZ ;  /* 0x0000003f00047c82 */ /* 0x000fe20008000000 */
[----:B------:R-:W-:-:S07]  /*15b90*/  ULOP3.LUT UR42, UR5, 0xff, URZ, 0xc0, !UPT ;  /* 0x000000ff052a7892 */ /* 0x000fce000f8ec03f */
[----:B------:R-:W-:Y:S05]  /*15ba0*/  @!P0 BRA `(.L_x_1407) ;  /* 0x0000000000908947 */ /* 0x000fea0003800000 */
[----:B------:R-:W-:Y:S01]  /*15bb0*/  USHF.R.U32.HI UR6, URZ, 0x10, UR5 ;  /* 0x000000103f067899 */ /* 0x000fe20008011605 */
[----:B------:R-:W-:-:S03]  /*15bc0*/  UMOV UR4, URZ ;  /* 0x0000003f00047c82 */ /* 0x000fc60008000000 */
[----:B------:R-:W-:-:S11]  /*15bd0*/  UISETP.NE.AND UP0, UPT, UR6, URZ, UPT ;  /* 0x0000003f0600728c */ /* 0x000fd6000bf05270 */
[----:B------:R-:W-:Y:S02]  /*15be0*/  @!UP0 ULDC UR6, c[0x0][0x9f0] ;  /* 0x00027c0000068ab9 */ /* 0x000fe40000000800 */
[----:B------:R-:W-:-:S04]  /*15bf0*/  IABS R0, UR6 ;  /* 0x0000000600007c13 */ /* 0x000fc80008000000 */
[----:B------:R-:W-:Y:S01]  /*15c00*/  R2UR UR12, R0 ;  /* 0x00000000000c72ca */ /* 0x000fe200000e0000 */
[----:B------:R-:W-:-:S05]  /*15c10*/  IMAD.U32 R0, RZ, RZ, UR6 ;  /* 0x00000006ff007e24 */ /* 0x000fca000f8e00ff */
[----:B------:R-:W-:-:S04]  /*15c20*/  IADD3 R0, R0, -0x1, R27 ;  /* 0xffffffff00007810 */ /* 0x000fc80007ffe01b */
[----:B------:R-:W-:Y:S02]  /*15c30*/  R2UR UR7, R0 ;  /* 0x00000000000772ca */ /* 0x000fe400000e0000 */
[----:B------:R-:W-:Y:S01]  /*15c40*/  IABS R0, UR6 ;  /* 0x0000000600007c13 */ /* 0x000fe20008000000 */
[----:B------:R-:W0:Y:S10]  /*15c50*/  I2F.RP R2, UR12 ;  /* 0x0000000c00027d06 */ /* 0x000e340008209400 */
[----:B------:R-:W-:Y:S01]  /*15c60*/  UIADD3 UR7, -UR11, UR7, URZ ;  /* 0x000000070b077290 */ /* 0x000fe2000fffe13f */
[----:B0-----:R-:W0:Y:S02]  /*15c70*/  MUFU.RCP R2, R2 ;  /* 0x0000000200027308 */ /* 0x001e240000001000 */
[----:B0-----:R-:W-:-:S02]  /*15c80*/  VIADD R3, R2, 0xffffffe ;  /* 0x0ffffffe02037836 */ /* 0x001fc40000000000 */
[----:B------:R-:W-:Y:S01]  /*15c90*/  IMAD.MOV R2, RZ, RZ, -R0 ;  /* 0x000000ffff027224 */ /* 0x000fe200078e0a00 */
[----:B------:R-:W-:Y:S01]  /*15ca0*/  IABS R0, UR7 ;  /* 0x0000000700007c13 */ /* 0x000fe20008000000 */
[----:B------:R-:W-:Y:S02]  /*15cb0*/  ULOP3.LUT UR7, UR7, UR6, URZ, 0x3c, !UPT ;  /* 0x0000000607077292 */ /* 0x000fe4000f8e3c3f */
[----:B------:R-:W0:Y:S01]  /*15cc0*/  F2I.FTZ.U32.TRUNC.NTZ R3, R3 ;  /* 0x0000000300037305 */ /* 0x000e22000021f000 */
[----:B------:R-:W-:Y:S02]  /*15cd0*/  R2UR UR9, R0 ;  /* 0x00000000000972ca */ /* 0x000fe400000e0000 */
[----:B------:R-:W-:Y:S02]  /*15ce0*/  R2UR UR10, R2 ;  /* 0x00000000020a72ca */ /* 0x000fe400000e0000 */
[----:B0-----:R-:W-:-:S13]  /*15cf0*/  R2UR UR5, R3 ;  /* 0x00000000030572ca */ /* 0x001fda00000e0000 */
[----:B------:R-:W-:-:S04]  /*15d00*/  UIADD3 UR8, URZ, -UR5, URZ ;  /* 0x800000053f087290 */ /* 0x000fc8000fffe03f */
[----:B------:R-:W-:-:S04]  /*15d10*/  UIMAD UR8, UR8, UR12, URZ ;  /* 0x0000000c080872a4 */ /* 0x000fc8000f8e023f */
[----:B------:R-:W-:-:S04]  /*15d20*/  UIMAD.WIDE.U32 UR4, UR5, UR8, UR4 ;  /* 0x00000008050472a5 */ /* 0x000fc8000f8e0004 */
[----:B------:R-:W-:-:S04]  /*15d30*/  UIMAD.WIDE.U32 UR4, UR5, UR9, URZ ;  /* 0x00000009050472a5 */ /* 0x000fc8000f8e003f */
        /* <DEDUP_REMOVED lines=11> */
.L_x_1407:
[----:B------:R-:W-:Y:S01]  /*15df0*/  UIMAD UR42, UR42, UR4, UR11 ;  /* 0x000000042a2a72a4 */ /* 0x000fe2000f8e020b */
[----:B------:R-:W-:Y:S05]  /*15e00*/  BSSY B7, `(.L_x_1408) ;  /* 0x00003a5000077945 */ /* 0x000fea0003800000 */
[----:B------:R-:W-:-:S05]  /*15e10*/  IMAD.U32 R0, RZ, RZ, UR42 ;  /* 0x0000002aff007e24 */ /* 0x000fca000f8e00ff */
[----:B------:R-:W-:-:S04]  /*15e20*/  VIADDMNMX R27, R0, UR4, R27, PT ;  /* 0x00000004001b7c46 */ /* 0x000fc8000b80011b */
[----:B------:R-:W-:-:S13]  /*15e30*/  ISETP.GT.AND P0, PT, R27, UR42, PT ;  /* 0x0000002a1b007c0c */ /* 0x000fda000bf04270 */
[----:B------:R-:W-:Y:S05]  /*15e40*/  @P0 BRA `(.L_x_1409) ;  /* 0x0000000000440947 */ /* 0x000fea0003800000 */
        /* <DEDUP_REMOVED lines=15> */
[----:B0-----:R-:W-:Y:S01]  /*15f40*/  IADD3 R24, R0, UR46, R7 ;  /* 0x0000002e00187c10 */ /* 0x001fe2000fffe007 */
[----:B------:R-:W-:Y:S06]  /*15f50*/  BRA `(.L_x_1410) ;  /* 0x00000038003c7947 */ /* 0x000fec0003800000 */
.L_x_1409:
        /* <DEDUP_REMOVED lines=20> */
.L_x_1412:
[----:B------:R-:W-:Y:S05]  /*160a0*/  BSYNC B6 ;  /* 0x0000000000067941 */ /* 0x000fea0003800000 */
.L_x_1411:
        /* <DEDUP_REMOVED lines=22> */
.L_x_1414:
[----:B------:R-:W-:Y:S05]  /*16210*/  BSYNC B6 ;  /* 0x0000000000067941 */ /* 0x000fea0003800000 */
.L_x_1413:
        /* <DEDUP_REMOVED lines=20> */
.L_x_1416:
[----:B------:R-:W-:Y:S05]  /*16360*/  BSYNC B6 ;  /* 0x0000000000067941 */ /* 0x000fea0003800000 */
.L_x_1415:
        /* <DEDUP_REMOVED lines=19> */
.L_x_1418:
[----:B------:R-:W-:Y:S05]  /*164a0*/  BSYNC B6 ;  /* 0x0000000000067941 */ /* 0x000fea0003800000 */
.L_x_1417:
[----:B------:R-:W0:Y:S01]  /*164b0*/  S2R R2, SR_TID.X ;  /* 0x0000000000027919 */ /* 0x000e220000002100 */
[----:B------:R-:W-:Y:S01]  /*164c0*/  ULDC.64 UR4, c[0x0][0x9f8] ;  /* 0x00027e0000047ab9 */ /* 0x000fe20000000a00 */
[----:B------:R-:W-:Y:S01]  /*164d0*/  IMAD.U32 R25, RZ, RZ, UR40 ;  /* 0x00000028ff197e24 */ /* 0x000fe2000f8e00ff */
[----:B------:R-:W-:Y:S01]  /*164e0*/  UISETP.NE.U32.AND UP0, UPT, UR4, URZ, UPT ;  /* 0x0000003f0400728c */ /* 0x000fe2000bf05070 */
[----:B------:R-:W1:Y:S01]  /*164f0*/  S2R R20, SR_TID.X ;  /* 0x0000000000147919 */ /* 0x000e620000002100 */
[----:B------:R-:W2:Y:S02]  /*16500*/  LDC R33, c[0x0][0x430] ;  /* 0x00010c00ff217b82 */ /* 0x000ea40000000800 */
[----:B------:R-:W-:-:S06]  /*16510*/  UISETP.NE.AND.EX UP0, UPT, UR5, URZ, UPT, UP0 ;  /* 0x0000003f0500728c */ /* 0x000fcc000bf05300 */
[----:B------:R-:W-:-:S05]  /*16520*/  PLOP3.LUT P0, PT, PT, PT, UP0, 0x80, 0x0 ;  /* 0x000000000000781c */ /* 0x000fca0003f0f008 */
[----:B------:R-:W-:Y:S02]  /*16530*/  @UP0 ULDC.64 UR4, c[0x0][0x9f8] ;  /* 0x00027e0000040ab9 */ /* 0x000fe40000000a00 */
[----:B------:R-:W-:-:S06]  /*16540*/  @UP0 UIMAD.WIDE UR4, UR40, 0x4, UR4 ;  /* 0x00000004280408a5 */ /* 0x000fcc000f8e0204 */
[----:B------:R-:W-:Y:S01]  /*16550*/  IMAD.U32 R3, RZ, RZ, UR5 ;  /* 0x00000005ff037e24 */ /* 0x000fe2000f8e00ff */
[----:B------:R-:W-:Y:S01]  /*16560*/  LEA R8, R27, 0xffffff80, 0x7 ;  /* 0xffffff801b087811 */ /* 0x000fe200078e38ff */
[----:B------:R-:W-:Y:S01]  /*16570*/  ULDC UR5, c[0x0][0x320] ;  /* 0x0000c80000057ab9 */ /* 0x000fe20000000800 */
[----:B0-----:R-:W-:-:S04]  /*16580*/  LOP3.LUT R2, R2, 0x7f, RZ, 0xc0, !PT ;  /* 0x0000007f02027812 */ /* 0x001fc800078ec0ff */
[----:B------:R-:W-:Y:S01]  /*16590*/  SHF.R.U32.HI R21, RZ, 0x2, R2 ;  /* 0x00000002ff157819 */ /* 0x000fe20000011602 */
[----:B------:R-:W-:Y:S02]  /*165a0*/  IMAD.U32 R2, RZ, RZ, UR4 ;  /* 0x00000004ff027e24 */ /* 0x000fe4000f8e00ff */
[----:B-1----:R-:W-:Y:S01]  /*165b0*/  IMAD.SHL.U32 R20, R20, 0x20, RZ ;  /* 0x0000002014147824 */ /* 0x002fe200078e00ff */
[----:B--2---:R-:W-:Y:S01]  /*165c0*/  ISETP.NE.AND P1, PT, R33, 0x1, PT ;  /* 0x000000012100780c */ /* 0x004fe20003f25270 */
[----:B------:R-:W-:Y:S01]  /*165d0*/  ULDC UR4, c[0x0][0x2f4] ;  /* 0x0000bd0000047ab9 */ /* 0x000fe20000000800 */
[----:B------:R0:W2:Y:S01]  /*165e0*/  @P0 LDG.E R25, desc[UR56][R2.64] ;  /* 0x0000003802190981 */ /* 0x0000a2000c1e1900 */
[----:B------:R-:W-:Y:S02]  /*165f0*/  LOP3.LUT R17, R17, 0xffffffbf, RZ, 0xc0, !PT ;  /* 0xffffffbf11117812 */ /* 0x000fe400078ec0ff */
[----:B------:R-:W-:-:S04]  /*16600*/  LOP3.LUT R20, R21, 0x60, R20, 0xf8, !PT ;  /* 0x0000006015147812 */ /* 0x000fc800078ef814 */
[----:B------:R-:W-:-:S04]  /*16610*/  LOP3.LUT R0, R20, R8, RZ, 0xfc, !PT ;  /* 0x0000000814007212 */ /* 0x000fc800078efcff */
[C---:B------:R-:W-:Y:S01]  /*16620*/  ISETP.GE.AND P0, PT, R0.reuse, UR36, PT ;  /* 0x0000002400007c0c */ /* 0x040fe2000bf06270 */
[----:B------:R-:W1:Y:S01]  /*16630*/  @P1 LDC R5, c[0x0][0x434] ;  /* 0x00010d00ff051b82 */ /* 0x000e620000000800 */
[----:B------:R-:W-:Y:S01]  /*16640*/  VIADD R0, R0, UR38 ;  /* 0x0000002600007c36 */ /* 0x000fe20008000000 */
[----:B------:R-:W-:-:S03]  /*16650*/  @P1 LOP3.LUT R17, R17, 0x40, RZ, 0xfc, !PT ;  /* 0x0000004011111812 */ /* 0x000fc600078efcff */
[----:B------:R-:W-:-:S03]  /*16660*/  IMAD.MOV.U32 R6, RZ, RZ, R0 ;  /* 0x000000ffff067224 */ /* 0x000fc600078e0000 */
[----:B------:R-:W3:Y:S08]  /*16670*/  @P1 LDC R4, c[0x0][0x438] ;  /* 0x00010e00ff041b82 */ /* 0x000ef00000000800 */
[----:B0-----:R-:W0:Y:S01]  /*16680*/  @!P0 LDC.64 R2, c[0x0][0x428] ;  /* 0x00010a00ff028b82 */ /* 0x001e220000000a00 */
[----:B-1----:R-:W-:-:S05]  /*16690*/  @P1 IMAD.HI.U32 R5, R0, R5, RZ ;  /* 0x0000000500051227 */ /* 0x002fca00078e00ff */
[----:B---3--:R-:W-:-:S04]  /*166a0*/  @P1 SHF.R.U32.HI R6, RZ, R4, R5 ;  /* 0x00000004ff061219 */ /* 0x008fc80000011605 */
[--C-:B------:R-:W-:Y:S01]  /*166b0*/  @!P0 SHF.R.S32.HI R5, RZ, 0x1f, R6.reuse ;  /* 0x0000001fff058819 */ /* 0x100fe20000011406 */
[----:B------:R-:W-:Y:S01]  /*166c0*/  @!P0 IMAD.MOV.U32 R4, RZ, RZ, R6 ;  /* 0x000000ffff048224 */ /* 0x000fe200078e0006 */
[C---:B------:R-:W-:Y:S02]  /*166d0*/  LOP3.LUT R9, R36.reuse, 0x40, RZ, 0xfc, !PT ;  /* 0x0000004024097812 */ /* 0x040fe400078efcff */
[----:B------:R-:W-:Y:S02]  /*166e0*/  LOP3.LUT R17, R17, 0xffffffef, RZ, 0xc0, !PT ;  /* 0xffffffef11117812 */ /* 0x000fe400078ec0ff */
[----:B------:R-:W-:-:S04]  /*166f0*/  LOP3.LUT R10, R36, 0x80, RZ, 0xfc, !PT ;  /* 0x00000080240a7812 */ /* 0x000fc800078efcff */
[----:B------:R-:W-:Y:S01]  /*16700*/  ISETP.GE.AND P2, PT, R10, UR4, PT ;  /* 0x000000040a007c0c */ /* 0x000fe2000bf46270 */
[----:B------:R-:W-:Y:S01]  /*16710*/  UMOV UR6, 0xffffffff ;  /* 0xffffffff00067882 */ /* 0x000fe20000000000 */
[----:B------:R-:W-:Y:S02]  /*16720*/  LOP3.LUT R22, R26, 0xffff, RZ, 0xc0, !PT ;  /* 0x0000ffff1a167812 */ /* 0x000fe400078ec0ff */
[----:B--2---:R-:W-:Y:S01]  /*16730*/  SHF.R.S32.HI R32, RZ, 0x1f, R25 ;  /* 0x0000001fff207819 */ /* 0x004fe20000011419 */
[----:B0-----:R-:W-:-:S04]  /*16740*/  @!P0 IMAD.WIDE.U32 R4, R25, R2, R4 ;  /* 0x0000000219048225 */ /* 0x001fc800078e0004 */
[----:B------:R-:W-:-:S04]  /*16750*/  @!P0 IMAD R7, R32, R2, RZ ;  /* 0x0000000220078224 */ /* 0x000fc800078e02ff */
[----:B------:R-:W-:Y:S02]  /*16760*/  @!P0 IMAD R7, R25, R3, R7 ;  /* 0x0000000319078224 */ /* 0x000fe400078e0207 */
[----:B------:R-:W0:Y:S02]  /*16770*/  @!P0 LDC.64 R2, c[0x0][0x418] ;  /* 0x00010600ff028b82 */ /* 0x000e240000000a00 */
[----:B------:R-:W-:Y:S01]  /*16780*/  @!P0 IMAD.IADD R7, R5, 0x1, R7 ;  /* 0x0000000105078824 */ /* 0x000fe200078e0207 */
[----:B0-----:R-:W-:-:S04]  /*16790*/  @!P0 LEA R2, P1, R4, R2, 0x2 ;  /* 0x0000000204028211 */ /* 0x001fc800078210ff */
[----:B------:R-:W-:Y:S01]  /*167a0*/  @!P0 LEA.HI.X R3, R4, R3, R7, 0x2, P1 ;  /* 0x0000000304038211 */ /* 0x000fe200008f1407 */
[----:B------:R-:W-:Y:S01]  /*167b0*/  IMAD.MOV.U32 R4, RZ, RZ, RZ ;  /* 0x000000ffff047224 */ /* 0x000fe200078e00ff */
[----:B------:R-:W-:-:S05]  /*167c0*/  ISETP.GE.AND P1, PT, R36, UR4, PT ;  /* 0x0000000424007c0c */ /* 0x000fca000bf26270 */
[----:B------:R0:W5:Y:S01]  /*167d0*/  @!P0 LDG.E R4, desc[UR56][R2.64] ;  /* 0x0000003802048981 */ /* 0x000162000c1e1900 */
[----:B------:R-:W-:Y:S01]  /*167e0*/  ISETP.GE.AND P0, PT, R9, UR4, PT ;  /* 0x0000000409007c0c */ /* 0x000fe2000bf06270 */
[----:B------:R-:W-:-:S04]  /*167f0*/  IMAD.MOV R5, RZ, RZ, -R6 ;  /* 0x000000ffff057224 */ /* 0x000fc800078e0a06 */
[----:B------:R-:W-:Y:S02]  /*16800*/  IMAD R5, R33, R5, R0 ;  /* 0x0000000521057224 */ /* 0x000fe400078e0200 */
[----:B------:R-:W-:Y:S01]  /*16810*/  @P1 LOP3.LUT R17, R17, 0x10, RZ, 0xfc, !PT ;  /* 0x0000001011111812 */ /* 0x000fe200078efcff */
[----:B------:R-:W-:Y:S01]  /*16820*/  IMAD.U32 R0, RZ, RZ, UR43 ;  /* 0x0000002bff007e24 */ /* 0x000fe2000f8e00ff */
[----:B------:R-:W-:Y:S02]  /*16830*/  ISETP.GE.AND P1, PT, R36, UR5, PT ;  /* 0x0000000524007c0c */ /* 0x000fe4000bf26270 */
[----:B------:R-:W-:-:S04]  /*16840*/  LOP3.LUT R17, R17, 0xfffffff7, RZ, 0xc0, !PT ;  /* 0xfffffff711117812 */ /* 0x000fc800078ec0ff */
[----:B------:R-:W-:Y:S02]  /*16850*/  @P0 LOP3.LUT R17, R17, 0x8, RZ, 0xfc, !PT ;  /* 0x0000000811110812 */ /* 0x000fe400078efcff */
[----:B------:R-:W-:Y:S02]  /*16860*/  ISETP.GE.AND P0, PT, R9, UR5, PT ;  /* 0x0000000509007c0c */ /* 0x000fe4000bf06270 */
[----:B------:R-:W-:-:S04]  /*16870*/  LOP3.LUT R17, R17, 0xfffffffb, RZ, 0xc0, !PT ;  /* 0xfffffffb11117812 */ /* 0x000fc800078ec0ff */
[----:B------:R-:W-:-:S04]  /*16880*/  @P2 LOP3.LUT R17, R17, 0x4, RZ, 0xfc, !PT ;  /* 0x0000000411112812 */ /* 0x000fc800078efcff */
[----:B------:R-:W-:-:S04]  /*16890*/  LOP3.LUT R17, R17, 0xfffffffd, RZ, 0xc0, !PT ;  /* 0xfffffffd11117812 */ /* 0x000fc800078ec0ff */
[----:B------:R-:W-:-:S04]  /*168a0*/  @P1 LOP3.LUT R17, R17, 0x2, RZ, 0xfc, !PT ;  /* 0x0000000211111812 */ /* 0x000fc800078efcff */
[----:B------:R-:W-:-:S04]  /*168b0*/  LOP3.LUT R17, R17, 0xfffffffe, RZ, 0xc0, !PT ;  /* 0xfffffffe11117812 */ /* 0x000fc800078ec0ff */
[----:B------:R-:W-:Y:S01]  /*168c0*/  @P0 LOP3.LUT R17, R17, 0x1, RZ, 0xfc, !PT ;  /* 0x0000000111110812 */ /* 0x000fe200078efcff */
[----:B0-----:R-:W-:Y:S06]  /*168d0*/  BRA.DIV UR6, `(.L_x_1419) ;  /* 0x0000004606a87947 */ /* 0x001fec000b800000 */
.L_x_1499:
[----:B------:R-:W-:Y:S02]  /*168e0*/  ISETP.NE.AND P0, PT, R0, 0x3, PT ;  /* 0x000000030000780c */ /* 0x000fe40003f05270 */
[----:B------:R-:W-:-:S11]  /*168f0*/  LOP3.LUT R17, R17, 0xffffffdf, RZ, 0xc0, !PT ;  /* 0xffffffdf11117812 */ /* 0x000fd600078ec0ff */
[----:B------:R-:W-:Y:S01]  /*16900*/  @P0 LOP3.LUT R17, R17, 0x20, RZ, 0xfc, !PT ;  /* 0x0000002011110812 */ /* 0x000fe200078efcff */
[----:B------:R-:W-:Y:S06]  /*16910*/  @!P0 BRA `(.L_x_1420) ;  /* 0x0000000000048947 */ /* 0x000fec0003800000 */
[----:B------:R-:W-:Y:S01]  /*16920*/  BPT.TRAP 0x1 ;  /* 0x000000040000795c */ /* 0x000fe20000300000 */
.L_x_1420:
[----:B------:R-:W-:Y:S01]  /*16930*/  IMAD R0, R19, 0x8, R16 ;  /* 0x0000000813007824 */ /* 0x000fe200078e0210 */
[----:B------:R-:W-:Y:S01]  /*16940*/  SHF.L.U32 R26, R23, 0x1f, RZ ;  /* 0x0000001f171a7819 */ /* 0x000fe200000006ff */
[----:B------:R-:W-:Y:S01]  /*16950*/  BSSY B0, `(.L_x_1421) ;  /* 0x0000004000007945 */ /* 0x000fe20003800000 */
[----:B------:R-:W-:Y:S02]  /*16960*/  SHF.R.S32.HI R20, RZ, 0x1f, R5 ;  /* 0x0000001fff147819 */ /* 0x000fe40000011405 */
[----:B------:R-:W0:Y:S02]  /*16970*/  SYNCS.PHASECHK.TRANS64.TRYWAIT P0, [R0+URZ+0x22880], R26 ;  /* 0x0228801a000075a7 */ /* 0x000e24000800017f */
[----:B0-----:R-:W-:Y:S05]  /*16980*/  @!P0 BRA `(.L_x_1422) ;  /* 0x0000004400a88947 */ /* 0x001fea0003800000 */
.L_x_1500:
[----:B------:R-:W-:Y:S05]  /*16990*/  BSYNC B0 ;  /* 0x0000000000007941 */ /* 0x000fea0003800000 */
.L_x_1421:
[----:B------:R-:W1:Y:S01]  /*169a0*/  S2R R7, SR_TID.X ;  /* 0x0000000000077919 */ /* 0x000e620000002100 */
[----:B------:R-:W-:Y:S01]  /*169b0*/  ULDC.64 UR4, c[0x0][0x328] ;  /* 0x0000ca0000047ab9 */ /* 0x000fe20000000a00 */
[----:B-----5:R-:W-:Y:S01]  /*169c0*/  SHF.R.S32.HI R21, RZ, 0x1f, R4 ;  /* 0x0000001fff157819 */ /* 0x020fe20000011404 */
[----:B------:R-:W-:Y:S01]  /*169d0*/  IMAD R6, R20, UR4, RZ ;  /* 0x0000000414067c24 */ /* 0x000fe2000f8e02ff */
[----:B------:R-:W-:Y:S01]  /*169e0*/  ULDC.64 UR6, c[0x0][0x318] ;  /* 0x0000c60000067ab9 */ /* 0x000fe20000000a00 */
[----:B------:R-:W-:Y:S01]  /*169f0*/  IMAD.WIDE.U32 R2, R5, UR4, RZ ;  /* 0x0000000405027c25 */ /* 0x000fe2000f8e00ff */
[----:B------:R-:W-:-:S03]  /*16a00*/  LOP3.LUT P1, RZ, R17, 0x1, RZ, 0xc0, !PT ;  /* 0x0000000111ff7812 */ /* 0x000fc6000782c0ff */
[----:B------:R-:W-:Y:S01]  /*16a10*/  IMAD R6, R5, UR5, R6 ;  /* 0x0000000505067c24 */ /* 0x000fe2000f8e0206 */
[----:B------:R-:W-:-:S03]  /*16a20*/  ULDC.64 UR4, c[0x0][0x338] ;  /* 0x0000ce0000047ab9 */ /* 0x000fc60000000a00 */
[----:B------:R-:W-:Y:S02]  /*16a30*/  IMAD.IADD R3, R3, 0x1, R6 ;  /* 0x0000000103037824 */ /* 0x000fe400078e0206 */
[----:B------:R-:W-:Y:S02]  /*16a40*/  IMAD R6, R21, UR4, RZ ;  /* 0x0000000415067c24 */ /* 0x000fe4000f8e02ff */
[----:B------:R-:W-:-:S04]  /*16a50*/  IMAD.WIDE.U32 R2, R4, UR4, R2 ;  /* 0x0000000404027c25 */ /* 0x000fc8000f8e0002 */
[----:B------:R-:W-:Y:S01]  /*16a60*/  IMAD R6, R4, UR5, R6 ;  /* 0x0000000504067c24 */ /* 0x000fe2000f8e0206 */
[----:B------:R-:W-:-:S03]  /*16a70*/  ULDC.64 UR4, c[0x0][0x330] ;  /* 0x0000cc0000047ab9 */ /* 0x000fc60000000a00 */
[----:B------:R-:W-:Y:S02]  /*16a80*/  IMAD.IADD R3, R3, 0x1, R6 ;  /* 0x0000000103037824 */ /* 0x000fe400078e0206 */
[C---:B------:R-:W-:Y:S01]  /*16a90*/  IMAD.WIDE.U32 R2, R22.reuse, UR4, R2 ;  /* 0x0000000416027c25 */ /* 0x040fe2000f8e0002 */
[----:B------:R-:W-:Y:S01]  /*16aa0*/  UMOV UR4, 0xffffffff ;  /* 0xffffffff00047882 */ /* 0x000fe20000000000 */
[----:B-1----:R-:W-:Y:S02]  /*16ab0*/  LOP3.LUT R7, R7, 0x7f, RZ, 0xc0, !PT ;  /* 0x0000007f07077812 */ /* 0x002fe400078ec0ff */
[----:B------:R-:W-:Y:S01]  /*16ac0*/  IMAD R9, R22, UR5, R3 ;  /* 0x0000000516097c24 */ /* 0x000fe2000f8e0203 */
[----:B------:R-:W-:Y:S02]  /*16ad0*/  IADD3 R10, P0, R2, UR6, RZ ;  /* 0x00000006020a7c10 */ /* 0x000fe4000ff1e0ff */
[--C-:B------:R-:W-:Y:S02]  /*16ae0*/  SHF.R.U32.HI R11, RZ, 0x2, R7.reuse ;  /* 0x00000002ff0b7819 */ /* 0x100fe40000011607 */
[----:B------:R-:W-:-:S02]  /*16af0*/  SHF.R.U32.HI R7, RZ, 0x5, R7 ;  /* 0x00000005ff077819 */ /* 0x000fc40000011607 */
[----:B------:R-:W-:Y:S02]  /*16b00*/  IADD3 R8, -R11, UR36, -R8 ;  /* 0x000000240b087c10 */ /* 0x000fe4000fffe908 */
[----:B------:R-:W-:Y:S01]  /*16b10*/  IADD3.X R9, R9, UR7, RZ, P0, !PT ;  /* 0x0000000709097c10 */ /* 0x000fe200087fe4ff */
[----:B------:R-:W-:Y:S01]  /*16b20*/  IMAD.SHL.U32 R7, R7, 0x400, RZ ;  /* 0x0000040007077824 */ /* 0x000fe200078e00ff */
[----:B------:R-:W-:-:S03]  /*16b30*/  ISETP.GE.AND P4, PT, R8, 0x1, PT ;  /* 0x000000010800780c */ /* 0x000fc60003f86270 */
[----:B------:R-:W-:Y:S01]  /*16b40*/  IMAD R6, R19, 0x4000, R7 ;  /* 0x0000400013067824 */ /* 0x000fe200078e0207 */
[----:B------:R-:W-:Y:S09]  /*16b50*/  BRA.DIV UR4, `(.L_x_1423) ;  /* 0x0000004604487947 */ /* 0x000ff2000b800000 */
[----:B------:R-:W1:Y:S01]  /*16b60*/  SHFL.IDX PT, R2, R10, RZ, 0x1c1f ;  /* 0x001c1fff0a027589 */ /* 0x000e6200000e0000 */
[----:B------:R-:W-:Y:S02]  /*16b70*/  LOP3.LUT P6, RZ, R17, 0x2, RZ, 0xc0, !PT ;  /* 0x0000000211ff7812 */ /* 0x000fe400078cc0ff */
[----:B------:R-:W-:Y:S01]  /*16b80*/  IADD3 R6, R16, R6, R29 ;  /* 0x0000000610067210 */ /* 0x000fe20007ffe01d */
[----:B------:R-:W2:Y:S01]  /*16b90*/  SHFL.IDX PT, R3, R9, RZ, 0x1c1f ;  /* 0x001c1fff09037589 */ /* 0x000ea200000e0000 */
[C---:B------:R-:W-:Y:S02]  /*16ba0*/  ISETP.GE.AND P3, PT, R8.reuse, 0x21, PT ;  /* 0x000000210800780c */ /* 0x040fe40003f66270 */
[----:B------:R-:W-:Y:S01]  /*16bb0*/  ISETP.GE.AND P2, PT, R8, 0x41, PT ;  /* 0x000000410800780c */ /* 0x000fe20003f46270 */
[----:B------:R-:W-:Y:S01]  /*16bc0*/  IMAD.IADD R7, R30, 0x1, R6 ;  /* 0x000000011e077824 */ /* 0x000fe200078e0206 */
[----:B------:R-:W-:Y:S02]  /*16bd0*/  ISETP.GE.AND P5, PT, R8, 0x61, PT ;  /* 0x000000610800780c */ /* 0x000fe40003fa6270 */
[----:B-1----:R-:W-:-:S05]  /*16be0*/  IADD3 R2, P0, R36, R2, RZ ;  /* 0x0000000224027210 */ /* 0x002fca0007f1e0ff */
[----:B--2---:R-:W-:Y:S01]  /*16bf0*/  IMAD.X R3, RZ, RZ, R3, P0 ;  /* 0x000000ffff037224 */ /* 0x004fe200000e0603 */
[----:B------:R-:W-:-:S13]  /*16c00*/  ISETP.LT.OR P0, PT, R8, 0x1, P6 ;  /* 0x000000010800780c */ /* 0x000fda0003701670 */
[----:B------:R-:W-:Y:S01]  /*16c10*/  @!PT LDS RZ, [RZ] ;  /* 0x00000000fffff984 */ /* 0x000fe20000000800 */
[----:B------:R-:W-:Y:S01]  /*16c20*/  LDGSTS.E.BYPASS.LTC128B.128 [R6+0x8400], desc[UR56][R2.64], !P0 ;  /* 0x0840000002067fae */ /* 0x000fe2000c101d78 */
[----:B------:R-:W-:-:S13]  /*16c30*/  ISETP.LT.OR P0, PT, R8, 0x1, P1 ;  /* 0x000000010800780c */ /* 0x000fda0000f01670 */
[----:B------:R1:W-:Y:S04]  /*16c40*/  LDGSTS.E.BYPASS.LTC128B.128 [R7+0x8400], desc[UR56][R2.64+0x40], !P0 ;  /* 0x0840004002077fae */ /* 0x0003e8000c101d78 */
[----:B-1----:R-:W1:Y:S04]  /*16c50*/  SHFL.IDX PT, R2, R10, 0x1, 0x1c1f ;  /* 0x003c1f000a027f89 */ /* 0x002e6800000e0000 */
[----:B------:R-:W2:Y:S01]  /*16c60*/  SHFL.IDX PT, R3, R9, 0x1, 0x1c1f ;  /* 0x003c1f0009037f89 */ /* 0x000ea200000e0000 */
[----:B-1----:R-:W-:-:S05]  /*16c70*/  IADD3 R2, P0, R36, R2, RZ ;  /* 0x0000000224027210 */ /* 0x002fca0007f1e0ff */
[----:B--2---:R-:W-:Y:S01]  /*16c80*/  IMAD.X R3, RZ, RZ, R3, P0 ;  /* 0x000000ffff037224 */ /* 0x004fe200000e0603 */
[----:B------:R-:W-:-:S13]  /*16c90*/  ISETP.LT.OR P0, PT, R8, 0x21, P6 ;  /* 0x000000210800780c */ /* 0x000fda0003701670 */
[----:B------:R-:W-:Y:S01]  /*16ca0*/  LDGSTS.E.BYPASS.LTC128B.128 [R6+0x9400], desc[UR56][R2.64], !P0 ;  /* 0x0940000002067fae */ /* 0x000fe2000c101d78 */
[----:B------:R-:W-:-:S13]  /*16cb0*/  ISETP.LT.OR P0, PT, R8, 0x21, P1 ;  /* 0x000000210800780c */ /* 0x000fda0000f01670 */
[----:B------:R1:W-:Y:S04]  /*16cc0*/  LDGSTS.E.BYPASS.LTC128B.128 [R7+0x9400], desc[UR56][R2.64+0x40], !P0 ;  /* 0x0940004002077fae */ /* 0x0003e8000c101d78 */
[----:B-1----:R-:W1:Y:S04]  /*16cd0*/  SHFL.IDX PT, R2, R10, 0x2, 0x1c1f ;  /* 0x005c1f000a027f89 */ /* 0x002e6800000e0000 */
[----:B------:R-:W2:Y:S04]  /*16ce0*/  SHFL.IDX PT, R3, R9, 0x2, 0x1c1f ;  /* 0x005c1f0009037f89 */ /* 0x000ea800000e0000 */
[----:B------:R-:W3:Y:S01]  /*16cf0*/  SHFL.IDX PT, R9, R9, 0x3, 0x1c1f ;  /* 0x007c1f0009097f89 */ /* 0x000ee200000e0000 */
[----:B-1----:R-:W-:-:S05]  /*16d00*/  IADD3 R2, P0, R36, R2, RZ ;  /* 0x0000000224027210 */ /* 0x002fca0007f1e0ff */
[----:B--2---:R-:W-:Y:S01]  /*16d10*/  IMAD.X R3, RZ, RZ, R3, P0 ;  /* 0x000000ffff037224 */ /* 0x004fe200000e0603 */
[----:B------:R-:W-:-:S13]  /*16d20*/  ISETP.LT.OR P0, PT, R8, 0x41, P6 ;  /* 0x000000410800780c */ /* 0x000fda0003701670 */
[----:B------:R-:W-:Y:S01]  /*16d30*/  LDGSTS.E.BYPASS.LTC128B.128 [R6+0xa400], desc[UR56][R2.64], !P0 ;  /* 0x0a40000002067fae */ /* 0x000fe2000c101d78 */
[----:B------:R-:W-:-:S13]  /*16d40*/  ISETP.LT.OR P0, PT, R8, 0x41, P1 ;  /* 0x000000410800780c */ /* 0x000fda0000f01670 */
[----:B------:R1:W-:Y:S04]  /*16d50*/  LDGSTS.E.BYPASS.LTC128B.128 [R7+0xa400], desc[UR56][R2.64+0x40], !P0 ;  /* 0x0a40004002077fae */ /* 0x0003e8000c101d78 */
[----:B-1-3--:R1:W2:Y:S02]  /*16d60*/  SHFL.IDX PT, R2, R10, 0x3, 0x1c1f ;  /* 0x007c1f000a027f89 */ /* 0x00a2a400000e0000 */
.L_x_1510:
[----:B--2---:R-:W-:Y:S02]  /*16d70*/  IADD3 R2, P0, R36, R2, RZ ;  /* 0x0000000224027210 */ /* 0x004fe40007f1e0ff */
        /* <DEDUP_REMOVED lines=11> */
.L_x_1424:
        /* <DEDUP_REMOVED lines=11> */
.L_x_1425:
[----:B------:R2:W-:Y:S01]  /*16ee0*/  SYNCS.ARRIVE.TRANS64.A1T0 RZ, [R0+URZ+0x22870], RZ ;  /* 0x022870ff00ff79a7 */ /* 0x0005e2000810003f */
[----:B------:R-:W-:Y:S05]  /*16ef0*/  @!P6 BRA `(.L_x_1426) ;  /* 0x000000000004e947 */ /* 0x000fea0003800000 */
[----:B------:R-:W-:Y:S01]  /*16f00*/  BPT.TRAP 0x1 ;  /* 0x000000040000795c */ /* 0x000fe20000300000 */
.L_x_1426:
[----:B------:R-:W3:Y:S01]  /*16f10*/  SYNCS.PHASECHK.TRANS64.TRYWAIT P0, [R0+URZ+0x22840], R26 ;  /* 0x0228401a000075a7 */ /* 0x000ee2000800017f */
[----:B------:R-:W-:Y:S04]  /*16f20*/  BSSY B0, `(.L_x_1427) ;  /* 0x0000002000007945 */ /* 0x000fe80003800000 */
[----:B---3--:R-:W-:Y:S05]  /*16f30*/  @!P0 BRA `(.L_x_1428) ;  /* 0x0000004400b08947 */ /* 0x008fea0003800000 */
.L_x_1511:
[----:B------:R-:W-:Y:S05]  /*16f40*/  BSYNC B0 ;  /* 0x0000000000007941 */ /* 0x000fea0003800000 */
.L_x_1427:
[----:B------:R-:W4:Y:S01]  /*16f50*/  LDL R7, [R1] ;  /* 0x0000000001077983 */ /* 0x000f220000100800 */
[----:B------:R-:W-:Y:S01]  /*16f60*/  ULDC.64 UR4, c[0x0][0x300] ;  /* 0x0000c00000047ab9 */ /* 0x000fe20000000a00 */
[----:B------:R-:W-:Y:S01]  /*16f70*/  ULDC.64 UR6, c[0x0][0x2e8] ;  /* 0x0000ba0000067ab9 */ /* 0x000fe20000000a00 */
[----:B------:R-:W-:Y:S01]  /*16f80*/  IMAD R6, R20, UR4, RZ ;  /* 0x0000000414067c24 */ /* 0x000fe2000f8e02ff */
[----:B------:R-:W-:Y:S01]  /*16f90*/  LOP3.LUT P1, RZ, R17, 0x4, RZ, 0xc0, !PT ;  /* 0x0000000411ff7812 */ /* 0x000fe2000782c0ff */
[----:B------:R-:W-:-:S04]  /*16fa0*/  IMAD.WIDE.U32 R2, R5, UR4, RZ ;  /* 0x0000000405027c25 */ /* 0x000fc8000f8e00ff */
[----:B------:R-:W-:Y:S01]  /*16fb0*/  IMAD R6, R5, UR5, R6 ;  /* 0x0000000505067c24 */ /* 0x000fe2000f8e0206 */
[----:B------:R-:W-:Y:S02]  /*16fc0*/  ULDC.64 UR4, c[0x0][0x310] ;  /* 0x0000c40000047ab9 */ /* 0x000fe40000000a00 */
[----:B------:R-:W-:Y:S02]  /*16fd0*/  IMAD R5, R21, UR4, RZ ;  /* 0x0000000415057c24 */ /* 0x000fe4000f8e02ff */
[----:B------:R-:W-:Y:S02]  /*16fe0*/  IMAD.IADD R3, R3, 0x1, R6 ;  /* 0x0000000103037824 */ /* 0x000fe400078e0206 */
[C---:B------:R-:W-:Y:S02]  /*16ff0*/  IMAD R5, R4.reuse, UR5, R5 ;  /* 0x0000000504057c24 */ /* 0x040fe4000f8e0205 */
[----:B------:R-:W-:Y:S01]  /*17000*/  IMAD.WIDE.U32 R2, R4, UR4, R2 ;  /* 0x0000000404027c25 */ /* 0x000fe2000f8e0002 */
[----:B------:R-:W-:-:S03]  /*17010*/  ULDC.64 UR4, c[0x0][0x308] ;  /* 0x0000c20000047ab9 */ /* 0x000fc60000000a00 */
[----:B------:R-:W-:Y:S02]  /*17020*/  IMAD.IADD R3, R3, 0x1, R5 ;  /* 0x0000000103037824 */ /* 0x000fe400078e0205 */
[----:B------:R-:W-:Y:S01]  /*17030*/  IMAD.WIDE.U32 R2, R22, UR4, R2 ;  /* 0x0000000416027c25 */ /* 0x000fe2000f8e0002 */
[----:B------:R-:W-:-:S03]  /*17040*/  UMOV UR4, 0xffffffff ;  /* 0xffffffff00047882 */ /* 0x000fc60000000000 */
[----:B------:R-:W-:Y:S01]  /*17050*/  IMAD R5, R22, UR5, R3 ;  /* 0x0000000516057c24 */ /* 0x000fe2000f8e0203 */
[----:B------:R-:W-:-:S04]  /*17060*/  IADD3 R4, P0, R2, UR6, RZ ;  /* 0x0000000602047c10 */ /* 0x000fc8000ff1e0ff */
[----:B------:R-:W-:Y:S01]  /*17070*/  IADD3.X R5, R5, UR7, RZ, P0, !PT ;  /* 0x0000000705057c10 */ /* 0x000fe200087fe4ff */
[----:B----4-:R-:W-:Y:S01]  /*17080*/  IMAD R6, R19, 0x6000, R7 ;  /* 0x0000600013067824 */ /* 0x010fe200078e0207 */
[----:B------:R-:W-:Y:S07]  /*17090*/  BRA.DIV UR4, `(.L_x_1429) ;  /* 0x00000046046c7947 */ /* 0x000fee000b800000 */
[----:B------:R-:W4:Y:S01]  /*170a0*/  SHFL.IDX PT, R3, R4, RZ, 0x1c1f ;  /* 0x001c1fff04037589 */ /* 0x000f2200000e0000 */
[----:B------:R-:W-:Y:S01]  /*170b0*/  LOP3.LUT P6, RZ, R17, 0x8, RZ, 0xc0, !PT ;  /* 0x0000000811ff7812 */ /* 0x000fe200078cc0ff */
[C-C-:B------:R-:W-:Y:S02]  /*170c0*/  @P4 IMAD.IADD R7, R16.reuse, 0x1, R6.reuse ;  /* 0x0000000110074824 */ /* 0x140fe400078e0206 */
[----:B------:R-:W5:Y:S01]  /*170d0*/  SHFL.IDX PT, R2, R5, RZ, 0x1c1f ;  /* 0x001c1fff05027589 */ /* 0x000f6200000e0000 */
[----:B------:R-:W-:-:S03]  /*170e0*/  @P3 IMAD.IADD R9, R16, 0x1, R6 ;  /* 0x0000000110093824 */ /* 0x000fc600078e0206 */
[----:B------:R-:W-:Y:S01]  /*170f0*/  SHFL.IDX PT, R14, R4, 0x3, 0x1c1f ;  /* 0x007c1f00040e7f89 */ /* 0x000fe200000e0000 */
        /* <DEDUP_REMOVED lines=11> */
[----:B------:R-:W-:-:S03]  /*171b0*/  @P2 IMAD.IADD R7, R16, 0x1, R6 ;  /* 0x0000000110072824 */ /* 0x000fc600078e0206 */
        /* <DEDUP_REMOVED lines=9> */
[----:B----4-:R-:W4:Y:S04]  /*17250*/  SHFL.IDX PT, R3, R4, 0x2, 0x1c1f ;  /* 0x005c1f0004037f89 */ /* 0x010f2800000e0000 */
[----:B------:R-:W5:Y:S04]  /*17260*/  SHFL.IDX PT, R2, R5, 0x2, 0x1c1f ;  /* 0x005c1f0005027f89 */ /* 0x000f6800000e0000 */
[----:B------:R-:W0:Y:S01]  /*17270*/  SHFL.IDX PT, R5, R5, 0x3, 0x1c1f ;  /* 0x007c1f0005057f89 */ /* 0x000e2200000e0000 */
[----:B----4-:R-:W-:-:S05]  /*17280*/  @P2 IADD3 R3, P0, R36, R3, RZ ;  /* 0x0000000324032210 */ /* 0x010fca0007f1e0ff */
[----:B-----5:R-:W-:-:S05]  /*17290*/  @P2 IMAD.X R2, RZ, RZ, R2, P0 ;  /* 0x000000ffff022224 */ /* 0x020fca00000e0602 */
[----:B------:R-:W-:-:S04]  /*172a0*/  @P2 LOP3.LUT R3, R3, R2, RZ, 0x3c, !PT ;  /* 0x0000000203032212 */ /* 0x000fc800078e3cff */
[----:B------:R-:W-:-:S04]  /*172b0*/  @P2 LOP3.LUT R2, R3, R2, RZ, 0x3c, !PT ;  /* 0x0000000203022212 */ /* 0x000fc800078e3cff */
[----:B------:R-:W-:-:S05]  /*172c0*/  @P2 LOP3.LUT R3, R3, R2, RZ, 0x3c, !PT ;  /* 0x0000000203032212 */ /* 0x000fca00078e3cff */
[----:B------:R4:W-:Y:S04]  /*172d0*/  @P2 LDGSTS.E.BYPASS.LTC128B.128 [R7+0x17400], desc[UR56][R2.64], !P4 ;  /* 0x1740000002072fae */ /* 0x0009e8000e101d78 */
[----:B------:R4:W-:Y:S04]  /*172e0*/  @P2 LDGSTS.E.BYPASS.LTC128B.128 [R7+0x19400], desc[UR56][R2.64+0x40], !P6 ;  /* 0x1940004002072fae */ /* 0x0009e8000f101d78 */
[----:B0-----:R4:W-:Y:S02]  /*172f0*/  @P2 LDGSTS.E.BYPASS.LTC128B.128 [R7+0x1b400], desc[UR56][R2.64+0x80], !P1 ;  /* 0x1b40008002072fae */ /* 0x0019e4000c901d78 */
.L_x_1521:
[C---:B------:R-:W-:Y:S02]  /*17300*/  LOP3.LUT P3, RZ, R17.reuse, 0x10, RZ, 0xc0, !PT ;  /* 0x0000001011ff7812 */ /* 0x040fe4000786c0ff */
[----:B------:R-:W-:Y:S02]  /*17310*/  LOP3.LUT P2, RZ, R17, 0x8, RZ, 0xc0, !PT ;  /* 0x0000000811ff7812 */ /* 0x000fe4000784c0ff */
[----:B----4-:R-:W-:-:S05]  /*17320*/  @P5 IADD3 R2, P0, R36, R14, RZ ;  /* 0x0000000e24025210 */ /* 0x010fca0007f1e0ff */
[----:B------:R-:W-:Y:S01]  /*17330*/  @P5 IMAD.X R3, RZ, RZ, R5, P0 ;  /* 0x000000ffff035224 */ /* 0x000fe200000e0605 */
[----:B------:R-:W-:Y:S01]  /*17340*/  PLOP3.LUT P0, PT, PT, PT, PT, 0x80, 0x0 ;  /* 0x000000000000781c */ /* 0x000fe20003f0f070 */
[----:B------:R-:W-:-:S05]  /*17350*/  @P5 IMAD.IADD R5, R16, 0x1, R6 ;  /* 0x0000000110055824 */ /* 0x000fca00078e0206 */
[----:B------:R-:W-:Y:S01]  /*17360*/  @!PT LDS RZ, [RZ] ;  /* 0x00000000fffff984 */ /* 0x000fe20000000800 */
[----:B------:R-:W-:Y:S01]  /*17370*/  @!PT LDS RZ, [RZ] ;  /* 0x00000000fffff984 */ /* 0x000fe20000000800 */
[----:B------:R-:W-:Y:S01]  /*17380*/  @!PT LDS RZ, [RZ] ;  /* 0x00000000fffff984 */ /* 0x000fe20000000800 */
[----:B------:R0:W-:Y:S04]  /*17390*/  @P5 LDGSTS.E.BYPASS.LTC128B.128 [R5+0x17c00], desc[UR56][R2.64], !P3 ;  /* 0x17c0000002055fae */ /* 0x0001e8000d901d78 */
[----:B------:R0:W-:Y:S04]  /*173a0*/  @P5 LDGSTS.E.BYPASS.LTC128B.128 [R5+0x19c00], desc[UR56][R2.64+0x40], !P2 ;  /* 0x19c0004002055fae */ /* 0x0001e8000d101d78 */
[----:B------:R0:W-:Y:S01]  /*173b0*/  @P5 LDGSTS.E.BYPASS.LTC128B.128 [R5+0x1bc00], desc[UR56][R2.64+0x80], !P1 ;  /* 0x1bc0008002055fae */ /* 0x0001e2000c901d78 */
[----:B------:R-:W-:Y:S01]  /*173c0*/  NOP ;  /* 0x0000000000007918 */ /* 0x000fe20000000000 */
.L_x_1430:
        /* <DEDUP_REMOVED lines=11> */
.L_x_1431:
[----:B------:R0:W-:Y:S02]  /*17480*/  SYNCS.ARRIVE.TRANS64.A1T0 RZ, [R0+URZ+0x22830], RZ ;  /* 0x022830ff00ff79a7 */ /* 0x0001e4000810003f */
[----:B------:R-:W-:Y:S05]  /*17490*/  WARPSYNC.ALL ;  /* 0x0000000000007948 */ /* 0x000fea0003800000 */
[----:B0-23--:R-:W-:Y:S01]  /*174a0*/  VIADD R0, R16, 0x10400 ;  /* 0x0001040010007836 */ /* 0x00dfe20000000000 */
[----:B------:R-:W-:Y:S01]  /*174b0*/  USHF.R.S32.HI UR4, URZ, 0x1f, UR39 ;  /* 0x0000001f3f047899 */ /* 0x000fe20008011427 */
[----:B------:R-:W-:Y:S03]  /*174c0*/  BAR.SYNC.DEFER_BLOCKING 0x8, 0x180 ;  /* 0x0206000000007b1d */ /* 0x000fe60000010000 */
[----:B------:R-:W-:-:S03]  /*174d0*/  LOP3.LUT P0, RZ, R0, 0x1bf, RZ, 0xc0, !PT ;  /* 0x000001bf00ff7812 */ /* 0x000fc6000780c0ff */
[----:B------:R-:W-:Y:S01]  /*174e0*/  ULDC.64 UR6, c[0x0][0x298] ;  /* 0x0000a60000067ab9 */ /* 0x000fe20000000a00 */
[----:B------:R-:W-:Y:S01]  /*174f0*/  BSSY B6, `(.L_x_1432) ;  /* 0x0000016000067945 */ /* 0x000fe20003800000 */
        /* <DEDUP_REMOVED lines=14> */
[----:B-1----:R-:W-:Y:S02]  /*175e0*/  IMAD.U32 R10, RZ, RZ, UR4 ;  /* 0x00000004ff0a7e24 */ /* 0x002fe4000f8e00ff */
[----:B------:R-:W-:Y:S02]  /*175f0*/  IMAD.U32 R11, RZ, RZ, UR5 ;  /* 0x00000005ff0b7e24 */ /* 0x000fe4000f8e00ff */
[----:B------:R-:W-:Y:S02]  /*17600*/  IMAD.MOV.U32 R8, RZ, RZ, 0x70 ;  /* 0x00000070ff087424 */ /* 0x000fe400078e00ff */
[----:B------:R-:W-:Y:S02]  /*17610*/  IMAD.MOV.U32 R12, RZ, RZ, 0x1 ;  /* 0x00000001ff0c7424 */ /* 0x000fe400078e00ff */
[----:B------:R-:W-:-:S07]  /*17620*/  IMAD.MOV.U32 R13, RZ, RZ, RZ ;  /* 0x000000ffff0d7224 */ /* 0x000fce00078e00ff */
[----:B------:R-:W-:-:S07]  /*17630*/  LEPC R20, `(.L_x_1433) ;  /* 0x000000001014794e */ /* 0x000fce0000000000 */
[----:B0-----:R-:W-:Y:S05]  /*17640*/  CALL.ABS.NOINC R2 ;  /* 0x0000000002007343 */ /* 0x001fea0003c00000 */
.L_x_1433:
[----:B------:R-:W-:Y:S05]  /*17650*/  BSYNC B6 ;  /* 0x0000000000067941 */ /* 0x000fea0003800000 */
.L_x_1432:
[----:B------:R0:W5:Y:S01]  /*17660*/  LDL R8, [R1+0xc] ;  /* 0x00000c0001087983 */ /* 0x0001620000100800 */
[----:B------:R-:W-:Y:S01]  /*17670*/  UISETP.NE.AND UP1, UPT, UR48, URZ, UPT ;  /* 0x0000003f3000728c */ /* 0x000fe2000bf25270 */
[----:B------:R-:W2:Y:S01]  /*17680*/  S2R R2, SR_TID.X ;  /* 0x0000000000027919 */ /* 0x000ea20000002100 */
[----:B------:R-:W-:Y:S01]  /*17690*/  R2UR UR7, R22 ;  /* 0x00000000160772ca */ /* 0x000fe200000e0000 */
[----:B------:R-:W3:Y:S03]  /*176a0*/  LDC R7, c[0x0][0x448] ;  /* 0x00011200ff077b82 */ /* 0x000ee60000000800 */
[----:B------:R-:W-:Y:S01]  /*176b0*/  PLOP3.LUT P0, PT, PT, PT, UP1, 0x80, 0x0 ;  /* 0x000000000000781c */ /* 0x000fe20003f0f018 */
[----:B------:R-:W-:Y:S01]  /*176c0*/  ULDC.64 UR8, c[0x0][0x2d8] ;  /* 0x0000b60000087ab9 */ /* 0x000fe20000000a00 */
[----:B------:R-:W-:-:S03]  /*176d0*/  UISETP.NE.AND UP0, UPT, UR47, URZ, UPT ;  /* 0x0000003f2f00728c */ /* 0x000fc6000bf05270 */
[----:B------:R-:W-:Y:S01]  /*176e0*/  @UP1 ULDC UR4, c[0x0][0x44c] ;  /* 0x0001130000041ab9 */ /* 0x000fe20000000800 */
[C---:B--2---:R-:W-:Y:S01]  /*176f0*/  LOP3.LUT R20, R2.reuse, 0x7f, RZ, 0xc0, !PT ;  /* 0x0000007f02147812 */ /* 0x044fe200078ec0ff */
[----:B------:R-:W-:-:S03]  /*17700*/  IMAD.SHL.U32 R2, R2, 0x20, RZ ;  /* 0x0000002002027824 */ /* 0x000fc600078e00ff */
[----:B------:R-:W-:-:S04]  /*17710*/  SHF.R.U32.HI R20, RZ, 0x2, R20 ;  /* 0x00000002ff147819 */ /* 0x000fc80000011614 */
[----:B------:R-:W-:-:S05]  /*17720*/  LOP3.LUT R2, R20, 0x60, R2, 0xf8, !PT ;  /* 0x0000006014027812 */ /* 0x000fca00078ef802 */
[----:B------:R-:W-:-:S04]  /*17730*/  IMAD.IADD R2, R2, 0x1, R18 ;  /* 0x0000000102027824 */ /* 0x000fc800078e0212 */
[----:B------:R-:W-:Y:S01]  /*17740*/  @P0 IMAD.HI.U32 R0, R2, UR4, RZ ;  /* 0x0000000402000c27 */ /* 0x000fe2000f8e00ff */
[----:B------:R-:W-:Y:S01]  /*17750*/  PLOP3.LUT P0, PT, PT, PT, UP1, 0x80, 0x0 ;  /* 0x000000000000781c */ /* 0x000fe20003f0f018 */
[----:B------:R-:W-:Y:S01]  /*17760*/  @UP1 ULDC UR4, c[0x0][0x450] ;  /* 0x0001140000041ab9 */ /* 0x000fe20000000800 */
[----:B------:R-:W-:Y:S01]  /*17770*/  R2UR UR10, R22 ;  /* 0x00000000160a72ca */ /* 0x000fe200000e0000 */
[----:B------:R-:W-:Y:S01]  /*17780*/  IMAD.MOV.U32 R6, RZ, RZ, R2 ;  /* 0x000000ffff067224 */ /* 0x000fe200078e0002 */
[----:B------:R-:W-:Y:S01]  /*17790*/  UMOV UR5, UR39 ;  /* 0x0000002700057c82 */ /* 0x000fe20008000000 */
[----:B------:R-:W-:-:S08]  /*177a0*/  USHF.R.S32.HI UR6, URZ, 0x1f, UR40 ;  /* 0x0000001f3f067899 */ /* 0x000fd00008011428 */
[----:B------:R-:W-:Y:S01]  /*177b0*/  @P0 SHF.R.U32.HI R6, RZ, UR4, R0 ;  /* 0x00000004ff060c19 */ /* 0x000fe20008011600 */
[----:B------:R-:W-:Y:S02]  /*177c0*/  UMOV UR4, UR36 ;  /* 0x0000002400047c82 */ /* 0x000fe40008000000 */
[----:B------:R-:W-:Y:S02]  /*177d0*/  UIMAD.WIDE.U32 UR4, UR7, UR8, UR4 ;  /* 0x00000008070472a5 */ /* 0x000fe4000f8e0004 */
[----:B------:R-:W-:Y:S02]  /*177e0*/  USEL UR7, UR6, URZ, !UP0 ;  /* 0x0000003f06077287 */ /* 0x000fe4000c000000 */
[----:B------:R-:W-:Y:S02]  /*177f0*/  UIMAD UR5, UR10, UR9, UR5 ;  /* 0x000000090a0572a4 */ /* 0x000fe4000f8e0205 */
[----:B------:R-:W-:Y:S01]  /*17800*/  USEL UR6, UR40, URZ, !UP0 ;  /* 0x0000003f28067287 */ /* 0x000fe2000c000000 */
[----:B------:R-:W-:-:S03]  /*17810*/  ULDC.64 UR8, c[0x0][0x2e0] ;  /* 0x0000b80000087ab9 */ /* 0x000fc60000000a00 */
[----:B------:R-:W-:Y:S02]  /*17820*/  UIMAD.WIDE.U32 UR4, UR6, UR8, UR4 ;  /* 0x00000008060472a5 */ /* 0x000fe4000f8e0004 */
[----:B------:R-:W-:Y:S01]  /*17830*/  UIMAD UR7, UR7, UR8, URZ ;  /* 0x00000008070772a4 */ /* 0x000fe2000f8e023f */
[----:B------:R-:W-:Y:S01]  /*17840*/  IMAD.MOV R0, RZ, RZ, -R6 ;  /* 0x000000ffff007224 */ /* 0x000fe200078e0a06 */
[----:B------:R-:W2:Y:S02]  /*17850*/  S2R R20, SR_TID.X ;  /* 0x0000000000147919 */ /* 0x000ea40000002100 */
[----:B------:R-:W-:Y:S01]  /*17860*/  UIMAD UR7, UR6, UR9, UR7 ;  /* 0x00000009060772a4 */ /* 0x000fe2000f8e0207 */
[----:B------:R-:W-:Y:S02]  /*17870*/  IMAD.U32 R4, RZ, RZ, UR4 ;  /* 0x00000004ff047e24 */ /* 0x000fe4000f8e00ff */
[----:B---3--:R-:W-:Y:S01]  /*17880*/  IMAD R0, R7, R0, R2 ;  /* 0x0000000007007224 */ /* 0x008fe200078e0202 */
[----:B------:R-:W-:Y:S01]  /*17890*/  UIADD3 UR6, UR5, UR7, URZ ;  /* 0x0000000705067290 */ /* 0x000fe2000fffe03f */
[----:B------:R-:W-:Y:S01]  /*178a0*/  IMAD.MOV.U32 R2, RZ, RZ, R4 ;  /* 0x000000ffff027224 */ /* 0x000fe200078e0004 */
[----:B------:R-:W-:Y:S01]  /*178b0*/  SHF.R.S32.HI R4, RZ, 0x1f, R6 ;  /* 0x0000001fff047819 */ /* 0x000fe20000011406 */
[----:B------:R-:W-:Y:S01]  /*178c0*/  IMAD.U32 R5, RZ, RZ, UR5 ;  /* 0x00000005ff057e24 */ /* 0x000fe2000f8e00ff */
[----:B------:R-:W-:-:S02]  /*178d0*/  ULDC.64 UR4, c[0x0][0x2d0] ;  /* 0x0000b40000047ab9 */ /* 0x000fc40000000a00 */
[----:B------:R-:W-:Y:S02]  /*178e0*/  IMAD.U32 R3, RZ, RZ, UR6 ;  /* 0x00000006ff037e24 */ /* 0x000fe4000f8e00ff */
[----:B------:R-:W-:Y:S02]  /*178f0*/  IMAD R4, R4, UR4, RZ ;  /* 0x0000000404047c24 */ /* 0x000fe4000f8e02ff */
[----:B------:R-:W-:-:S04]  /*17900*/  IMAD.WIDE.U32 R2, R6, UR4, R2 ;  /* 0x0000000406027c25 */ /* 0x000fc8000f8e0002 */
[----:B------:R-:W-:Y:S01]  /*17910*/  IMAD R5, R6, UR5, R4 ;  /* 0x0000000506057c24 */ /* 0x000fe2000f8e0204 */
[----:B------:R-:W-:Y:S01]  /*17920*/  SHF.R.S32.HI R4, RZ, 0x1f, R0 ;  /* 0x0000001fff047819 */ /* 0x000fe20000011400 */
[----:B------:R-:W-:Y:S02]  /*17930*/  ULDC.64 UR4, c[0x0][0x2c8] ;  /* 0x0000b20000047ab9 */ /* 0x000fe40000000a00 */
[----:B------:R-:W-:Y:S02]  /*17940*/  IMAD.IADD R3, R3, 0x1, R5 ;  /* 0x0000000103037824 */ /* 0x000fe400078e0205 */
[----:B------:R-:W-:Y:S02]  /*17950*/  IMAD R4, R4, UR4, RZ ;  /* 0x0000000404047c24 */ /* 0x000fe4000f8e02ff */
[----:B------:R-:W-:-:S04]  /*17960*/  IMAD.WIDE.U32 R2, R0, UR4, R2 ;  /* 0x0000000400027c25 */ /* 0x000fc8000f8e0002 */
[----:B------:R-:W-:Y:S01]  /*17970*/  IMAD R5, R0, UR5, R4 ;  /* 0x0000000500057c24 */ /* 0x000fe2000f8e0204 */
[----:B------:R-:W-:Y:S02]  /*17980*/  ULDC.64 UR4, c[0x0][0x280] ;  /* 0x0000a00000047ab9 */ /* 0x000fe40000000a00 */
[----:B------:R-:W-:Y:S01]  /*17990*/  IADD3 R0, P0, R2, UR4, RZ ;  /* 0x0000000402007c10 */ /* 0x000fe2000ff1e0ff */
[----:B------:R-:W-:Y:S01]  /*179a0*/  ULDC UR4, c[0x0][0x2b8] ;  /* 0x0000ae0000047ab9 */ /* 0x000fe20000000800 */
[C---:B------:R-:W-:Y:S02]  /*179b0*/  LOP3.LUT R9, R36.reuse, 0x40, RZ, 0xfc, !PT ;  /* 0x0000004024097812 */ /* 0x040fe400078efcff */
[----:B-1----:R-:W-:Y:S02]  /*179c0*/  LOP3.LUT R10, R36, 0x80, RZ, 0xfc, !PT ;  /* 0x00000080240a7812 */ /* 0x002fe400078efcff */
[----:B------:R-:W-:Y:S01]  /*179d0*/  IADD3.X R5, R3, UR5, R5, P0, !PT ;  /* 0x0000000503057c10 */ /* 0x000fe200087fe405 */
[----:B------:R-:W-:Y:S01]  /*179e0*/  UMOV UR5, 0xffffffff ;  /* 0xffffffff00057882 */ /* 0x000fe20000000000 */
[----:B--2---:R-:W-:-:S02]  /*179f0*/  LOP3.LUT R20, R20, 0x7f, RZ, 0xc0, !PT ;  /* 0x0000007f14147812 */ /* 0x004fc400078ec0ff */
[----:B------:R-:W-:Y:S02]  /*17a00*/  ISETP.GE.AND P3, PT, R36, UR4, PT ;  /* 0x0000000424007c0c */ /* 0x000fe4000bf66270 */
[----:B------:R-:W-:Y:S02]  /*17a10*/  ISETP.GE.AND P2, PT, R9, UR4, PT ;  /* 0x0000000409007c0c */ /* 0x000fe4000bf46270 */
[----:B------:R-:W-:Y:S02]  /*17a20*/  ISETP.GE.AND P1, PT, R10, UR4, PT ;  /* 0x000000040a007c0c */ /* 0x000fe4000bf26270 */
[----:B------:R-:W-:Y:S01]  /*17a30*/  SHF.R.U32.HI R9, RZ, 0x2, R20 ;  /* 0x00000002ff097819 */ /* 0x000fe20000011614 */
[----:B0-----:R-:W-:Y:S10]  /*17a40*/  BRA.DIV UR5, `(.L_x_1434) ;  /* 0x0000004205807947 */ /* 0x001ff4000b800000 */
[----:B------:R-:W0:Y:S01]  /*17a50*/  SHFL.IDX PT, R3, R0, RZ, 0x1c1f ;  /* 0x001c1fff00037589 */ /* 0x000e2200000e0000 */
[----:B------:R-:W-:Y:S02]  /*17a60*/  IMAD R4, R7, UR41, RZ ;  /* 0x0000002907047c24 */ /* 0x000fe4000f8e02ff */
[----:B------:R-:W-:Y:S01]  /*17a70*/  IMAD.IADD R18, R9, 0x1, R18 ;  /* 0x0000000109127824 */ /* 0x000fe200078e0212 */
[----:B------:R-:W1:Y:S03]  /*17a80*/  SHFL.IDX PT, R2, R5, RZ, 0x1c1f ;  /* 0x001c1fff05027589 */ /* 0x000e6600000e0000 */
[C---:B------:R-:W-:Y:S01]  /*17a90*/  VIADD R7, R18.reuse, 0x20 ;  /* 0x0000002012077836 */ /* 0x040fe20000000000 */
[----:B------:R-:W-:Y:S01]  /*17aa0*/  ISETP.GE.AND P0, PT, R18, R4, PT ;  /* 0x000000041200720c */ /* 0x000fe20003f06270 */
[----:B------:R-:W2:-:S12]  /*17ab0*/  SHFL.IDX PT, R14, R0, 0x1, 0x1c1f ;  /* 0x003c1f00000e7f89 */ /* 0x000e9800000e0000 */
[----:B0-----:R-:W-:-:S05]  /*17ac0*/  @!P0 IADD3 R6, P4, R36, R3, RZ ;  /* 0x0000000324068210 */ /* 0x001fca0007f9e0ff */
[----:B-1----:R-:W-:Y:S02]  /*17ad0*/  @!P0 IMAD.X R3, RZ, RZ, R2, P4 ;  /* 0x000000ffff038224 */ /* 0x002fe400020e0602 */
[----:B------:R-:W-:-:S05]  /*17ae0*/  @!P0 IMAD.MOV.U32 R2, RZ, RZ, R6 ;  /* 0x000000ffff028224 */ /* 0x000fca00078e0006 */
[----:B-----5:R-:W-:Y:S04]  /*17af0*/  @!P0 LDGSTS.E.BYPASS.LTC128B.128 [R8+0x10400], desc[UR56][R2.64], !P3 ;  /* 0x1040000002088fae */ /* 0x020fe8000d901d78 */
[----:B------:R-:W-:Y:S04]  /*17b00*/  @!P0 LDGSTS.E.BYPASS.LTC128B.128 [R8+0x12400], desc[UR56][R2.64+0x40], !P2 ;  /* 0x1240004002088fae */ /* 0x000fe8000d101d78 */
[----:B------:R0:W-:Y:S01]  /*17b10*/  @!P0 LDGSTS.E.BYPASS.LTC128B.128 [R8+0x14400], desc[UR56][R2.64+0x80], !P1 ;  /* 0x1440008002088fae */ /* 0x0001e2000c901d78 */
[----:B------:R-:W-:-:S03]  /*17b20*/  ISETP.GE.AND P0, PT, R7, R4, PT ;  /* 0x000000040700720c */ /* 0x000fc60003f06270 */
[----:B0-----:R-:W0:Y:S10]  /*17b30*/  SHFL.IDX PT, R2, R5, 0x1, 0x1c1f ;  /* 0x003c1f0005027f89 */ /* 0x001e3400000e0000 */
[----:B--2---:R-:W-:-:S02]  /*17b40*/  @!P0 IADD3 R6, P4, R36, R14, RZ ;  /* 0x0000000e24068210 */ /* 0x004fc40007f9e0ff */
[----:B------:R-:W1:Y:S03]  /*17b50*/  SHFL.IDX PT, R14, R0, 0x2, 0x1c1f ;  /* 0x005c1f00000e7f89 */ /* 0x000e6600000e0000 */
        /* <DEDUP_REMOVED lines=9> */
[----:B-1----:R-:W-:-:S02]  /*17bf0*/  @!P0 IADD3 R6, P4, R36, R14, RZ ;  /* 0x0000000e24068210 */ /* 0x002fc40007f9e0ff */
[----:B------:R1:W2:Y:S04]  /*17c00*/  SHFL.IDX PT, R14, R0, 0x3, 0x1c1f ;  /* 0x007c1f00000e7f89 */ /* 0x0002a800000e0000 */
[----:B------:R-:W3:Y:S01]  /*17c10*/  SHFL.IDX PT, R5, R5, 0x3, 0x1c1f ;  /* 0x007c1f0005057f89 */ /* 0x000ee200000e0000 */
[----:B0-----:R-:W-:Y:S02]  /*17c20*/  @!P0 IMAD.X R7, RZ, RZ, R2, P4 ;  /* 0x000000ffff078224 */ /* 0x001fe400020e0602 */
[----:B------:R-:W-:Y:S02]  /*17c30*/  @!P0 IMAD.MOV.U32 R2, RZ, RZ, R6 ;  /* 0x000000ffff028224 */ /* 0x000fe400078e0006 */
[----:B------:R-:W-:-:S05]  /*17c40*/  @!P0 IMAD.MOV.U32 R3, RZ, RZ, R7 ;  /* 0x000000ffff038224 */ /* 0x000fca00078e0007 */
[----:B------:R1:W-:Y:S04]  /*17c50*/  @!P0 LDGSTS.E.BYPASS.LTC128B.128 [R8+0x11400], desc[UR56][R2.64], !P3 ;  /* 0x1140000002088fae */ /* 0x0003e8000d901d78 */
[----:B------:R1:W-:Y:S04]  /*17c60*/  @!P0 LDGSTS.E.BYPASS.LTC128B.128 [R8+0x13400], desc[UR56][R2.64+0x40], !P2 ;  /* 0x1340004002088fae */ /* 0x0003e8000d101d78 */
[----:B--23--:R1:W-:Y:S02]  /*17c70*/  @!P0 LDGSTS.E.BYPASS.LTC128B.128 [R8+0x15400], desc[UR56][R2.64+0x80], !P1 ;  /* 0x1540008002088fae */ /* 0x00c3e4000c901d78 */
.L_x_1530:
[----:B-1----:R-:W-:Y:S01]  /*17c80*/  VIADD R3, R18, 0x60 ;  /* 0x0000006012037836 */ /* 0x002fe20000000000 */
[----:B------:R-:W-:Y:S04]  /*17c90*/  BSSY B0, `(.L_x_1435) ;  /* 0x000000b000007945 */ /* 0x000fe80003800000 */
[----:B------:R-:W-:-:S13]  /*17ca0*/  ISETP.GE.AND P0, PT, R3, R4, PT ;  /* 0x000000040300720c */ /* 0x000fda0003f06270 */
[----:B------:R-:W-:Y:S05]  /*17cb0*/  @P0 BRA `(.L_x_1436) ;  /* 0x0000000000200947 */ /* 0x000fea0003800000 */
[----:B------:R-:W-:-:S05]  /*17cc0*/  IADD3 R2, P0, R36, R14, RZ ;  /* 0x0000000e24027210 */ /* 0x000fca0007f1e0ff */
[----:B------:R-:W-:-:S05]  /*17cd0*/  IMAD.X R3, RZ, RZ, R5, P0 ;  /* 0x000000ffff037224 */ /* 0x000fca00000e0605 */
[----:B------:R-:W-:Y:S01]  /*17ce0*/  @!PT LDS RZ, [RZ] ;  /* 0x00000000fffff984 */ /* 0x000fe20000000800 */
[----:B------:R-:W-:Y:S01]  /*17cf0*/  @!PT LDS RZ, [RZ] ;  /* 0x00000000fffff984 */ /* 0x000fe20000000800 */
[----:B------:R-:W-:Y:S01]  /*17d00*/  @!PT LDS RZ, [RZ] ;  /* 0x00000000fffff984 */ /* 0x000fe20000000800 */
[----:B------:R0:W-:Y:S04]  /*17d10*/  LDGSTS.E.BYPASS.LTC128B.128 [R8+0x11c00], desc[UR56][R2.64], !P3 ;  /* 0x11c0000002087fae */ /* 0x0001e8000d901d78 */
[----:B------:R0:W-:Y:S04]  /*17d20*/  LDGSTS.E.BYPASS.LTC128B.128 [R8+0x13c00], desc[UR56][R2.64+0x40], !P2 ;  /* 0x13c0004002087fae */ /* 0x0001e8000d101d78 */
[----:B------:R0:W-:Y:S02]  /*17d30*/  LDGSTS.E.BYPASS.LTC128B.128 [R8+0x15c00], desc[UR56][R2.64+0x80], !P1 ;  /* 0x15c0008002087fae */ /* 0x0001e4000c901d78 */
.L_x_1436:
[----:B------:R-:W-:Y:S05]  /*17d40*/  BSYNC B0 ;  /* 0x0000000000007941 */ /* 0x000fea0003800000 */
.L_x_1435:
[----:B------:R-:W-:Y:S01]  /*17d50*/  NOP ;  /* 0x0000000000007918 */ /* 0x000fe20000000000 */
[----:B------:R-:W-:-:S13]  /*17d60*/  PLOP3.LUT P0, PT, PT, PT, PT, 0x80, 0x0 ;  /* 0x000000000000781c */ /* 0x000fda0003f0f070 */
.L_x_1437:
[----:B------:R-:W-:Y:S02]  /*17d70*/  PLOP3.LUT P1, PT, P1, P0, PT, 0xa2, 0x0 ;  /* 0x000000000000781c */ /* 0x000fe40000f21472 */
[----:B------:R-:W-:-:S08]  /*17d80*/  @P0 R2UR P1, UR4, R16 ;  /* 0x00000000100402ca */ /* 0x000fd00000020000 */
[----:B------:R-:W-:-:S05]  /*17d90*/  @P0 PLOP3.LUT P0, PT, P1, PT, PT, 0x80, 0x0 ;  /* 0x000000000000081c */ /* 0x000fca0000f0f070 */
[----:B------:R-:W-:Y:S01]  /*17da0*/  @!P1 SYNCS.ARRIVE.TRANS64.RED.A0T1 RZ, [UR4+0x22800], RZ ;  /* 0x022800ffffff99a7 */ /* 0x000fe20008200404 */
[----:B------:R-:W-:Y:S07]  /*17db0*/  @!P1 ARRIVES.LDGSTSBAR.64.TRANSCNT [UR4+0x22800] ;  /* 0x02280000ff0099b0 */ /* 0x000fee0008000a84 */
[----:B------:R-:W-:Y:S05]  /*17dc0*/  @P0 BRA.U.ANY `(.L_x_1437) ;  /* 0xfffffffd00e80947 */ /* 0x000fea000393ffff */
[----:B0-----:R-:W2:Y:S01]  /*17dd0*/  LDL.LU R2, [R1+0x10] ;  /* 0x0000100001027983 */ /* 0x001ea20000300800 */
        /* <DEDUP_REMOVED lines=12> */
.L_x_1531:
[----:B------:R-:W-:Y:S05]  /*17ea0*/  BSYNC B0 ;  /* 0x0000000000007941 */ /* 0x000fea0003800000 */
.L_x_1438:
[----:B------:R-:W-:-:S13]  /*17eb0*/  ISETP.GE.AND P0, PT, R20, UR42, PT ;  /* 0x0000002a14007c0c */ /* 0x000fda000bf06270 */
[----:B------:R-:W-:Y:S05]  /*17ec0*/  @!P0 BRA `(.L_x_1440) ;  /* 0x00000010008c8947 */ /* 0x000fea0003800000 */
[----:B------:R-:W-:Y:S02]  /*17ed0*/  IMAD.MOV.U32 R4, RZ, RZ, R19 ;  /* 0x000000ffff047224 */ /* 0x000fe400078e0013 */
[----:B------:R-:W-:-:S07]  /*17ee0*/  IMAD.MOV.U32 R5, RZ, RZ, R23 ;  /* 0x000000ffff057224 */ /* 0x000fce00078e0017 */
.L_x_1460:
[----:B-1----:R-:W1:Y:S01]  /*17ef0*/  S2R R2, SR_TID.X ;  /* 0x0000000000027919 */ /* 0x002e620000002100 */
[----:B------:R-:W-:Y:S01]  /*17f00*/  ISETP.NE.AND P0, PT, R33, 0x1, PT ;  /* 0x000000012100780c */ /* 0x000fe20003f05270 */
[----:B------:R-:W-:Y:S05]  /*17f10*/  YIELD ;  /* 0x0000000000007946 */ /* 0x000fea0003800000 */
[----:B------:R-:W-:Y:S01]  /*17f20*/  ULDC.64 UR4, c[0x0][0x428] ;  /* 0x00010a0000047ab9 */ /* 0x000fe20000000a00 */
[----:B------:R-:W-:Y:S02]  /*17f30*/  VIADD R19, R4, 0x1 ;  /* 0x0000000104137836 */ /* 0x000fe40000000000 */
[----:B------:R-:W-:-:S04]  /*17f40*/  IMAD R6, R32, UR4, RZ ;  /* 0x0000000420067c24 */ /* 0x000fc8000f8e02ff */
[----:B0-----:R-:W0:Y:S01]  /*17f50*/  @P0 LDC R3, c[0x0][0x434] ;  /* 0x00010d00ff030b82 */ /* 0x001e220000000800 */
[----:B------:R-:W-:-:S07]  /*17f60*/  IMAD R6, R25, UR5, R6 ;  /* 0x0000000519067c24 */ /* 0x000fce000f8e0206 */
[----:B--2---:R-:W2:Y:S01]  /*17f70*/  @P0 LDC R7, c[0x0][0x438] ;  /* 0x00010e00ff070b82 */ /* 0x004ea20000000800 */
[C---:B-1-3--:R-:W-:Y:S01]  /*17f80*/  LOP3.LUT R0, R2.reuse, 0x7f, RZ, 0xc0, !PT ;  /* 0x0000007f02007812 */ /* 0x04afe200078ec0ff */
[----:B------:R-:W-:-:S03]  /*17f90*/  IMAD.SHL.U32 R2, R2, 0x20, RZ ;  /* 0x0000002002027824 */ /* 0x000fc600078e00ff */
[----:B------:R-:W-:Y:S02]  /*17fa0*/  SHF.R.U32.HI R0, RZ, 0x2, R0 ;  /* 0x00000002ff007819 */ /* 0x000fe40000011600 */
[----:B------:R-:W-:-:S03]  /*17fb0*/  LOP3.LUT R2, R2, 0x60, RZ, 0xc0, !PT ;  /* 0x0000006002027812 */ /* 0x000fc600078ec0ff */
[----:B------:R-:W-:-:S05]  /*17fc0*/  IMAD R0, R20, 0x80, R0 ;  /* 0x0000008014007824 */ /* 0x000fca00078e0200 */
[----:B------:R-:W-:-:S05]  /*17fd0*/  IADD3 R0, R2, UR38, R0 ;  /* 0x0000002602007c10 */ /* 0x000fca000fffe000 */
[----:B0-----:R-:W-:-:S04]  /*17fe0*/  @P0 IMAD.HI.U32 R2, R0, R3, RZ ;  /* 0x0000000300020227 */ /* 0x001fc800078e00ff */
[----:B------:R-:W-:Y:S01]  /*17ff0*/  IMAD.MOV.U32 R8, RZ, RZ, R0 ;  /* 0x000000ffff087224 */ /* 0x000fe200078e0000 */
[----:B--2---:R-:W-:-:S04]  /*18000*/  @P0 SHF.R.U32.HI R8, RZ, R7, R2 ;  /* 0x00000007ff080219 */ /* 0x004fc80000011602 */
[--C-:B------:R-:W-:Y:S01]  /*18010*/  SHF.R.S32.HI R3, RZ, 0x1f, R8.reuse ;  /* 0x0000001fff037819 */ /* 0x100fe20000011408 */
[----:B------:R-:W-:-:S04]  /*18020*/  IMAD.MOV.U32 R2, RZ, RZ, R8 ;  /* 0x000000ffff027224 */ /* 0x000fc800078e0008 */
[----:B------:R-:W-:Y:S01]  /*18030*/  IMAD.WIDE.U32 R2, R25, UR4, R2 ;  /* 0x0000000419027c25 */ /* 0x000fe2000f8e0002 */
[----:B------:R-:W-:-:S03]  /*18040*/  ULDC.64 UR4, c[0x0][0x418] ;  /* 0x0001060000047ab9 */ /* 0x000fc60000000a00 */
[----:B------:R-:W-:Y:S01]  /*18050*/  IMAD.IADD R3, R6, 0x1, R3 ;  /* 0x0000000106037824 */ /* 0x000fe200078e0203 */
[C---:B------:R-:W-:Y:S01]  /*18060*/  LEA R6, P0, R2.reuse, UR4, 0x2 ;  /* 0x0000000402067c11 */ /* 0x040fe2000f8010ff */
[----:B------:R-:W-:Y:S01]  /*18070*/  IMAD.U32 R9, RZ, RZ, UR43 ;  /* 0x0000002bff097e24 */ /* 0x000fe2000f8e00ff */
[----:B------:R-:W-:Y:S02]  /*18080*/  ULDC UR4, c[0x0][0x430] ;  /* 0x00010c0000047ab9 */ /* 0x000fe40000000800 */
[----:B------:R-:W-:Y:S02]  /*18090*/  LEA.HI.X R7, R2, UR5, R3, 0x2, P0 ;  /* 0x0000000502077c11 */ /* 0x000fe400080f1403 */
[----:B------:R-:W-:Y:S01]  /*180a0*/  ISETP.NE.AND P1, PT, R9, 0x3, PT ;  /* 0x000000030900780c */ /* 0x000fe20003f25270 */
[----:B------:R-:W-:Y:S01]  /*180b0*/  IMAD.MOV R3, RZ, RZ, -R8 ;  /* 0x000000ffff037224 */ /* 0x000fe200078e0a08 */
[----:B------:R-:W-:Y:S01]  /*180c0*/  ISETP.NE.AND P0, PT, R19, 0x2, PT ;  /* 0x000000021300780c */ /* 0x000fe20003f05270 */
[----:B------:R0:W2:Y:S03]  /*180d0*/  LDG.E R6, desc[UR56][R6.64] ;  /* 0x0000003806067981 */ /* 0x0000a6000c1e1900 */
[----:B------:R-:W-:-:S02]  /*180e0*/  SEL R23, RZ, 0x1, P0 ;  /* 0x00000001ff177807 */ /* 0x000fc40000000000 */
[----:B------:R-:W-:Y:S01]  /*180f0*/  SEL R19, R19, RZ, P0 ;  /* 0x000000ff13137207 */ /* 0x000fe20000000000 */
[----:B0-----:R-:W-:Y:S02]  /*18100*/  IMAD R7, R3, UR4, R0 ;  /* 0x0000000403077c24 */ /* 0x001fe4000f8e0200 */
[----:B------:R-:W-:Y:S01]  /*18110*/  IMAD.MOV.U32 R0, RZ, RZ, R20 ;  /* 0x000000ffff007224 */ /* 0x000fe200078e0014 */
[----:B------:R-:W-:Y:S01]  /*18120*/  LOP3.LUT R23, R5, R23, RZ, 0x3c, !PT ;  /* 0x0000001705177212 */ /* 0x000fe200078e3cff */
[----:B------:R-:W-:-:S03]  /*18130*/  VIADD R20, R20, 0xffffffff ;  /* 0xffffffff14147836 */ /* 0x000fc60000000000 */
[----:B------:R-:W-:Y:S02]  /*18140*/  ISETP.GT.AND P2, PT, R0, UR42, PT ;  /* 0x0000002a00007c0c */ /* 0x000fe4000bf44270 */
[----:B--2---:R-:W-:Y:S01]  /*18150*/  SHF.R.S32.HI R9, RZ, 0x1f, R6 ;  /* 0x0000001fff097819 */ /* 0x004fe20000011406 */
[----:B------:R-:W-:Y:S10]  /*18160*/  @!P1 BRA `(.L_x_1441) ;  /* 0x0000000000049947 */ /* 0x000ff40003800000 */
[----:B------:R-:W-:Y:S01]  /*18170*/  BPT.TRAP 0x1 ;  /* 0x000000040000795c */ /* 0x000fe20000300000 */
.L_x_1441:
[----:B------:R-:W-:Y:S01]  /*18180*/  IMAD R0, R19, 0x8, R16 ;  /* 0x0000000813007824 */ /* 0x000fe200078e0210 */
[----:B------:R-:W-:Y:S01]  /*18190*/  SHF.L.U32 R10, R23, 0x1f, RZ ;  /* 0x0000001f170a7819 */ /* 0x000fe200000006ff */
[----:B------:R-:W-:Y:S01]  /*181a0*/  BSSY B0, `(.L_x_1442) ;  /* 0x0000004000007945 */ /* 0x000fe20003800000 */
[----:B------:R-:W-:Y:S02]  /*181b0*/  SHF.R.S32.HI R8, RZ, 0x1f, R7 ;  /* 0x0000001fff087819 */ /* 0x000fe40000011407 */
[----:B------:R-:W0:Y:S02]  /*181c0*/  SYNCS.PHASECHK.TRANS64.TRYWAIT P0, [R0+URZ+0x22880], R10 ;  /* 0x0228800a000075a7 */ /* 0x000e24000800017f */
[----:B0-----:R-:W-:Y:S05]  /*181d0*/  @!P0 BRA `(.L_x_1443) ;  /* 0x0000003c00f08947 */ /* 0x001fea0003800000 */
.L_x_1532:
[----:B------:R-:W-:Y:S05]  /*181e0*/  BSYNC B0 ;  /* 0x0000000000007941 */ /* 0x000fea0003800000 */
.L_x_1442:
[----:B------:R-:W1:Y:S01]  /*181f0*/  S2R R12, SR_TID.X ;  /* 0x00000000000c7919 */ /* 0x000e620000002100 */
[----:B------:R-:W-:Y:S01]  /*18200*/  ULDC.64 UR4, c[0x0][0x328] ;  /* 0x0000ca0000047ab9 */ /* 0x000fe20000000a00 */
[----:B------:R-:W-:Y:S01]  /*18210*/  ULDC.64 UR6, c[0x0][0x318] ;  /* 0x0000c60000067ab9 */ /* 0x000fe20000000a00 */
[----:B------:R-:W-:Y:S01]  /*18220*/  IMAD R11, R8, UR4, RZ ;  /* 0x00000004080b7c24 */ /* 0x000fe2000f8e02ff */
[----:B------:R-:W-:Y:S01]  /*18230*/  LOP3.LUT P3, RZ, R17, 0x2, RZ, 0xc0, !PT ;  /* 0x0000000211ff7812 */ /* 0x000fe2000786c0ff */
        /* <DEDUP_REMOVED lines=10> */
[----:B------:R-:W-:Y:S01]  /*182e0*/  IMAD.WIDE.U32 R2, R22, UR4, R2 ;  /* 0x0000000416027c25 */ /* 0x000fe2000f8e0002 */
[----:B------:R-:W-:Y:S01]  /*182f0*/  UMOV UR4, 0xffffffff ;  /* 0xffffffff00047882 */ /* 0x000fe20000000000 */
[----:B-1----:R-:W-:Y:S02]  /*18300*/  LOP3.LUT R12, R12, 0x7f, RZ, 0xc0, !PT ;  /* 0x0000007f0c0c7812 */ /* 0x002fe400078ec0ff */
[----:B------:R-:W-:Y:S01]  /*18310*/  IMAD R27, R22, UR5, R3 ;  /* 0x00000005161b7c24 */ /* 0x000fe2000f8e0203 */
[----:B------:R-:W-:Y:S02]  /*18320*/  IADD3 R26, P0, R2, UR6, RZ ;  /* 0x00000006021a7c10 */ /* 0x000fe4000ff1e0ff */
[----:B------:R-:W-:Y:S02]  /*18330*/  SHF.R.U32.HI R12, RZ, 0x5, R12 ;  /* 0x00000005ff0c7819 */ /* 0x000fe4000001160c */
[----:B------:R-:W-:-:S03]  /*18340*/  IADD3.X R27, R27, UR7, RZ, P0, !PT ;  /* 0x000000071b1b7c10 */ /* 0x000fc600087fe4ff */
[----:B------:R-:W-:-:S04]  /*18350*/  IMAD.SHL.U32 R12, R12, 0x400, RZ ;  /* 0x000004000c0c7824 */ /* 0x000fc800078e00ff */
[----:B------:R-:W-:Y:S01]  /*18360*/  IMAD R18, R19, 0x4000, R12 ;  /* 0x0000400013127824 */ /* 0x000fe200078e020c */
[----:B------:R-:W-:Y:S06]  /*18370*/  BRA.DIV UR4, `(.L_x_1444) ;  /* 0x0000003e049c7947 */ /* 0x000fec000b800000 */
[----:B------:R-:W1:Y:S01]  /*18380*/  SHFL.IDX PT, R2, R26, RZ, 0x1c1f ;  /* 0x001c1fff1a027589 */ /* 0x000e6200000e0000 */
[----:B------:R-:W-:-:S03]  /*18390*/  IADD3 R18, R16, R18, R29 ;  /* 0x0000001210127210 */ /* 0x000fc60007ffe01d */
[----:B------:R-:W2:Y:S02]  /*183a0*/  SHFL.IDX PT, R3, R27, RZ, 0x1c1f ;  /* 0x001c1fff1b037589 */ /* 0x000ea400000e0000 */
[----:B------:R-:W-:Y:S01]  /*183b0*/  IMAD.IADD R21, R30, 0x1, R18 ;  /* 0x000000011e157824 */ /* 0x000fe200078e0212 */
[----:B-1----:R-:W-:-:S05]  /*183c0*/  IADD3 R2, P0, R36, R2, RZ ;  /* 0x0000000224027210 */ /* 0x002fca0007f1e0ff */
[----:B--2---:R-:W-:-:S05]  /*183d0*/  IMAD.X R3, RZ, RZ, R3, P0 ;  /* 0x000000ffff037224 */ /* 0x004fca00000e0603 */
[----:B------:R-:W-:Y:S01]  /*183e0*/  @!PT LDS RZ, [RZ] ;  /* 0x00000000fffff984 */ /* 0x000fe20000000800 */
        /* <DEDUP_REMOVED lines=10> */
[----:B------:R-:W3:Y:S01]  /*18490*/  SHFL.IDX PT, R27, R27, 0x3, 0x1c1f ;  /* 0x007c1f001b1b7f89 */ /* 0x000ee200000e0000 */
[----:B-1----:R-:W-:-:S05]  /*184a0*/  IADD3 R2, P0, R36, R2, RZ ;  /* 0x0000000224027210 */ /* 0x002fca0007f1e0ff */
[----:B--2---:R-:W-:-:S05]  /*184b0*/  IMAD.X R3, RZ, RZ, R3, P0 ;  /* 0x000000ffff037224 */ /* 0x004fca00000e0603 */
[----:B------:R-:W-:Y:S04]  /*184c0*/  LDGSTS.E.BYPASS.LTC128B.128 [R18+0xa400], desc[UR56][R2.64], !P3 ;  /* 0x0a40000002127fae */ /* 0x000fe8000d901d78 */
[----:B------:R1:W-:Y:S04]  /*184d0*/  LDGSTS.E.BYPASS.LTC128B.128 [R21+0xa400], desc[UR56][R2.64+0x40], !P1 ;  /* 0x0a40004002157fae */ /* 0x0003e8000c901d78 */
[----:B-1-3--:R1:W2:Y:S02]  /*184e0*/  SHFL.IDX PT, R2, R26, 0x3, 0x1c1f ;  /* 0x007c1f001a027f89 */ /* 0x00a2a400000e0000 */
.L_x_1542:
        /* <DEDUP_REMOVED lines=9> */
.L_x_1445:
        /* <DEDUP_REMOVED lines=11> */
.L_x_1446:
[----:B------:R2:W-:Y:S01]  /*18630*/  SYNCS.ARRIVE.TRANS64.A1T0 RZ, [R0+URZ+0x22870], RZ ;  /* 0x022870ff00ff79a7 */ /* 0x0005e2000810003f */
[----:B------:R-:W-:Y:S05]  /*18640*/  @!P3 BRA `(.L_x_1447) ;  /* 0x000000000004b947 */ /* 0x000fea0003800000 */
[----:B------:R-:W-:Y:S01]  /*18650*/  BPT.TRAP 0x1 ;  /* 0x000000040000795c */ /* 0x000fe20000300000 */
.L_x_1447:
[----:B------:R-:W3:Y:S01]  /*18660*/  SYNCS.PHASECHK.TRANS64.TRYWAIT P0, [R0+URZ+0x22840], R10 ;  /* 0x0228400a000075a7 */ /* 0x000ee2000800017f */
[----:B------:R-:W-:Y:S04]  /*18670*/  BSSY B0, `(.L_x_1448) ;  /* 0x0000002000007945 */ /* 0x000fe80003800000 */
[----:B---3--:R-:W-:Y:S05]  /*18680*/  @!P0 BRA `(.L_x_1449) ;  /* 0x0000004000048947 */ /* 0x008fea0003800000 */
.L_x_1543:
[----:B------:R-:W-:Y:S05]  /*18690*/  BSYNC B0 ;  /* 0x0000000000007941 */ /* 0x000fea0003800000 */
.L_x_1448:
[----:B------:R-:W4:Y:S01]  /*186a0*/  LDL R11, [R1] ;  /* 0x00000000010b7983 */ /* 0x000f220000100800 */
[----:B------:R-:W-:Y:S01]  /*186b0*/  ULDC.64 UR4, c[0x0][0x300] ;  /* 0x0000c00000047ab9 */ /* 0x000fe20000000a00 */
[----:B------:R-:W-:Y:S01]  /*186c0*/  ULDC.64 UR6, c[0x0][0x2e8] ;  /* 0x0000ba0000067ab9 */ /* 0x000fe20000000a00 */
[----:B------:R-:W-:Y:S01]  /*186d0*/  IMAD R8, R8, UR4, RZ ;  /* 0x0000000408087c24 */ /* 0x000fe2000f8e02ff */
[----:B------:R-:W-:Y:S01]  /*186e0*/  LOP3.LUT P4, RZ, R17, 0x10, RZ, 0xc0, !PT ;  /* 0x0000001011ff7812 */ /* 0x000fe2000788c0ff */
[----:B------:R-:W-:Y:S01]  /*186f0*/  IMAD.WIDE.U32 R2, R7, UR4, RZ ;  /* 0x0000000407027c25 */ /* 0x000fe2000f8e00ff */
[C---:B------:R-:W-:Y:S02]  /*18700*/  LOP3.LUT P3, RZ, R17.reuse, 0x8, RZ, 0xc0, !PT ;  /* 0x0000000811ff7812 */ /* 0x040fe4000786c0ff */
[----:B------:R-:W-:Y:S01]  /*18710*/  LOP3.LUT P1, RZ, R17, 0x4, RZ, 0xc0, !PT ;  /* 0x0000000411ff7812 */ /* 0x000fe2000782c0ff */
[----:B------:R-:W-:Y:S01]  /*18720*/  IMAD R8, R7, UR5, R8 ;  /* 0x0000000507087c24 */ /* 0x000fe2000f8e0208 */
[----:B------:R-:W-:-:S02]  /*18730*/  ULDC.64 UR4, c[0x0][0x310] ;  /* 0x0000c40000047ab9 */ /* 0x000fc40000000a00 */
        /* <DEDUP_REMOVED lines=14> */
[----:B------:R-:W-:-:S03]  /*18820*/  IMAD.IADD R6, R16, 0x1, R6 ;  /* 0x0000000110067824 */ /* 0x000fc600078e0206 */
[----:B------:R-:W5:Y:S04]  /*18830*/  SHFL.IDX PT, R3, R8, RZ, 0x1c1f ;  /* 0x001c1fff08037589 */ /* 0x000f6800000e0000 */
[----:B------:R-:W-:Y:S01]  /*18840*/  SHFL.IDX PT, R9, R8, 0x2, 0x1c1f ;  /* 0x005c1f0008097f89 */ /* 0x000fe200000e0000 */
        /* <DEDUP_REMOVED lines=15> */
[----:B------:R4:W0:Y:S04]  /*18940*/  SHFL.IDX PT, R9, R8, 0x3, 0x1c1f ;  /* 0x007c1f0008097f89 */ /* 0x00082800000e0000 */
[----:B------:R-:W-:Y:S04]  /*18950*/  LDGSTS.E.BYPASS.LTC128B.128 [R6+0x17400], desc[UR56][R2.64], !P4 ;  /* 0x1740000002067fae */ /* 0x000fe8000e101d78 */
[----:B------:R-:W-:Y:S04]  /*18960*/  LDGSTS.E.BYPASS.LTC128B.128 [R6+0x19400], desc[UR56][R2.64+0x40], !P3 ;  /* 0x1940004002067fae */ /* 0x000fe8000d901d78 */
[----:B------:R5:W-:Y:S04]  /*18970*/  LDGSTS.E.BYPASS.LTC128B.128 [R6+0x1b400], desc[UR56][R2.64+0x80], !P1 ;  /* 0x1b40008002067fae */ /* 0x000be8000c901d78 */
[----:B-----5:R4:W0:Y:S02]  /*18980*/  SHFL.IDX PT, R2, R7, 0x3, 0x1c1f ;  /* 0x007c1f0007027f89 */ /* 0x02082400000e0000 */
.L_x_1553:
        /* <DEDUP_REMOVED lines=10> */
.L_x_1451:
        /* <DEDUP_REMOVED lines=11> */
.L_x_1452:
[----:B------:R2:W-:Y:S02]  /*18ae0*/  SYNCS.ARRIVE.TRANS64.A1T0 RZ, [R0+URZ+0x22830], RZ ;  /* 0x022830ff00ff79a7 */ /* 0x0005e4000810003f */
[----:B--23--:R-:W-:-:S05]  /*18af0*/  IMAD.U32 R0, RZ, RZ, UR45 ;  /* 0x0000002dff007e24 */ /* 0x00cfca000f8e00ff */
[----:B------:R-:W-:-:S13]  /*18b00*/  ISETP.NE.AND P0, PT, R0, 0x3, PT ;  /* 0x000000030000780c */ /* 0x000fda0003f05270 */
[----:B------:R-:W-:Y:S05]  /*18b10*/  @!P0 BRA `(.L_x_1453) ;  /* 0x0000000000048947 */ /* 0x000fea0003800000 */
[----:B------:R-:W-:Y:S01]  /*18b20*/  BPT.TRAP 0x1 ;  /* 0x000000040000795c */ /* 0x000fe20000300000 */
.L_x_1453:
[----:B------:R-:W-:Y:S01]  /*18b30*/  LOP3.LUT R3, R5, 0x1, RZ, 0x3c, !PT ;  /* 0x0000000105037812 */ /* 0x000fe200078e3cff */
[----:B------:R-:W-:Y:S01]  /*18b40*/  IMAD R0, R4, 0x8, R16 ;  /* 0x0000000804007824 */ /* 0x000fe200078e0210 */
[----:B------:R-:W-:Y:S02]  /*18b50*/  BSSY B0, `(.L_x_1454) ;  /* 0x0000004000007945 */ /* 0x000fe40003800000 */
[----:B------:R-:W-:-:S04]  /*18b60*/  SHF.L.U32 R3, R3, 0x1f, RZ ;  /* 0x0000001f03037819 */ /* 0x000fc800000006ff */
[----:B------:R-:W0:Y:S02]  /*18b70*/  SYNCS.PHASECHK.TRANS64.TRYWAIT P1, [R0+URZ+0x22870], R3 ;  /* 0x02287003000075a7 */ /* 0x000e24000802017f */
[----:B0-----:R-:W-:Y:S05]  /*18b80*/  @!P1 BRA `(.L_x_1455) ;  /* 0x00000040000c9947 */ /* 0x001fea0003800000 */
.L_x_1554:
[----:B------:R-:W-:Y:S05]  /*18b90*/  BSYNC B0 ;  /* 0x0000000000007941 */ /* 0x000fea0003800000 */
.L_x_1454:
[----:B------:R-:W-:-:S05]  /*18ba0*/  IMAD.U32 R2, RZ, RZ, UR43 ;  /* 0x0000002bff027e24 */ /* 0x000fca000f8e00ff */
[----:B------:R-:W-:-:S13]  /*18bb0*/  ISETP.NE.AND P1, PT, R2, 0x3, PT ;  /* 0x000000030200780c */ /* 0x000fda0003f25270 */
[----:B------:R-:W-:Y:S05]  /*18bc0*/  @!P1 BRA `(.L_x_1456) ;  /* 0x0000000000049947 */ /* 0x000fea0003800000 */
[----:B------:R-:W-:Y:S01]  /*18bd0*/  BPT.TRAP 0x1 ;  /* 0x000000040000795c */ /* 0x000fe20000300000 */
.L_x_1456:
[----:B0-----:R-:W-:Y:S01]  /*18be0*/  SHF.L.U32 R3, R5, 0x1f, RZ ;  /* 0x0000001f05037819 */ /* 0x001fe200000006ff */
[----:B------:R-:W-:-:S03]  /*18bf0*/  IMAD.SHL.U32 R18, R4, 0x4000, RZ ;  /* 0x0000400004127824 */ /* 0x000fc600078e00ff */
[----:B------:R-:W0:Y:S02]  /*18c00*/  SYNCS.PHASECHK.TRANS64.TRYWAIT P1, [R0+URZ+0x22860], R3 ;  /* 0x02286003000075a7 */ /* 0x000e24000802017f */
[----:B0-----:R-:W-:Y:S05]  /*18c10*/  @!P1 BRA `(.L_x_1457) ;  /* 0x0000003c00fc9947 */ /* 0x001fea0003800000 */
.L_x_1555:
[----:B------:R-:W0:Y:S04]  /*18c20*/  LDL R2, [R1+0x8] ;  /* 0x0000080001027983 */ /* 0x000e280000100800 */
[----:B------:R-:W2:Y:S01]  /*18c30*/  LDL R12, [R1+0x4] ;  /* 0x00000400010c7983 */ /* 0x000ea20000100800 */
[----:B------:R-:W-:Y:S05]  /*18c40*/  WARPSYNC.ALL ;  /* 0x0000000000007948 */ /* 0x000fea0003800000 */
[----:B------:R-:W-:-:S05]  /*18c50*/  IMAD.U32 R21, RZ, RZ, UR43 ;  /* 0x0000002bff157e24 */ /* 0x000fca000f8e00ff */
[----:B------:R-:W-:Y:S02]  /*18c60*/  ISETP.NE.AND P1, PT, R21, 0x3, PT ;  /* 0x000000031500780c */ /* 0x000fe40003f25270 */
[----:B0-----:R-:W-:Y:S02]  /*18c70*/  LOP3.LUT R3, R18, R2, RZ, 0xfc, !PT ;  /* 0x0000000212037212 */ /* 0x001fe400078efcff */
[----:B--2---:R-:W-:-:S03]  /*18c80*/  IADD3 R18, R16, R18, R12 ;  /* 0x0000001210127210 */ /* 0x004fc60007ffe00c */
[----:B------:R-:W-:-:S04]  /*18c90*/  IMAD.IADD R3, R16, 0x1, R3 ;  /* 0x0000000110037824 */ /* 0x000fc800078e0203 */
[----:B------:R-:W-:Y:S01]  /*18ca0*/  IMAD.IADD R2, R31, 0x1, R3 ;  /* 0x000000011f027824 */ /* 0x000fe200078e0203 */
[----:B----4-:R-:W0:Y:S02]  /*18cb0*/  LDSM.16.MT88.4 R4, [R3+0x8400] ;  /* 0x008400000304783b */ /* 0x010e240000004200 */
        /* <DEDUP_REMOVED lines=10> */
[----:B------:R0:W-:Y:S04]  /*18d60*/  STSM.16.M88.4 [R18+0x2400], R12 ;  /* 0x0024000c12007844 */ /* 0x0001e80000000200 */
[----:B------:R-:W2:Y:S01]  /*18d70*/  LDSM.16.MT88.4 R8, [R3+0x9400] ;  /* 0x009400000308783b */ /* 0x000ea20000004200 */
[--C-:B0-----:R-:W-:Y:S02]  /*18d80*/  IADD3 R12, R28, 0x400, R18.reuse ;  /* 0x000004001c0c7810 */ /* 0x101fe40007ffe012 */
[----:B------:R-:W-:Y:S02]  /*18d90*/  IADD3 R18, R31, 0x400, R18 ;  /* 0x000004001f127810 */ /* 0x000fe40007ffe012 */
[C-C-:B--2---:R-:W-:Y:S02]  /*18da0*/  PRMT R4, R8.reuse, 0x6420, R9.reuse ;  /* 0x0000642008047816 */ /* 0x144fe40000000009 */
[----:B------:R-:W-:-:S02]  /*18db0*/  PRMT R5, R8, 0x7531, R9 ;  /* 0x0000753108057816 */ /* 0x000fc40000000009 */
[C-C-:B------:R-:W-:Y:S02]  /*18dc0*/  PRMT R6, R10.reuse, 0x6420, R11.reuse ;  /* 0x000064200a067816 */ /* 0x140fe4000000000b */
[----:B------:R-:W-:Y:S02]  /*18dd0*/  PRMT R7, R10, 0x7531, R11 ;  /* 0x000075310a077816 */ /* 0x000fe4000000000b */
[----:B------:R-:W0:Y:S04]  /*18de0*/  LDSM.16.MT88.4 R8, [R2+0x9400] ;  /* 0x009400000208783b */ /* 0x000e280000004200 */
[----:B------:R0:W-:Y:S02]  /*18df0*/  STSM.16.M88.4 [R12], R4 ;  /* 0x000000040c007844 */ /* 0x0001e40000000200 */
[----:B0-----:R-:W-:-:S02]  /*18e00*/  PRMT R4, R8, 0x6420, R9 ;  /* 0x0000642008047816 */ /* 0x001fc40000000009 */
[----:B------:R-:W-:Y:S02]  /*18e10*/  PRMT R5, R8, 0x7531, R9 ;  /* 0x0000753108057816 */ /* 0x000fe40000000009 */
[C-C-:B------:R-:W-:Y:S02]  /*18e20*/  PRMT R6, R10.reuse, 0x6420, R11.reuse ;  /* 0x000064200a067816 */ /* 0x140fe4000000000b */
[----:B------:R-:W-:-:S05]  /*18e30*/  PRMT R7, R10, 0x7531, R11 ;  /* 0x000075310a077816 */ /* 0x000fca000000000b */
[----:B------:R-:W-:Y:S04]  /*18e40*/  STSM.16.M88.4 [R12+0x2000], R4 ;  /* 0x002000040c007844 */ /* 0x000fe80000000200 */
[----:B------:R-:W0:Y:S04]  /*18e50*/  LDSM.16.MT88.4 R12, [R3+0xa400] ;  /* 0x00a40000030c783b */ /* 0x000e280000004200 */
[----:B------:R-:W2:Y:S01]  /*18e60*/  LDSM.16.MT88.4 R4, [R2+0xa400] ;  /* 0x00a400000204783b */ /* 0x000ea20000004200 */
[C-C-:B0-----:R-:W-:Y:S02]  /*18e70*/  PRMT R8, R12.reuse, 0x6420, R13.reuse ;  /* 0x000064200c087816 */ /* 0x141fe4000000000d */
[----:B------:R-:W-:-:S02]  /*18e80*/  PRMT R9, R12, 0x7531, R13 ;  /* 0x000075310c097816 */ /* 0x000fc4000000000d */
[C-C-:B------:R-:W-:Y:S02]  /*18e90*/  PRMT R10, R14.reuse, 0x6420, R15.reuse ;  /* 0x000064200e0a7816 */ /* 0x140fe4000000000f */
[----:B------:R-:W-:-:S05]  /*18ea0*/  PRMT R11, R14, 0x7531, R15 ;  /* 0x000075310e0b7816 */ /* 0x000fca000000000f */
[----:B------:R2:W-:Y:S02]  /*18eb0*/  STSM.16.M88.4 [R18], R8 ;  /* 0x0000000812007844 */ /* 0x0005e40000000200 */
[C-C-:B--2---:R-:W-:Y:S02]  /*18ec0*/  PRMT R8, R4.reuse, 0x6420, R5.reuse ;  /* 0x0000642004087816 */ /* 0x144fe40000000005 */
[----:B------:R-:W-:Y:S02]  /*18ed0*/  PRMT R9, R4, 0x7531, R5 ;  /* 0x0000753104097816 */ /* 0x000fe40000000005 */
[C-C-:B------:R-:W-:Y:S02]  /*18ee0*/  PRMT R10, R6.reuse, 0x6420, R7.reuse ;  /* 0x00006420060a7816 */ /* 0x140fe40000000007 */
[----:B------:R-:W-:-:S05]  /*18ef0*/  PRMT R11, R6, 0x7531, R7 ;  /* 0x00007531060b7816 */ /* 0x000fca0000000007 */
[----:B------:R0:W-:Y:S04]  /*18f00*/  STSM.16.M88.4 [R18+0x2000], R8 ;  /* 0x0020000812007844 */ /* 0x0001e80000000200 */
[----:B------:R-:W2:Y:S01]  /*18f10*/  LDSM.16.MT88.4 R4, [R3+0xb400] ;  /* 0x00b400000304783b */ /* 0x000ea20000004200 */
[----:B0-----:R-:W-:Y:S01]  /*18f20*/  IMAD.IADD R18, R28, 0x1, R18 ;  /* 0x000000011c127824 */ /* 0x001fe200078e0212 */
[C-C-:B--2---:R-:W-:Y:S02]  /*18f30*/  PRMT R12, R4.reuse, 0x6420, R5.reuse ;  /* 0x00006420040c7816 */ /* 0x144fe40000000005 */
[----:B------:R-:W-:Y:S02]  /*18f40*/  PRMT R13, R4, 0x7531, R5 ;  /* 0x00007531040d7816 */ /* 0x000fe40000000005 */
[----:B------:R-:W-:-:S02]  /*18f50*/  PRMT R14, R6, 0x6420, R7 ;  /* 0x00006420060e7816 */ /* 0x000fc40000000007 */
[----:B------:R-:W-:Y:S02]  /*18f60*/  PRMT R15, R6, 0x7531, R7 ;  /* 0x00007531060f7816 */ /* 0x000fe40000000007 */
[----:B------:R-:W0:Y:S04]  /*18f70*/  LDSM.16.MT88.4 R4, [R2+0xb400] ;  /* 0x00b400000204783b */ /* 0x000e280000004200 */
[----:B------:R2:W-:Y:S01]  /*18f80*/  STSM.16.M88.4 [R18], R12 ;  /* 0x0000000c12007844 */ /* 0x0005e20000000200 */
        /* <DEDUP_REMOVED lines=13> */
.L_x_1458:
[----:B0-----:R0:W-:Y:S01]  /*19060*/  SYNCS.ARRIVE.TRANS64.A1T0 RZ, [R0+URZ+0x22850], RZ ;  /* 0x022850ff00ff79a7 */ /* 0x0011e2000810003f */
[----:B------:R-:W-:Y:S06]  /*19070*/  BAR.SYNC.DEFER_BLOCKING 0x2, 0x80 ;  /* 0x0082000000007b1d */ /* 0x000fec0000010000 */
[----:B------:R-:W-:Y:S05]  /*19080*/  @!P0 BRA `(.L_x_1459) ;  /* 0x0000000000048947 */ /* 0x000fea0003800000 */
[----:B------:R-:W-:Y:S01]  /*19090*/  BPT.TRAP 0x1 ;  /* 0x000000040000795c */ /* 0x000fe20000300000 */
.L_x_1459:
[----:B0-----:R-:W-:Y:S02]  /*190a0*/  VIADD R0, R0, 0x22880 ;  /* 0x0002288000007836 */ /* 0x001fe40000000000 */
[----:B------:R-:W-:Y:S02]  /*190b0*/  IMAD.MOV.U32 R4, RZ, RZ, R19 ;  /* 0x000000ffff047224 */ /* 0x000fe400078e0013 */
[----:B------:R-:W-:Y:S01]  /*190c0*/  IMAD.MOV.U32 R5, RZ, RZ, R23 ;  /* 0x000000ffff057224 */ /* 0x000fe200078e0017 */
[----:B------:R-:W-:-:S04]  /*190d0*/  PRMT R0, R37, 0x654, R0 ;  /* 0x0000065425007816 */ /* 0x000fc80000000000 */
[----:B------:R3:W-:Y:S01]  /*190e0*/  SYNCS.ARRIVE.TRANS64.RED.A1T0 RZ, [R0+URZ], RZ ;  /* 0x000000ff00ff79a7 */ /* 0x0007e2000810043f */
[----:B------:R-:W-:Y:S05]  /*190f0*/  @P2 BRA `(.L_x_1460) ;  /* 0xffffffec007c2947 */ /* 0x000fea000383ffff */
.L_x_1440:
[----:B---3--:R-:W3:Y:S01]  /*19100*/  S2R R0, SR_TID.X ;  /* 0x0000000000007919 */ /* 0x008ee20000002100 */
[----:B------:R-:W-:Y:S01]  /*19110*/  BSSY B0, `(.L_x_1461) ;  /* 0x0000012000007945 */ /* 0x000fe20003800000 */
[----:B---3--:R-:W-:Y:S01]  /*19120*/  LOP3.LUT R2, R0, 0x7f, RZ, 0xc0, !PT ;  /* 0x0000007f00027812 */ /* 0x008fe200078ec0ff */
[----:B------:R-:W-:-:S03]  /*19130*/  IMAD.U32 R0, RZ, RZ, UR45 ;  /* 0x0000002dff007e24 */ /* 0x000fc6000f8e00ff */
[----:B------:R-:W-:Y:S02]  /*19140*/  ISETP.NE.AND P1, PT, R2, RZ, PT ;  /* 0x000000ff0200720c */ /* 0x000fe40003f25270 */
[----:B------:R-:W-:-:S11]  /*19150*/  ISETP.NE.AND P0, PT, R0, 0x3, PT ;  /* 0x000000030000780c */ /* 0x000fd60003f05270 */
[----:B------:R-:W-:Y:S05]  /*19160*/  @P1 BRA `(.L_x_1462) ;  /* 0x0000000000301947 */ /* 0x000fea0003800000 */
[----:B------:R-:W3:Y:S01]  /*19170*/  S2R R5, SR_LANEID ;  /* 0x0000000000057919 */ /* 0x000ee20000000000 */
[----:B------:R-:W-:Y:S01]  /*19180*/  VOTEU.ANY UR4, UPT, PT ;  /* 0x0000000000047886 */ /* 0x000fe200038e0100 */
[----:B0-----:R-:W0:Y:S01]  /*19190*/  LDC.64 R2, c[0x0][0xc60] ;  /* 0x00031800ff027b82 */ /* 0x001e220000000a00 */
[----:B------:R-:W3:Y:S02]  /*191a0*/  FLO.U32 R0, UR4 ;  /* 0x0000000400007d00 */ /* 0x000ee400080e0000 */
[----:B---3--:R-:W-:-:S06]  /*191b0*/  ISETP.EQ.U32.AND P1, PT, R0, R5, PT ;  /* 0x000000050000720c */ /* 0x008fcc0003f22070 */
[----:B------:R-:W0:Y:S07]  /*191c0*/  POPC R5, UR4 ;  /* 0x0000000400057d09 */ /* 0x000e2e0008000000 */
[----:B0-----:R-:W3:Y:S01]  /*191d0*/  @P1 ATOMG.E.ADD.STRONG.GPU PT, R3, desc[UR56][R2.64], R5 ;  /* 0x00000005020319a8 */ /* 0x001ee200081ee1f8 */
[----:B------:R-:W0:Y:S02]  /*191e0*/  S2R R4, SR_LTMASK ;  /* 0x0000000000047919 */ /* 0x000e240000003900 */
[----:B0-----:R-:W-:-:S04]  /*191f0*/  LOP3.LUT R4, R4, UR4, RZ, 0xc0, !PT ;  /* 0x0000000404047c12 */ /* 0x001fc8000f8ec0ff */
[----:B------:R-:W0:Y:S01]  /*19200*/  POPC R7, R4 ;  /* 0x0000000400077309 */ /* 0x000e220000000000 */
[----:B---3--:R-:W0:Y:S02]  /*19210*/  SHFL.IDX PT, R0, R3, R0, 0x1f ;  /* 0x00001f0003007589 */ /* 0x008e2400000e0000 */
[----:B0-----:R-:W-:-:S07]  /*19220*/  IADD3 R24, R0, UR46, R7 ;  /* 0x0000002e00187c10 */ /* 0x001fce000fffe007 */
.L_x_1462:
[----:B------:R-:W-:Y:S05]  /*19230*/  BSYNC B0 ;  /* 0x0000000000007941 */ /* 0x000fea0003800000 */
.L_x_1461:
[----:B------:R-:W-:Y:S05]  /*19240*/  @!P0 BRA `(.L_x_1463) ;  /* 0x0000000000048947 */ /* 0x000fea0003800000 */
[----:B------:R-:W-:Y:S01]  /*19250*/  BPT.TRAP 0x1 ;  /* 0x000000040000795c */ /* 0x000fe20000300000 */
.L_x_1463:
[----:B0-----:R-:W-:Y:S01]  /*19260*/  LOP3.LUT R3, R23, 0x1, RZ, 0x3c, !PT ;  /* 0x0000000117037812 */ /* 0x001fe200078e3cff */
[----:B--2---:R-:W-:Y:S01]  /*19270*/  IMAD R18, R19, 0x8, R16 ;  /* 0x0000000813127824 */ /* 0x004fe200078e0210 */
[----:B------:R-:W-:Y:S02]  /*19280*/  BSSY B0, `(.L_x_1464) ;  /* 0x0000004000007945 */ /* 0x000fe40003800000 */
[----:B------:R-:W-:-:S04]  /*19290*/  SHF.L.U32 R3, R3, 0x1f, RZ ;  /* 0x0000001f03037819 */ /* 0x000fc800000006ff */
[----:B------:R-:W0:Y:S02]  /*192a0*/  SYNCS.PHASECHK.TRANS64.TRYWAIT P1, [R18+URZ+0x22870], R3 ;  /* 0x02287003120075a7 */ /* 0x000e24000802017f */
[----:B0-----:R-:W-:Y:S05]  /*192b0*/  @!P1 BRA `(.L_x_1465) ;  /* 0x0000003800689947 */ /* 0x001fea0003800000 */
.L_x_1556:
[----:B------:R-:W-:Y:S05]  /*192c0*/  BSYNC B0 ;  /* 0x0000000000007941 */ /* 0x000fea0003800000 */
.L_x_1464:
[----:B------:R-:W-:-:S05]  /*192d0*/  IMAD.U32 R0, RZ, RZ, UR43 ;  /* 0x0000002bff007e24 */ /* 0x000fca000f8e00ff */
[----:B------:R-:W-:-:S13]  /*192e0*/  ISETP.NE.AND P1, PT, R0, 0x3, PT ;  /* 0x000000030000780c */ /* 0x000fda0003f25270 */
[----:B------:R-:W-:Y:S05]  /*192f0*/  @!P1 BRA `(.L_x_1466) ;  /* 0x0000000000049947 */ /* 0x000fea0003800000 */
[----:B------:R-:W-:Y:S01]  /*19300*/  BPT.TRAP 0x1 ;  /* 0x000000040000795c */ /* 0x000fe20000300000 */
.L_x_1466:
[----:B0-----:R-:W-:-:S04]  /*19310*/  SHF.L.U32 R3, R23, 0x1f, RZ ;  /* 0x0000001f17037819 */ /* 0x001fc800000006ff */
[----:B------:R-:W0:Y:S02]  /*19320*/  SYNCS.PHASECHK.TRANS64.TRYWAIT P1, [R18+URZ+0x22860], R3 ;  /* 0x02286003120075a7 */ /* 0x000e24000802017f */
[----:B0-----:R-:W-:Y:S05]  /*19330*/  @!P1 BRA `(.L_x_1467) ;  /* 0x00000038005c9947 */ /* 0x001fea0003800000 */
.L_x_1557:
[----:B------:R-:W0:Y:S04]  /*19340*/  LDL R0, [R1+0x8] ;  /* 0x0000080001007983 */ /* 0x000e280000100800 */
[----:B------:R-:W2:Y:S01]  /*19350*/  LDL R12, [R1+0x4] ;  /* 0x00000400010c7983 */ /* 0x000ea20000100800 */
[----:B------:R-:W-:Y:S01]  /*19360*/  IMAD.SHL.U32 R2, R19, 0x4000, RZ ;  /* 0x0000400013027824 */ /* 0x000fe200078e00ff */
[----:B------:R-:W-:Y:S05]  /*19370*/  WARPSYNC.ALL ;  /* 0x0000000000007948 */ /* 0x000fea0003800000 */
[----:B------:R-:W-:-:S05]  /*19380*/  IMAD.U32 R21, RZ, RZ, UR43 ;  /* 0x0000002bff157e24 */ /* 0x000fca000f8e00ff */
[----:B------:R-:W-:Y:S02]  /*19390*/  ISETP.NE.AND P1, PT, R21, 0x3, PT ;  /* 0x000000031500780c */ /* 0x000fe40003f25270 */
[----:B0-----:R-:W-:Y:S02]  /*193a0*/  LOP3.LUT R3, R2, R0, RZ, 0xfc, !PT ;  /* 0x0000000002037212 */ /* 0x001fe400078efcff */
[----:B--2---:R-:W-:-:S03]  /*193b0*/  IADD3 R2, R16, R2, R12 ;  /* 0x0000000210027210 */ /* 0x004fc60007ffe00c */
[----:B------:R-:W-:Y:S01]  /*193c0*/  IMAD.IADD R0, R16, 0x1, R3 ;  /* 0x0000000110007824 */ /* 0x000fe200078e0203 */
[----:B------:R-:W-:-:S03]  /*193d0*/  IADD3 R20, R28, 0x400, R2 ;  /* 0x000004001c147810 */ /* 0x000fc60007ffe002 */
[----:B------:R-:W-:Y:S01]  /*193e0*/  IMAD.IADD R3, R31, 0x1, R0 ;  /* 0x000000011f037824 */ /* 0x000fe200078e0200 */
[----:B------:R-:W0:Y:S02]  /*193f0*/  LDSM.16.MT88.4 R4, [R0+0x8400] ;  /* 0x008400000004783b */ /* 0x000e240000004200 */
[C-C-:B0-----:R-:W-:Y:S02]  /*19400*/  PRMT R8, R4.reuse, 0x6420, R5.reuse ;  /* 0x0000642004087816 */ /* 0x141fe40000000005 */
[----:B------:R-:W-:Y:S02]  /*19410*/  PRMT R9, R4, 0x7531, R5 ;  /* 0x0000753104097816 */ /* 0x000fe40000000005 */
[C-C-:B------:R-:W-:Y:S02]  /*19420*/  PRMT R10, R6.reuse, 0x6420, R7.reuse ;  /* 0x00006420060a7816 */ /* 0x140fe40000000007 */
[----:B------:R-:W-:Y:S02]  /*19430*/  PRMT R11, R6, 0x7531, R7 ;  /* 0x00007531060b7816 */ /* 0x000fe40000000007 */
[----:B------:R-:W0:Y:S04]  /*19440*/  LDSM.16.MT88.4 R4, [R3+0x8400] ;  /* 0x008400000304783b */ /* 0x000e280000004200 */
[----:B------:R0:W-:Y:S02]  /*19450*/  STSM.16.M88.4 [R2+0x400], R8 ;  /* 0x0004000802007844 */ /* 0x0001e40000000200 */
[----:B0-----:R-:W-:-:S02]  /*19460*/  PRMT R8, R4, 0x6420, R5 ;  /* 0x0000642004087816 */ /* 0x001fc40000000005 */
[----:B------:R-:W-:Y:S02]  /*19470*/  PRMT R9, R4, 0x7531, R5 ;  /* 0x0000753104097816 */ /* 0x000fe40000000005 */
[C-C-:B------:R-:W-:Y:S02]  /*19480*/  PRMT R10, R6.reuse, 0x6420, R7.reuse ;  /* 0x00006420060a7816 */ /* 0x140fe40000000007 */
[----:B------:R-:W-:-:S05]  /*19490*/  PRMT R11, R6, 0x7531, R7 ;  /* 0x00007531060b7816 */ /* 0x000fca0000000007 */
[----:B------:R0:W-:Y:S04]  /*194a0*/  STSM.16.M88.4 [R2+0x2400], R8 ;  /* 0x0024000802007844 */ /* 0x0001e80000000200 */
[----:B------:R-:W2:Y:S01]  /*194b0*/  LDSM.16.MT88.4 R4, [R0+0x9400] ;  /* 0x009400000004783b */ /* 0x000ea20000004200 */
[----:B0-----:R-:W-:Y:S02]  /*194c0*/  IADD3 R2, R31, 0x400, R2 ;  /* 0x000004001f027810 */ /* 0x001fe40007ffe002 */
[C-C-:B--2---:R-:W-:Y:S02]  /*194d0*/  PRMT R12, R4.reuse, 0x6420, R5.reuse ;  /* 0x00006420040c7816 */ /* 0x144fe40000000005 */
[----:B------:R-:W-:Y:S02]  /*194e0*/  PRMT R13, R4, 0x7531, R5 ;  /* 0x00007531040d7816 */ /* 0x000fe40000000005 */
[----:B------:R-:W-:-:S02]  /*194f0*/  PRMT R14, R6, 0x6420, R7 ;  /* 0x00006420060e7816 */ /* 0x000fc40000000007 */
[----:B------:R-:W-:Y:S02]  /*19500*/  PRMT R15, R6, 0x7531, R7 ;  /* 0x00007531060f7816 */ /* 0x000fe40000000007 */
[----:B------:R-:W0:Y:S04]  /*19510*/  LDSM.16.MT88.4 R4, [R3+0x9400] ;  /* 0x009400000304783b */ /* 0x000e280000004200 */
[----:B------:R-:W-:Y:S01]  /*19520*/  STSM.16.M88.4 [R20], R12 ;  /* 0x0000000c14007844 */ /* 0x000fe20000000200 */
        /* <DEDUP_REMOVED lines=38> */
.L_x_1468:
[----:B0-----:R0:W-:Y:S01]  /*19790*/  SYNCS.ARRIVE.TRANS64.A1T0 RZ, [R18+URZ+0x22850], RZ ;  /* 0x022850ff12ff79a7 */ /* 0x0011e2000810003f */
[----:B------:R-:W-:Y:S06]  /*197a0*/  BAR.SYNC.DEFER_BLOCKING 0x2, 0x80 ;  /* 0x0082000000007b1d */ /* 0x000fec0000010000 */
[----:B------:R-:W-:Y:S05]  /*197b0*/  @!P0 BRA `(.L_x_1469) ;  /* 0x0000000000048947 */ /* 0x000fea0003800000 */
[----:B------:R-:W-:Y:S01]  /*197c0*/  BPT.TRAP 0x1 ;  /* 0x000000040000795c */ /* 0x000fe20000300000 */
.L_x_1469:
[----:B0-----:R-:W-:Y:S02]  /*197d0*/  VIADD R18, R18, 0x22880 ;  /* 0x0002288012127836 */ /* 0x001fe40000000000 */
[----:B------:R-:W-:-:S03]  /*197e0*/  VIADD R19, R19, 0x1 ;  /* 0x0000000113137836 */ /* 0x000fc60000000000 */
[----:B------:R-:W-:Y:S02]  /*197f0*/  PRMT R18, R37, 0x654, R18 ;  /* 0x0000065425127816 */ /* 0x000fe40000000012 */
[C---:B------:R-:W-:Y:S02]  /*19800*/  ISETP.NE.AND P0, PT, R19.reuse, 0x2, PT ;  /* 0x000000021300780c */ /* 0x040fe40003f05270 */
[----:B------:R0:W-:Y:S02]  /*19810*/  SYNCS.ARRIVE.TRANS64.RED.A1T0 RZ, [R18+URZ], RZ ;  /* 0x000000ff12ff79a7 */ /* 0x0001e4000810043f */
[----:B------:R-:W-:Y:S02]  /*19820*/  SEL R0, RZ, 0x1, P0 ;  /* 0x00000001ff007807 */ /* 0x000fe40000000000 */
[----:B------:R-:W-:Y:S02]  /*19830*/  SEL R19, R19, RZ, P0 ;  /* 0x000000ff13137207 */ /* 0x000fe40000000000 */
[----:B------:R-:W-:-:S07]  /*19840*/  LOP3.LUT R23, R23, R0, RZ, 0x3c, !PT ;  /* 0x0000000017177212 */ /* 0x000fce00078e3cff */
.L_x_1410:
[----:B------:R-:W-:Y:S05]  /*19850*/  BSYNC B7 ;  /* 0x0000000000077941 */ /* 0x000fea0003800000 */
.L_x_1408:
[----:B------:R-:W-:-:S13]  /*19860*/  LOP3.LUT P0, RZ, R17, 0x80, RZ, 0xc0, !PT ;  /* 0x0000008011ff7812 */ /* 0x000fda000780c0ff */
[----:B------:R-:W-:Y:S05]  /*19870*/  @!P0 BRA `(.L_x_1470) ;  /* 0x0000000000248947 */ /* 0x000fea0003800000 */
[----:B------:R-:W3:Y:S08]  /*19880*/  S2UR UR4, SR_CgaCtaId ;  /* 0x00000000000479c3 */ /* 0x000ef00000008800 */
[----:B------:R-:W-:Y:S01]  /*19890*/  BAR.SYNC.DEFER_BLOCKING 0x5, 0x180 ;  /* 0x0146000000007b1d */ /* 0x000fe20000010000 */
[----:B------:R-:W-:Y:S01]  /*198a0*/  MOV R16, 0x400 ;  /* 0x0000040000107802 */ /* 0x000fe20000000f00 */
[----:B---3--:R-:W-:-:S05]  /*198b0*/  IMAD.U32 R37, RZ, RZ, UR4 ;  /* 0x00000004ff257e24 */ /* 0x008fca000f8e00ff */
[----:B------:R-:W-:-:S05]  /*198c0*/  LEA R16, R37, R16, 0x18 ;  /* 0x0000001025107211 */ /* 0x000fca00078ec0ff */
[----:B-1----:R-:W1:Y:S02]  /*198d0*/  LDS.128 R24, [R16+0x228d0] ;  /* 0x0228d00010187984 */ /* 0x002e640000000c00 */
[----:B-1----:R-:W-:Y:S01]  /*198e0*/  R2UR UR40, R27 ;  /* 0x000000001b2872ca */ /* 0x002fe200000e0000 */
[----:B------:R-:W-:Y:S06]  /*198f0*/  BAR.ARV 0x4, 0x180 ;  /* 0x0106000000007b1d */ /* 0x000fec0000002000 */
[----:B------:R-:W-:Y:S08]  /*19900*/  BRA `(.L_x_1471) ;  /* 0x0000000c00b07947 */ /* 0x000ff00003800000 */
.L_x_1470:
[----:B------:R-:W2:Y:S01]  /*19910*/  S2R R0, SR_TID.X ;  /* 0x0000000000007919 */ /* 0x000ea20000002100 */
[----:B------:R-:W-:Y:S01]  /*19920*/  ULDC UR4, c[0x0][0xc3c] ;  /* 0x00030f0000047ab9 */ /* 0x000fe20000000800 */
[----:B--2---:R-:W-:Y:S01]  /*19930*/  LOP3.LUT R9, R0, 0x1f, RZ, 0xc0, !PT ;  /* 0x0000001f00097812 */ /* 0x004fe200078ec0ff */
[----:B------:R-:W-:-:S03]  /*19940*/  IMAD.MOV.U32 R0, RZ, RZ, RZ ;  /* 0x000000ffff007224 */ /* 0x000fc600078e00ff */
[C---:B------:R-:W-:Y:S01]  /*19950*/  ISETP.NE.AND P0, PT, R9.reuse, 0x1f, PT ;  /* 0x0000001f0900780c */ /* 0x040fe20003f05270 */
[----:B------:R-:W-:-:S05]  /*19960*/  VIADD R7, R9, UR40 ;  /* 0x0000002809077c36 */ /* 0x000fca0008000000 */
[----:B------:R-:W-:Y:S01]  /*19970*/  ISETP.GE.OR P1, PT, R7, UR4, !P0 ;  /* 0x0000000407007c0c */ /* 0x000fe2000c726670 */
[----:B------:R-:W-:-:S12]  /*19980*/  ULDC UR4, c[0x0][0xc3c] ;  /* 0x00030f0000047ab9 */ /* 0x000fd80000000800 */
[----:B------:R-:W2:Y:S08]  /*19990*/  @!P1 LDC.64 R2, c[0x0][0xc80] ;  /* 0x00032000ff029b82 */ /* 0x000eb00000000a00 */
[----:B------:R-:W3:Y:S01]  /*199a0*/  @!P1 LDC.64 R4, c[0x0][0xc78] ;  /* 0x00031e00ff049b82 */ /* 0x000ee20000000a00 */
[----:B--2---:R-:W-:-:S05]  /*199b0*/  @!P1 IMAD.WIDE R2, R7, 0x4, R2 ;  /* 0x0000000407029825 */ /* 0x004fca00078e0202 */
[----:B------:R3:W2:Y:S02]  /*199c0*/  @!P1 LDG.E R0, desc[UR56][R2.64] ;  /* 0x0000003802009981 */ /* 0x0006a4000c1e1900 */
[----:B---3--:R-:W-:-:S04]  /*199d0*/  @!P1 IMAD.WIDE R2, R7, 0x4, R4 ;  /* 0x0000000407029825 */ /* 0x008fc800078e0204 */
[----:B------:R-:W-:-:S06]  /*199e0*/  IMAD.MOV.U32 R5, RZ, RZ, RZ ;  /* 0x000000ffff057224 */ /* 0x000fcc00078e00ff */
[----:B------:R-:W2:Y:S01]  /*199f0*/  @!P1 LDG.E R5, desc[UR56][R2.64] ;  /* 0x0000003802059981 */ /* 0x000ea2000c1e1900 */
[C---:B------:R-:W-:Y:S02]  /*19a00*/  ISETP.NE.AND P1, PT, R9.reuse, RZ, PT ;  /* 0x000000ff0900720c */ /* 0x040fe40003f25270 */
[C---:B------:R-:W-:Y:S02]  /*19a10*/  ISETP.GE.U32.AND P2, PT, R9.reuse, 0x2, PT ;  /* 0x000000020900780c */ /* 0x040fe40003f46070 */
[C---:B------:R-:W-:Y:S02]  /*19a20*/  ISETP.GE.U32.AND P3, PT, R9.reuse, 0x4, PT ;  /* 0x000000040900780c */ /* 0x040fe40003f66070 */
[C---:B------:R-:W-:Y:S02]  /*19a30*/  ISETP.GE.U32.AND P4, PT, R9.reuse, 0x8, PT ;  /* 0x000000080900780c */ /* 0x040fe40003f86070 */
[----:B------:R-:W-:Y:S02]  /*19a40*/  ISETP.GE.U32.AND P5, PT, R9, 0x10, PT ;  /* 0x000000100900780c */ /* 0x000fe40003fa6070 */
[----:B------:R-:W3:Y:S01]  /*19a50*/  LDC R9, c[0x0][0xc38] ;  /* 0x00030e00ff097b82 */ /* 0x000ee20000000800 */
[----:B--2---:R-:W-:-:S05]  /*19a60*/  IMAD R4, R5, R0, RZ ;  /* 0x0000000005047224 */ /* 0x004fca00078e02ff */
[----:B------:R-:W2:Y:S02]  /*19a70*/  SHFL.UP PT, R6, R4, 0x1, RZ ;  /* 0x0420000004067989 */ /* 0x000ea400000e00ff */
[----:B--2---:R-:W-:-:S05]  /*19a80*/  SEL R7, R6, RZ, P1 ;  /* 0x000000ff06077207 */ /* 0x004fca0000800000 */
[----:B------:R-:W-:-:S05]  /*19a90*/  IMAD.IADD R7, R4, 0x1, R7 ;  /* 0x0000000104077824 */ /* 0x000fca00078e0207 */
[----:B------:R-:W2:Y:S02]  /*19aa0*/  SHFL.UP PT, R6, R7, 0x2, RZ ;  /* 0x0440000007067989 */ /* 0x000ea400000e00ff */
[----:B--2---:R-:W-:-:S05]  /*19ab0*/  SEL R6, R6, RZ, P2 ;  /* 0x000000ff06067207 */ /* 0x004fca0001000000 */
[----:B------:R-:W-:-:S05]  /*19ac0*/  IMAD.IADD R6, R7, 0x1, R6 ;  /* 0x0000000107067824 */ /* 0x000fca00078e0206 */
[----:B------:R-:W2:Y:S02]  /*19ad0*/  SHFL.UP PT, R8, R6, 0x4, RZ ;  /* 0x0480000006087989 */ /* 0x000ea400000e00ff */
[----:B--2---:R-:W-:Y:S02]  /*19ae0*/  SEL R3, R8, RZ, P3 ;  /* 0x000000ff08037207 */ /* 0x004fe40001800000 */
[----:B------:R-:W-:Y:S03]  /*19af0*/  SHFL.IDX PT, R8, R24, 0x1, 0x1f ;  /* 0x00201f0018087f89 */ /* 0x000fe600000e0000 */
[----:B------:R-:W-:-:S05]  /*19b00*/  IMAD.IADD R3, R6, 0x1, R3 ;  /* 0x0000000106037824 */ /* 0x000fca00078e0203 */
[----:B------:R-:W2:Y:S02]  /*19b10*/  SHFL.UP PT, R2, R3, 0x8, RZ ;  /* 0x0500000003027989 */ /* 0x000ea400000e00ff */
[----:B--2---:R-:W-:-:S05]  /*19b20*/  SEL R2, R2, RZ, P4 ;  /* 0x000000ff02027207 */ /* 0x004fca0002000000 */
[----:B------:R-:W-:-:S05]  /*19b30*/  IMAD.IADD R4, R3, 0x1, R2 ;  /* 0x0000000103047824 */ /* 0x000fca00078e0202 */
[----:B------:R-:W2:Y:S02]  /*19b40*/  SHFL.UP PT, R2, R4, 0x10, RZ ;  /* 0x0600000004027989 */ /* 0x000ea400000e00ff */
[----:B--2---:R-:W-:-:S05]  /*19b50*/  SEL R7, R2, RZ, P5 ;  /* 0x000000ff02077207 */ /* 0x004fca0002800000 */
[----:B------:R-:W-:Y:S02]  /*19b60*/  IMAD.IADD R2, R4, 0x1, R7 ;  /* 0x0000000104027824 */ /* 0x000fe400078e0207 */
[----:B------:R-:W-:Y:S04]  /*19b70*/  SHFL.IDX PT, R7, R24, RZ, 0x1f ;  /* 0x00001fff18077589 */ /* 0x000fe800000e0000 */
[----:B------:R-:W3:Y:S02]  /*19b80*/  SHFL.IDX PT, R6, R2, 0x1f, 0x1f ;  /* 0x03e01f0002067f89 */ /* 0x000ee400000e0000 */
[----:B---3--:R-:W-:Y:S02]  /*19b90*/  IMAD R3, R6, R9, RZ ;  /* 0x0000000906037224 */ /* 0x008fe400078e02ff */
[----:B------:R-:W-:-:S02]  /*19ba0*/  IMAD.MOV.U32 R6, RZ, RZ, RZ ;  /* 0x000000ffff067224 */ /* 0x000fc400078e00ff */
[----:B------:R-:W-:-:S05]  /*19bb0*/  IMAD.IADD R8, R8, 0x1, R3 ;  /* 0x0000000108087824 */ /* 0x000fca00078e0203 */
[----:B------:R-:W-:-:S13]  /*19bc0*/  ISETP.GT.AND P6, PT, R8, R7, PT ;  /* 0x000000070800720c */ /* 0x000fda0003fc4270 */
[----:B------:R-:W-:Y:S05]  /*19bd0*/  @P6 BRA `(.L_x_1472) ;  /* 0x0000000000986947 */ /* 0x000fea0003800000 */
.L_x_1474:
[----:B------:R-:W-:-:S04]  /*19be0*/  UIADD3 UR40, UR40, 0x1f, URZ ;  /* 0x0000001f28287890 */ /* 0x000fc8000fffe03f */
[----:B------:R-:W-:-:S06]  /*19bf0*/  UISETP.GE.AND UP0, UPT, UR40, UR4, UPT ;  /* 0x000000042800728c */ /* 0x000fcc000bf06270 */
[----:B------:R-:W-:-:S13]  /*19c00*/  PLOP3.LUT P6, PT, PT, PT, UP0, 0x40, 0x0 ;  /* 0x000000000000781c */ /* 0x000fda0003fce808 */
[----:B------:R-:W-:Y:S05]  /*19c10*/  @!P6 BRA `(.L_x_1473) ;  /* 0x0000000800b4e947 */ /* 0x000fea0003800000 */
[----:B------:R-:W2:Y:S02]  /*19c20*/  S2R R0, SR_TID.X ;  /* 0x0000000000007919 */ /* 0x000ea40000002100 */
[----:B--2---:R-:W-:-:S05]  /*19c30*/  LOP3.LUT R0, R0, 0x1f, RZ, 0xc0, !PT ;  /* 0x0000001f00007812 */ /* 0x004fca00078ec0ff */
[----:B------:R-:W-:Y:S02]  /*19c40*/  VIADD R9, R0, UR40 ;  /* 0x0000002800097c36 */ /* 0x000fe40008000000 */
[----:B------:R-:W-:-:S03]  /*19c50*/  IMAD.MOV.U32 R0, RZ, RZ, RZ ;  /* 0x000000ffff007224 */ /* 0x000fc600078e00ff */
[----:B------:R-:W-:-:S13]  /*19c60*/  ISETP.GE.OR P6, PT, R9, UR4, !P0 ;  /* 0x0000000409007c0c */ /* 0x000fda000c7c6670 */
[----:B------:R-:W2:Y:S08]  /*19c70*/  @!P6 LDC.64 R2, c[0x0][0xc80] ;  /* 0x00032000ff02eb82 */ /* 0x000eb00000000a00 */
[----:B------:R-:W3:Y:S01]  /*19c80*/  @!P6 LDC.64 R4, c[0x0][0xc78] ;  /* 0x00031e00ff04eb82 */ /* 0x000ee20000000a00 */
[----:B--2---:R-:W-:-:S05]  /*19c90*/  @!P6 IMAD.WIDE R2, R9, 0x4, R2 ;  /* 0x000000040902e825 */ /* 0x004fca00078e0202 */
[----:B------:R3:W2:Y:S02]  /*19ca0*/  @!P6 LDG.E R0, desc[UR56][R2.64] ;  /* 0x000000380200e981 */ /* 0x0006a4000c1e1900 */
[----:B---3--:R-:W-:-:S04]  /*19cb0*/  @!P6 IMAD.WIDE R2, R9, 0x4, R4 ;  /* 0x000000040902e825 */ /* 0x008fc800078e0204 */
[----:B------:R-:W-:-:S06]  /*19cc0*/  IMAD.MOV.U32 R5, RZ, RZ, RZ ;  /* 0x000000ffff057224 */ /* 0x000fcc00078e00ff */
[----:B------:R-:W2:Y:S02]  /*19cd0*/  @!P6 LDG.E R5, desc[UR56][R2.64] ;  /* 0x000000380205e981 */ /* 0x000ea4000c1e1900 */
        /* <DEDUP_REMOVED lines=8> */
[----:B--2---:R-:W-:-:S05]  /*19d60*/  SEL R9, R9, RZ, P3 ;  /* 0x000000ff09097207 */ /* 0x004fca0001800000 */
[----:B------:R-:W-:Y:S02]  /*19d70*/  IMAD.IADD R11, R10, 0x1, R9 ;  /* 0x000000010a0b7824 */ /* 0x000fe400078e0209 */
[----:B------:R-:W2:Y:S03]  /*19d80*/  LDC R9, c[0x0][0xc38] ;  /* 0x00030e00ff097b82 */ /* 0x000ea60000000800 */
[----:B------:R-:W3:Y:S02]  /*19d90*/  SHFL.UP PT, R2, R11, 0x8, RZ ;  /* 0x050000000b027989 */ /* 0x000ee400000e00ff */
[----:B---3--:R-:W-:-:S05]  /*19da0*/  SEL R2, R2, RZ, P4 ;  /* 0x000000ff02027207 */ /* 0x008fca0002000000 */
[----:B------:R-:W-:-:S05]  /*19db0*/  IMAD.IADD R2, R11, 0x1, R2 ;  /* 0x000000010b027824 */ /* 0x000fca00078e0202 */
[----:B------:R-:W3:Y:S02]  /*19dc0*/  SHFL.UP PT, R3, R2, 0x10, RZ ;  /* 0x0600000002037989 */ /* 0x000ee400000e00ff */
[----:B---3--:R-:W-:-:S05]  /*19dd0*/  SEL R3, R3, RZ, P5 ;  /* 0x000000ff03037207 */ /* 0x008fca0002800000 */
[----:B------:R-:W-:-:S05]  /*19de0*/  IMAD.IADD R2, R2, 0x1, R3 ;  /* 0x0000000102027824 */ /* 0x000fca00078e0203 */
[----:B------:R-:W2:Y:S02]  /*19df0*/  SHFL.IDX PT, R4, R2, 0x1f, 0x1f ;  /* 0x03e01f0002047f89 */ /* 0x000ea400000e0000 */
[----:B--2---:R-:W-:-:S04]  /*19e00*/  IMAD R3, R4, R9, RZ ;  /* 0x0000000904037224 */ /* 0x004fc800078e02ff */
[----:B------:R-:W-:-:S05]  /*19e10*/  IMAD.IADD R8, R3, 0x1, R8 ;  /* 0x0000000103087824 */ /* 0x000fca00078e0208 */
[----:B------:R-:W-:-:S13]  /*19e20*/  ISETP.GT.AND P6, PT, R8, R7, PT ;  /* 0x000000070800720c */ /* 0x000fda0003fc4270 */
[----:B------:R-:W-:Y:S05]  /*19e30*/  @!P6 BRA `(.L_x_1474) ;  /* 0xfffffffc0068e947 */ /* 0x000fea000383ffff */
.L_x_1472:
[----:B------:R-:W-:-:S04]  /*19e40*/  IMAD.IADD R3, R8, 0x1, -R3 ;  /* 0x0000000108037824 */ /* 0x000fc800078e0a03 */
[----:B------:R-:W-:-:S05]  /*19e50*/  IMAD R4, R2, R9, R3 ;  /* 0x0000000902047224 */ /* 0x000fca00078e0203 */
[----:B------:R-:W-:-:S13]  /*19e60*/  ISETP.GT.AND P0, PT, R4, R7, PT ;  /* 0x000000070400720c */ /* 0x000fda0003f04270 */
[----:B------:R-:W-:Y:S02]  /*19e70*/  VOTEU.ANY UR5, UPT, !P0 ;  /* 0x0000000000057886 */ /* 0x000fe400040e0100 */
[----:B------:R-:W-:Y:S02]  /*19e80*/  UPOPC UR4, UR5 ;  /* 0x00000005000472bf */ /* 0x000fe40008000000 */
[----:B------:R-:W-:-:S04]  /*19e90*/  ISETP.NE.AND P0, PT, RZ, UR5, PT ;  /* 0x00000005ff007c0c */ /* 0x000fc8000bf05270 */
[----:B------:R-:W-:Y:S02]  /*19ea0*/  IMAD.U32 R4, RZ, RZ, UR4 ;  /* 0x00000004ff047e24 */ /* 0x000fe4000f8e00ff */
[----:B------:R-:W-:-:S04]  /*19eb0*/  IMAD.U32 R11, RZ, RZ, UR4 ;  /* 0x00000004ff0b7e24 */ /* 0x000fc8000f8e00ff */
[----:B------:R2:W3:Y:S04]  /*19ec0*/  SHFL.IDX PT, R4, R5, R4, 0x1f ;  /* 0x00001f0405047589 */ /* 0x0004e800000e0000 */
[----:B------:R2:W4:Y:S01]  /*19ed0*/  SHFL.IDX PT, R0, R0, R11, 0x1f ;  /* 0x00001f0b00007589 */ /* 0x00052200000e0000 */
[----:B------:R-:W-:Y:S05]  /*19ee0*/  @!P0 BRA `(.L_x_1475) ;  /* 0x00000000000c8947 */ /* 0x000fea0003800000 */
[----:B------:R-:W-:-:S06]  /*19ef0*/  UIADD3 UR5, UR4, -0x1, URZ ;  /* 0xffffffff04057890 */ /* 0x000fcc000fffe03f */
[----:B--2---:R-:W-:-:S05]  /*19f00*/  IMAD.U32 R5, RZ, RZ, UR5 ;  /* 0x00000005ff057e24 */ /* 0x004fca000f8e00ff */
[----:B------:R2:W0:Y:S02]  /*19f10*/  SHFL.IDX PT, R6, R2, R5, 0x1f ;  /* 0x00001f0502067589 */ /* 0x00042400000e0000 */
.L_x_1475:
[----:B---3--:R-:W-:Y:S01]  /*19f20*/  ISETP.NE.AND P0, PT, R4, 0x1, PT ;  /* 0x000000010400780c */ /* 0x008fe20003f05270 */
[----:B0-----:R-:W-:Y:S01]  /*19f30*/  IMAD R24, R6, R9, R3 ;  /* 0x0000000906187224 */ /* 0x001fe200078e0203 */
[----:B------:R-:W-:-:S03]  /*19f40*/  UIADD3 UR40, UR4, UR40, URZ ;  /* 0x0000002804287290 */ /* 0x000fc6000fffe03f */
[----:B--2---:R-:W-:-:S08]  /*19f50*/  IMAD.IADD R5, R7, 0x1, -R24 ;  /* 0x0000000107057824 */ /* 0x004fd000078e0a18 */
[----:B------:R-:W-:Y:S05]  /*19f60*/  @!P0 BRA `(.L_x_1476) ;  /* 0x0000000000dc8947 */ /* 0x000fea0003800000 */
[----:B----4-:R-:W-:Y:S02]  /*19f70*/  IABS R7, R0 ;  /* 0x0000000000077213 */ /* 0x010fe40000000000 */
[----:B------:R-:W-:Y:S02]  /*19f80*/  IABS R6, R4 ;  /* 0x0000000400067213 */ /* 0x000fe40000000000 */
[----:B------:R-:W0:Y:S01]  /*19f90*/  I2F.RP R8, R7 ;  /* 0x0000000700087306 */ /* 0x000e220000209400 */
[----:B------:R-:W-:-:S07]  /*19fa0*/  IABS R10, R5 ;  /* 0x00000005000a7213 */ /* 0x000fce0000000000 */
[----:B------:R-:W-:Y:S08]  /*19fb0*/  I2F.RP R11, R6 ;  /* 0x00000006000b7306 */ /* 0x000ff00000209400 */
[----:B0-----:R-:W0:Y:S02]  /*19fc0*/  MUFU.RCP R8, R8 ;  /* 0x0000000800087308 */ /* 0x001e240000001000 */
[----:B0-----:R-:W-:Y:S01]  /*19fd0*/  VIADD R9, R8, 0xffffffe ;  /* 0x0ffffffe08097836 */ /* 0x001fe20000000000 */
[----:B------:R-:W-:-:S05]  /*19fe0*/  IABS R8, R0 ;  /* 0x0000000000087213 */ /* 0x000fca0000000000 */
[----:B------:R0:W2:Y:S02]  /*19ff0*/  F2I.FTZ.U32.TRUNC.NTZ R3, R9 ;  /* 0x0000000900037305 */ /* 0x0000a4000021f000 */
[----:B0-----:R-:W-:Y:S02]  /*1a000*/  IMAD.MOV R9, RZ, RZ, -R8 ;  /* 0x000000ffff097224 */ /* 0x001fe400078e0a08 */
[----:B--2---:R-:W-:-:S04]  /*1a010*/  IMAD.MOV R2, RZ, RZ, -R3 ;  /* 0x000000ffff027224 */ /* 0x004fc800078e0a03 */
[----:B------:R-:W-:Y:S02]  /*1a020*/  IMAD R13, R2, R7, RZ ;  /* 0x00000007020d7224 */ /* 0x000fe400078e02ff */
[----:B------:R-:W-:-:S04]  /*1a030*/  IMAD.MOV.U32 R2, RZ, RZ, RZ ;  /* 0x000000ffff027224 */ /* 0x000fc800078e00ff */
[----:B------:R-:W-:Y:S02]  /*1a040*/  IMAD.HI.U32 R3, R3, R13, R2 ;  /* 0x0000000d03037227 */ /* 0x000fe400078e0002 */
[----:B------:R-:W0:Y:S04]  /*1a050*/  MUFU.RCP R2, R11 ;  /* 0x0000000b00027308 */ /* 0x000e280000001000 */
[----:B------:R-:W-:-:S04]  /*1a060*/  IMAD.HI.U32 R8, R3, R10, RZ ;  /* 0x0000000a03087227 */ /* 0x000fc800078e00ff */
[----:B------:R-:W-:-:S05]  /*1a070*/  IMAD R10, R8, R9, R10 ;  /* 0x00000009080a7224 */ /* 0x000fca00078e020a */
[----:B------:R-:W-:Y:S01]  /*1a080*/  ISETP.GT.U32.AND P1, PT, R7, R10, PT ;  /* 0x0000000a0700720c */ /* 0x000fe20003f24070 */
[----:B0-----:R-:W-:Y:S02]  /*1a090*/  VIADD R9, R2, 0xffffffe ;  /* 0x0ffffffe02097836 */ /* 0x001fe40000000000 */
[----:B------:R-:W-:Y:S02]  /*1a0a0*/  IMAD.MOV.U32 R2, RZ, RZ, RZ ;  /* 0x000000ffff027224 */ /* 0x000fe400078e00ff */
[----:B------:R-:W0:Y:S08]  /*1a0b0*/  F2I.FTZ.U32.TRUNC.NTZ R3, R9 ;  /* 0x0000000900037305 */ /* 0x000e30000021f000 */
[----:B------:R-:W-:-:S02]  /*1a0c0*/  @!P1 IMAD.IADD R10, R10, 0x1, -R7 ;  /* 0x000000010a0a9824 */ /* 0x000fc400078e0a07 */
[----:B------:R-:W-:Y:S01]  /*1a0d0*/  @!P1 VIADD R8, R8, 0x1 ;  /* 0x0000000108089836 */ /* 0x000fe20000000000 */
[----:B------:R-:W-:Y:S02]  /*1a0e0*/  ISETP.NE.AND P1, PT, R0, RZ, PT ;  /* 0x000000ff0000720c */ /* 0x000fe40003f25270 */
[----:B------:R-:W-:Y:S01]  /*1a0f0*/  ISETP.GE.U32.AND P0, PT, R10, R7, PT ;  /* 0x000000070a00720c */ /* 0x000fe20003f06070 */
[----:B0-----:R-:W-:-:S04]  /*1a100*/  IMAD.MOV R7, RZ, RZ, -R3 ;  /* 0x000000ffff077224 */ /* 0x001fc800078e0a03 */
[----:B------:R-:W-:-:S04]  /*1a110*/  IMAD R7, R7, R6, RZ ;  /* 0x0000000607077224 */ /* 0x000fc800078e02ff */
[----:B------:R-:W-:Y:S01]  /*1a120*/  IMAD.HI.U32 R2, R3, R7, R2 ;  /* 0x0000000703027227 */ /* 0x000fe200078e0002 */
[----:B------:R-:W-:Y:S02]  /*1a130*/  LOP3.LUT R3, R5, R0, RZ, 0x3c, !PT ;  /* 0x0000000005037212 */ /* 0x000fe400078e3cff */
[----:B------:R-:W-:Y:S01]  /*1a140*/  IABS R7, R4 ;  /* 0x0000000400077213 */ /* 0x000fe20000000000 */
[----:B------:R-:W-:Y:S01]  /*1a150*/  @P0 VIADD R8, R8, 0x1 ;  /* 0x0000000108080836 */ /* 0x000fe20000000000 */
[----:B------:R-:W-:-:S03]  /*1a160*/  ISETP.GE.AND P2, PT, R3, RZ, PT ;  /* 0x000000ff0300720c */ /* 0x000fc60003f46270 */
[----:B------:R-:W-:-:S10]  /*1a170*/  IMAD.MOV R7, RZ, RZ, -R7 ;  /* 0x000000ffff077224 */ /* 0x000fd400078e0a07 */
[----:B------:R-:W-:Y:S01]  /*1a180*/  @!P2 IMAD.MOV R8, RZ, RZ, -R8 ;  /* 0x000000ffff08a224 */ /* 0x000fe200078e0a08 */
[----:B------:R-:W-:-:S04]  /*1a190*/  @!P1 LOP3.LUT R8, RZ, R0, RZ, 0x33, !PT ;  /* 0x00000000ff089212 */ /* 0x000fc800078e33ff */
[----:B------:R-:W-:-:S05]  /*1a1a0*/  IABS R3, R8 ;  /* 0x0000000800037213 */ /* 0x000fca0000000000 */
        /* <DEDUP_REMOVED lines=12> */
[--C-:B------:R-:W-:Y:S02]  /*1a270*/  IMAD.MOV R3, RZ, RZ, -R2.reuse ;  /* 0x000000ffff037224 */ /* 0x100fe400078e0a02 */
[C---:B------:R-:W-:Y:S02]  /*1a280*/  IMAD R7, R4.reuse, 0x1000000, R2 ;  /* 0x0100000004077824 */ /* 0x040fe400078e0202 */
[--C-:B------:R-:W-:Y:S02]  /*1a290*/  IMAD R4, R4, R3, R8.reuse ;  /* 0x0000000304047224 */ /* 0x100fe400078e0208 */
[----:B------:R-:W-:Y:S02]  /*1a2a0*/  IMAD.MOV R3, RZ, RZ, -R8 ;  /* 0x000000ffff037224 */ /* 0x000fe400078e0a08 */
[----:B-1----:R-:W-:Y:S02]  /*1a2b0*/  IMAD R26, R4, 0x10000, R7 ;  /* 0x00010000041a7824 */ /* 0x002fe400078e0207 */
[----:B------:R-:W-:Y:S01]  /*1a2c0*/  IMAD R3, R0, R3, R5 ;  /* 0x0000000300037224 */ /* 0x000fe200078e0205 */
[----:B------:R-:W-:Y:S06]  /*1a2d0*/  BRA `(.L_x_1477) ;  /* 0x0000000000f87947 */ /* 0x000fec0003800000 */
.L_x_1476:
[----:B------:R-:W-:Y:S02]  /*1a2e0*/  ULDC.64 UR4, c[0x0][0xc90] ;  /* 0x0003240000047ab9 */ /* 0x000fe40000000a00 */
[----:B------:R-:W-:-:S06]  /*1a2f0*/  UIMAD.WIDE UR4, UR40, 0x4, UR4 ;  /* 0x00000004280478a5 */ /* 0x000fcc000f8e0204 */
[----:B------:R-:W-:Y:S02]  /*1a300*/  IMAD.U32 R2, RZ, RZ, UR4 ;  /* 0x00000004ff027e24 */ /* 0x000fe4000f8e00ff */
[----:B------:R-:W-:-:S05]  /*1a310*/  IMAD.U32 R3, RZ, RZ, UR5 ;  /* 0x00000005ff037e24 */ /* 0x000fca000f8e00ff */
[----:B------:R0:W4:Y:S02]  /*1a320*/  LDG.E R6, desc[UR56][R2.64] ;  /* 0x0000003802067981 */ /* 0x000124000c1e1900 */
[----:B0-----:R-:W-:Y:S02]  /*1a330*/  IMAD.MOV.U32 R2, RZ, RZ, RZ ;  /* 0x000000ffff027224 */ /* 0x001fe400078e00ff */
[----:B----4-:R-:W-:-:S05]  /*1a340*/  IMAD R4, R0, R6, RZ ;  /* 0x0000000600047224 */ /* 0x010fca00078e02ff */
[----:B------:R-:W-:-:S04]  /*1a350*/  IABS R7, R4 ;  /* 0x0000000400077213 */ /* 0x000fc80000000000 */
[----:B------:R-:W0:Y:S08]  /*1a360*/  I2F.RP R8, R7 ;  /* 0x0000000700087306 */ /* 0x000e300000209400 */
[----:B0-----:R-:W0:Y:S02]  /*1a370*/  MUFU.RCP R8, R8 ;  /* 0x0000000800087308 */ /* 0x001e240000001000 */
[----:B0-----:R-:W-:-:S06]  /*1a380*/  VIADD R10, R8, 0xffffffe ;  /* 0x0ffffffe080a7836 */ /* 0x001fcc0000000000 */
[----:B------:R-:W0:Y:S02]  /*1a390*/  F2I.FTZ.U32.TRUNC.NTZ R3, R10 ;  /* 0x0000000a00037305 */ /* 0x000e24000021f000 */
[----:B0-----:R-:W-:-:S04]  /*1a3a0*/  IMAD.MOV R12, RZ, RZ, -R3 ;  /* 0x000000ffff0c7224 */ /* 0x001fc800078e0a03 */
[----:B------:R-:W-:-:S04]  /*1a3b0*/  IMAD R11, R12, R7, RZ ;  /* 0x000000070c0b7224 */ /* 0x000fc800078e02ff */
[----:B------:R-:W-:Y:S01]  /*1a3c0*/  IMAD.HI.U32 R2, R3, R11, R2 ;  /* 0x0000000b03027227 */ /* 0x000fe200078e0002 */
[----:B------:R-:W-:Y:S02]  /*1a3d0*/  IABS R11, R4 ;  /* 0x00000004000b7213 */ /* 0x000fe40000000000 */
[----:B------:R-:W-:-:S03]  /*1a3e0*/  IABS R3, R5 ;  /* 0x0000000500037213 */ /* 0x000fc60000000000 */
        /* <DEDUP_REMOVED lines=16> */
[----:B------:R-:W-:-:S03]  /*1a4f0*/  IMAD R4, R4, R11, R5 ;  /* 0x0000000b04047224 */ /* 0x000fc600078e0205 */
[----:B------:R-:W-:Y:S02]  /*1a500*/  VIADDMNMX R6, R2, R9, R6, PT ;  /* 0x0000000902067246 */ /* 0x000fe40003800106 */
[----:B------:R-:W-:Y:S02]  /*1a510*/  IABS R10, R4 ;  /* 0x00000004000a7213 */ /* 0x000fe40000000000 */
[----:B------:R-:W-:-:S04]  /*1a520*/  IABS R8, R6 ;  /* 0x0000000600087213 */ /* 0x000fc80000000000 */
[----:B------:R-:W0:Y:S08]  /*1a530*/  I2F.RP R9, R8 ;  /* 0x0000000800097306 */ /* 0x000e300000209400 */
[----:B0-----:R-:W0:Y:S02]  /*1a540*/  MUFU.RCP R9, R9 ;  /* 0x0000000900097308 */ /* 0x001e240000001000 */
[----:B0-----:R-:W-:-:S06]  /*1a550*/  VIADD R2, R9, 0xffffffe ;  /* 0x0ffffffe09027836 */ /* 0x001fcc0000000000 */
[----:B------:R0:W2:Y:S02]  /*1a560*/  F2I.FTZ.U32.TRUNC.NTZ R3, R2 ;  /* 0x0000000200037305 */ /* 0x0000a4000021f000 */
[----:B0-----:R-:W-:Y:S02]  /*1a570*/  IMAD.MOV.U32 R2, RZ, RZ, RZ ;  /* 0x000000ffff027224 */ /* 0x001fe400078e00ff */
[----:B--2---:R-:W-:-:S04]  /*1a580*/  IMAD.MOV R5, RZ, RZ, -R3 ;  /* 0x000000ffff057224 */ /* 0x004fc800078e0a03 */
[----:B------:R-:W-:-:S04]  /*1a590*/  IMAD R5, R5, R8, RZ ;  /* 0x0000000805057224 */ /* 0x000fc800078e02ff */
[----:B------:R-:W-:Y:S01]  /*1a5a0*/  IMAD.HI.U32 R3, R3, R5, R2 ;  /* 0x0000000503037227 */ /* 0x000fe200078e0002 */
[-C--:B------:R-:W-:Y:S02]  /*1a5b0*/  IABS R5, R6.reuse ;  /* 0x0000000600057213 */ /* 0x080fe40000000000 */
[----:B------:R-:W-:Y:S02]  /*1a5c0*/  LOP3.LUT R2, R4, R6, RZ, 0x3c, !PT ;  /* 0x0000000604027212 */ /* 0x000fe400078e3cff */
[----:B------:R-:W-:Y:S01]  /*1a5d0*/  IADD3 R4, R7, 0x1000000, R4 ;  /* 0x0100000007047810 */ /* 0x000fe20007ffe004 */
[----:B------:R-:W-:Y:S01]  /*1a5e0*/  IMAD.MOV R5, RZ, RZ, -R5 ;  /* 0x000000ffff057224 */ /* 0x000fe200078e0a05 */
[----:B------:R-:W-:Y:S01]  /*1a5f0*/  ISETP.GE.AND P2, PT, R2, RZ, PT ;  /* 0x000000ff0200720c */ /* 0x000fe20003f46270 */
        /* <DEDUP_REMOVED lines=9> */
[----:B------:R-:W-:Y:S01]  /*1a690*/  @!P1 LOP3.LUT R3, RZ, R6, RZ, 0x33, !PT ;  /* 0x00000006ff039212 */ /* 0x000fe200078e33ff */
[----:B------:R-:W-:-:S04]  /*1a6a0*/  IMAD.MOV R6, RZ, RZ, -R6 ;  /* 0x000000ffff067224 */ /* 0x000fc800078e0a06 */
[----:B-1----:R-:W-:-:S07]  /*1a6b0*/  IMAD R26, R3, R6, R4 ;  /* 0x00000006031a7224 */ /* 0x002fce00078e0204 */
.L_x_1477:
[----:B------:R-:W-:-:S05]  /*1a6c0*/  LOP3.LUT R3, RZ, R3, RZ, 0x33, !PT ;  /* 0x00000003ff037212 */ /* 0x000fca00078e33ff */
[----:B------:R-:W-:Y:S01]  /*1a6d0*/  IMAD.IADD R25, R0, 0x1, R3 ;  /* 0x0000000100197824 */ /* 0x000fe200078e0203 */
[----:B------:R-:W-:Y:S06]  /*1a6e0*/  BRA `(.L_x_1478) ;  /* 0x0000000000107947 */ /* 0x000fec0003800000 */
.L_x_1473:
[----:B------:R-:W-:Y:S01]  /*1a6f0*/  IMAD.MOV.U32 R24, RZ, RZ, R7 ;  /* 0x000000ffff187224 */ /* 0x000fe200078e0007 */
[----:B------:R-:W-:Y:S01]  /*1a700*/  ULDC UR40, c[0x0][0xc3c] ;  /* 0x00030f0000287ab9 */ /* 0x000fe20000000800 */
[----:B------:R-:W-:Y:S02]  /*1a710*/  IMAD.MOV.U32 R25, RZ, RZ, RZ ;  /* 0x000000ffff197224 */ /* 0x000fe400078e00ff */
[----:B-1----:R-:W-:-:S07]  /*1a720*/  IMAD.MOV.U32 R26, RZ, RZ, RZ ;  /* 0x000000ffff1a7224 */ /* 0x002fce00078e00ff */
.L_x_1478:
[----:B------:R-:W1:Y:S01]  /*1a730*/  S2R R0, SR_TID.X ;  /* 0x0000000000007919 */ /* 0x000e620000002100 */
[----:B------:R-:W-:Y:S01]  /*1a740*/  IMAD.U32 R27, RZ, RZ, UR40 ;  /* 0x00000028ff1b7e24 */ /* 0x000fe2000f8e00ff */
[----:B------:R-:W-:Y:S01]  /*1a750*/  BAR.SYNC.DEFER_BLOCKING 0x4, 0x180 ;  /* 0x0106000000007b1d */ /* 0x000fe20000010000 */
[----:B-1----:R-:W-:-:S04]  /*1a760*/  LOP3.LUT R0, R0, 0x1f, RZ, 0xc0, !PT ;  /* 0x0000001f00007812 */ /* 0x002fc800078ec0ff */
[----:B------:R-:W-:-:S13]  /*1a770*/  ISETP.NE.AND P0, PT, R0, RZ, PT ;  /* 0x000000ff0000720c */ /* 0x000fda0003f05270 */
[----:B------:R-:W1:Y:S01]  /*1a780*/  @!P0 S2R R37, SR_CgaCtaId ;  /* 0x0000000000258919 */ /* 0x000e620000008800 */
[----:B------:R-:W-:-:S04]  /*1a790*/  @!P0 MOV R0, 0x400 ;  /* 0x0000040000008802 */ /* 0x000fc80000000f00 */
[----:B-1----:R-:W-:-:S05]  /*1a7a0*/  @!P0 LEA R16, R37, R0, 0x18 ;  /* 0x0000000025108211 */ /* 0x002fca00078ec0ff */
[----:B------:R1:W-:Y:S01]  /*1a7b0*/  @!P0 STS.128 [R16+0x228d0], R24 ;  /* 0x0228d01810008388 */ /* 0x0003e20000000c00 */
[----:B------:R-:W-:Y:S06]  /*1a7c0*/  BAR.ARV 0x5, 0x180 ;  /* 0x0146000000007b1d */ /* 0x000fec0000002000 */
.L_x_1471:
[----:B------:R-:W-:Y:S02]  /*1a7d0*/  ULDC UR4, c[0x0][0xc3c] ;  /* 0x00030f0000047ab9 */ /* 0x000fe40000000800 */
[----:B------:R-:W-:-:S06]  /*1a7e0*/  UISETP.GE.AND UP0, UPT, UR40, UR4, UPT ;  /* 0x000000042800728c */ /* 0x000fcc000bf06270 */
[----:B------:R-:W-:-:S13]  /*1a7f0*/  PLOP3.LUT P0, PT, PT, PT, UP0, 0x80, 0x0 ;  /* 0x000000000000781c */ /* 0x000fda0003f0f008 */
[----:B------:R-:W-:Y:S05]  /*1a800*/  @!P0 BRA `(.L_x_1479) ;  /* 0xffffffa800588947 */ /* 0x000fea000383ffff */
.L_x_1397:
[----:B0-----:R-:W3:Y:S01]  /*1a810*/  LDL.LU R0, [R1+0x10] ;  /* 0x0000100001007983 */ /* 0x001ee20000300800 */
[----:B------:R-:W-:Y:S01]  /*1a820*/  BSSY B0, `(.L_x_1480) ;  /* 0x000000b000007945 */ /* 0x000fe20003800000 */
[----:B------:R-:W0:Y:S01]  /*1a830*/  S2R R5, SR_CgaCtaId ;  /* 0x0000000000057919 */ /* 0x000e220000008800 */
[----:B---3--:R-:W-:-:S05]  /*1a840*/  VIADD R0, R0, 0x1 ;  /* 0x0000000100007836 */ /* 0x008fca0000000000 */
[----:B--2---:R-:W-:-:S04]  /*1a850*/  LEA.HI R2, R0, R0, RZ, 0x1 ;  /* 0x0000000000027211 */ /* 0x004fc800078f08ff */
[----:B------:R-:W-:Y:S02]  /*1a860*/  LOP3.LUT R3, R2, 0xfffffffe, RZ, 0xc0, !PT ;  /* 0xfffffffe02037812 */ /* 0x000fe400078ec0ff */
[----:B------:R-:W-:-:S03]  /*1a870*/  MOV R2, 0x400 ;  /* 0x0000040000027802 */ /* 0x000fc60000000f00 */
[----:B------:R-:W-:Y:S01]  /*1a880*/  IMAD.IADD R0, R0, 0x1, -R3 ;  /* 0x0000000100007824 */ /* 0x000fe200078e0a03 */
[----:B0-----:R-:W-:-:S04]  /*1a890*/  LEA R5, R5, R2, 0x18 ;  /* 0x0000000205057211 */ /* 0x001fc800078ec0ff */
[----:B------:R-:W-:-:S04]  /*1a8a0*/  SHF.L.U32 R0, R0, 0x1f, RZ ;  /* 0x0000001f00007819 */ /* 0x000fc800000006ff */
[----:B------:R-:W0:Y:S02]  /*1a8b0*/  SYNCS.PHASECHK.TRANS64.TRYWAIT P0, [R5+URZ+0x22820], R0 ;  /* 0x02282000050075a7 */ /* 0x000e24000800017f */
[----:B0-----:R-:W-:Y:S05]  /*1a8c0*/  @!P0 BRA `(.L_x_1481) ;  /* 0x00000024000c8947 */ /* 0x001fea0003800000 */
.L_x_1558:
[----:B------:R-:W-:Y:S05]  /*1a8d0*/  BSYNC B0 ;  /* 0x0000000000007941 */ /* 0x000fea0003800000 */
.L_x_1480:
[----:B------:R-:W-:-:S03]  /*1a8e0*/  UMOV UR4, 0xffffffff ;  /* 0xffffffff00047882 */ /* 0x000fc60000000000 */
[----:B------:R-:W-:Y:S05]  /*1a8f0*/  BRA.DIV UR4, `(.L_x_1482) ;  /* 0x0000002604147947 */ /* 0x000fea000b800000 */
[----:B0-----:R-:W0:Y:S02]  /*1a900*/  S2R R0, SR_TID.X ;  /* 0x0000000000007919 */ /* 0x001e240000002100 */
[----:B0-----:R-:W-:-:S04]  /*1a910*/  SHF.R.U32.HI R0, RZ, 0x5, R0 ;  /* 0x00000005ff007819 */ /* 0x001fc80000011600 */
[----:B------:R-:W-:-:S05]  /*1a920*/  LOP3.LUT R0, R0, 0x3, RZ, 0xc0, !PT ;  /* 0x0000000300007812 */ /* 0x000fca00078ec0ff */
[----:B------:R0:W2:Y:S02]  /*1a930*/  SHFL.IDX PT, R14, R0, RZ, 0x1f ;  /* 0x00001fff000e7589 */ /* 0x0000a400000e0000 */
.L_x_1561:
[----:B--2---:R-:W-:Y:S01]  /*1a940*/  ISETP.NE.AND P0, PT, R14, RZ, PT ;  /* 0x000000ff0e00720c */ /* 0x004fe20003f05270 */
[----:B------:R-:W-:-:S12]  /*1a950*/  BSSY B0, `(.L_x_1483) ;  /* 0x000002c000007945 */ /* 0x000fd80003800000 */
[----:B------:R-:W-:Y:S05]  /*1a960*/  @P0 BRA `(.L_x_1484) ;  /* 0x0000000000a80947 */ /* 0x000fea0003800000 */
[----:B------:R-:W-:-:S03]  /*1a970*/  UMOV UR4, 0xffffffff ;  /* 0xffffffff00047882 */ /* 0x000fc60000000000 */
[----:B------:R-:W-:Y:S05]  /*1a980*/  BRA.DIV UR4, `(.L_x_1485) ;  /* 0x0000002604247947 */ /* 0x000fea000b800000 */
[----:B------:R-:W-:-:S13]  /*1a990*/  ELECT P6, URZ, PT ;  /* 0x00000000003f782f */ /* 0x000fda00038c0000 */
.L_x_1564:
[----:B------:R-:W-:Y:S05]  /*1a9a0*/  @!P6 BRA `(.L_x_1484) ;  /* 0x000000000098e947 */ /* 0x000fea0003800000 */
[----:B------:R-:W-:-:S06]  /*1a9b0*/  ULOP3.LUT UR4, UR44, 0x2, URZ, 0xfc, !UPT ;  /* 0x000000022c047892 */ /* 0x000fcc000f8efc3f */
[----:B0-----:R-:W-:-:S05]  /*1a9c0*/  IMAD.U32 R0, RZ, RZ, UR4 ;  /* 0x00000004ff007e24 */ /* 0x001fca000f8e00ff */
[----:B------:R-:W-:-:S13]  /*1a9d0*/  ISETP.NE.AND P0, PT, R0, 0x3, PT ;  /* 0x000000030000780c */ /* 0x000fda0003f05270 */
[----:B------:R-:W-:Y:S05]  /*1a9e0*/  @!P0 BRA `(.L_x_1486) ;  /* 0x0000000000048947 */ /* 0x000fea0003800000 */
[----:B------:R-:W-:Y:S01]  /*1a9f0*/  BPT.TRAP 0x1 ;  /* 0x000000040000795c */ /* 0x000fe20000300000 */
.L_x_1486:
[----:B------:R-:W-:Y:S01]  /*1aa00*/  IMAD R3, R19, 0x8, R5 ;  /* 0x0000000813037824 */ /* 0x000fe200078e0205 */
[----:B------:R-:W-:Y:S01]  /*1aa10*/  SHF.L.U32 R2, R23, 0x1f, RZ ;  /* 0x0000001f17027819 */ /* 0x000fe200000006ff */
[----:B------:R-:W-:-:S03]  /*1aa20*/  VIADD R19, R19, 0x1 ;  /* 0x0000000113137836 */ /* 0x000fc60000000000 */
[----:B------:R-:W0:Y:S02]  /*1aa30*/  SYNCS.PHASECHK.TRANS64.TRYWAIT P1, [R3+URZ+0x22840], R2 ;  /* 0x02284002030075a7 */ /* 0x000e24000802017f */
[----:B------:R-:W-:-:S04]  /*1aa40*/  ISETP.NE.AND P2, PT, R19, 0x2, PT ;  /* 0x000000021300780c */ /* 0x000fc80003f45270 */
[----:B------:R-:W-:Y:S01]  /*1aa50*/  SEL R0, RZ, 0x1, P2 ;  /* 0x00000001ff007807 */ /* 0x000fe20001000000 */
[----:B0-----:R-:W-:Y:S08]  /*1aa60*/  @!P1 BRA `(.L_x_1487) ;  /* 0x00000024000c9947 */ /* 0x001ff00003800000 */
.L_x_1565:
[----:B------:R-:W-:Y:S02]  /*1aa70*/  SEL R19, R19, RZ, P2 ;  /* 0x000000ff13137207 */ /* 0x000fe40001000000 */
[----:B------:R-:W-:Y:S01]  /*1aa80*/  LOP3.LUT R0, R23, R0, RZ, 0x3c, !PT ;  /* 0x0000000017007212 */ /* 0x000fe200078e3cff */
[----:B------:R-:W-:Y:S06]  /*1aa90*/  @!P0 BRA `(.L_x_1488) ;  /* 0x0000000000048947 */ /* 0x000fec0003800000 */
[----:B------:R-:W-:Y:S01]  /*1aaa0*/  BPT.TRAP 0x1 ;  /* 0x000000040000795c */ /* 0x000fe20000300000 */
.L_x_1488:
[----:B------:R-:W-:Y:S01]  /*1aab0*/  IMAD R19, R19, 0x8, R5 ;  /* 0x0000000813137824 */ /* 0x000fe200078e0205 */
[----:B------:R-:W-:-:S04]  /*1aac0*/  SHF.L.U32 R0, R0, 0x1f, RZ ;  /* 0x0000001f00007819 */ /* 0x000fc800000006ff */
[----:B------:R-:W2:Y:S02]  /*1aad0*/  SYNCS.PHASECHK.TRANS64.TRYWAIT P1, [R19+URZ+0x22840], R0 ;  /* 0x02284000130075a7 */ /* 0x000ea4000802017f */
[----:B--2---:R-:W-:Y:S05]  /*1aae0*/  @!P1 BRA `(.L_x_1489) ;  /* 0x0000002400009947 */ /* 0x004fea0003800000 */
.L_x_1566:
[----:B------:R-:W-:Y:S05]  /*1aaf0*/  @!P0 BRA `(.L_x_1490) ;  /* 0x0000000000048947 */ /* 0x000fea0003800000 */
[----:B------:R-:W-:Y:S01]  /*1ab00*/  BPT.TRAP 0x1 ;  /* 0x000000040000795c */ /* 0x000fe20000300000 */
.L_x_1490:
[----:B------:R-:W3:Y:S02]  /*1ab10*/  SYNCS.PHASECHK.TRANS64.TRYWAIT P1, [R3+URZ+0x22860], R2 ;  /* 0x02286002030075a7 */ /* 0x000ee4000802017f */
[----:B---3--:R-:W-:Y:S05]  /*1ab20*/  @!P1 BRA `(.L_x_1491) ;  /* 0x0000002400049947 */ /* 0x008fea0003800000 */
.L_x_1567:
[----:B------:R-:W-:Y:S05]  /*1ab30*/  @!P0 BRA `(.L_x_1492) ;  /* 0x0000000000048947 */ /* 0x000fea0003800000 */
[----:B------:R-:W-:Y:S01]  /*1ab40*/  BPT.TRAP 0x1 ;  /* 0x000000040000795c */ /* 0x000fe20000300000 */
.L_x_1492:
[----:B------:R-:W4:Y:S02]  /*1ab50*/  SYNCS.PHASECHK.TRANS64.TRYWAIT P1, [R19+URZ+0x22860], R0 ;  /* 0x02286000130075a7 */ /* 0x000f24000802017f */
[----:B----4-:R-:W-:Y:S05]  /*1ab60*/  @!P1 BRA `(.L_x_1493) ;  /* 0x0000002400089947 */ /* 0x010fea0003800000 */
.L_x_1568:
[----:B------:R-:W-:Y:S05]  /*1ab70*/  @!P0 BRA `(.L_x_1494) ;  /* 0x0000000000048947 */ /* 0x000fea0003800000 */
[----:B------:R-:W-:Y:S01]  /*1ab80*/  BPT.TRAP 0x1 ;  /* 0x000000040000795c */ /* 0x000fe20000300000 */
.L_x_1494:
[----:B------:R-:W5:Y:S02]  /*1ab90*/  SYNCS.PHASECHK.TRANS64.TRYWAIT P1, [R3+URZ+0x22880], R2 ;  /* 0x02288002030075a7 */ /* 0x000f64000802017f */
[----:B-----5:R-:W-:Y:S05]  /*1aba0*/  @!P1 BRA `(.L_x_1495) ;  /* 0x00000024000c9947 */ /* 0x020fea0003800000 */
.L_x_1569:
[----:B------:R-:W-:Y:S05]  /*1abb0*/  @!P0 BRA `(.L_x_1496) ;  /* 0x0000000000048947 */ /* 0x000fea0003800000 */
[----:B------:R-:W-:Y:S01]  /*1abc0*/  BPT.TRAP 0x1 ;  /* 0x000000040000795c */ /* 0x000fe20000300000 */
.L_x_1496:
[----:B------:R0:W0:Y:S02]  /*1abd0*/  SYNCS.PHASECHK.TRANS64.TRYWAIT P0, [R19+URZ+0x22880], R0 ;  /* 0x02288000130075a7 */ /* 0x000024000800017f */
[----:B0-----:R-:W-:Y:S05]  /*1abe0*/  @!P0 NANOSLEEP.SYNCS 0x989680 ;  /* 0x009896800000895d */ /* 0x001fea0003900000 */
[----:B------:R-:W0:Y:S02]  /*1abf0*/  @!P0 SYNCS.PHASECHK.TRANS64 P0, [R19+URZ+0x22880], R0 ;  /* 0x02288000130085a7 */ /* 0x000e24000800007f */
[----:B0-----:R-:W-:Y:S05]  /*1ac00*/  @!P0 BRA `(.L_x_1496) ;  /* 0xfffffffc00f08947 */ /* 0x001fea000383ffff */
.L_x_1484:
[----:B------:R-:W-:Y:S05]  /*1ac10*/  BSYNC B0 ;  /* 0x0000000000007941 */ /* 0x000fea0003800000 */
.L_x_1483:
[----:B------:R-:W-:Y:S05]  /*1ac20*/  EXIT ;  /* 0x000000000000794d */ /* 0x000fea0003800000 */
.L_x_1289:
[----:B0-----:R-:W-:-:S04]  /*1ac30*/  IMAD.U32 R3, RZ, RZ, UR36 ;  /* 0x00000024ff037e24 */ /* 0x001fc8000f8e00ff */
[----:B------:R0:W1:Y:S03]  /*1ac40*/  SYNCS.PHASECHK.TRANS64.TRYWAIT P1, [R3+URZ+0x22800], R6 ;  /* 0x02280006030075a7 */ /* 0x000066000802017f */
[----:B-1----:R-:W-:Y:S05]  /*1ac50*/  @!P1 NANOSLEEP.SYNCS 0x989680 ;  /* 0x009896800000995d */ /* 0x002fea0003900000 */
[----:B------:R-:W1:Y:S02]  /*1ac60*/  @!P1 SYNCS.PHASECHK.TRANS64 P1, [R3+URZ+0x22800], R6 ;  /* 0x02280006030095a7 */ /* 0x000e64000802007f */
[----:B-1----:R-:W-:Y:S05]  /*1ac70*/  @!P1 BRA `(.L_x_1289) ;  /* 0xfffffffc00ec9947 */ /* 0x002fea000383ffff */
[----:B------:R-:W-:Y:S05]  /*1ac80*/  BRA `(.L_x_1497) ;  /* 0xfffffe7400cc7947 */ /* 0x000fea000383ffff */
.L_x_1293:
[----:B--2---:R2:W3:Y:S02]  /*1ac90*/  SYNCS.PHASECHK.TRANS64.TRYWAIT P1, [R91+URZ+0x22830], R2 ;  /* 0x022830025b0075a7 */ /* 0x0044e4000802017f */
[----:B---3--:R-:W-:Y:S05]  /*1aca0*/  @!P1 NANOSLEEP.SYNCS 0x989680 ;  /* 0x009896800000995d */ /* 0x008fea0003900000 */
[----:B------:R-:W3:Y:S02]  /*1acb0*/  @!P1 SYNCS.PHASECHK.TRANS64 P1, [R91+URZ+0x22830], R2 ;  /* 0x022830025b0095a7 */ /* 0x000ee4000802007f */
[----:B---3--:R-:W-:Y:S05]  /*1acc0*/  @!P1 BRA `(.L_x_1293) ;  /* 0xfffffffc00f09947 */ /* 0x008fea000383ffff */
[----:B------:R-:W-:Y:S05]  /*1acd0*/  BRA `(.L_x_1292) ;  /* 0xfffffe7400e87947 */ /* 0x000fea000383ffff */
.L_x_1310:
[----:B-1----:R-:W-:-:S04]  /*1ace0*/  IMAD.U32 R8, RZ, RZ, UR6 ;  /* 0x00000006ff087e24 */ /* 0x002fc8000f8e00ff */
[----:B------:R1:W2:Y:S03]  /*1acf0*/  SYNCS.PHASECHK.TRANS64.TRYWAIT P1, [R8+URZ+0x22830], R7 ;  /* 0x02283007080075a7 */ /* 0x0002a6000802017f */
[----:B--2---:R-:W-:Y:S05]  /*1ad00*/  @!P1 NANOSLEEP.SYNCS 0x989680 ;  /* 0x009896800000995d */ /* 0x004fea0003900000 */
[----:B------:R-:W2:Y:S02]  /*1ad10*/  @!P1 SYNCS.PHASECHK.TRANS64 P1, [R8+URZ+0x22830], R7 ;  /* 0x02283007080095a7 */ /* 0x000ea4000802007f */
[----:B--2---:R-:W-:Y:S05]  /*1ad20*/  @!P1 BRA `(.L_x_1310) ;  /* 0xfffffffc00ec9947 */ /* 0x004fea000383ffff */
[----:B------:R-:W-:Y:S05]  /*1ad30*/  BRA `(.L_x_1307) ;  /* 0xfffffeb000fc7947 */ /* 0x000fea000383ffff */
.L_x_1314:
[----:B-1----:R-:W-:-:S04]  /*1ad40*/  IMAD.U32 R8, RZ, RZ, UR6 ;  /* 0x00000006ff087e24 */ /* 0x002fc8000f8e00ff */
[----:B------:R1:W2:Y:S03]  /*1ad50*/  SYNCS.PHASECHK.TRANS64.TRYWAIT P1, [R8+URZ+0x22850], R7 ;  /* 0x02285007080075a7 */ /* 0x0002a6000802017f */
[----:B--2---:R-:W-:Y:S05]  /*1ad60*/  @!P1 NANOSLEEP.SYNCS 0x989680 ;  /* 0x009896800000995d */ /* 0x004fea0003900000 */
[----:B------:R-:W2:Y:S02]  /*1ad70*/  @!P1 SYNCS.PHASECHK.TRANS64 P1, [R8+URZ+0x22850], R7 ;  /* 0x02285007080095a7 */ /* 0x000ea4000802007f */
[----:B--2---:R-:W-:Y:S05]  /*1ad80*/  @!P1 BRA `(.L_x_1314) ;  /* 0xfffffffc00ec9947 */ /* 0x004fea000383ffff */
[----:B------:R-:W-:Y:S05]  /*1ad90*/  BRA `(.L_x_1311) ;  /* 0xfffffeb400a87947 */ /* 0x000fea000383ffff */
.L_x_1333:
[----:B-1----:R-:W-:-:S04]  /*1ada0*/  IMAD.U32 R8, RZ, RZ, UR6 ;  /* 0x00000006ff087e24 */ /* 0x002fc8000f8e00ff */
[----:B------:R1:W2:Y:S03]  /*1adb0*/  SYNCS.PHASECHK.TRANS64.TRYWAIT P1, [R8+URZ+0x22830], R7 ;  /* 0x02283007080075a7 */ /* 0x0002a6000802017f */
[----:B--2---:R-:W-:Y:S05]  /*1adc0*/  @!P1 NANOSLEEP.SYNCS 0x989680 ;  /* 0x009896800000995d */ /* 0x004fea0003900000 */
[----:B------:R-:W2:Y:S02]  /*1add0*/  @!P1 SYNCS.PHASECHK.TRANS64 P1, [R8+URZ+0x22830], R7 ;  /* 0x02283007080095a7 */ /* 0x000ea4000802007f */
[----:B--2---:R-:W-:Y:S05]  /*1ade0*/  @!P1 BRA `(.L_x_1333) ;  /* 0xfffffffc00ec9947 */ /* 0x004fea000383ffff */
[----:B------:R-:W-:Y:S05]  /*1adf0*/  BRA `(.L_x_1330) ;  /* 0xfffffeec00587947 */ /* 0x000fea000383ffff */
.L_x_1337:
[----:B-1----:R-:W-:-:S04]  /*1ae00*/  IMAD.U32 R8, RZ, RZ, UR6 ;  /* 0x00000006ff087e24 */ /* 0x002fc8000f8e00ff */
[----:B------:R1:W2:Y:S03]  /*1ae10*/  SYNCS.PHASECHK.TRANS64.TRYWAIT P1, [R8+URZ+0x22850], R7 ;  /* 0x02285007080075a7 */ /* 0x0002a6000802017f */
[----:B--2---:R-:W-:Y:S05]  /*1ae20*/  @!P1 NANOSLEEP.SYNCS 0x989680 ;  /* 0x009896800000995d */ /* 0x004fea0003900000 */
[----:B------:R-:W2:Y:S02]  /*1ae30*/  @!P1 SYNCS.PHASECHK.TRANS64 P1, [R8+URZ+0x22850], R7 ;  /* 0x02285007080095a7 */ /* 0x000ea4000802007f */
[----:B--2---:R-:W-:Y:S05]  /*1ae40*/  @!P1 BRA `(.L_x_1337) ;  /* 0xfffffffc00ec9947 */ /* 0x004fea000383ffff */
[----:B------:R-:W-:Y:S05]  /*1ae50*/  BRA `(.L_x_1334) ;  /* 0xfffffef000047947 */ /* 0x000fea000383ffff */
.L_x_1345:
[----:B-1----:R-:W-:-:S04]  /*1ae60*/  IMAD.U32 R8, RZ, RZ, UR6 ;  /* 0x00000006ff087e24 */ /* 0x002fc8000f8e00ff */
[----:B------:R1:W2:Y:S03]  /*1ae70*/  SYNCS.PHASECHK.TRANS64.TRYWAIT P1, [R8+URZ+0x22830], R7 ;  /* 0x02283007080075a7 */ /* 0x0002a6000802017f */
[----:B--2---:R-:W-:Y:S05]  /*1ae80*/  @!P1 NANOSLEEP.SYNCS 0x989680 ;  /* 0x009896800000995d */ /* 0x004fea0003900000 */
[----:B------:R-:W2:Y:S02]  /*1ae90*/  @!P1 SYNCS.PHASECHK.TRANS64 P1, [R8+URZ+0x22830], R7 ;  /* 0x02283007080095a7 */ /* 0x000ea4000802007f */
[----:B--2---:R-:W-:Y:S05]  /*1aea0*/  @!P1 BRA `(.L_x_1345) ;  /* 0xfffffffc00ec9947 */ /* 0x004fea000383ffff */
[----:B------:R-:W-:Y:S05]  /*1aeb0*/  BRA `(.L_x_1342) ;  /* 0xffffff1000e47947 */ /* 0x000fea000383ffff */
.L_x_1349:
[----:B-1----:R-:W-:-:S04]  /*1aec0*/  IMAD.U32 R8, RZ, RZ, UR6 ;  /* 0x00000006ff087e24 */ /* 0x002fc8000f8e00ff */
[----:B------:R1:W2:Y:S03]  /*1aed0*/  SYNCS.PHASECHK.TRANS64.TRYWAIT P1, [R8+URZ+0x22850], R7 ;  /* 0x02285007080075a7 */ /* 0x0002a6000802017f */
[----:B--2---:R-:W-:Y:S05]  /*1aee0*/  @!P1 NANOSLEEP.SYNCS 0x989680 ;  /* 0x009896800000995d */ /* 0x004fea0003900000 */
[----:B------:R-:W2:Y:S02]  /*1aef0*/  @!P1 SYNCS.PHASECHK.TRANS64 P1, [R8+URZ+0x22850], R7 ;  /* 0x02285007080095a7 */ /* 0x000ea4000802007f */
[----:B--2---:R-:W-:Y:S05]  /*1af00*/  @!P1 BRA `(.L_x_1349) ;  /* 0xfffffffc00ec9947 */ /* 0x004fea000383ffff */
[----:B------:R-:W-:Y:S05]  /*1af10*/  BRA `(.L_x_1346) ;  /* 0xffffff1400847947 */ /* 0x000fea000383ffff */
.L_x_1364:
[----:B-1----:R-:W-:-:S04]  /*1af20*/  IMAD.U32 R5, RZ, RZ, UR9 ;  /* 0x00000009ff057e24 */ /* 0x002fc8000f8e00ff */
[----:B------:R1:W2:Y:S03]  /*1af30*/  SYNCS.PHASECHK.TRANS64.TRYWAIT P1, [R5+URZ+0x22850], R0 ;  /* 0x02285000050075a7 */ /* 0x0002a6000802017f */
[----:B--2---:R-:W-:Y:S05]  /*1af40*/  @!P1 NANOSLEEP.SYNCS 0x989680 ;  /* 0x009896800000995d */ /* 0x004fea0003900000 */
[----:B------:R-:W2:Y:S02]  /*1af50*/  @!P1 SYNCS.PHASECHK.TRANS64 P1, [R5+URZ+0x22850], R0 ;  /* 0x02285000050095a7 */ /* 0x000ea4000802007f */
[----:B--2---:R-:W-:Y:S05]  /*1af60*/  @!P1 BRA `(.L_x_1364) ;  /* 0xfffffffc00ec9947 */ /* 0x004fea000383ffff */
[----:B------:R-:W-:Y:S05]  /*1af70*/  BRA `(.L_x_1363) ;  /* 0xffffff4800647947 */ /* 0x000fea000383ffff */
.L_x_1419:
        /* <DEDUP_REMOVED lines=10> */
.L_x_1498:
[----:B------:R-:W-:Y:S05]  /*1b020*/  BRA `(.L_x_1499) ;  /* 0xffffffb8002c7947 */ /* 0x000fea000383ffff */
.L_x_1422:
[----:B0-----:R0:W1:Y:S02]  /*1b030*/  SYNCS.PHASECHK.TRANS64.TRYWAIT P0, [R0+URZ+0x22880], R26 ;  /* 0x0228801a000075a7 */ /* 0x001064000800017f */
[----:B-1----:R-:W-:Y:S05]  /*1b040*/  @!P0 NANOSLEEP.SYNCS 0x989680 ;  /* 0x009896800000895d */ /* 0x002fea0003900000 */
[----:B------:R-:W1:Y:S02]  /*1b050*/  @!P0 SYNCS.PHASECHK.TRANS64 P0, [R0+URZ+0x22880], R26 ;  /* 0x0228801a000085a7 */ /* 0x000e64000800007f */
[----:B-1----:R-:W-:Y:S05]  /*1b060*/  @!P0 BRA `(.L_x_1422) ;  /* 0xfffffffc00f08947 */ /* 0x002fea000383ffff */
[----:B------:R-:W-:Y:S05]  /*1b070*/  BRA `(.L_x_1500) ;  /* 0xffffffb800447947 */ /* 0x000fea000383ffff */
.L_x_1423:
        /* <DEDUP_REMOVED lines=8> */
.L_x_1502:
[----:B------:R-:W-:Y:S05]  /*1b100*/  BSYNC B0 ;  /* 0x0000000000007941 */ /* 0x000fea0003800000 */
.L_x_1501:
[----:B------:R-:W-:Y:S01]  /*1b110*/  IMAD.MOV.U32 R13, RZ, RZ, R10 ;  /* 0x000000ffff0d7224 */ /* 0x000fe200078e000a */
[----:B------:R-:W-:Y:S01]  /*1b120*/  LOP3.LUT P2, RZ, R17, 0x2, RZ, 0xc0, !PT ;  /* 0x0000000211ff7812 */ /* 0x000fe2000784c0ff */
[----:B------:R-:W-:Y:S01]  /*1b130*/  IMAD.MOV.U32 R12, RZ, RZ, RZ ;  /* 0x000000ffff0c7224 */ /* 0x000fe200078e00ff */
[----:B------:R-:W-:Y:S01]  /*1b140*/  IADD3 R6, R16, R6, R29 ;  /* 0x0000000610067210 */ /* 0x000fe20007ffe01d */
[----:B------:R-:W-:Y:S01]  /*1b150*/  IMAD.MOV.U32 R11, RZ, RZ, 0x1c1f ;  /* 0x00001c1fff0b7424 */ /* 0x000fe200078e00ff */
[C---:B------:R-:W-:Y:S01]  /*1b160*/  ISETP.GE.AND P3, PT, R8.reuse, 0x21, PT ;  /* 0x000000210800780c */ /* 0x040fe20003f66270 */
[----:B------:R-:W-:Y:S01]  /*1b170*/  IMAD.MOV.U32 R15, RZ, RZ, -0x1 ;  /* 0xffffffffff0f7424 */ /* 0x000fe200078e00ff */
[----:B------:R-:W-:Y:S01]  /*1b180*/  ISETP.GE.AND P5, PT, R8, 0x61, PT ;  /* 0x000000610800780c */ /* 0x000fe20003fa6270 */
[----:B------:R-:W-:Y:S02]  /*1b190*/  IMAD.MOV.U32 R3, RZ, RZ, R14 ;  /* 0x000000ffff037224 */ /* 0x000fe400078e000e */
[----:B------:R-:W-:-:S10]  /*1b1a0*/  IMAD.IADD R7, R30, 0x1, R6 ;  /* 0x000000011e077824 */ /* 0x000fd400078e0206 */
[----:B------:R-:W-:Y:S05]  /*1b1b0*/  WARPSYNC.COLLECTIVE R15, `(.L_x_1503) ;  /* 0x000000000f087348 */ /* 0x000fea0003c00000 */
[----:B------:R0:W1:Y:S02]  /*1b1c0*/  SHFL.IDX P6, R14, R13, R12, R11 ;  /* 0x0000000c0d0e7389 */ /* 0x00006400000c000b */
[----:B01----:R-:W-:Y:S01]  /*1b1d0*/  ENDCOLLECTIVE ;  /* 0x000000000000791b */ /* 0x003fe20003800000 */
.L_x_1503:
[----:B------:R-:W-:Y:S02]  /*1b1e0*/  IMAD.MOV.U32 R13, RZ, RZ, R9 ;  /* 0x000000ffff0d7224 */ /* 0x000fe400078e0009 */
[----:B------:R-:W-:Y:S02]  /*1b1f0*/  IMAD.MOV.U32 R12, RZ, RZ, 0x1 ;  /* 0x00000001ff0c7424 */ /* 0x000fe400078e00ff */
[----:B------:R-:W-:-:S07]  /*1b200*/  IMAD.MOV.U32 R2, RZ, RZ, R14 ;  /* 0x000000ffff027224 */ /* 0x000fce00078e000e */
[----:B------:R-:W-:Y:S05]  /*1b210*/  WARPSYNC.COLLECTIVE R15, `(.L_x_1504) ;  /* 0x000000000f087348 */ /* 0x000fea0003c00000 */
[----:B------:R0:W1:Y:S02]  /*1b220*/  SHFL.IDX P6, R14, R13, R12, R11 ;  /* 0x0000000c0d0e7389 */ /* 0x00006400000c000b */
[----:B01----:R-:W-:Y:S01]  /*1b230*/  ENDCOLLECTIVE ;  /* 0x000000000000791b */ /* 0x003fe20003800000 */
.L_x_1504:
        /* <DEDUP_REMOVED lines=14> */
.L_x_1505:
[----:B------:R-:W-:Y:S02]  /*1b320*/  IMAD.MOV.U32 R13, RZ, RZ, R9 ;  /* 0x000000ffff0d7224 */ /* 0x000fe400078e0009 */
[----:B------:R-:W-:Y:S02]  /*1b330*/  IMAD.MOV.U32 R12, RZ, RZ, 0x2 ;  /* 0x00000002ff0c7424 */ /* 0x000fe400078e00ff */
[----:B------:R-:W-:-:S07]  /*1b340*/  IMAD.MOV.U32 R2, RZ, RZ, R14 ;  /* 0x000000ffff027224 */ /* 0x000fce00078e000e */
[----:B------:R-:W-:Y:S05]  /*1b350*/  WARPSYNC.COLLECTIVE R15, `(.L_x_1506) ;  /* 0x000000000f087348 */ /* 0x000fea0003c00000 */
[----:B------:R0:W1:Y:S02]  /*1b360*/  SHFL.IDX P6, R14, R13, R12, R11 ;  /* 0x0000000c0d0e7389 */ /* 0x00006400000c000b */
[----:B01----:R-:W-:Y:S01]  /*1b370*/  ENDCOLLECTIVE ;  /* 0x000000000000791b */ /* 0x003fe20003800000 */
.L_x_1506:
        /* <DEDUP_REMOVED lines=14> */
.L_x_1507:
[----:B------:R-:W-:Y:S02]  /*1b460*/  IMAD.MOV.U32 R13, RZ, RZ, R9 ;  /* 0x000000ffff0d7224 */ /* 0x000fe400078e0009 */
[----:B------:R-:W-:Y:S02]  /*1b470*/  IMAD.MOV.U32 R12, RZ, RZ, 0x3 ;  /* 0x00000003ff0c7424 */ /* 0x000fe400078e00ff */
[----:B------:R-:W-:-:S07]  /*1b480*/  IMAD.MOV.U32 R2, RZ, RZ, R14 ;  /* 0x000000ffff027224 */ /* 0x000fce00078e000e */
[----:B------:R-:W-:Y:S05]  /*1b490*/  WARPSYNC.COLLECTIVE R15, `(.L_x_1508) ;  /* 0x000000000f087348 */ /* 0x000fea0003c00000 */
[----:B------:R0:W1:Y:S02]  /*1b4a0*/  SHFL.IDX P6, R14, R13, R12, R11 ;  /* 0x0000000c0d0e7389 */ /* 0x00006400000c000b */
[----:B01----:R-:W-:Y:S01]  /*1b4b0*/  ENDCOLLECTIVE ;  /* 0x000000000000791b */ /* 0x003fe20003800000 */
.L_x_1508:
        /* <DEDUP_REMOVED lines=14> */
.L_x_1509:
[----:B------:R-:W-:Y:S01]  /*1b5a0*/  @!PT LDS RZ, [RZ] ;  /* 0x00000000fffff984 */ /* 0x000fe20000000800 */
[----:B------:R-:W-:Y:S01]  /*1b5b0*/  @!PT LDS RZ, [RZ] ;  /* 0x00000000fffff984 */ /* 0x000fe20000000800 */
[----:B------:R-:W-:Y:S01]  /*1b5c0*/  @!PT LDS RZ, [RZ] ;  /* 0x00000000fffff984 */ /* 0x000fe20000000800 */
[----:B------:R0:W-:Y:S02]  /*1b5d0*/  LDGSTS.E.BYPASS.LTC128B.128 [R7+0xa400], desc[UR56][R2.64+0x40], !P0 ;  /* 0x0a40004002077fae */ /* 0x0001e4000c101d78 */
[----:B0-----:R-:W-:Y:S01]  /*1b5e0*/  IMAD.MOV.U32 R2, RZ, RZ, R14 ;  /* 0x000000ffff027224 */ /* 0x001fe200078e000e */
[----:B------:R-:W-:Y:S06]  /*1b5f0*/  BRA `(.L_x_1510) ;  /* 0xffffffb400dc7947 */ /* 0x000fec000383ffff */
.L_x_1428:
[----:B---3--:R3:W4:Y:S02]  /*1b600*/  SYNCS.PHASECHK.TRANS64.TRYWAIT P0, [R0+URZ+0x22840], R26 ;  /* 0x0228401a000075a7 */ /* 0x008724000800017f */
[----:B----4-:R-:W-:Y:S05]  /*1b610*/  @!P0 NANOSLEEP.SYNCS 0x989680 ;  /* 0x009896800000895d */ /* 0x010fea0003900000 */
[----:B------:R-:W4:Y:S02]  /*1b620*/  @!P0 SYNCS.PHASECHK.TRANS64 P0, [R0+URZ+0x22840], R26 ;  /* 0x0228401a000085a7 */ /* 0x000f24000800007f */
[----:B----4-:R-:W-:Y:S05]  /*1b630*/  @!P0 BRA `(.L_x_1428) ;  /* 0xfffffffc00f08947 */ /* 0x010fea000383ffff */
[----:B------:R-:W-:Y:S05]  /*1b640*/  BRA `(.L_x_1511) ;  /* 0xffffffb8003c7947 */ /* 0x000fea000383ffff */
.L_x_1429:
        /* <DEDUP_REMOVED lines=8> */
.L_x_1513:
[----:B------:R-:W-:Y:S05]  /*1b6d0*/  BSYNC B0 ;  /* 0x0000000000007941 */ /* 0x000fea0003800000 */
.L_x_1512:
[----:B------:R-:W-:Y:S01]  /*1b6e0*/  IMAD.MOV.U32 R13, RZ, RZ, R4 ;  /* 0x000000ffff0d7224 */ /* 0x000fe200078e0004 */
[----:B------:R-:W-:Y:S01]  /*1b6f0*/  LOP3.LUT R17, R17, 0xf7ffffff, RZ, 0xc0, !PT ;  /* 0xf7ffffff11117812 */ /* 0x000fe200078ec0ff */
[----:B------:R-:W-:Y:S02]  /*1b700*/  IMAD.MOV.U32 R12, RZ, RZ, RZ ;  /* 0x000000ffff0c7224 */ /* 0x000fe400078e00ff */
[----:B------:R-:W-:Y:S01]  /*1b710*/  IMAD.MOV.U32 R11, RZ, RZ, 0x1c1f ;  /* 0x00001c1fff0b7424 */ /* 0x000fe200078e00ff */
[----:B------:R-:W-:Y:S01]  /*1b720*/  @P5 LOP3.LUT R17, R17, 0x8000000, RZ, 0xfc, !PT ;  /* 0x0800000011115812 */ /* 0x000fe200078efcff */
[----:B------:R-:W-:Y:S02]  /*1b730*/  IMAD.MOV.U32 R15, RZ, RZ, -0x1 ;  /* 0xffffffffff0f7424 */ /* 0x000fe400078e00ff */
[----:B------:R-:W-:Y:S01]  /*1b740*/  IMAD.MOV.U32 R2, RZ, RZ, R14 ;  /* 0x000000ffff027224 */ /* 0x000fe200078e000e */
[----:B------:R-:W-:Y:S01]  /*1b750*/  LOP3.LUT P5, RZ, R17, 0x8, RZ, 0xc0, !PT ;  /* 0x0000000811ff7812 */ /* 0x000fe200078ac0ff */
[----:B------:R-:W-:-:S12]  /*1b760*/  @P4 IMAD.IADD R7, R16, 0x1, R6 ;  /* 0x0000000110074824 */ /* 0x000fd800078e0206 */
[----:B------:R-:W-:Y:S05]  /*1b770*/  WARPSYNC.COLLECTIVE R15, `(.L_x_1514) ;  /* 0x000000000f087348 */ /* 0x000fea0003c00000 */
[----:B------:R0:W1:Y:S02]  /*1b780*/  SHFL.IDX P6, R14, R13, R12, R11 ;  /* 0x0000000c0d0e7389 */ /* 0x00006400000c000b */
[----:B01----:R-:W-:Y:S01]  /*1b790*/  ENDCOLLECTIVE ;  /* 0x000000000000791b */ /* 0x003fe20003800000 */
.L_x_1514:
[----:B------:R-:W-:Y:S02]  /*1b7a0*/  @P3 IMAD.IADD R9, R16, 0x1, R6 ;  /* 0x0000000110093824 */ /* 0x000fe400078e0206 */
        /* <DEDUP_REMOVED lines=16> */
.L_x_1515:
        /* <DEDUP_REMOVED lines=12> */
.L_x_1516:
[----:B------:R-:W-:Y:S02]  /*1b970*/  IMAD.MOV.U32 R13, RZ, RZ, R5 ;  /* 0x000000ffff0d7224 */ /* 0x000fe400078e0005 */
[----:B------:R-:W-:Y:S02]  /*1b980*/  IMAD.MOV.U32 R12, RZ, RZ, 0x2 ;  /* 0x00000002ff0c7424 */ /* 0x000fe400078e00ff */
[----:B------:R-:W-:-:S07]  /*1b990*/  IMAD.MOV.U32 R3, RZ, RZ, R14 ;  /* 0x000000ffff037224 */ /* 0x000fce00078e000e */
[----:B------:R-:W-:Y:S05]  /*1b9a0*/  WARPSYNC.COLLECTIVE R15, `(.L_x_1517) ;  /* 0x000000000f087348 */ /* 0x000fea0003c00000 */
[----:B------:R0:W1:Y:S02]  /*1b9b0*/  SHFL.IDX P6, R14, R13, R12, R11 ;  /* 0x0000000c0d0e7389 */ /* 0x00006400000c000b */
[----:B01----:R-:W-:Y:S01]  /*1b9c0*/  ENDCOLLECTIVE ;  /* 0x000000000000791b */ /* 0x003fe20003800000 */
.L_x_1517:
[----:B------:R-:W-:-:S05]  /*1b9d0*/  @P3 IADD3 R3, P0, R36, R3, RZ ;  /* 0x0000000324033210 */ /* 0x000fca0007f1e0ff */
[----:B------:R-:W-:-:S05]  /*1b9e0*/  @P3 IMAD.X R2, RZ, RZ, R2, P0 ;  /* 0x000000ffff023224 */ /* 0x000fca00000e0602 */
[----:B------:R-:W-:Y:S01]  /*1b9f0*/  @P3 LOP3.LUT R3, R3, R2, RZ, 0x3c, !PT ;  /* 0x0000000203033212 */ /* 0x000fe200078e3cff */
[----:B------:R-:W-:-:S03]  /*1ba00*/  IMAD.MOV.U32 R13, RZ, RZ, R4 ;  /* 0x000000ffff0d7224 */ /* 0x000fc600078e0004 */
[----:B------:R-:W-:-:S04]  /*1ba10*/  @P3 LOP3.LUT R2, R3, R2, RZ, 0x3c, !PT ;  /* 0x0000000203023212 */ /* 0x000fc800078e3cff */
[----:B------:R-:W-:-:S05]  /*1ba20*/  @P3 LOP3.LUT R3, R3, R2, RZ, 0x3c, !PT ;  /* 0x0000000203033212 */ /* 0x000fca00078e3cff */
[----:B------:R-:W-:Y:S01]  /*1ba30*/  @!PT LDS RZ, [RZ] ;  /* 0x00000000fffff984 */ /* 0x000fe20000000800 */
[----:B------:R-:W-:Y:S01]  /*1ba40*/  @!PT LDS RZ, [RZ] ;  /* 0x00000000fffff984 */ /* 0x000fe20000000800 */
[----:B------:R-:W-:Y:S01]  /*1ba50*/  @!PT LDS RZ, [RZ] ;  /* 0x00000000fffff984 */ /* 0x000fe20000000800 */
[----:B------:R-:W-:Y:S04]  /*1ba60*/  @P3 LDGSTS.E.BYPASS.LTC128B.128 [R9+0x16c00], desc[UR56][R2.64], !P4 ;  /* 0x16c0000002093fae */ /* 0x000fe8000e101d78 */
[----:B------:R-:W-:Y:S04]  /*1ba70*/  @P3 LDGSTS.E.BYPASS.LTC128B.128 [R9+0x18c00], desc[UR56][R2.64+0x40], !P5 ;  /* 0x18c0004002093fae */ /* 0x000fe8000e901d78 */
[----:B------:R0:W-:Y:S02]  /*1ba80*/  @P3 LDGSTS.E.BYPASS.LTC128B.128 [R9+0x1ac00], desc[UR56][R2.64+0x80], !P1 ;  /* 0x1ac0008002093fae */ /* 0x0001e4000c901d78 */
[----:B0-----:R-:W-:-:S07]  /*1ba90*/  IMAD.MOV.U32 R2, RZ, RZ, R14 ;  /* 0x000000ffff027224 */ /* 0x001fce00078e000e */
[----:B------:R-:W-:Y:S05]  /*1baa0*/  WARPSYNC.COLLECTIVE R15, `(.L_x_1518) ;  /* 0x000000000f087348 */ /* 0x000fea0003c00000 */
[----:B------:R0:W1:Y:S02]  /*1bab0*/  SHFL.IDX P6, R14, R13, R12, R11 ;  /* 0x0000000c0d0e7389 */ /* 0x00006400000c000b */
[----:B01----:R-:W-:Y:S01]  /*1bac0*/  ENDCOLLECTIVE ;  /* 0x000000000000791b */ /* 0x003fe20003800000 */
.L_x_1518:
[----:B------:R-:W-:Y:S02]  /*1bad0*/  IMAD.MOV.U32 R13, RZ, RZ, R5 ;  /* 0x000000ffff0d7224 */ /* 0x000fe400078e0005 */
[----:B------:R-:W-:Y:S02]  /*1bae0*/  IMAD.MOV.U32 R12, RZ, RZ, 0x3 ;  /* 0x00000003ff0c7424 */ /* 0x000fe400078e00ff */
[----:B------:R-:W-:-:S07]  /*1baf0*/  IMAD.MOV.U32 R3, RZ, RZ, R14 ;  /* 0x000000ffff037224 */ /* 0x000fce00078e000e */
[----:B------:R-:W-:Y:S05]  /*1bb00*/  WARPSYNC.COLLECTIVE R15, `(.L_x_1519) ;  /* 0x000000000f087348 */ /* 0x000fea0003c00000 */
[----:B------:R0:W1:Y:S02]  /*1bb10*/  SHFL.IDX P6, R14, R13, R12, R11 ;  /* 0x0000000c0d0e7389 */ /* 0x00006400000c000b */
[----:B01----:R-:W-:Y:S01]  /*1bb20*/  ENDCOLLECTIVE ;  /* 0x000000000000791b */ /* 0x003fe20003800000 */
.L_x_1519:
[----:B------:R-:W-:-:S05]  /*1bb30*/  @P2 IADD3 R3, P0, R36, R3, RZ ;  /* 0x0000000324032210 */ /* 0x000fca0007f1e0ff */
[----:B------:R-:W-:-:S05]  /*1bb40*/  @P2 IMAD.X R2, RZ, RZ, R2, P0 ;  /* 0x000000ffff022224 */ /* 0x000fca00000e0602 */
[----:B------:R-:W-:Y:S01]  /*1bb50*/  @P2 LOP3.LUT R3, R3, R2, RZ, 0x3c, !PT ;  /* 0x0000000203032212 */ /* 0x000fe200078e3cff */
[----:B------:R-:W-:-:S03]  /*1bb60*/  IMAD.MOV.U32 R13, RZ, RZ, R4 ;  /* 0x000000ffff0d7224 */ /* 0x000fc600078e0004 */
[----:B------:R-:W-:-:S04]  /*1bb70*/  @P2 LOP3.LUT R2, R3, R2, RZ, 0x3c, !PT ;  /* 0x0000000203022212 */ /* 0x000fc800078e3cff */
[----:B------:R-:W-:Y:S01]  /*1bb80*/  @P2 LOP3.LUT R3, R3, R2, RZ, 0x3c, !PT ;  /* 0x0000000203032212 */ /* 0x000fe200078e3cff */
[----:B------:R-:W-:-:S04]  /*1bb90*/  IMAD.MOV.U32 R5, RZ, RZ, R14 ;  /* 0x000000ffff057224 */ /* 0x000fc800078e000e */
[----:B------:R-:W-:Y:S01]  /*1bba0*/  @!PT LDS RZ, [RZ] ;  /* 0x00000000fffff984 */ /* 0x000fe20000000800 */
[----:B------:R-:W-:Y:S01]  /*1bbb0*/  @!PT LDS RZ, [RZ] ;  /* 0x00000000fffff984 */ /* 0x000fe20000000800 */
[----:B------:R-:W-:Y:S01]  /*1bbc0*/  @!PT LDS RZ, [RZ] ;  /* 0x00000000fffff984 */ /* 0x000fe20000000800 */
[----:B------:R0:W-:Y:S04]  /*1bbd0*/  @P2 LDGSTS.E.BYPASS.LTC128B.128 [R7+0x17400], desc[UR56][R2.64], !P4 ;  /* 0x1740000002072fae */ /* 0x0001e8000e101d78 */
[----:B------:R0:W-:Y:S01]  /*1bbe0*/  @P2 LDGSTS.E.BYPASS.LTC128B.128 [R7+0x19400], desc[UR56][R2.64+0x40], !P5 ;  /* 0x1940004002072fae */ /* 0x0001e2000e901d78 */
[----:B------:R-:W-:-:S03]  /*1bbf0*/  LOP3.LUT P5, RZ, R17, 0x8000000, RZ, 0xc0, !PT ;  /* 0x0800000011ff7812 */ /* 0x000fc600078ac0ff */
[----:B------:R0:W-:Y:S10]  /*1bc00*/  @P2 LDGSTS.E.BYPASS.LTC128B.128 [R7+0x1b400], desc[UR56][R2.64+0x80], !P1 ;  /* 0x1b40008002072fae */ /* 0x0001f4000c901d78 */
[----:B0-----:R-:W-:Y:S05]  /*1bc10*/  WARPSYNC.COLLECTIVE R15, `(.L_x_1520) ;  /* 0x000000000f087348 */ /* 0x001fea0003c00000 */
[----:B------:R1:W2:Y:S02]  /*1bc20*/  SHFL.IDX P6, R14, R13, R12, R11 ;  /* 0x0000000c0d0e7389 */ /* 0x0002a400000c000b */
[----:B012---:R-:W-:Y:S01]  /*1bc30*/  ENDCOLLECTIVE ;  /* 0x000000000000791b */ /* 0x007fe20003800000 */
.L_x_1520:
[----:B------:R-:W-:Y:S05]  /*1bc40*/  BRA `(.L_x_1521) ;  /* 0xffffffb400ac7947 */ /* 0x000fea000383ffff */
.L_x_1434:
[----:B------:R-:W-:Y:S02]  /*1bc50*/  IMAD.MOV.U32 R13, RZ, RZ, R5 ;  /* 0x000000ffff0d7224 */ /* 0x000fe400078e0005 */
[----:B------:R-:W-:Y:S02]  /*1bc60*/  IMAD.MOV.U32 R12, RZ, RZ, RZ ;  /* 0x000000ffff0c7224 */ /* 0x000fe400078e00ff */
[----:B------:R-:W-:Y:S02]  /*1bc70*/  IMAD.MOV.U32 R11, RZ, RZ, 0x1c1f ;  /* 0x00001c1fff0b7424 */ /* 0x000fe400078e00ff */
[----:B------:R-:W-:Y:S02]  /*1bc80*/  IMAD.MOV.U32 R15, RZ, RZ, -0x1 ;  /* 0xffffffffff0f7424 */ /* 0x000fe400078e00ff */
[----:B------:R-:W-:Y:S02]  /*1bc90*/  IMAD R4, R7, UR41, RZ ;  /* 0x0000002907047c24 */ /* 0x000fe4000f8e02ff */
[----:B------:R-:W-:-:S07]  /*1bca0*/  IMAD.IADD R18, R9, 0x1, R18 ;  /* 0x0000000109127824 */ /* 0x000fce00078e0212 */
[----:B-----5:R-:W-:Y:S05]  /*1bcb0*/  WARPSYNC.COLLECTIVE R15, `(.L_x_1522) ;  /* 0x000000000f087348 */ /* 0x020fea0003c00000 */
[----:B------:R0:W1:Y:S02]  /*1bcc0*/  SHFL.IDX P6, R14, R13, R12, R11 ;  /* 0x0000000c0d0e7389 */ /* 0x00006400000c000b */
[----:B01---5:R-:W-:Y:S01]  /*1bcd0*/  ENDCOLLECTIVE ;  /* 0x000000000000791b */ /* 0x023fe20003800000 */
.L_x_1522:
[C---:B------:R-:W-:Y:S01]  /*1bce0*/  VIADD R7, R18.reuse, 0x20 ;  /* 0x0000002012077836 */ /* 0x040fe20000000000 */
[----:B------:R-:W-:Y:S01]  /*1bcf0*/  ISETP.GE.AND P0, PT, R18, R4, PT ;  /* 0x000000041200720c */ /* 0x000fe20003f06270 */
[----:B------:R-:W-:Y:S02]  /*1bd00*/  IMAD.MOV.U32 R13, RZ, RZ, R0 ;  /* 0x000000ffff0d7224 */ /* 0x000fe400078e0000 */
[----:B------:R-:W-:-:S10]  /*1bd10*/  IMAD.MOV.U32 R2, RZ, RZ, R14 ;  /* 0x000000ffff027224 */ /* 0x000fd400078e000e */
[----:B------:R-:W-:Y:S05]  /*1bd20*/  WARPSYNC.COLLECTIVE R15, `(.L_x_1523) ;  /* 0x000000000f087348 */ /* 0x000fea0003c00000 */
[----:B------:R0:W1:Y:S02]  /*1bd30*/  SHFL.IDX P6, R14, R13, R12, R11 ;  /* 0x0000000c0d0e7389 */ /* 0x00006400000c000b */
[----:B01----:R-:W-:Y:S01]  /*1bd40*/  ENDCOLLECTIVE ;  /* 0x000000000000791b */ /* 0x003fe20003800000 */
.L_x_1523:
[----:B------:R-:W-:Y:S02]  /*1bd50*/  IMAD.MOV.U32 R13, RZ, RZ, R5 ;  /* 0x000000ffff0d7224 */ /* 0x000fe400078e0005 */
[----:B------:R-:W-:Y:S02]  /*1bd60*/  IMAD.MOV.U32 R12, RZ, RZ, 0x1 ;  /* 0x00000001ff0c7424 */ /* 0x000fe400078e00ff */
[----:B------:R-:W-:-:S07]  /*1bd70*/  IMAD.MOV.U32 R3, RZ, RZ, R14 ;  /* 0x000000ffff037224 */ /* 0x000fce00078e000e */
[----:B------:R-:W-:Y:S05]  /*1bd80*/  WARPSYNC.COLLECTIVE R15, `(.L_x_1524) ;  /* 0x000000000f087348 */ /* 0x000fea0003c00000 */
[----:B------:R0:W1:Y:S02]  /*1bd90*/  SHFL.IDX P6, R14, R13, R12, R11 ;  /* 0x0000000c0d0e7389 */ /* 0x00006400000c000b */
[----:B01----:R-:W-:Y:S01]  /*1bda0*/  ENDCOLLECTIVE ;  /* 0x000000000000791b */ /* 0x003fe20003800000 */
.L_x_1524:
        /* <DEDUP_REMOVED lines=15> */
.L_x_1525:
[----:B------:R-:W-:Y:S02]  /*1bea0*/  IMAD.MOV.U32 R13, RZ, RZ, R5 ;  /* 0x000000ffff0d7224 */ /* 0x000fe400078e0005 */
[----:B------:R-:W-:Y:S01]  /*1beb0*/  IMAD.MOV.U32 R12, RZ, RZ, 0x2 ;  /* 0x00000002ff0c7424 */ /* 0x000fe200078e00ff */
[----:B------:R-:W-:-:S13]  /*1bec0*/  @!P0 IADD3 R6, P4, R36, R14, RZ ;  /* 0x0000000e24068210 */ /* 0x000fda0007f9e0ff */
[----:B------:R-:W-:Y:S05]  /*1bed0*/  WARPSYNC.COLLECTIVE R15, `(.L_x_1526) ;  /* 0x000000000f087348 */ /* 0x000fea0003c00000 */
[----:B------:R0:W1:Y:S02]  /*1bee0*/  SHFL.IDX P6, R14, R13, R12, R11 ;  /* 0x0000000c0d0e7389 */ /* 0x00006400000c000b */
[----:B01----:R-:W-:Y:S01]  /*1bef0*/  ENDCOLLECTIVE ;  /* 0x000000000000791b */ /* 0x003fe20003800000 */
.L_x_1526:
        /* <DEDUP_REMOVED lines=16> */
.L_x_1527:
[----:B------:R-:W-:Y:S02]  /*1c000*/  IMAD.MOV.U32 R13, RZ, RZ, R5 ;  /* 0x000000ffff0d7224 */ /* 0x000fe400078e0005 */
[----:B------:R-:W-:Y:S01]  /*1c010*/  IMAD.MOV.U32 R12, RZ, RZ, 0x3 ;  /* 0x00000003ff0c7424 */ /* 0x000fe200078e00ff */
[----:B------:R-:W-:-:S13]  /*1c020*/  @!P0 IADD3 R6, P4, R36, R14, RZ ;  /* 0x0000000e24068210 */ /* 0x000fda0007f9e0ff */
[----:B------:R-:W-:Y:S05]  /*1c030*/  WARPSYNC.COLLECTIVE R15, `(.L_x_1528) ;  /* 0x000000000f087348 */ /* 0x000fea0003c00000 */
[----:B------:R0:W1:Y:S02]  /*1c040*/  SHFL.IDX P6, R14, R13, R12, R11 ;  /* 0x0000000c0d0e7389 */ /* 0x00006400000c000b */
[----:B01----:R-:W-:Y:S01]  /*1c050*/  ENDCOLLECTIVE ;  /* 0x000000000000791b */ /* 0x003fe20003800000 */
.L_x_1528:
        /* <DEDUP_REMOVED lines=14> */
.L_x_1529:
[----:B------:R-:W-:Y:S05]  /*1c140*/  BRA `(.L_x_1530) ;  /* 0xffffffb800cc7947 */ /* 0x000fea000383ffff */
.L_x_1439:
[----:B0-----:R0:W1:Y:S02]  /*1c150*/  SYNCS.PHASECHK.TRANS64.TRYWAIT P0, [R16+URZ+0x22820], R3 ;  /* 0x02282003100075a7 */ /* 0x001064000800017f */
[----:B-1----:R-:W-:Y:S05]  /*1c160*/  @!P0 NANOSLEEP.SYNCS 0x989680 ;  /* 0x009896800000895d */ /* 0x002fea0003900000 */
[----:B------:R-:W1:Y:S02]  /*1c170*/  @!P0 SYNCS.PHASECHK.TRANS64 P0, [R16+URZ+0x22820], R3 ;  /* 0x02282003100085a7 */ /* 0x000e64000800007f */
[----:B-1----:R-:W-:Y:S05]  /*1c180*/  @!P0 BRA `(.L_x_1439) ;  /* 0xfffffffc00f08947 */ /* 0x002fea000383ffff */
[----:B------:R-:W-:Y:S05]  /*1c190*/  BRA `(.L_x_1531) ;  /* 0xffffffbc00407947 */ /* 0x000fea000383ffff */
.L_x_1443:
[----:B0-----:R0:W1:Y:S02]  /*1c1a0*/  SYNCS.PHASECHK.TRANS64.TRYWAIT P0, [R0+URZ+0x22880], R10 ;  /* 0x0228800a000075a7 */ /* 0x001064000800017f */
[----:B-1----:R-:W-:Y:S05]  /*1c1b0*/  @!P0 NANOSLEEP.SYNCS 0x989680 ;  /* 0x009896800000895d */ /* 0x002fea0003900000 */
[----:B------:R-:W1:Y:S02]  /*1c1c0*/  @!P0 SYNCS.PHASECHK.TRANS64 P0, [R0+URZ+0x22880], R10 ;  /* 0x0228800a000085a7 */ /* 0x000e64000800007f */
[----:B-1----:R-:W-:Y:S05]  /*1c1d0*/  @!P0 BRA `(.L_x_1443) ;  /* 0xfffffffc00f08947 */ /* 0x002fea000383ffff */
[----:B------:R-:W-:Y:S05]  /*1c1e0*/  BRA `(.L_x_1532) ;  /* 0xffffffbc00fc7947 */ /* 0x000fea000383ffff */
.L_x_1444:
        /* <DEDUP_REMOVED lines=8> */
.L_x_1534:
[----:B------:R-:W-:Y:S05]  /*1c270*/  BSYNC B0 ;  /* 0x0000000000007941 */ /* 0x000fea0003800000 */
.L_x_1533:
[----:B------:R-:W-:Y:S01]  /*1c280*/  IMAD.MOV.U32 R13, RZ, RZ, R26 ;  /* 0x000000ffff0d7224 */ /* 0x000fe200078e001a */
[----:B------:R-:W-:Y:S01]  /*1c290*/  IADD3 R18, R16, R18, R29 ;  /* 0x0000001210127210 */ /* 0x000fe20007ffe01d */
        /* <DEDUP_REMOVED lines=8> */
.L_x_1535:
[----:B------:R-:W-:Y:S02]  /*1c320*/  IMAD.MOV.U32 R13, RZ, RZ, R27 ;  /* 0x000000ffff0d7224 */ /* 0x000fe400078e001b */
[----:B------:R-:W-:Y:S02]  /*1c330*/  IMAD.MOV.U32 R12, RZ, RZ, 0x1 ;  /* 0x00000001ff0c7424 */ /* 0x000fe400078e00ff */
[----:B------:R-:W-:-:S07]  /*1c340*/  IMAD.MOV.U32 R2, RZ, RZ, R14 ;  /* 0x000000ffff027224 */ /* 0x000fce00078e000e */
[----:B------:R-:W-:Y:S05]  /*1c350*/  WARPSYNC.COLLECTIVE R15, `(.L_x_1536) ;  /* 0x000000000f087348 */ /* 0x000fea0003c00000 */
[----:B------:R0:W1:Y:S02]  /*1c360*/  SHFL.IDX P6, R14, R13, R12, R11 ;  /* 0x0000000c0d0e7389 */ /* 0x00006400000c000b */
[----:B01----:R-:W-:Y:S01]  /*1c370*/  ENDCOLLECTIVE ;  /* 0x000000000000791b */ /* 0x003fe20003800000 */
.L_x_1536:
        /* <DEDUP_REMOVED lines=12> */
.L_x_1537:
[----:B------:R-:W-:Y:S02]  /*1c440*/  IMAD.MOV.U32 R13, RZ, RZ, R27 ;  /* 0x000000ffff0d7224 */ /* 0x000fe400078e001b */
[----:B------:R-:W-:Y:S02]  /*1c450*/  IMAD.MOV.U32 R12, RZ, RZ, 0x2 ;  /* 0x00000002ff0c7424 */ /* 0x000fe400078e00ff */
[----:B------:R-:W-:-:S07]  /*1c460*/  IMAD.MOV.U32 R2, RZ, RZ, R14 ;  /* 0x000000ffff027224 */ /* 0x000fce00078e000e */
[----:B------:R-:W-:Y:S05]  /*1c470*/  WARPSYNC.COLLECTIVE R15, `(.L_x_1538) ;  /* 0x000000000f087348 */ /* 0x000fea0003c00000 */
[----:B------:R0:W1:Y:S02]  /*1c480*/  SHFL.IDX P6, R14, R13, R12, R11 ;  /* 0x0000000c0d0e7389 */ /* 0x00006400000c000b */
[----:B01----:R-:W-:Y:S01]  /*1c490*/  ENDCOLLECTIVE ;  /* 0x000000000000791b */ /* 0x003fe20003800000 */
.L_x_1538:
        /* <DEDUP_REMOVED lines=12> */
.L_x_1539:
[----:B------:R-:W-:Y:S02]  /*1c560*/  IMAD.MOV.U32 R13, RZ, RZ, R27 ;  /* 0x000000ffff0d7224 */ /* 0x000fe400078e001b */
[----:B------:R-:W-:Y:S02]  /*1c570*/  IMAD.MOV.U32 R12, RZ, RZ, 0x3 ;  /* 0x00000003ff0c7424 */ /* 0x000fe400078e00ff */
[----:B------:R-:W-:-:S07]  /*1c580*/  IMAD.MOV.U32 R2, RZ, RZ, R14 ;  /* 0x000000ffff027224 */ /* 0x000fce00078e000e */
[----:B------:R-:W-:Y:S05]  /*1c590*/  WARPSYNC.COLLECTIVE R15, `(.L_x_1540) ;  /* 0x000000000f087348 */ /* 0x000fea0003c00000 */
[----:B------:R0:W1:Y:S02]  /*1c5a0*/  SHFL.IDX P6, R14, R13, R12, R11 ;  /* 0x0000000c0d0e7389 */ /* 0x00006400000c000b */
[----:B01----:R-:W-:Y:S01]  /*1c5b0*/  ENDCOLLECTIVE ;  /* 0x000000000000791b */ /* 0x003fe20003800000 */
.L_x_1540:
        /* <DEDUP_REMOVED lines=12> */
.L_x_1541:
[----:B------:R-:W-:Y:S01]  /*1c680*/  IMAD.MOV.U32 R2, RZ, RZ, R14 ;  /* 0x000000ffff027224 */ /* 0x000fe200078e000e */
[----:B------:R-:W-:Y:S06]  /*1c690*/  BRA `(.L_x_1542) ;  /* 0xffffffbc00947947 */ /* 0x000fec000383ffff */
.L_x_1449:
[----:B---3--:R3:W4:Y:S02]  /*1c6a0*/  SYNCS.PHASECHK.TRANS64.TRYWAIT P0, [R0+URZ+0x22840], R10 ;  /* 0x0228400a000075a7 */ /* 0x008724000800017f */
[----:B----4-:R-:W-:Y:S05]  /*1c6b0*/  @!P0 NANOSLEEP.SYNCS 0x989680 ;  /* 0x009896800000895d */ /* 0x010fea0003900000 */
[----:B------:R-:W4:Y:S02]  /*1c6c0*/  @!P0 SYNCS.PHASECHK.TRANS64 P0, [R0+URZ+0x22840], R10 ;  /* 0x0228400a000085a7 */ /* 0x000f24000800007f */
[----:B----4-:R-:W-:Y:S05]  /*1c6d0*/  @!P0 BRA `(.L_x_1449) ;  /* 0xfffffffc00f08947 */ /* 0x010fea000383ffff */
[----:B------:R-:W-:Y:S05]  /*1c6e0*/  BRA `(.L_x_1543) ;  /* 0xffffffbc00e87947 */ /* 0x000fea000383ffff */
.L_x_1450:
        /* <DEDUP_REMOVED lines=8> */
.L_x_1545:
[----:B------:R-:W-:Y:S05]  /*1c770*/  BSYNC B0 ;  /* 0x0000000000007941 */ /* 0x000fea0003800000 */
.L_x_1544:
        /* <DEDUP_REMOVED lines=9> */
.L_x_1546:
[----:B------:R-:W-:Y:S02]  /*1c810*/  IMAD.MOV.U32 R13, RZ, RZ, R8 ;  /* 0x000000ffff0d7224 */ /* 0x000fe400078e0008 */
[----:B------:R-:W-:Y:S02]  /*1c820*/  IMAD.MOV.U32 R12, RZ, RZ, 0x1 ;  /* 0x00000001ff0c7424 */ /* 0x000fe400078e00ff */
[----:B------:R-:W-:-:S07]  /*1c830*/  IMAD.MOV.U32 R2, RZ, RZ, R14 ;  /* 0x000000ffff027224 */ /* 0x000fce00078e000e */
[----:B------:R-:W-:Y:S05]  /*1c840*/  WARPSYNC.COLLECTIVE R15, `(.L_x_1547) ;  /* 0x000000000f087348 */ /* 0x000fea0003c00000 */
[----:B------:R0:W1:Y:S02]  /*1c850*/  SHFL.IDX P6, R14, R13, R12, R11 ;  /* 0x0000000c0d0e7389 */ /* 0x00006400000c000b */
[----:B01----:R-:W-:Y:S01]  /*1c860*/  ENDCOLLECTIVE ;  /* 0x000000000000791b */ /* 0x003fe20003800000 */
.L_x_1547:
        /* <DEDUP_REMOVED lines=13> */
.L_x_1548:
[----:B------:R-:W-:Y:S02]  /*1c940*/  IMAD.MOV.U32 R13, RZ, RZ, R8 ;  /* 0x000000ffff0d7224 */ /* 0x000fe400078e0008 */
[----:B------:R-:W-:Y:S02]  /*1c950*/  IMAD.MOV.U32 R12, RZ, RZ, 0x2 ;  /* 0x00000002ff0c7424 */ /* 0x000fe400078e00ff */
[----:B------:R-:W-:-:S07]  /*1c960*/  IMAD.MOV.U32 R2, RZ, RZ, R14 ;  /* 0x000000ffff027224 */ /* 0x000fce00078e000e */
[----:B------:R-:W-:Y:S05]  /*1c970*/  WARPSYNC.COLLECTIVE R15, `(.L_x_1549) ;  /* 0x000000000f087348 */ /* 0x000fea0003c00000 */
[----:B------:R0:W1:Y:S02]  /*1c980*/  SHFL.IDX P6, R14, R13, R12, R11 ;  /* 0x0000000c0d0e7389 */ /* 0x00006400000c000b */
[----:B01----:R-:W-:Y:S01]  /*1c990*/  ENDCOLLECTIVE ;  /* 0x000000000000791b */ /* 0x003fe20003800000 */
.L_x_1549:
        /* <DEDUP_REMOVED lines=13> */
.L_x_1550:
[----:B------:R-:W-:Y:S02]  /*1ca70*/  IMAD.MOV.U32 R13, RZ, RZ, R8 ;  /* 0x000000ffff0d7224 */ /* 0x000fe400078e0008 */
[----:B------:R-:W-:Y:S02]  /*1ca80*/  IMAD.MOV.U32 R12, RZ, RZ, 0x3 ;  /* 0x00000003ff0c7424 */ /* 0x000fe400078e00ff */
[----:B------:R-:W-:-:S07]  /*1ca90*/  IMAD.MOV.U32 R2, RZ, RZ, R14 ;  /* 0x000000ffff027224 */ /* 0x000fce00078e000e */
[----:B------:R-:W-:Y:S05]  /*1caa0*/  WARPSYNC.COLLECTIVE R15, `(.L_x_1551) ;  /* 0x000000000f087348 */ /* 0x000fea0003c00000 */
[----:B------:R0:W1:Y:S02]  /*1cab0*/  SHFL.IDX P6, R14, R13, R12, R11 ;  /* 0x0000000c0d0e7389 */ /* 0x00006400000c000b */
[----:B01----:R-:W-:Y:S01]  /*1cac0*/  ENDCOLLECTIVE ;  /* 0x000000000000791b */ /* 0x003fe20003800000 */
.L_x_1551:
        /* <DEDUP_REMOVED lines=13> */
.L_x_1552:
[----:B------:R-:W-:Y:S01]  /*1cba0*/  IMAD.MOV.U32 R2, RZ, RZ, R14 ;  /* 0x000000ffff027224 */ /* 0x000fe200078e000e */
[----:B------:R-:W-:Y:S06]  /*1cbb0*/  BRA `(.L_x_1553) ;  /* 0xffffffbc00747947 */ /* 0x000fec000383ffff */
.L_x_1455:
[----:B0-----:R0:W2:Y:S02]  /*1cbc0*/  SYNCS.PHASECHK.TRANS64.TRYWAIT P1, [R0+URZ+0x22870], R3 ;  /* 0x02287003000075a7 */ /* 0x0010a4000802017f */
[----:B--2---:R-:W-:Y:S05]  /*1cbd0*/  @!P1 NANOSLEEP.SYNCS 0x989680 ;  /* 0x009896800000995d */ /* 0x004fea0003900000 */
[----:B------:R-:W2:Y:S02]  /*1cbe0*/  @!P1 SYNCS.PHASECHK.TRANS64 P1, [R0+URZ+0x22870], R3 ;  /* 0x02287003000095a7 */ /* 0x000ea4000802007f */
[----:B--2---:R-:W-:Y:S05]  /*1cbf0*/  @!P1 BRA `(.L_x_1455) ;  /* 0xfffffffc00f09947 */ /* 0x004fea000383ffff */
[----:B------:R-:W-:Y:S05]  /*1cc00*/  BRA `(.L_x_1554) ;  /* 0xffffffbc00e07947 */ /* 0x000fea000383ffff */
.L_x_1457:
[----:B0-----:R0:W2:Y:S02]  /*1cc10*/  SYNCS.PHASECHK.TRANS64.TRYWAIT P1, [R0+URZ+0x22860], R3 ;  /* 0x02286003000075a7 */ /* 0x0010a4000802017f */
[----:B--2---:R-:W-:Y:S05]  /*1cc20*/  @!P1 NANOSLEEP.SYNCS 0x989680 ;  /* 0x009896800000995d */ /* 0x004fea0003900000 */
[----:B------:R-:W2:Y:S02]  /*1cc30*/  @!P1 SYNCS.PHASECHK.TRANS64 P1, [R0+URZ+0x22860], R3 ;  /* 0x02286003000095a7 */ /* 0x000ea4000802007f */
[----:B--2---:R-:W-:Y:S05]  /*1cc40*/  @!P1 BRA `(.L_x_1457) ;  /* 0xfffffffc00f09947 */ /* 0x004fea000383ffff */
[----:B------:R-:W-:Y:S05]  /*1cc50*/  BRA `(.L_x_1555) ;  /* 0xffffffbc00f07947 */ /* 0x000fea000383ffff */
.L_x_1465:
[----:B0-----:R0:W2:Y:S02]  /*1cc60*/  SYNCS.PHASECHK.TRANS64.TRYWAIT P1, [R18+URZ+0x22870], R3 ;  /* 0x02287003120075a7 */ /* 0x0010a4000802017f */
[----:B--2---:R-:W-:Y:S05]  /*1cc70*/  @!P1 NANOSLEEP.SYNCS 0x989680 ;  /* 0x009896800000995d */ /* 0x004fea0003900000 */
[----:B------:R-:W2:Y:S02]  /*1cc80*/  @!P1 SYNCS.PHASECHK.TRANS64 P1, [R18+URZ+0x22870], R3 ;  /* 0x02287003120095a7 */ /* 0x000ea4000802007f */
[----:B--2---:R-:W-:Y:S05]  /*1cc90*/  @!P1 BRA `(.L_x_1465) ;  /* 0xfffffffc00f09947 */ /* 0x004fea000383ffff */
[----:B------:R-:W-:Y:S05]  /*1cca0*/  BRA `(.L_x_1556) ;  /* 0xffffffc400847947 */ /* 0x000fea000383ffff */
.L_x_1467:
[----:B0-----:R0:W2:Y:S02]  /*1ccb0*/  SYNCS.PHASECHK.TRANS64.TRYWAIT P1, [R18+URZ+0x22860], R3 ;  /* 0x02286003120075a7 */ /* 0x0010a4000802017f */
[----:B--2---:R-:W-:Y:S05]  /*1ccc0*/  @!P1 NANOSLEEP.SYNCS 0x989680 ;  /* 0x009896800000995d */ /* 0x004fea0003900000 */
[----:B------:R-:W2:Y:S02]  /*1ccd0*/  @!P1 SYNCS.PHASECHK.TRANS64 P1, [R18+URZ+0x22860], R3 ;  /* 0x02286003120095a7 */ /* 0x000ea4000802007f */
[----:B--2---:R-:W-:Y:S05]  /*1cce0*/  @!P1 BRA `(.L_x_1467) ;  /* 0xfffffffc00f09947 */ /* 0x004fea000383ffff */
[----:B------:R-:W-:Y:S05]  /*1ccf0*/  BRA `(.L_x_1557) ;  /* 0xffffffc400907947 */ /* 0x000fea000383ffff */
.L_x_1481:
[----:B0-----:R0:W2:Y:S02]  /*1cd00*/  SYNCS.PHASECHK.TRANS64.TRYWAIT P0, [R5+URZ+0x22820], R0 ;  /* 0x02282000050075a7 */ /* 0x0010a4000800017f */
[----:B--2---:R-:W-:Y:S05]  /*1cd10*/  @!P0 NANOSLEEP.SYNCS 0x989680 ;  /* 0x009896800000895d */ /* 0x004fea0003900000 */
[----:B------:R-:W2:Y:S02]  /*1cd20*/  @!P0 SYNCS.PHASECHK.TRANS64 P0, [R5+URZ+0x22820], R0 ;  /* 0x02282000050085a7 */ /* 0x000ea4000800007f */
[----:B--2---:R-:W-:Y:S05]  /*1cd30*/  @!P0 BRA `(.L_x_1481) ;  /* 0xfffffffc00f08947 */ /* 0x004fea000383ffff */
[----:B------:R-:W-:Y:S05]  /*1cd40*/  BRA `(.L_x_1558) ;  /* 0xffffffd800e07947 */ /* 0x000fea000383ffff */
.L_x_1482:
        /* <DEDUP_REMOVED lines=11> */
.L_x_1560:
[----:B------:R-:W-:Y:S05]  /*1ce00*/  BSYNC B0 ;  /* 0x0000000000007941 */ /* 0x000fea0003800000 */
.L_x_1559:
[----:B------:R-:W-:Y:S05]  /*1ce10*/  BRA `(.L_x_1561) ;  /* 0xffffffd800c87947 */ /* 0x000fea000383ffff */
.L_x_1485:
[----:B------:R-:W-:Y:S01]  /*1ce20*/  BSSY B1, `(.L_x_1562) ;  /* 0x0000006000017945 */ /* 0x000fe20003800000 */
[----:B------:R-:W-:-:S07]  /*1ce30*/  IMAD.MOV.U32 R15, RZ, RZ, -0x1 ;  /* 0xffffffffff0f7424 */ /* 0x000fce00078e00ff */
[----:B01----:R-:W-:Y:S05]  /*1ce40*/  WARPSYNC.COLLECTIVE R15, `(.L_x_1563) ;  /* 0x000000000f0c7348 */ /* 0x003fea0003c00000 */
[----:B------:R-:W-:Y:S02]  /*1ce50*/  ELECT P6, UR62, PT ;  /* 0x00000000003e782f */ /* 0x000fe400038c0000 */
[----:B------:R-:W-:Y:S01]  /*1ce60*/  MOV R14, UR62 ;  /* 0x0000003e000e7c02 */ /* 0x000fe20008000f00 */
[----:B01----:R-:W-:Y:S10]  /*1ce70*/  ENDCOLLECTIVE ;  /* 0x000000000000791b */ /* 0x003ff40003800000 */
.L_x_1563:
[----:B------:R-:W-:Y:S05]  /*1ce80*/  BSYNC B1 ;  /* 0x0000000000017941 */ /* 0x000fea0003800000 */
.L_x_1562:
[----:B------:R-:W-:Y:S05]  /*1ce90*/  BRA `(.L_x_1564) ;  /* 0xffffffd800c07947 */ /* 0x000fea000383ffff */
.L_x_1487:
[----:B0-----:R0:W2:Y:S02]  /*1cea0*/  SYNCS.PHASECHK.TRANS64.TRYWAIT P1, [R3+URZ+0x22840], R2 ;  /* 0x02284002030075a7 */ /* 0x0010a4000802017f */
[----:B--2---:R-:W-:Y:S05]  /*1ceb0*/  @!P1 NANOSLEEP.SYNCS 0x989680 ;  /* 0x009896800000995d */ /* 0x004fea0003900000 */
[----:B------:R-:W2:Y:S02]  /*1cec0*/  @!P1 SYNCS.PHASECHK.TRANS64 P1, [R3+URZ+0x22840], R2 ;  /* 0x02284002030095a7 */ /* 0x000ea4000802007f */
[----:B--2---:R-:W-:Y:S05]  /*1ced0*/  @!P1 BRA `(.L_x_1487) ;  /* 0xfffffffc00f09947 */ /* 0x004fea000383ffff */
[----:B------:R-:W-:Y:S05]  /*1cee0*/  BRA `(.L_x_1565) ;  /* 0xffffffd800e07947 */ /* 0x000fea000383ffff */
.L_x_1489:
[----:B--2---:R2:W3:Y:S02]  /*1cef0*/  SYNCS.PHASECHK.TRANS64.TRYWAIT P1, [R19+URZ+0x22840], R0 ;  /* 0x02284000130075a7 */ /* 0x0044e4000802017f */
[----:B---3--:R-:W-:Y:S05]  /*1cf00*/  @!P1 NANOSLEEP.SYNCS 0x989680 ;  /* 0x009896800000995d */ /* 0x008fea0003900000 */
[----:B------:R-:W3:Y:S02]  /*1cf10*/  @!P1 SYNCS.PHASECHK.TRANS64 P1, [R19+URZ+0x22840], R0 ;  /* 0x02284000130095a7 */ /* 0x000ee4000802007f */
[----:B---3--:R-:W-:Y:S05]  /*1cf20*/  @!P1 BRA `(.L_x_1489) ;  /* 0xfffffffc00f09947 */ /* 0x008fea000383ffff */
[----:B------:R-:W-:Y:S05]  /*1cf30*/  BRA `(.L_x_1566) ;  /* 0xffffffd800ec7947 */ /* 0x000fea000383ffff */
.L_x_1491:
[----:B---3--:R3:W4:Y:S02]  /*1cf40*/  SYNCS.PHASECHK.TRANS64.TRYWAIT P1, [R3+URZ+0x22860], R2 ;  /* 0x02286002030075a7 */ /* 0x008724000802017f */
[----:B----4-:R-:W-:Y:S05]  /*1cf50*/  @!P1 NANOSLEEP.SYNCS 0x989680 ;  /* 0x009896800000995d */ /* 0x010fea0003900000 */
[----:B------:R-:W4:Y:S02]  /*1cf60*/  @!P1 SYNCS.PHASECHK.TRANS64 P1, [R3+URZ+0x22860], R2 ;  /* 0x02286002030095a7 */ /* 0x000f24000802007f */
[----:B----4-:R-:W-:Y:S05]  /*1cf70*/  @!P1 BRA `(.L_x_1491) ;  /* 0xfffffffc00f09947 */ /* 0x010fea000383ffff */
[----:B------:R-:W-:Y:S05]  /*1cf80*/  BRA `(.L_x_1567) ;  /* 0xffffffd800e87947 */ /* 0x000fea000383ffff */
.L_x_1493:
[----:B----4-:R4:W0:Y:S02]  /*1cf90*/  SYNCS.PHASECHK.TRANS64.TRYWAIT P1, [R19+URZ+0x22860], R0 ;  /* 0x02286000130075a7 */ /* 0x010824000802017f */
[----:B0-----:R-:W-:Y:S05]  /*1cfa0*/  @!P1 NANOSLEEP.SYNCS 0x989680 ;  /* 0x009896800000995d */ /* 0x001fea0003900000 */
[----:B------:R-:W0:Y:S02]  /*1cfb0*/  @!P1 SYNCS.PHASECHK.TRANS64 P1, [R19+URZ+0x22860], R0 ;  /* 0x02286000130095a7 */ /* 0x000e24000802007f */
[----:B0-----:R-:W-:Y:S05]  /*1cfc0*/  @!P1 BRA `(.L_x_1493) ;  /* 0xfffffffc00f09947 */ /* 0x001fea000383ffff */
[----:B------:R-:W-:Y:S05]  /*1cfd0*/  BRA `(.L_x_1568) ;  /* 0xffffffd800e47947 */ /* 0x000fea000383ffff */
.L_x_1495:
[----:B------:R0:W0:Y:S02]  /*1cfe0*/  SYNCS.PHASECHK.TRANS64.TRYWAIT P1, [R3+URZ+0x22880], R2 ;  /* 0x02288002030075a7 */ /* 0x000024000802017f */
[----:B0-----:R-:W-:Y:S05]  /*1cff0*/  @!P1 NANOSLEEP.SYNCS 0x989680 ;  /* 0x009896800000995d */ /* 0x001fea0003900000 */
[----:B------:R-:W0:Y:S02]  /*1d000*/  @!P1 SYNCS.PHASECHK.TRANS64 P1, [R3+URZ+0x22880], R2 ;  /* 0x02288002030095a7 */ /* 0x000e24000802007f */
[----:B0-----:R-:W-:Y:S05]  /*1d010*/  @!P1 BRA `(.L_x_1495) ;  /* 0xfffffffc00f09947 */ /* 0x001fea000383ffff */
[----:B------:R-:W-:Y:S05]  /*1d020*/  BRA `(.L_x_1569) ;  /* 0xffffffd800e07947 */ /* 0x000fea000383ffff */
.L_x_1570:
        /* <DEDUP_REMOVED lines=13> */
.L_x_3318:


//--------------------- .text._ZN7cutlass13device_kernelIN5flash11enable_sm90INS1_16FlashAttnFwdSm90INS1_25CollectiveMainloopFwdSm90ILi2EN4cute5tupleIJNS5_1CILi1EEES8_S8_EEENS6_IJNS7_ILi128EEESA_NS7_ILi192EEEEEELi128ENS_12float_e4m3_tEfNS_4arch4Sm90ELb0ELb1ELb1ELb1ELb1ELb1ELb0ELb1ELb1ELb1ELb1ELb0EEENS1_21CollectiveEpilogueFwdINS6_IJSA_SA_SA_EEES9_NS_10bfloat16_tESF_Li256ELb1ELb1ELb1ELb1EEENS1_36VarlenDynamicPersistentTileSchedulerILi128ELi128ELi256ELi128ELb1ELb1ELb1ELb1ELb0ELb1EEEEEEEEEvNT_6ParamsE --------------------------
	.section	.text._ZN7cutlass13device_kernelIN5flash11enable_sm90INS1_16FlashAttnFwdSm90INS1_25CollectiveMainloopFwdSm90ILi2EN4cute5tupleIJNS5_1CILi1EEES8_S8_EEENS6_IJNS7_ILi128EEESA_NS7_ILi192EEEEEELi128ENS_12float_e4m3_tEfNS_4arch4Sm90ELb0ELb1ELb1ELb1ELb1ELb1ELb0ELb1ELb1ELb1ELb1ELb0EEENS1_21CollectiveEpilogueFwdINS6_IJSA_SA_SA_EEES9_NS_10bfloat16_tESF_Li256ELb1ELb1ELb1ELb1EEENS1_36VarlenDynamicPersistentTileSchedulerILi128ELi128ELi256ELi128ELb1ELb1ELb1ELb1ELb0ELb1EEEEEEEEEvNT_6ParamsE,"ax",@progbits
	.align	128
.text._ZN7cutlass13device_kernelIN5flash11enable_sm90INS1_16FlashAttnFwdSm90INS1_25CollectiveMainloopFwdSm90ILi2EN4cute5tupleIJNS5_1CILi1EEES8_S8_EEENS6_IJNS7_ILi128EEESA_NS7_ILi192EEEEEELi128ENS_12float_e4m3_tEfNS_4arch4Sm90ELb0ELb1ELb1ELb1ELb1ELb1ELb0ELb1ELb1ELb1ELb1ELb0EEENS1_21CollectiveEpilogueFwdINS6_IJSA_SA_SA_EEES9_NS_10bfloat16_tESF_Li256ELb1ELb1ELb1ELb1EEENS1_36VarlenDynamicPersistentTileSchedulerILi128ELi128ELi256ELi128ELb1ELb1ELb1ELb1ELb0ELb1EEEEEEEEEvNT_6ParamsE:
        .type           _ZN7cutlass13device_kernelIN5flash11enable_sm90INS1_16FlashAttnFwdSm90INS1_25CollectiveMainloopFwdSm90ILi2EN4cute5tupleIJNS5_1CILi1EEES8_S8_EEENS6_IJNS7_ILi128EEESA_NS7_ILi192EEEEEELi128ENS_12float_e4m3_tEfNS_4arch4Sm90ELb0ELb1ELb1ELb1ELb1ELb1ELb0ELb1ELb1ELb1ELb1ELb0EEENS1_21CollectiveEpilogueFwdINS6_IJSA_SA_SA_EEES9_NS_10bfloat16_tESF_Li256ELb1ELb1ELb1ELb1EEENS1_36VarlenDynamicPersistentTileSchedulerILi128ELi128ELi256ELi128ELb1ELb1ELb1ELb1ELb0ELb1EEEEEEEEEvNT_6ParamsE,@function
        .size           _ZN7cutlass13device_kernelIN5flash11enable_sm90INS1_16FlashAttnFwdSm90INS1_25CollectiveMainloopFwdSm90ILi2EN4cute5tupleIJNS5_1CILi1EEES8_S8_EEENS6_IJNS7_ILi128EEESA_NS7_ILi192EEEEEELi128ENS_12float_e4m3_tEfNS_4arch4Sm90ELb0ELb1ELb1ELb1ELb1ELb1ELb0ELb1ELb1ELb1ELb1ELb0EEENS1_21CollectiveEpilogueFwdINS6_IJSA_SA_SA_EEES9_NS_10bfloat16_tESF_Li256ELb1ELb1ELb1ELb1EEENS1_36VarlenDynamicPersistentTileSchedulerILi128ELi128ELi256ELi128ELb1ELb1ELb1ELb1ELb0ELb1EEEEEEEEEvNT_6ParamsE,(.L_x_3319 - _ZN7cutlass13device_kernelIN5flash11enable_sm90INS1_16FlashAttnFwdSm90INS1_25CollectiveMainloopFwdSm90ILi2EN4cute5tupleIJNS5_1CILi1EEES8_S8_EEENS6_IJNS7_ILi128EEESA_NS7_ILi192EEEEEELi128ENS_12float_e4m3_tEfNS_4arch4Sm90ELb0ELb1ELb1ELb1ELb1ELb1ELb0ELb1ELb1ELb1ELb1ELb0EEENS1_21CollectiveEpilogueFwdINS6_IJSA_SA_SA_EEES9_NS_10bfloat16_tESF_Li256ELb1ELb1ELb1ELb1EEENS1_36VarlenDynamicPersistentTileSchedulerILi128ELi128ELi256ELi128ELb1ELb1ELb1ELb1ELb0ELb1EEEEEEEEEvNT_6ParamsE)
        .other          _ZN7cutlass13device_kernelIN5flash11enable_sm90INS1_16FlashAttnFwdSm90INS1_25CollectiveMainloopFwdSm90ILi2EN4cute5tupleIJNS5_1CILi1EEES8_S8_EEENS6_IJNS7_ILi128EEESA_NS7_ILi192EEEEEELi128ENS_12float_e4m3_tEfNS_4arch4Sm90ELb0ELb1ELb1ELb1ELb1ELb1ELb0ELb1ELb1ELb1ELb1ELb0EEENS1_21CollectiveEpilogueFwdINS6_IJSA_SA_SA_EEES9_NS_10bfloat16_tESF_Li256ELb1ELb1ELb1ELb1EEENS1_36VarlenDynamicPersistentTileSchedulerILi128ELi128ELi256ELi128ELb1ELb1ELb1ELb1ELb0ELb1EEEEEEEEEvNT_6ParamsE,@"STO_CUDA_ENTRY STV_DEFAULT"
_ZN7cutlass13device_kernelIN5flash11enable_sm90INS1_16FlashAttnFwdSm90INS1_25CollectiveMainloopFwdSm90ILi2EN4cute5tupleIJNS5_1CILi1EEES8_S8_EEENS6_IJNS7_ILi128EEESA_NS7_ILi192EEEEEELi128ENS_12float_e4m3_tEfNS_4arch4Sm90ELb0ELb1ELb1ELb1ELb1ELb1ELb0ELb1ELb1ELb1ELb1ELb0EEENS1_21CollectiveEpilogueFwdINS6_IJSA_SA_SA_EEES9_NS_10bfloat16_tESF_Li256ELb1ELb1ELb1ELb1EEENS1_36VarlenDynamicPersistentTileSchedulerILi128ELi128ELi256ELi128ELb1ELb1ELb1ELb1ELb0ELb1EEEEEEEEEvNT_6ParamsE:
        /* <DEDUP_REMOVED lines=18> */
.L_x_1572:
[----:B------:R-:W-:Y:S05]  /*0120*/  BSYNC B0 ;  /* 0x0000000000007941 */ /* 0x000fea0003800000 */
.L_x_1571:
        /* <DEDUP_REMOVED lines=41> */
.L_x_1573:
        /* <DEDUP_REMOVED lines=22> */
.L_x_1574:
        /* <DEDUP_REMOVED lines=18> */
.L_x_1575:
        /* <DEDUP_REMOVED lines=22> */
.L_x_1576:
        /* <DEDUP_REMOVED lines=23> */
.L_x_1577:
        /* <DEDUP_REMOVED lines=8> */
.L_x_1580:
        /* <DEDUP_REMOVED lines=8> */
[----:B-1----:R-:W-:-:S06]  /*0a10*/  ULEA UR4, UR38, UR4, 0x18 ;  /* 0x0000000426047291 */ /* 0x002fcc000f8ec03f */
[----:B------:R-:W-:Y:S01]  /*0a20*/  IMAD.U32 R16, RZ, RZ, UR4 ;  /* 0x00000004ff107e24 */ /* 0x000fe2000f8e00ff */
[----:B0-----:R-:W-:Y:S01]  /*0a30*/  SHF.R.U32.HI R0, RZ, 0x7, R0 ;  /* 0x00000007ff007819 */ /* 0x001fe20000011600 */
[----:B------:R-:W-:-:S03]  /*0a40*/  ULDC UR4, c[0x0][0xc3c] ;  /* 0x00030f0000047ab9 */ /* 0x000fc60000000800 */
[----:B------:R-:W-:-:S13]  /*0a50*/  ISETP.NE.AND P0, PT, R0, 0x1, PT ;  /* 0x000000010000780c */ /* 0x000fda0003f05270 */
[----:B------:R-:W-:Y:S08]  /*0a60*/  @!P0 BAR.ARV 0x9, 0x100 ;  /* 0x0244000000008b1d */ /* 0x000ff00000002000 */
[----:B------:R-:W-:Y:S06]  /*0a70*/  BAR.SYNC.DEFER_BLOCKING 0x5, 0x180 ;  /* 0x0146000000007b1d */ /* 0x000fec0000010000 */
[----:B------:R-:W0:Y:S02]  /*0a80*/  LDS.128 R188, [R16+0x228d0] ;  /* 0x0228d00010bc7984 */ /* 0x000e240000000c00 */
[----:B------:R-:W-:Y:S06]  /*0a90*/  BAR.ARV 0x4, 0x180 ;  /* 0x0106000000007b1d */ /* 0x000fec0000002000 */
[----:B0-----:R-:W-:-:S13]  /*0aa0*/  ISETP.GE.AND P0, PT, R191, UR4, PT ;  /* 0x00000004bf007c0c */ /* 0x001fda000bf06270 */
[----:B------:R-:W-:Y:S05]  /*0ab0*/  @P0 BRA `(.L_x_1581) ;  /* 0x000002b800bc0947 */ /* 0x000fea0003800000 */
[----:B------:R-:W0:Y:S01]  /*0ac0*/  S2R R0, SR_TID.X ;  /* 0x0000000000007919 */ /* 0x000e220000002100 */
[----:B------:R-:W-:Y:S01]  /*0ad0*/  R2UR UR39, R16 ;  /* 0x00000000102772ca */ /* 0x000fe200000e0000 */
[----:B------:R-:W-:Y:S01]  /*0ae0*/  IMAD.MOV.U32 R224, RZ, RZ, 0x20 ;  /* 0x00000020ffe07424 */ /* 0x000fe200078e00ff */
[----:B------:R-:W-:Y:S01]  /*0af0*/  CS2R R22, SRZ ;  /* 0x0000000000167805 */ /* 0x000fe2000001ff00 */
        /* <DEDUP_REMOVED lines=8> */
[CC--:B------:R-:W-:Y:S02]  /*0b80*/  LEA.HI R3, R0.reuse, R15.reuse, RZ, 0x5 ;  /* 0x0000000f00037211 */ /* 0x0c0fe400078f28ff */
[----:B------:R-:W-:Y:S02]  /*0b90*/  LEA.HI R2, R0, R15, RZ, 0x2 ;  /* 0x0000000f00027211 */ /* 0x000fe400078f10ff */
[----:B------:R-:W-:Y:S01]  /*0ba0*/  SHF.R.S32.HI R203, RZ, 0x4, R5 ;  /* 0x00000004ffcb7819 */ /* 0x000fe20000011405 */
[----:B------:R-:W-:Y:S01]  /*0bb0*/  IMAD.SHL.U32 R8, R3, 0x20, RZ ;  /* 0x0000002003087824 */ /* 0x000fe200078e00ff */
[----:B------:R-:W-:-:S02]  /*0bc0*/  LOP3.LUT R7, R5, 0x3fffff0, RZ, 0xc0, !PT ;  /* 0x03fffff005077812 */ /* 0x000fc400078ec0ff */
[--C-:B------:R-:W-:Y:S02]  /*0bd0*/  SHF.R.S32.HI R3, RZ, 0x2, R2.reuse ;  /* 0x00000002ff037819 */ /* 0x100fe40000011402 */
[----:B------:R-:W-:Y:S01]  /*0be0*/  SHF.R.S32.HI R6, RZ, 0x1f, R2 ;  /* 0x0000001fff067819 */ /* 0x000fe20000011402 */
[----:B------:R-:W-:Y:S01]  /*0bf0*/  IMAD.IADD R7, R15, 0x1, -R7 ;  /* 0x000000010f077824 */ /* 0x000fe200078e0a07 */
[----:B------:R-:W-:Y:S02]  /*0c00*/  LEA.HI R5, R5, R203, RZ, 0x1 ;  /* 0x000000cb05057211 */ /* 0x000fe400078f08ff */
[----:B------:R-:W-:Y:S02]  /*0c10*/  LOP3.LUT R10, R8, 0xfffffc00, RZ, 0xc0, !PT ;  /* 0xfffffc00080a7812 */ /* 0x000fe400078ec0ff */
[----:B------:R-:W-:Y:S02]  /*0c20*/  LEA.HI R6, R6, R3, RZ, 0x2 ;  /* 0x0000000306067211 */ /* 0x000fe400078f10ff */
[----:B------:R-:W-:Y:S01]  /*0c30*/  LOP3.LUT R8, R5, 0x1ffffffe, RZ, 0xc0, !PT ;  /* 0x1ffffffe05087812 */ /* 0x000fe200078ec0ff */
[----:B------:R-:W-:Y:S01]  /*0c40*/  IMAD R7, R7, 0x40, R10 ;  /* 0x0000004007077824 */ /* 0x000fe200078e020a */
[----:B------:R-:W-:-:S02]  /*0c50*/  LOP3.LUT R6, R6, 0xfffffffc, RZ, 0xc0, !PT ;  /* 0xfffffffc06067812 */ /* 0x000fc400078ec0ff */
[----:B------:R-:W-:Y:S01]  /*0c60*/  LOP3.LUT R2, R2, 0xfffffffc, RZ, 0xc0, !PT ;  /* 0xfffffffc02027812 */ /* 0x000fe200078ec0ff */
[----:B------:R-:W-:Y:S01]  /*0c70*/  IMAD.IADD R8, R203, 0x1, -R8 ;  /* 0x00000001cb087824 */ /* 0x000fe200078e0a08 */
[----:B------:R-:W-:Y:S01]  /*0c80*/  LOP3.LUT R226, R4, 0xfffffffe, RZ, 0xc0, !PT ;  /* 0xfffffffe04e27812 */ /* 0x000fe200078ec0ff */
[----:B------:R-:W-:Y:S01]  /*0c90*/  IMAD.IADD R6, R3, 0x1, -R6 ;  /* 0x0000000103067824 */ /* 0x000fe200078e0a06 */
[--C-:B------:R-:W-:Y:S01]  /*0ca0*/  SHF.R.S32.HI R175, RZ, 0x1, R4.reuse ;  /* 0x00000001ffaf7819 */ /* 0x100fe20000011404 */
[----:B------:R-:W-:Y:S01]  /*0cb0*/  IMAD R5, R8, 0x8, R7 ;  /* 0x0000000808057824 */ /* 0x000fe200078e0207 */
[----:B------:R-:W-:Y:S01]  /*0cc0*/  SHF.R.S32.HI R8, RZ, 0x1f, R4 ;  /* 0x0000001fff087819 */ /* 0x000fe20000011404 */
[C---:B------:R-:W-:Y:S01]  /*0cd0*/  IMAD.IADD R3, R15.reuse, 0x1, -R2 ;  /* 0x000000010f037824 */ /* 0x040fe200078e0a02 */
[----:B------:R-:W-:Y:S01]  /*0ce0*/  LEA.HI R2, R0, R15, RZ, 0x7 ;  /* 0x0000000f00027211 */ /* 0x000fe200078f38ff */
[C---:B------:R-:W-:Y:S01]  /*0cf0*/  IMAD.IADD R226, R15.reuse, 0x1, -R226 ;  /* 0x000000010fe27824 */ /* 0x040fe200078e0ae2 */
[----:B------:R0:W-:Y:S01]  /*0d00*/  STL [R1+0x50], R5 ;  /* 0x0000500501007387 */ /* 0x0001e20000100800 */
[-C--:B------:R-:W-:Y:S01]  /*0d10*/  LEA.HI R8, R8, R175.reuse, RZ, 0x3 ;  /* 0x000000af08087211 */ /* 0x080fe200078f18ff */
[----:B------:R-:W-:Y:S01]  /*0d20*/  IMAD.SHL.U32 R180, R6, 0x80, RZ ;  /* 0x0000008006b47824 */ /* 0x000fe200078e00ff */
[----:B------:R-:W-:Y:S01]  /*0d30*/  LOP3.LUT R227, R2, 0xffffff80, RZ, 0xc0, !PT ;  /* 0xffffff8002e37812 */ /* 0x000fe200078ec0ff */
[----:B------:R-:W-:Y:S01]  /*0d40*/  IMAD.SHL.U32 R172, R226, 0x8, RZ ;  /* 0x00000008e2ac7824 */ /* 0x000fe200078e00ff */
[----:B------:R-:W-:Y:S01]  /*0d50*/  LOP3.LUT R8, R8, 0xfffffff8, RZ, 0xc0, !PT ;  /* 0xfffffff808087812 */ /* 0x000fe200078ec0ff */
[----:B------:R-:W-:Y:S01]  /*0d60*/  IMAD.SHL.U32 R18, R226, 0x10, RZ ;  /* 0x00000010e2127824 */ /* 0x000fe200078e00ff */
[----:B------:R-:W-:Y:S01]  /*0d70*/  LEA.HI R4, R4, R175, RZ, 0x1 ;  /* 0x000000af04047211 */ /* 0x000fe200078f08ff */
[C---:B------:R-:W-:Y:S01]  /*0d80*/  VIADD R193, R172.reuse, 0x20 ;  /* 0x00000020acc17836 */ /* 0x040fe20000000000 */
[----:B------:R-:W-:Y:S01]  /*0d90*/  SHF.R.S32.HI R17, RZ, 0x7, R2 ;  /* 0x00000007ff117819 */ /* 0x000fe20000011402 */
[----:B------:R-:W-:Y:S01]  /*0da0*/  IMAD.IADD R227, R15, 0x1, -R227 ;  /* 0x000000010fe37824 */ /* 0x000fe200078e0ae3 */
[----:B0-----:R-:W-:Y:S01]  /*0db0*/  LEA.HI R5, R3, R3, RZ, 0x1 ;  /* 0x0000000303057211 */ /* 0x001fe200078f08ff */
[----:B------:R-:W-:Y:S01]  /*0dc0*/  IMAD.IADD R7, R172, 0x1, R193 ;  /* 0x00000001ac077824 */ /* 0x000fe200078e02c1 */
[----:B------:R-:W-:Y:S01]  /*0dd0*/  LOP3.LUT R4, R4, 0x3fffffe, RZ, 0xc0, !PT ;  /* 0x03fffffe04047812 */ /* 0x000fe200078ec0ff */
[C---:B------:R-:W-:Y:S01]  /*0de0*/  VIADD R194, R172.reuse, 0x40 ;  /* 0x00000040acc27836 */ /* 0x040fe20000000000 */
[----:B------:R-:W-:Y:S01]  /*0df0*/  LOP3.LUT R10, R5, 0x1ffffffe, RZ, 0xc0, !PT ;  /* 0x1ffffffe050a7812 */ /* 0x000fe200078ec0ff */
[----:B------:R-:W-:Y:S01]  /*0e00*/  IMAD.IADD R186, R175, 0x1, -R8 ;  /* 0x00000001afba7824 */ /* 0x000fe200078e0a08 */
[----:B------:R-:W-:Y:S01]  /*0e10*/  SHF.R.S32.HI R12, RZ, 0x1f, R7 ;  /* 0x0000001fff0c7819 */ /* 0x000fe20000011407 */
[----:B------:R-:W-:Y:S01]  /*0e20*/  IMAD.IADD R11, R172, 0x1, R194 ;  /* 0x00000001ac0b7824 */ /* 0x000fe200078e02c2 */
[----:B------:R-:W-:Y:S01]  /*0e30*/  LEA.HI R0, R0, R15, RZ, 0x3 ;  /* 0x0000000f00007211 */ /* 0x000fe200078f18ff */
[----:B------:R-:W-:Y:S01]  /*0e40*/  IMAD.IADD R197, R3, 0x1, -R10 ;  /* 0x0000000103c57824 */ /* 0x000fe200078e0a0a */
[----:B------:R-:W-:Y:S01]  /*0e50*/  SHF.R.S32.HI R10, RZ, 0x1f, R227 ;  /* 0x0000001fff0a7819 */ /* 0x000fe200000114e3 */
[----:B------:R-:W-:Y:S01]  /*0e60*/  IMAD.SHL.U32 R3, R186, 0x80, RZ ;  /* 0x00000080ba037824 */ /* 0x000fe200078e00ff */
[----:B------:R-:W-:Y:S01]  /*0e70*/  LEA.HI R13, R12, R7, RZ, 0x4 ;  /* 0x000000070c0d7211 */ /* 0x000fe200078f20ff */
[----:B------:R-:W-:Y:S01]  /*0e80*/  IMAD.IADD R4, R175, 0x1, -R4 ;  /* 0x00000001af047824 */ /* 0x000fe200078e0a04 */
[----:B------:R-:W-:Y:S01]  /*0e90*/  LEA.HI R5, R10, R227, RZ, 0x2 ;  /* 0x000000e30a057211 */ /* 0x000fe200078f10ff */
[----:B------:R-:W-:Y:S01]  /*0ea0*/  VIADD R195, R172, 0x30 ;  /* 0x00000030acc37836 */ /* 0x000fe20000000000 */
[----:B------:R-:W-:Y:S01]  /*0eb0*/  LEA.HI R14, R12, R7, RZ, 0x6 ;  /* 0x000000070c0e7211 */ /* 0x000fe200078f30ff */
[----:B------:R-:W-:Y:S01]  /*0ec0*/  VIADD R196, R172, 0x50 ;  /* 0x00000050acc47836 */ /* 0x000fe20000000000 */
[--C-:B------:R-:W-:Y:S01]  /*0ed0*/  SHF.R.S32.HI R7, RZ, 0x2, R5.reuse ;  /* 0x00000002ff077819 */ /* 0x100fe20000011405 */
[----:B------:R-:W-:Y:S01]  /*0ee0*/  VIADD R176, R18, 0x60 ;  /* 0x0000006012b07836 */ /* 0x000fe20000000000 */
[----:B------:R-:W-:Y:S01]  /*0ef0*/  SHF.R.S32.HI R8, RZ, 0x1f, R5 ;  /* 0x0000001fff087819 */ /* 0x000fe20000011405 */
[----:B------:R-:W-:Y:S01]  /*0f00*/  IMAD.SHL.U32 R14, R14, 0x80, RZ ;  /* 0x000000800e0e7824 */ /* 0x000fe200078e00ff */
[----:B------:R-:W-:Y:S01]  /*0f10*/  SHF.R.S32.HI R12, RZ, 0x1f, R11 ;  /* 0x0000001fff0c7819 */ /* 0x000fe2000001140b */
[----:B------:R-:W-:Y:S01]  /*0f20*/  VIADD R184, R18, 0x80 ;  /* 0x0000008012b87836 */ /* 0x000fe20000000000 */
[----:B------:R-:W-:Y:S01]  /*0f30*/  LEA.HI R9, R8, R7, RZ, 0x3 ;  /* 0x0000000708097211 */ /* 0x000fe200078f18ff */
[----:B------:R-:W-:Y:S01]  /*0f40*/  VIADD R185, R18, 0xa0 ;  /* 0x000000a012b97836 */ /* 0x000fe20000000000 */
[----:B------:R-:W-:Y:S01]  /*0f50*/  LEA.HI R179, R12, R11, RZ, 0x4 ;  /* 0x0000000b0cb37211 */ /* 0x000fe200078f20ff */
[----:B------:R-:W-:Y:S01]  /*0f60*/  VIADD R192, R172, 0x10 ;  /* 0x00000010acc07836 */ /* 0x000fe20000000000 */
[----:B------:R-:W-:-:S02]  /*0f70*/  LOP3.LUT R3, R3, 0x380, RZ, 0xc0, !PT ;  /* 0x0000038003037812 */ /* 0x000fc400078ec0ff */
[----:B------:R-:W-:Y:S02]  /*0f80*/  LEA.HI R11, R12, R11, RZ, 0x6 ;  /* 0x0000000b0c0b7211 */ /* 0x000fe400078f30ff */
[----:B------:R-:W-:Y:S02]  /*0f90*/  LEA R4, R203, R4, 0x3 ;  /* 0x00000004cb047211 */ /* 0x000fe400078e18ff */
[----:B------:R-:W-:Y:S01]  /*0fa0*/  LOP3.LUT R12, R9, 0xfffffff8, RZ, 0xc0, !PT ;  /* 0xfffffff8090c7812 */ /* 0x000fe200078ec0ff */
[----:B------:R-:W-:Y:S01]  /*0fb0*/  IMAD.SHL.U32 R11, R11, 0x80, RZ ;  /* 0x000000800b0b7824 */ /* 0x000fe200078e00ff */
[----:B------:R-:W-:Y:S01]  /*0fc0*/  LEA.HI R10, R10, R227, RZ, 0x5 ;  /* 0x000000e30a0a7211 */ /* 0x000fe200078f28ff */
[----:B------:R-:W-:Y:S01]  /*0fd0*/  IMAD.SHL.U32 R182, R4, 0x40, RZ ;  /* 0x0000004004b67824 */ /* 0x000fe200078e00ff */
[----:B------:R-:W-:Y:S01]  /*0fe0*/  LEA.HI R2, R2, R17, RZ, 0x1 ;  /* 0x0000001102027211 */ /* 0x000fe200078f08ff */
[----:B------:R-:W-:Y:S01]  /*0ff0*/  IMAD.IADD R7, R7, 0x1, -R12 ;  /* 0x0000000107077824 */ /* 0x000fe200078e0a0c */
[----:B------:R-:W-:-:S02]  /*1000*/  LOP3.LUT R180, R180, 0x180, RZ, 0xc0, !PT ;  /* 0x00000180b4b47812 */ /* 0x000fc400078ec0ff */
[----:B------:R-:W-:Y:S02]  /*1010*/  LOP3.LUT R205, R0, 0xfffffff8, RZ, 0xc0, !PT ;  /* 0xfffffff800cd7812 */ /* 0x000fe400078ec0ff */
[----:B------:R-:W-:Y:S02]  /*1020*/  SHF.R.U32.HI R8, RZ, 0x3, R3 ;  /* 0x00000003ff087819 */ /* 0x000fe40000011603 */
[----:B------:R-:W-:Y:S01]  /*1030*/  LOP3.LUT R3, R3, 0x10, R18, 0xf8, !PT ;  /* 0x0000001003037812 */ /* 0x000fe200078ef812 */
[----:B------:R-:W-:Y:S01]  /*1040*/  IMAD.IADD R205, R15, 0x1, -R205 ;  /* 0x000000010fcd7824 */ /* 0x000fe200078e0acd */
[----:B------:R-:W-:Y:S02]  /*1050*/  SHF.R.S32.HI R10, RZ, 0x5, R10 ;  /* 0x00000005ff0a7819 */ /* 0x000fe4000001140a */
[----:B------:R-:W-:Y:S01]  /*1060*/  LOP3.LUT R2, R2, 0x3fffffe, RZ, 0xc0, !PT ;  /* 0x03fffffe02027812 */ /* 0x000fe200078ec0ff */
[----:B------:R-:W-:Y:S01]  /*1070*/  IMAD.SHL.U32 R200, R205, 0x8, RZ ;  /* 0x00000008cdc87824 */ /* 0x000fe200078e00ff */
[----:B------:R-:W-:Y:S01]  /*1080*/  LOP3.LUT R4, R180, 0x30, R13, 0xf8, !PT ;  /* 0x00000030b4047812 */ /* 0x000fe200078ef80d */
[----:B------:R-:W-:Y:S01]  /*1090*/  IMAD R7, R10, 0x10, R7 ;  /* 0x000000100a077824 */ /* 0x000fe200078e0207 */
[----:B------:R-:W-:Y:S01]  /*10a0*/  SHF.R.U32.HI R181, RZ, 0x3, R180 ;  /* 0x00000003ffb57819 */ /* 0x000fe200000116b4 */
[----:B------:R-:W-:Y:S01]  /*10b0*/  IMAD.IADD R2, R17, 0x1, -R2 ;  /* 0x0000000111027824 */ /* 0x000fe200078e0a02 */
[----:B------:R-:W-:Y:S01]  /*10c0*/  LOP3.LUT R8, R3, R8, RZ, 0x3c, !PT ;  /* 0x0000000803087212 */ /* 0x000fe200078e3cff */
[----:B------:R-:W-:Y:S01]  /*10d0*/  VIADD R204, R200, 0x40 ;  /* 0x00000040c8cc7836 */ /* 0x000fe20000000000 */
[----:B------:R-:W-:Y:S01]  /*10e0*/  LOP3.LUT R3, R14, 0xffffe000, RZ, 0xc0, !PT ;  /* 0xffffe0000e037812 */ /* 0x000fe200078ec0ff */
[----:B------:R-:W-:Y:S01]  /*10f0*/  IMAD R7, R2, 0x40, R7 ;  /* 0x0000004002077824 */ /* 0x000fe200078e0207 */
[----:B------:R-:W-:Y:S01]  /*1100*/  LOP3.LUT R4, R4, R181, RZ, 0x3c, !PT ;  /* 0x000000b504047212 */ /* 0x000fe200078e3cff */
[----:B------:R-:W-:Y:S01]  /*1110*/  IMAD R203, R203, 0x400, R8 ;  /* 0x00000400cbcb7824 */ /* 0x000fe200078e0208 */
[----:B------:R-:W-:Y:S01]  /*1120*/  SHF.R.S32.HI R2, RZ, 0x1f, R200 ;  /* 0x0000001fff027819 */ /* 0x000fe200000114c8 */
[----:B------:R-:W-:Y:S01]  /*1130*/  IMAD.MOV.U32 R17, RZ, RZ, RZ ;  /* 0x000000ffff117224 */ /* 0x000fe200078e00ff */
[----:B------:R-:W-:Y:S01]  /*1140*/  IADD3 R9, R4, R182, R3 ;  /* 0x000000b604097210 */ /* 0x000fe20007ffe003 */
[----:B------:R-:W-:Y:S01]  /*1150*/  STL [R1+0x4c], R7 ;  /* 0x00004c0701007387 */ /* 0x000fe20000100800 */
[----:B------:R-:W-:Y:S01]  /*1160*/  SHF.R.S32.HI R4, RZ, 0x1f, R193 ;  /* 0x0000001fff047819 */ /* 0x000fe200000114c1 */
[----:B------:R-:W-:Y:S01]  /*1170*/  IMAD R197, R197, 0x8, R7 ;  /* 0x00000008c5c57824 */ /* 0x000fe200078e0207 */
[----:B------:R-:W-:-:S02]  /*1180*/  SHF.R.S32.HI R3, RZ, 0x1f, R195 ;  /* 0x0000001fff037819 */ /* 0x000fc400000114c3 */
[----:B------:R-:W-:Y:S01]  /*1190*/  SHF.R.S32.HI R2, RZ, 0x1f, R194 ;  /* 0x0000001fff027819 */ /* 0x000fe200000114c2 */
[----:B------:R-:W-:Y:S01]  /*11a0*/  STL [R1+0x3c], R4 ;  /* 0x00003c0401007387 */ /* 0x000fe20000100800 */
[----:B------:R-:W-:Y:S02]  /*11b0*/  SHF.R.S32.HI R225, RZ, 0x3, R0 ;  /* 0x00000003ffe17819 */ /* 0x000fe40000011400 */
[----:B------:R-:W-:Y:S01]  /*11c0*/  LOP3.LUT R0, R5, 0x7ffffffc, RZ, 0xc0, !PT ;  /* 0x7ffffffc05007812 */ /* 0x000fe200078ec0ff */
[----:B------:R0:W-:Y:S01]  /*11d0*/  STL [R1+0x38], R3 ;  /* 0x0000380301007387 */ /* 0x0001e20000100800 */
[----:B------:R-:W-:Y:S02]  /*11e0*/  LOP3.LUT P0, RZ, R6, 0x2, RZ, 0xc0, !PT ;  /* 0x0000000206ff7812 */ /* 0x000fe4000780c0ff */
[----:B------:R-:W-:Y:S01]  /*11f0*/  LOP3.LUT R6, R180, 0x30, R179, 0xf8, !PT ;  /* 0x00000030b4067812 */ /* 0x000fe200078ef8b3 */
[----:B------:R1:W-:Y:S01]  /*1200*/  STL [R1+0x34], R2 ;  /* 0x0000340201007387 */ /* 0x0003e20000100800 */
[----:B------:R-:W-:Y:S01]  /*1210*/  IMAD.IADD R0, R227, 0x1, -R0 ;  /* 0x00000001e3007824 */ /* 0x000fe200078e0a00 */
[----:B------:R-:W-:-:S02]  /*1220*/  LOP3.LUT R11, R11, 0xffffe000, RZ, 0xc0, !PT ;  /* 0xffffe0000b0b7812 */ /* 0x000fc400078ec0ff */
[-C--:B------:R-:W-:Y:S01]  /*1230*/  LOP3.LUT R6, R6, R181.reuse, RZ, 0x3c, !PT ;  /* 0x000000b506067212 */ /* 0x080fe200078e3cff */
[----:B------:R-:W-:Y:S01]  /*1240*/  IMAD.SHL.U32 R170, R0, 0x2, RZ ;  /* 0x0000000200aa7824 */ /* 0x000fe200078e00ff */
[----:B0-----:R-:W-:Y:S02]  /*1250*/  SHF.R.S32.HI R3, RZ, 0x1f, R196 ;  /* 0x0000001fff037819 */ /* 0x001fe400000114c4 */
[----:B------:R-:W-:Y:S01]  /*1260*/  LOP3.LUT R0, R180, 0x10, R18, 0xf8, !PT ;  /* 0x00000010b4007812 */ /* 0x000fe200078ef812 */
[----:B------:R-:W-:Y:S01]  /*1270*/  VIADD R223, R170, 0x8 ;  /* 0x00000008aadf7836 */ /* 0x000fe20000000000 */
[----:B-1----:R-:W-:Y:S01]  /*1280*/  SHF.R.S32.HI R2, RZ, 0x1f, R204 ;  /* 0x0000001fff027819 */ /* 0x002fe200000114cc */
[----:B------:R0:W-:Y:S01]  /*1290*/  STL [R1+0x2c], R3 ;  /* 0x00002c0301007387 */ /* 0x0001e20000100800 */
[----:B------:R-:W-:Y:S01]  /*12a0*/  LOP3.LUT R2, R180, 0x30, R18, 0xf8, !PT ;  /* 0x00000030b4027812 */ /* 0x000fe200078ef812 */
[C---:B------:R-:W-:Y:S01]  /*12b0*/  VIADD R221, R170.reuse, 0x18 ;  /* 0x00000018aadd7836 */ /* 0x040fe20000000000 */
[C---:B------:R-:W-:Y:S01]  /*12c0*/  IADD3 R220, R170.reuse, 0x20, RZ ;  /* 0x00000020aadc7810 */ /* 0x040fe20007ffe0ff */
[----:B------:R-:W-:Y:S01]  /*12d0*/  VIADD R218, R170, 0x30 ;  /* 0x00000030aada7836 */ /* 0x000fe20000000000 */
[-C--:B------:R-:W-:Y:S01]  /*12e0*/  LOP3.LUT R201, R0, R181.reuse, RZ, 0x3c, !PT ;  /* 0x000000b500c97212 */ /* 0x080fe200078e3cff */
[C---:B------:R-:W-:Y:S01]  /*12f0*/  VIADD R217, R170.reuse, 0x38 ;  /* 0x00000038aad97836 */ /* 0x040fe20000000000 */
[----:B------:R-:W-:Y:S01]  /*1300*/  SHF.R.S32.HI R0, RZ, 0x1f, R170 ;  /* 0x0000001fff007819 */ /* 0x000fe200000114aa */
[----:B------:R-:W-:Y:S01]  /*1310*/  VIADD R215, R170, 0x48 ;  /* 0x00000048aad77836 */ /* 0x000fe20000000000 */
[-C--:B------:R-:W-:Y:S01]  /*1320*/  IADD3 R11, R6, R182.reuse, R11 ;  /* 0x000000b6060b7210 */ /* 0x080fe20007ffe00b */
[----:B------:R-:W-:Y:S01]  /*1330*/  VIADD R214, R170, 0x50 ;  /* 0x00000050aad67836 */ /* 0x000fe20000000000 */
[----:B0-----:R-:W-:Y:S01]  /*1340*/  LOP3.LUT R3, R2, R181, RZ, 0x3c, !PT ;  /* 0x000000b502037212 */ /* 0x001fe200078e3cff */
[C---:B------:R-:W-:Y:S01]  /*1350*/  VIADD R212, R170.reuse, 0x60 ;  /* 0x00000060aad47836 */ /* 0x040fe20000000000 */
[----:B------:R-:W-:Y:S01]  /*1360*/  SHF.R.S32.HI R0, RZ, 0x1f, R223 ;  /* 0x0000001fff007819 */ /* 0x000fe200000114df */
[----:B------:R-:W-:Y:S01]  /*1370*/  VIADD R211, R170, 0x68 ;  /* 0x00000068aad37836 */ /* 0x000fe20000000000 */
[----:B------:R-:W-:Y:S01]  /*1380*/  IADD3 R2, R16, R182, R3 ;  /* 0x000000b610027210 */ /* 0x000fe20007ffe003 */
[C---:B------:R-:W-:Y:S01]  /*1390*/  VIADD R222, R170.reuse, 0x10 ;  /* 0x00000010aade7836 */ /* 0x040fe20000000000 */
[----:B------:R-:W-:Y:S01]  /*13a0*/  SHF.R.S32.HI R0, RZ, 0x1f, R220 ;  /* 0x0000001fff007819 */ /* 0x000fe200000114dc */
[C---:B------:R-:W-:Y:S01]  /*13b0*/  VIADD R219, R170.reuse, 0x28 ;  /* 0x00000028aadb7836 */ /* 0x040fe20000000000 */
[----:B------:R-:W-:Y:S01]  /*13c0*/  SHF.R.S32.HI R0, RZ, 0x1f, R217 ;  /* 0x0000001fff007819 */ /* 0x000fe200000114d9 */
[----:B------:R0:W-:Y:S01]  /*13d0*/  STL [R1+0x48], R2 ;  /* 0x0000480201007387 */ /* 0x0001e20000100800 */
[----:B------:R-:W-:Y:S01]  /*13e0*/  SHF.R.S32.HI R0, RZ, 0x1f, R214 ;  /* 0x0000001fff007819 */ /* 0x000fe200000114d6 */
[----:B------:R-:W-:Y:S01]  /*13f0*/  VIADD R216, R170, 0x40 ;  /* 0x00000040aad87836 */ /* 0x000fe20000000000 */
[----:B------:R-:W-:Y:S01]  /*1400*/  SHF.R.S32.HI R0, RZ, 0x1f, R211 ;  /* 0x0000001fff007819 */ /* 0x000fe200000114d3 */
[----:B------:R-:W-:Y:S01]  /*1410*/  IMAD.IADD R0, R16, 0x1, R11 ;  /* 0x0000000110007824 */ /* 0x000fe200078e020b */
[----:B------:R-:W-:Y:S01]  /*1420*/  SEL R224, R224, 0xffffffe0, !P0 ;  /* 0xffffffe0e0e07807 */ /* 0x000fe20004000000 */
[C---:B------:R-:W-:Y:S01]  /*1430*/  VIADD R213, R170.reuse, 0x58 ;  /* 0x00000058aad57836 */ /* 0x040fe20000000000 */
[----:B------:R-:W-:Y:S01]  /*1440*/  SHF.R.S32.HI R3, RZ, 0x1f, R222 ;  /* 0x0000001fff037819 */ /* 0x000fe200000114de */
[C---:B------:R-:W-:Y:S01]  /*1450*/  VIADD R210, R170.reuse, 0x70 ;  /* 0x00000070aad27836 */ /* 0x040fe20000000000 */
[----:B------:R-:W-:Y:S01]  /*1460*/  SHF.R.S32.HI R3, RZ, 0x1f, R219 ;  /* 0x0000001fff037819 */ /* 0x000fe200000114db */
[----:B------:R-:W-:Y:S01]  /*1470*/  VIADD R209, R170, 0x78 ;  /* 0x00000078aad17836 */ /* 0x000fe20000000000 */
[----:B0-----:R-:W-:Y:S01]  /*1480*/  SHF.R.S32.HI R2, RZ, 0x1f, R221 ;  /* 0x0000001fff027819 */ /* 0x001fe200000114dd */
[----:B------:R-:W-:Y:S01]  /*1490*/  IMAD.IADD R201, R182, 0x1, R201 ;  /* 0x00000001b6c97824 */ /* 0x000fe200078e02c9 */
[----:B------:R-:W-:-:S02]  /*14a0*/  SHF.R.S32.HI R2, RZ, 0x1f, R218 ;  /* 0x0000001fff027819 */ /* 0x000fc400000114da */
[----:B------:R-:W-:Y:S01]  /*14b0*/  SHF.R.S32.HI R2, RZ, 0x1f, R215 ;  /* 0x0000001fff027819 */ /* 0x000fe200000114d7 */
[----:B------:R-:W-:Y:S01]  /*14c0*/  IMAD.IADD R202, R224, 0x1, R201 ;  /* 0x00000001e0ca7824 */ /* 0x000fe200078e02c9 */
[----:B------:R-:W-:Y:S01]  /*14d0*/  SHF.R.S32.HI R2, RZ, 0x1f, R212 ;  /* 0x0000001fff027819 */ /* 0x000fe200000114d4 */
[----:B------:R-:W-:Y:S01]  /*14e0*/  IMAD.IADD R2, R16, 0x1, R9 ;  /* 0x0000000110027824 */ /* 0x000fe200078e0209 */
[----:B------:R-:W-:Y:S02]  /*14f0*/  SHF.R.S32.HI R3, RZ, 0x1f, R216 ;  /* 0x0000001fff037819 */ /* 0x000fe400000114d8 */
[----:B------:R-:W-:Y:S02]  /*1500*/  SHF.R.S32.HI R187, RZ, 0x1f, R176 ;  /* 0x0000001fffbb7819 */ /* 0x000fe400000114b0 */
[----:B------:R0:W-:Y:S01]  /*1510*/  STL [R1+0x44], R2 ;  /* 0x0000440201007387 */ /* 0x0001e20000100800 */
[----:B------:R-:W-:Y:S02]  /*1520*/  SHF.R.S32.HI R199, RZ, 0x1f, R184 ;  /* 0x0000001fffc77819 */ /* 0x000fe400000114b8 */
[----:B------:R-:W-:Y:S01]  /*1530*/  SHF.R.S32.HI R198, RZ, 0x1f, R185 ;  /* 0x0000001fffc67819 */ /* 0x000fe200000114b9 */
[----:B------:R0:W-:Y:S01]  /*1540*/  STL [R1+0x40], R0 ;  /* 0x0000400001007387 */ /* 0x0001e20000100800 */
[----:B------:R-:W-:-:S02]  /*1550*/  SHF.R.S32.HI R178, RZ, 0x4, R13 ;  /* 0x00000004ffb27819 */ /* 0x000fc4000001140d */
[----:B------:R-:W-:Y:S02]  /*1560*/  SHF.R.S32.HI R179, RZ, 0x4, R179 ;  /* 0x00000004ffb37819 */ /* 0x000fe400000114b3 */
[----:B------:R-:W-:Y:S02]  /*1570*/  SHF.R.S32.HI R3, RZ, 0x1f, R213 ;  /* 0x0000001fff037819 */ /* 0x000fe400000114d5 */
[----:B------:R-:W-:Y:S02]  /*1580*/  SHF.R.S32.HI R229, RZ, 0x1f, R210 ;  /* 0x0000001fffe57819 */ /* 0x000fe400000114d2 */
[----:B------:R-:W-:Y:S02]  /*1590*/  SHF.R.S32.HI R228, RZ, 0x1f, R209 ;  /* 0x0000001fffe47819 */ /* 0x000fe400000114d1 */
[----:B0-----:R-:W-:-:S07]  /*15a0*/  IADD3 R224, R224, UR39, R201 ;  /* 0x00000027e0e07c10 */ /* 0x001fce000fffe0c9 */
.L_x_1824:
[----:B------:R-:W-:Y:S05]  /*15b0*/  YIELD ;  /* 0x0000000000007946 */ /* 0x000fea0003800000 */
[----:B------:R-:W-:Y:S01]  /*15c0*/  ULDC.64 UR4, c[0x0][0xa28] ;  /* 0x00028a0000047ab9 */ /* 0x000fe20000000a00 */
[----:B0---4-:R-:W0:Y:S01]  /*15d0*/  LDC.64 R4, c[0x0][0xa08] ;  /* 0x00028200ff047b82 */ /* 0x011e220000000a00 */
[----:B------:R-:W-:Y:S01]  /*15e0*/  ISETP.NE.U32.AND P1, PT, RZ, UR4, PT ;  /* 0x00000004ff007c0c */ /* 0x000fe2000bf25070 */
[----:B------:R-:W-:Y:S02]  /*15f0*/  IMAD.MOV.U32 R79, RZ, RZ, RZ ;  /* 0x000000ffff4f7224 */ /* 0x000fe400078e00ff */
[----:B------:R-:W-:Y:S01]  /*1600*/  IMAD.MOV.U32 R11, RZ, RZ, RZ ;  /* 0x000000ffff0b7224 */ /* 0x000fe200078e00ff */
[----:B------:R-:W-:Y:S01]  /*1610*/  ISETP.NE.AND.EX P1, PT, RZ, UR5, PT, P1 ;  /* 0x00000005ff007c0c */ /* 0x000fe2000bf25310 */
[----:B------:R-:W-:-:S02]  /*1620*/  ULDC.64 UR4, c[0x0][0xa18] ;  /* 0x0002860000047ab9 */ /* 0x000fc40000000a00 */
[----:B------:R-:W-:-:S04]  /*1630*/  ISETP.NE.U32.AND P2, PT, RZ, UR4, PT ;  /* 0x00000004ff007c0c */ /* 0x000fc8000bf45070 */
[----:B------:R-:W-:Y:S01]  /*1640*/  ISETP.NE.AND.EX P2, PT, RZ, UR5, PT, P2 ;  /* 0x00000005ff007c0c */ /* 0x000fe2000bf45320 */
[----:B------:R-:W-:Y:S02]  /*1650*/  ULDC.64 UR4, c[0x0][0xa08] ;  /* 0x0002820000047ab9 */ /* 0x000fe40000000a00 */
[----:B------:R-:W-:-:S03]  /*1660*/  ISETP.NE.U32.AND P0, PT, RZ, UR4, PT ;  /* 0x00000004ff007c0c */ /* 0x000fc6000bf05070 */
[----:B-1----:R-:W1:Y:S01]  /*1670*/  @P1 LDC.64 R2, c[0x0][0xa28] ;  /* 0x00028a00ff021b82 */ /* 0x002e620000000a00 */
[----:B------:R-:W-:Y:S01]  /*1680*/  ISETP.NE.AND.EX P0, PT, RZ, UR5, PT, P0 ;  /* 0x00000005ff007c0c */ /* 0x000fe2000bf05300 */
[----:B0-----:R-:W-:-:S06]  /*1690*/  IMAD.WIDE R8, R191, 0x4, R4 ;  /* 0x00000004bf087825 */ /* 0x001fcc00078e0204 */
[----:B------:R-:W0:Y:S01]  /*16a0*/  @P2 LDC.64 R6, c[0x0][0xa18] ;  /* 0x00028600ff062b82 */ /* 0x000e220000000a00 */
[----:B------:R-:W-:Y:S02]  /*16b0*/  ULDC UR4, c[0x0][0x288] ;  /* 0x0000a20000047ab9 */ /* 0x000fe40000000800 */
[----:B------:R-:W-:Y:S01]  /*16c0*/  IMAD.U32 R169, RZ, RZ, UR4 ;  /* 0x00000004ffa97e24 */ /* 0x000fe2000f8e00ff */
[----:B------:R-:W-:Y:S02]  /*16d0*/  ULDC.64 UR4, c[0x0][0x418] ;  /* 0x0001060000047ab9 */ /* 0x000fe40000000a00 */
[----:B------:R-:W5:Y:S01]  /*16e0*/  @P0 LDG.E R79, desc[UR42][R8.64] ;  /* 0x0000002a084f0981 */ /* 0x000f62000c1e1900 */
[----:B-1----:R-:W-:-:S04]  /*16f0*/  @P1 IMAD.WIDE R2, R191, 0x4, R2 ;  /* 0x00000004bf021825 */ /* 0x002fc800078e0202 */
[----:B0-----:R-:W-:Y:S01]  /*1700*/  @P2 IMAD.WIDE R4, R191, 0x4, R6 ;  /* 0x00000004bf042825 */ /* 0x001fe200078e0206 */
[----:B------:R-:W-:Y:S01]  /*1710*/  UISETP.NE.U32.AND UP0, UPT, UR4, URZ, UPT ;  /* 0x0000003f0400728c */ /* 0x000fe2000bf05070 */
[----:B------:R0:W5:Y:S02]  /*1720*/  @P1 LDG.E R11, desc[UR42][R2.64] ;  /* 0x0000002a020b1981 */ /* 0x000164000c1e1900 */
[----:B------:R-:W-:Y:S02]  /*1730*/  ULDC UR4, c[0x0][0x424] ;  /* 0x0001090000047ab9 */ /* 0x000fe40000000800 */
[----:B------:R1:W5:Y:S01]  /*1740*/  @P2 LDG.E R169, desc[UR42][R4.64] ;  /* 0x0000002a04a92981 */ /* 0x000362000c1e1900 */
[----:B------:R-:W-:-:S03]  /*1750*/  UISETP.NE.AND.EX UP0, UPT, UR5, URZ, UPT, UP0 ;  /* 0x0000003f0500728c */ /* 0x000fc6000bf05300 */
[----:B------:R-:W-:Y:S01]  /*1760*/  ULDC UR5, c[0x0][0x2f0] ;  /* 0x0000bc0000057ab9 */ /* 0x000fe20000000800 */
[----:B------:R-:W-:-:S04]  /*1770*/  USEL UR4, UR4, 0x1, UP0 ;  /* 0x0000000104047887 */ /* 0x000fc80008000000 */
[----:B------:R-:W-:-:S03]  /*1780*/  UIMAD UR4, UR4, UR5, URZ ;  /* 0x00000005040472a4 */ /* 0x000fc6000f8e023f */
[----:B------:R-:W-:Y:S02]  /*1790*/  ULDC UR5, c[0x0][0x348] ;  /* 0x0000d20000057ab9 */ /* 0x000fe40000000800 */
[----:B0-----:R-:W-:Y:S02]  /*17a0*/  IMAD.U32 R2, RZ, RZ, UR5 ;  /* 0x00000005ff027e24 */ /* 0x001fe4000f8e00ff */
[----:B------:R-:W-:Y:S01]  /*17b0*/  IMAD.U32 R28, RZ, RZ, UR4 ;  /* 0x00000004ff1c7e24 */ /* 0x000fe2000f8e00ff */
[----:B-12---:R-:W-:Y:S06]  /*17c0*/  @P2 BRA `(.L_x_1582) ;  /* 0x0000000000242947 */ /* 0x006fec0003800000 */
        /* <DEDUP_REMOVED lines=9> */
.L_x_1582:
        /* <DEDUP_REMOVED lines=10> */
[----:B------:R-:W0:Y:S02]  /*1900*/  LDC.64 R28, c[0x0][0xa20] ;  /* 0x00028800ff1c7b82 */ /* 0x000e240000000a00 */
[----:B0-----:R-:W-:-:S06]  /*1910*/  IMAD.WIDE R28, R191, 0x4, R28 ;  /* 0x00000004bf1c7825 */ /* 0x001fcc00078e021c */
[----:B------:R0:W5:Y:S01]  /*1920*/  LDG.E R28, desc[UR42][R28.64] ;  /* 0x0000002a1c1c7981 */ /* 0x000162000c1e1900 */
[----:B------:R-:W-:Y:S05]  /*1930*/  BRA `(.L_x_1584) ;  /* 0x0000000000107947 */ /* 0x000fea0003800000 */
.L_x_1583:
[----:B------:R-:W-:Y:S05]  /*1940*/  @!P0 BRA `(.L_x_1584) ;  /* 0x00000000000c8947 */ /* 0x000fea0003800000 */
[----:B------:R-:W2:Y:S04]  /*1950*/  LDG.E R3, desc[UR42][R8.64] ;  /* 0x0000002a08037981 */ /* 0x000ea8000c1e1900 */
[----:B------:R-:W2:Y:S02]  /*1960*/  LDG.E R28, desc[UR42][R8.64+0x4] ;  /* 0x0000042a081c7981 */ /* 0x000ea4000c1e1900 */
[----:B--2---:R-:W-:-:S07]  /*1970*/  IMAD.IADD R28, R28, 0x1, -R3 ;  /* 0x000000011c1c7824 */ /* 0x004fce00078e0a03 */
.L_x_1584:
[----:B------:R-:W-:Y:S01]  /*1980*/  ULDC.64 UR4, c[0x0][0xa10] ;  /* 0x0002840000047ab9 */ /* 0x000fe20000000a00 */
[----:B------:R-:W1:Y:S01]  /*1990*/  LDC R4, c[0x0][0x448] ;  /* 0x00011200ff047b82 */ /* 0x000e620000000800 */
[----:B------:R-:W-:-:S04]  /*19a0*/  ISETP.NE.U32.AND P0, PT, RZ, UR4, PT ;  /* 0x00000004ff007c0c */ /* 0x000fc8000bf05070 */
[----:B------:R-:W-:Y:S01]  /*19b0*/  ISETP.NE.AND.EX P0, PT, RZ, UR5, PT, P0 ;  /* 0x00000005ff007c0c */ /* 0x000fe2000bf05300 */
[----:B------:R-:W-:Y:S02]  /*19c0*/  ULDC.64 UR4, c[0x0][0xa30] ;  /* 0x00028c0000047ab9 */ /* 0x000fe40000000a00 */
[----:B------:R-:W-:-:S04]  /*19d0*/  ISETP.NE.U32.AND P1, PT, RZ, UR4, PT ;  /* 0x00000004ff007c0c */ /* 0x000fc8000bf25070 */
[----:B------:R-:W-:-:S06]  /*19e0*/  ISETP.NE.AND.EX P1, PT, RZ, UR5, PT, P1 ;  /* 0x00000005ff007c0c */ /* 0x000fcc000bf25310 */
[----:B------:R-:W2:Y:S08]  /*19f0*/  @P0 LDC.64 R6, c[0x0][0xa10] ;  /* 0x00028400ff060b82 */ /* 0x000eb00000000a00 */
[----:B------:R-:W3:Y:S01]  /*1a00*/  @P1 LDC.64 R8, c[0x0][0xa30] ;  /* 0x00028c00ff081b82 */ /* 0x000ee20000000a00 */
[----:B--2---:R-:W-:-:S05]  /*1a10*/  @P0 IMAD.WIDE R6, R191, 0x4, R6 ;  /* 0x00000004bf060825 */ /* 0x004fca00078e0206 */
[----:B------:R-:W2:Y:S04]  /*1a20*/  @P0 LDG.E R0, desc[UR42][R6.64] ;  /* 0x0000002a06000981 */ /* 0x000ea8000c1e1900 */
[----:B------:R-:W2:Y:S01]  /*1a30*/  @P0 LDG.E R3, desc[UR42][R6.64+0x4] ;  /* 0x0000042a06030981 */ /* 0x000ea2000c1e1900 */
[----:B-----5:R-:W-:Y:S01]  /*1a40*/  MOV R24, R28 ;  /* 0x0000001c00187202 */ /* 0x020fe20000000f00 */
[----:B---3--:R-:W-:-:S05]  /*1a50*/  @P1 IMAD.WIDE R8, R191, 0x4, R8 ;  /* 0x00000004bf081825 */ /* 0x008fca00078e0208 */
[----:B------:R3:W5:Y:S01]  /*1a60*/  @P1 LDG.E R24, desc[UR42][R8.64] ;  /* 0x0000002a08181981 */ /* 0x000762000c1e1900 */
[----:B-1----:R-:W-:Y:S01]  /*1a70*/  ISETP.NE.AND P1, PT, R4, 0x1, PT ;  /* 0x000000010400780c */ /* 0x002fe20003f25270 */
[----:B------:R-:W-:Y:S01]  /*1a80*/  IMAD.SHL.U32 R177, R189, 0x80, RZ ;  /* 0x00000080bdb17824 */ /* 0x000fe200078e00ff */
[----:B------:R-:W1:Y:S01]  /*1a90*/  LDC.64 R4, c[0x0][0x9e0] ;  /* 0x00027800ff047b82 */ /* 0x000e620000000a00 */
[----:B------:R-:W-:-:S10]  /*1aa0*/  IMAD.IADD R11, R28, 0x1, -R11 ;  /* 0x000000011c0b7824 */ /* 0x000fd400078e0a0b */
[----:B------:R-:W4:Y:S08]  /*1ab0*/  @P1 LDC R13, c[0x0][0x44c] ;  /* 0x00011300ff0d1b82 */ /* 0x000f300000000800 */
[----:B------:R-:W0:Y:S01]  /*1ac0*/  @P1 LDC R10, c[0x0][0x450] ;  /* 0x00011400ff0a1b82 */ /* 0x000e220000000800 */
[----:B-1----:R-:W-:Y:S01]  /*1ad0*/  ISETP.GE.AND P2, PT, R5, 0x1, PT ;  /* 0x000000010500780c */ /* 0x002fe20003f46270 */
[----:B--2---:R-:W-:-:S02]  /*1ae0*/  @P0 IMAD.IADD R2, R3, 0x1, -R0 ;  /* 0x0000000103020824 */ /* 0x004fc400078e0a00 */
[----:B------:R-:W-:Y:S02]  /*1af0*/  VIADD R0, R177, 0x7f ;  /* 0x0000007fb1007836 */ /* 0x000fe40000000000 */
[----:B------:R-:W-:Y:S02]  /*1b00*/  IMAD.IADD R171, R11, 0x1, R2 ;  /* 0x000000010bab7824 */ /* 0x000fe400078e0202 */
[----:B----4-:R-:W-:-:S03]  /*1b10*/  @P1 IMAD.HI.U32 R3, R0, R13, RZ ;  /* 0x0000000d00031227 */ /* 0x010fc600078e00ff */
[C---:B------:R-:W-:Y:S01]  /*1b20*/  IADD3 R7, R171.reuse, 0x1, -R169 ;  /* 0x00000001ab077810 */ /* 0x040fe20007ffe8a9 */
[----:B------:R-:W-:Y:S01]  /*1b30*/  IMAD.MOV.U32 R6, RZ, RZ, R0 ;  /* 0x000000ffff067224 */ /* 0x000fe200078e0000 */
[----:B0-----:R-:W-:Y:S01]  /*1b40*/  @P1 SHF.R.U32.HI R6, RZ, R10, R3 ;  /* 0x0000000aff061219 */ /* 0x001fe20000011603 */
[----:B------:R-:W-:-:S04]  /*1b50*/  VIADD R0, R171, 0x7f ;  /* 0x0000007fab007836 */ /* 0x000fc80000000000 */
[----:B---3--:R-:W-:Y:S01]  /*1b60*/  IMAD.IADD R9, R7, 0x1, R6 ;  /* 0x0000000107097824 */ /* 0x008fe200078e0206 */
[----:B------:R-:W-:-:S03]  /*1b70*/  SHF.R.S32.HI R3, RZ, 0x1f, R0 ;  /* 0x0000001fff037819 */ /* 0x000fc60000011400 */
[----:B------:R-:W-:Y:S01]  /*1b80*/  IMAD.IADD R4, R9, 0x1, R4 ;  /* 0x0000000109047824 */ /* 0x000fe200078e0204 */
[----:B------:R-:W-:-:S04]  /*1b90*/  LEA.HI R3, R3, R0, RZ, 0x7 ;  /* 0x0000000003037211 */ /* 0x000fc800078f38ff */
[----:B------:R-:W-:Y:S01]  /*1ba0*/  SHF.R.S32.HI R27, RZ, 0x7, R3 ;  /* 0x00000007ff1b7819 */ /* 0x000fe20000011403 */
[----:B------:R-:W-:Y:S06]  /*1bb0*/  @!P2 BRA `(.L_x_1585) ;  /* 0x000000000048a947 */ /* 0x000fec0003800000 */
[C---:B------:R-:W-:Y:S01]  /*1bc0*/  ISETP.GT.AND P0, PT, R9.reuse, RZ, PT ;  /* 0x000000ff0900720c */ /* 0x040fe20003f04270 */
[----:B------:R-:W-:Y:S01]  /*1bd0*/  BSSY B0, `(.L_x_1586) ;  /* 0x000000e000007945 */ /* 0x000fe20003800000 */
[----:B------:R-:W-:-:S11]  /*1be0*/  VIADD R0, R9, 0xffffffff ;  /* 0xffffffff09007836 */ /* 0x000fd60000000000 */
[----:B------:R-:W-:Y:S05]  /*1bf0*/  @P0 BRA `(.L_x_1587) ;  /* 0x00000000001c0947 */ /* 0x000fea0003800000 */
[----:B------:R-:W-:Y:S01]  /*1c00*/  ISETP.NE.AND P0, PT, R5, 0x1, PT ;  /* 0x000000010500780c */ /* 0x000fe20003f05270 */
[----:B------:R-:W-:-:S12]  /*1c10*/  IMAD.MOV R3, RZ, RZ, -R9 ;  /* 0x000000ffff037224 */ /* 0x000fd800078e0a09 */
[----:B------:R-:W0:Y:S02]  /*1c20*/  @P0 LDC.64 R6, c[0x0][0x9e8] ;  /* 0x00027a00ff060b82 */ /* 0x000e240000000a00 */
[----:B0-----:R-:W-:-:S05]  /*1c30*/  @P0 IMAD.HI.U32 R0, R3, R6, RZ ;  /* 0x0000000603000227 */ /* 0x001fca00078e00ff */
[----:B------:R-:W-:-:S04]  /*1c40*/  @P0 SHF.R.U32.HI R3, RZ, R7, R0 ;  /* 0x00000007ff030219 */ /* 0x000fc80000011600 */
[----:B------:R-:W-:Y:S01]  /*1c50*/  LOP3.LUT R0, RZ, R3, RZ, 0x33, !PT ;  /* 0x00000003ff007212 */ /* 0x000fe200078e33ff */
[----:B------:R-:W-:Y:S06]  /*1c60*/  BRA `(.L_x_1588) ;  /* 0x0000000000107947 */ /* 0x000fec0003800000 */
.L_x_1587:
[----:B------:R-:W-:-:S13]  /*1c70*/  ISETP.NE.AND P0, PT, R5, 0x1, PT ;  /* 0x000000010500780c */ /* 0x000fda0003f05270 */
[----:B------:R-:W0:Y:S02]  /*1c80*/  @P0 LDC.64 R6, c[0x0][0x9e8] ;  /* 0x00027a00ff060b82 */ /* 0x000e240000000a00 */
[----:B0-----:R-:W-:-:S05]  /*1c90*/  @P0 IMAD.HI.U32 R6, R0, R6, RZ ;  /* 0x0000000600060227 */ /* 0x001fca00078e00ff */
[----:B------:R-:W-:-:S07]  /*1ca0*/  @P0 SHF.R.U32.HI R0, RZ, R7, R6 ;  /* 0x00000007ff000219 */ /* 0x000fce0000011606 */
.L_x_1588:
[----:B------:R-:W-:Y:S05]  /*1cb0*/  BSYNC B0 ;  /* 0x0000000000007941 */ /* 0x000fea0003800000 */
.L_x_1586:
[----:B------:R-:W-:-:S05]  /*1cc0*/  IMAD R3, R0, R5, R5 ;  /* 0x0000000500037224 */ /* 0x000fca00078e0205 */
[----:B------:R-:W-:-:S07]  /*1cd0*/  VIMNMX R4, R4, R3, PT ;  /* 0x0000000304047248 */ /* 0x000fce0003fe0100 */
.L_x_1585:
[----:B------:R-:W0:Y:S01]  /*1ce0*/  @P1 LDC R0, c[0x0][0x44c] ;  /* 0x00011300ff001b82 */ /* 0x000e220000000800 */
[----:B------:R-:W-:Y:S01]  /*1cf0*/  VIADD R4, R4, 0x7f ;  /* 0x0000007f04047836 */ /* 0x000fe20000000000 */
[----:B------:R-:W-:Y:S01]  /*1d00*/  ULDC UR4, c[0x0][0x9dc] ;  /* 0x0002770000047ab9 */ /* 0x000fe20000000800 */
[----:B------:R-:W-:Y:S02]  /*1d10*/  IMAD.MOV.U32 R7, RZ, RZ, R177 ;  /* 0x000000ffff077224 */ /* 0x000fe400078e00b1 */
[----:B------:R-:W-:Y:S01]  /*1d20*/  IMAD.IADD R88, R171, 0x1, -R169 ;  /* 0x00000001ab587824 */ /* 0x000fe200078e0aa9 */
[----:B------:R-:W-:Y:S02]  /*1d30*/  SHF.R.S32.HI R3, RZ, 0x1f, R4 ;  /* 0x0000001fff037819 */ /* 0x000fe40000011404 */
[----:B------:R-:W1:Y:S02]  /*1d40*/  @P1 LDC R9, c[0x0][0x450] ;  /* 0x00011400ff091b82 */ /* 0x000e640000000800 */
[----:B------:R-:W-:Y:S01]  /*1d50*/  LEA.HI R3, R3, R4, RZ, 0x7 ;  /* 0x0000000403037211 */ /* 0x000fe200078f38ff */
[----:B0-----:R-:W-:-:S05]  /*1d60*/  @P1 IMAD.HI.U32 R0, R177, R0, RZ ;  /* 0x00000000b1001227 */ /* 0x001fca00078e00ff */
[----:B-1----:R-:W-:Y:S02]  /*1d70*/  @P1 SHF.R.U32.HI R7, RZ, R9, R0 ;  /* 0x00000009ff071219 */ /* 0x002fe40000011600 */
[----:B------:R-:W-:-:S03]  /*1d80*/  SHF.R.S32.HI R0, RZ, 0x7, R3 ;  /* 0x00000007ff007819 */ /* 0x000fc60000011403 */
[----:B------:R-:W-:Y:S01]  /*1d90*/  IMAD.IADD R3, R88, 0x1, R7 ;  /* 0x0000000158037824 */ /* 0x000fe200078e0207 */
[----:B------:R-:W-:-:S03]  /*1da0*/  VIMNMX R8, R27, R0, PT ;  /* 0x000000001b087248 */ /* 0x000fc60003fe0100 */
[----:B------:R-:W-:Y:S01]  /*1db0*/  VIADD R0, R3, -UR4 ;  /* 0x8000000403007c36 */ /* 0x000fe20008000000 */
[----:B------:R-:W-:Y:S06]  /*1dc0*/  @!P2 BRA `(.L_x_1589) ;  /* 0x000000000044a947 */ /* 0x000fec0003800000 */
[----:B------:R-:W-:Y:S01]  /*1dd0*/  ISETP.GT.AND P0, PT, R3, -0x1, PT ;  /* 0xffffffff0300780c */ /* 0x000fe20003f04270 */
[----:B------:R-:W-:-:S12]  /*1de0*/  BSSY B0, `(.L_x_1590) ;  /* 0x000000d000007945 */ /* 0x000fd80003800000 */
        /* <DEDUP_REMOVED lines=8> */
.L_x_1591:
[----:B------:R-:W-:-:S13]  /*1e70*/  ISETP.NE.AND P0, PT, R5, 0x1, PT ;  /* 0x000000010500780c */ /* 0x000fda0003f05270 */
[----:B------:R-:W0:Y:S02]  /*1e80*/  @P0 LDC.64 R6, c[0x0][0x9e8] ;  /* 0x00027a00ff060b82 */ /* 0x000e240000000a00 */
[----:B0-----:R-:W-:-:S05]  /*1e90*/  @P0 IMAD.HI.U32 R4, R3, R6, RZ ;  /* 0x0000000603040227 */ /* 0x001fca00078e00ff */
[----:B------:R-:W-:-:S07]  /*1ea0*/  @P0 SHF.R.U32.HI R3, RZ, R7, R4 ;  /* 0x00000007ff030219 */ /* 0x000fce0000011604 */
.L_x_1592:
[----:B------:R-:W-:Y:S05]  /*1eb0*/  BSYNC B0 ;  /* 0x0000000000007941 */ /* 0x000fea0003800000 */
.L_x_1590:
[----:B------:R-:W-:-:S05]  /*1ec0*/  IMAD R3, R3, R5, RZ ;  /* 0x0000000503037224 */ /* 0x000fca00078e02ff */
[----:B------:R-:W-:-:S07]  /*1ed0*/  VIMNMX R0, R0, R3, !PT ;  /* 0x0000000300007248 */ /* 0x000fce0007fe0100 */
.L_x_1589:
[----:B------:R-:W-:Y:S01]  /*1ee0*/  SHF.R.S32.HI R3, RZ, 0x1f, R0 ;  /* 0x0000001fff037819 */ /* 0x000fe20000011400 */
[----:B------:R-:W-:Y:S01]  /*1ef0*/  BSSY B0, `(.L_x_1593) ;  /* 0x0000028000007945 */ /* 0x000fe20003800000 */
[----:B------:R-:W-:Y:S02]  /*1f00*/  LOP3.LUT R208, R206, 0xff, RZ, 0xc0, !PT ;  /* 0x000000ffced07812 */ /* 0x000fe400078ec0ff */
[----:B------:R-:W-:Y:S02]  /*1f10*/  LEA.HI R3, R3, R0, RZ, 0x7 ;  /* 0x0000000003037211 */ /* 0x000fe400078f38ff */
[----:B------:R-:W-:Y:S02]  /*1f20*/  SHF.R.U32.HI R206, RZ, 0x10, R206 ;  /* 0x00000010ffce7819 */ /* 0x000fe400000116ce */
[----:B------:R-:W-:-:S04]  /*1f30*/  SHF.R.S32.HI R3, RZ, 0x7, R3 ;  /* 0x00000007ff037819 */ /* 0x000fc80000011403 */
[----:B------:R-:W-:Y:S01]  /*1f40*/  VIMNMX R9, RZ, R3, !PT ;  /* 0x00000003ff097248 */ /* 0x000fe20007fe0100 */
[----:B------:R-:W-:-:S03]  /*1f50*/  IMAD.MOV.U32 R3, RZ, RZ, RZ ;  /* 0x000000ffff037224 */ /* 0x000fc600078e00ff */
[----:B------:R-:W-:-:S13]  /*1f60*/  ISETP.GT.AND P0, PT, R8, R9, PT ;  /* 0x000000090800720c */ /* 0x000fda0003f04270 */
[----:B------:R-:W-:Y:S05]  /*1f70*/  @!P0 BRA `(.L_x_1594) ;  /* 0x00000000007c8947 */ /* 0x000fea0003800000 */
[----:B------:R-:W-:Y:S01]  /*1f80*/  ISETP.NE.AND P0, PT, R206, RZ, PT ;  /* 0x000000ffce00720c */ /* 0x000fe20003f05270 */
[----:B------:R-:W-:-:S03]  /*1f90*/  ULDC UR4, c[0x0][0x9f0] ;  /* 0x00027c0000047ab9 */ /* 0x000fc60000000800 */
[----:B------:R-:W-:-:S04]  /*1fa0*/  SEL R13, R206, UR4, P0 ;  /* 0x00000004ce0d7c07 */ /* 0x000fc80008000000 */
[-C--:B------:R-:W-:Y:S02]  /*1fb0*/  IABS R6, R13.reuse ;  /* 0x0000000d00067213 */ /* 0x080fe40000000000 */
[----:B------:R-:W-:Y:S02]  /*1fc0*/  IADD3 R0, R13, -0x1, R8 ;  /* 0xffffffff0d007810 */ /* 0x000fe40007ffe008 */
[----:B------:R-:W0:Y:S01]  /*1fd0*/  I2F.RP R3, R6 ;  /* 0x0000000600037306 */ /* 0x000e220000209400 */
[----:B------:R-:W-:Y:S02]  /*1fe0*/  IABS R12, R13 ;  /* 0x0000000d000c7213 */ /* 0x000fe40000000000 */
[----:B------:R-:W-:-:S05]  /*1ff0*/  IMAD.IADD R0, R0, 0x1, -R9 ;  /* 0x0000000100007824 */ /* 0x000fca00078e0a09 */
[----:B------:R-:W-:Y:S02]  /*2000*/  IABS R10, R0 ;  /* 0x00000000000a7213 */ /* 0x000fe40000000000 */
[----:B------:R-:W-:-:S04]  /*2010*/  LOP3.LUT R0, R0, R13, RZ, 0x3c, !PT ;  /* 0x0000000d00007212 */ /* 0x000fc800078e3cff */
[----:B------:R-:W-:Y:S01]  /*2020*/  ISETP.GE.AND P2, PT, R0, RZ, PT ;  /* 0x000000ff0000720c */ /* 0x000fe20003f46270 */
[----:B0-----:R-:W0:Y:S02]  /*2030*/  MUFU.RCP R3, R3 ;  /* 0x0000000300037308 */ /* 0x001e240000001000 */
[----:B0-----:R-:W-:Y:S02]  /*2040*/  VIADD R4, R3, 0xffffffe ;  /* 0x0ffffffe03047836 */ /* 0x001fe40000000000 */
[----:B------:R-:W-:-:S04]  /*2050*/  IMAD.MOV R3, RZ, RZ, -R12 ;  /* 0x000000ffff037224 */ /* 0x000fc800078e0a0c */
[----:B------:R0:W1:Y:S02]  /*2060*/  F2I.FTZ.U32.TRUNC.NTZ R5, R4 ;  /* 0x0000000400057305 */ /* 0x000064000021f000 */
[----:B0-----:R-:W-:Y:S02]  /*2070*/  IMAD.MOV.U32 R4, RZ, RZ, RZ ;  /* 0x000000ffff047224 */ /* 0x001fe400078e00ff */
[----:B-1----:R-:W-:-:S04]  /*2080*/  IMAD.MOV R7, RZ, RZ, -R5 ;  /* 0x000000ffff077224 */ /* 0x002fc800078e0a05 */
[----:B------:R-:W-:-:S04]  /*2090*/  IMAD R7, R7, R6, RZ ;  /* 0x0000000607077224 */ /* 0x000fc800078e02ff */
[----:B------:R-:W-:-:S04]  /*20a0*/  IMAD.HI.U32 R5, R5, R7, R4 ;  /* 0x0000000705057227 */ /* 0x000fc800078e0004 */
[----:B------:R-:W-:-:S04]  /*20b0*/  IMAD.MOV.U32 R4, RZ, RZ, R10 ;  /* 0x000000ffff047224 */ /* 0x000fc800078e000a */
        /* <DEDUP_REMOVED lines=11> */
.L_x_1594:
[----:B------:R-:W-:Y:S05]  /*2170*/  BSYNC B0 ;  /* 0x0000000000007941 */ /* 0x000fea0003800000 */
.L_x_1593:
[----:B------:R-:W-:-:S05]  /*2180*/  IMAD R0, R208, R3, R9 ;  /* 0x00000003d0007224 */ /* 0x000fca00078e0209 */
[C---:B------:R-:W-:Y:S01]  /*2190*/  VIADDMNMX R3, R0.reuse, R3, R8, PT ;  /* 0x0000000300037246 */ /* 0x040fe20003800108 */
[----:B------:R-:W-:-:S04]  /*21a0*/  IMAD R0, R0, 0x80, -R11 ;  /* 0x0000008000007824 */ /* 0x000fc800078e0a0b */
[----:B------:R-:W-:Y:S01]  /*21b0*/  IMAD R3, R3, 0x80, -R11 ;  /* 0x0000008003037824 */ /* 0x000fe200078e0a0b */
[----:B------:R-:W-:-:S04]  /*21c0*/  VIMNMX R0, RZ, R0, !PT ;  /* 0x00000000ff007248 */ /* 0x000fc80007fe0100 */
[----:B------:R-:W-:Y:S02]  /*21d0*/  VIMNMX R3, R3, R2, PT ;  /* 0x0000000203037248 */ /* 0x000fe40003fe0100 */
[----:B------:R-:W-:Y:S02]  /*21e0*/  SHF.R.U32.HI R26, RZ, 0x7, R0 ;  /* 0x00000007ff1a7819 */ /* 0x000fe40000011600 */
[----:B------:R-:W-:-:S03]  /*21f0*/  ISETP.GT.AND P0, PT, R3, R0, PT ;  /* 0x000000000300720c */ /* 0x000fc60003f04270 */
[----:B------:R-:W-:-:S10]  /*2200*/  IMAD.MOV.U32 R25, RZ, RZ, R26 ;  /* 0x000000ffff197224 */ /* 0x000fd400078e001a */
[----:B------:R-:W-:-:S05]  /*2210*/  @P0 VIADD R3, R3, 0x7f ;  /* 0x0000007f03030836 */ /* 0x000fca0000000000 */
[----:B------:R-:W-:-:S04]  /*2220*/  @P0 SHF.R.S32.HI R0, RZ, 0x1f, R3 ;  /* 0x0000001fff000819 */ /* 0x000fc80000011403 */
[----:B------:R-:W-:-:S04]  /*2230*/  @P0 LEA.HI R0, R0, R3, RZ, 0x7 ;  /* 0x0000000300000211 */ /* 0x000fc800078f38ff */
[----:B------:R-:W-:Y:S02]  /*2240*/  @P0 SHF.R.S32.HI R25, RZ, 0x7, R0 ;  /* 0x00000007ff190819 */ /* 0x000fe40000011400 */
        /* <DEDUP_REMOVED lines=22> */
[----:B-1---5:R-:W-:Y:S05]  /*23b0*/  CALL.ABS.NOINC R14 ;  /* 0x000000000e007343 */ /* 0x022fea0003c00000 */
.L_x_1597:
[----:B------:R-:W-:Y:S05]  /*23c0*/  BSYNC B6 ;  /* 0x0000000000067941 */ /* 0x000fea0003800000 */
.L_x_1596:
        /* <DEDUP_REMOVED lines=12> */
[----:B------:R-:W-:Y:S01]  /*2490*/  MOV R8, 0x70 ;  /* 0x0000007000087802 */ /* 0x000fe20000000f00 */
[----:B------:R-:W-:Y:S02]  /*24a0*/  IMAD.U32 R7, RZ, RZ, UR7 ;  /* 0x00000007ff077e24 */ /* 0x000fe4000f8e00ff */
[----:B------:R-:W-:-:S02]  /*24b0*/  IMAD.U32 R10, RZ, RZ, UR4 ;  /* 0x00000004ff0a7e24 */ /* 0x000fc4000f8e00ff */
[----:B------:R-:W-:Y:S02]  /*24c0*/  IMAD.U32 R11, RZ, RZ, UR5 ;  /* 0x00000005ff0b7e24 */ /* 0x000fe4000f8e00ff */
[----:B------:R-:W-:Y:S02]  /*24d0*/  IMAD.MOV.U32 R12, RZ, RZ, 0x1 ;  /* 0x00000001ff0c7424 */ /* 0x000fe400078e00ff */
[----:B0-----:R-:W-:-:S07]  /*24e0*/  IMAD.MOV.U32 R13, RZ, RZ, RZ ;  /* 0x000000ffff0d7224 */ /* 0x001fce00078e00ff */
[----:B------:R-:W-:-:S07]  /*24f0*/  LEPC R20, `(.L_x_1599) ;  /* 0x000000001014794e */ /* 0x000fce0000000000 */
[----:B-1---5:R-:W-:Y:S05]  /*2500*/  CALL.ABS.NOINC R14 ;  /* 0x000000000e007343 */ /* 0x022fea0003c00000 */
.L_x_1599:
[----:B------:R-:W-:Y:S05]  /*2510*/  BSYNC B6 ;  /* 0x0000000000067941 */ /* 0x000fea0003800000 */
.L_x_1598:
[----:B------:R-:W-:Y:S01]  /*2520*/  ULDC.64 UR4, c[0x0][0x9f8] ;  /* 0x00027e0000047ab9 */ /* 0x000fe20000000a00 */
[----:B------:R-:W-:Y:S01]  /*2530*/  IMAD.MOV.U32 R82, RZ, RZ, R191 ;  /* 0x000000ffff527224 */ /* 0x000fe200078e00bf */
[----:B------:R-:W-:Y:S01]  /*2540*/  ISETP.NE.U32.AND P0, PT, RZ, UR4, PT ;  /* 0x00000004ff007c0c */ /* 0x000fe2000bf05070 */
[----:B------:R-:W0:Y:S01]  /*2550*/  S2R R20, SR_TID.X ;  /* 0x0000000000147919 */ /* 0x000e220000002100 */
[C---:B------:R-:W-:Y:S01]  /*2560*/  VIADD R81, R18.reuse, 0x20 ;  /* 0x0000002012517836 */ /* 0x040fe20000000000 */
[----:B------:R-:W1:Y:S01]  /*2570*/  LDC R65, c[0x0][0x3f4] ;  /* 0x0000fd00ff417b82 */ /* 0x000e620000000800 */
[----:B------:R-:W-:Y:S01]  /*2580*/  ISETP.NE.AND.EX P0, PT, RZ, UR5, PT, P0 ;  /* 0x00000005ff007c0c */ /* 0x000fe2000bf05300 */
[----:B------:R-:W-:-:S06]  /*2590*/  VIADD R80, R18, 0x40 ;  /* 0x0000004012507836 */ /* 0x000fcc0000000000 */
[----:B------:R-:W2:Y:S08]  /*25a0*/  LDC.64 R68, c[0x0][0x3f8] ;  /* 0x0000fe00ff447b82 */ /* 0x000eb00000000a00 */
[----:B------:R-:W3:Y:S08]  /*25b0*/  @P0 LDC.64 R4, c[0x0][0x9f8] ;  /* 0x00027e00ff040b82 */ /* 0x000ef00000000a00 */
[----:B------:R-:W4:Y:S01]  /*25c0*/  LDC.64 R70, c[0x0][0x408] ;  /* 0x00010200ff467b82 */ /* 0x000f220000000a00 */
[----:B0-----:R-:W-:-:S04]  /*25d0*/  SHF.R.U32.HI R29, RZ, 0x7, R20 ;  /* 0x00000007ff1d7819 */ /* 0x001fc80000011614 */
[----:B------:R-:W-:Y:S01]  /*25e0*/  ISETP.NE.AND P6, PT, R29, 0x1, PT ;  /* 0x000000011d00780c */ /* 0x000fe20003fc5270 */
[----:B---3--:R-:W-:-:S05]  /*25f0*/  @P0 IMAD.WIDE R4, R191, 0x4, R4 ;  /* 0x00000004bf040825 */ /* 0x008fca00078e0204 */
[----:B------:R0:W3:Y:S01]  /*2600*/  @P0 LDG.E R82, desc[UR42][R4.64] ;  /* 0x0000002a04520981 */ /* 0x0000e2000c1e1900 */
[----:B------:R-:W-:-:S06]  /*2610*/  SHF.R.S32.HI R7, RZ, 0x1f, R175 ;  /* 0x0000001fff077819 */ /* 0x000fcc00000114af */
[----:B------:R-:W-:Y:S05]  /*2620*/  @!P6 WARPSYNC.ALL ;  /* 0x000000000000e948 */ /* 0x000fea0003800000 */
[----:B------:R-:W-:Y:S01]  /*2630*/  ULDC UR5, c[0x0][0x2f4] ;  /* 0x0000bd0000057ab9 */ /* 0x000fe20000000800 */
[----:B------:R-:W-:Y:S01]  /*2640*/  ULDC UR4, c[0x0][0x320] ;  /* 0x0000c80000047ab9 */ /* 0x000fe20000000800 */
[----:B------:R-:W-:Y:S01]  /*2650*/  ISETP.GE.AND P1, PT, R81, UR5, PT ;  /* 0x0000000551007c0c */ /* 0x000fe2000bf26270 */
[----:B------:R-:W-:Y:S01]  /*2660*/  IMAD.IADD R79, R79, 0x1, R28 ;  /* 0x000000014f4f7824 */ /* 0x000fe200078e021c */
[----:B------:R-:W-:Y:S01]  /*2670*/  ISETP.GE.AND P0, PT, R18, UR5, PT ;  /* 0x0000000512007c0c */ /* 0x000fe2000bf06270 */
[----:B------:R-:W-:Y:S01]  /*2680*/  IMAD R67, R226, 0x80, R175 ;  /* 0x00000080e2437824 */ /* 0x000fe200078e02af */
[----:B------:R-:W-:Y:S01]  /*2690*/  SEL R3, RZ, 0xffffffff, P1 ;  /* 0xffffffffff037807 */ /* 0x000fe20000800000 */
[----:B------:R-:W-:Y:S01]  /*26a0*/  VIADD R66, R29, 0x8 ;  /* 0x000000081d427836 */ /* 0x000fe20000000000 */
[----:B------:R-:W-:-:S02]  /*26b0*/  SEL R0, RZ, 0x1, P0 ;  /* 0x00000001ff007807 */ /* 0x000fc40000000000 */
[----:B------:R-:W-:Y:S01]  /*26c0*/  ISETP.GE.AND P0, PT, R81, UR4, PT ;  /* 0x0000000451007c0c */ /* 0x000fe2000bf06270 */
[----:B------:R-:W-:Y:S01]  /*26d0*/  IMAD.SHL.U32 R3, R3, 0x2, RZ ;  /* 0x0000000203037824 */ /* 0x000fe200078e00ff */
[----:B------:R-:W-:Y:S02]  /*26e0*/  ISETP.GE.AND P1, PT, R18, UR4, PT ;  /* 0x0000000412007c0c */ /* 0x000fe4000bf26270 */
[----:B------:R-:W-:Y:S02]  /*26f0*/  ISETP.GE.AND P2, PT, R176, UR5, PT ;  /* 0x00000005b0007c0c */ /* 0x000fe4000bf46270 */
[----:B------:R-:W-:Y:S02]  /*2700*/  LOP3.LUT R0, R3, 0x2, R0, 0xe2, !PT ;  /* 0x0000000203007812 */ /* 0x000fe400078ee200 */
[----:B------:R-:W-:Y:S02]  /*2710*/  SEL R3, RZ, 0xffffffff, P0 ;  /* 0xffffffffff037807 */ /* 0x000fe40000000000 */
[----:B------:R-:W-:-:S02]  /*2720*/  ISETP.GE.AND P0, PT, R80, UR5, PT ;  /* 0x0000000550007c0c */ /* 0x000fc4000bf06270 */
[----:B0-----:R-:W-:Y:S01]  /*2730*/  SEL R5, RZ, 0x1, P1 ;  /* 0x00000001ff057807 */ /* 0x001fe20000800000 */
[----:B------:R-:W-:Y:S01]  /*2740*/  IMAD.SHL.U32 R6, R3, 0x2, RZ ;  /* 0x0000000203067824 */ /* 0x000fe200078e00ff */
[----:B------:R-:W-:Y:S02]  /*2750*/  SEL R4, RZ, 0x8, P2 ;  /* 0x00000008ff047807 */ /* 0x000fe40001000000 */
[----:B------:R-:W-:Y:S02]  /*2760*/  SEL R3, RZ, 0x4, P0 ;  /* 0x00000004ff037807 */ /* 0x000fe40000000000 */
[----:B------:R-:W-:Y:S02]  /*2770*/  ISETP.GE.AND P0, PT, R80, UR4, PT ;  /* 0x0000000450007c0c */ /* 0x000fe4000bf06270 */
[----:B------:R-:W-:Y:S02]  /*2780*/  ISETP.GE.AND P1, PT, R184, UR5, PT ;  /* 0x00000005b8007c0c */ /* 0x000fe4000bf26270 */
[----:B------:R-:W-:Y:S01]  /*2790*/  LOP3.LUT R0, R4, R0, R3, 0xfe, !PT ;  /* 0x0000000004007212 */ /* 0x000fe200078efe03 */
[----:B--2---:R-:W-:Y:S01]  /*27a0*/  IMAD R4, R7, R68, RZ ;  /* 0x0000004407047224 */ /* 0x004fe200078e02ff */
[----:B------:R-:W-:-:S02]  /*27b0*/  SEL R78, RZ, 0x4, P0 ;  /* 0x00000004ff4e7807 */ /* 0x000fc40000000000 */
[----:B------:R-:W-:Y:S02]  /*27c0*/  SEL R3, RZ, 0x10, P1 ;  /* 0x00000010ff037807 */ /* 0x000fe40000800000 */
[----:B-1----:R-:W-:Y:S02]  /*27d0*/  ISETP.GE.AND P0, PT, R18, R65, PT ;  /* 0x000000411200720c */ /* 0x002fe40003f06270 */
[----:B------:R-:W-:Y:S01]  /*27e0*/  LOP3.LUT R5, R6, 0x2, R5, 0xe2, !PT ;  /* 0x0000000206057812 */ /* 0x000fe200078ee205 */
[----:B----4-:R-:W-:Y:S01]  /*27f0*/  IMAD R6, R7, R70, RZ ;  /* 0x0000004607067224 */ /* 0x010fe200078e02ff */
[----:B------:R-:W-:Y:S02]  /*2800*/  SHF.R.S32.HI R19, RZ, 0x1f, R18 ;  /* 0x0000001fff137819 */ /* 0x000fe40000011412 */
[----:B------:R-:W-:Y:S01]  /*2810*/  SHF.R.S32.HI R173, RZ, 0x1f, R172 ;  /* 0x0000001fffad7819 */ /* 0x000fe200000114ac */
[C---:B------:R-:W-:Y:S01]  /*2820*/  IMAD R9, R175.reuse, R71, R6 ;  /* 0x00000047af097224 */ /* 0x040fe200078e0206 */
[----:B------:R-:W-:Y:S01]  /*2830*/  LOP3.LUT R0, R0, R3, RZ, 0xfc, !PT ;  /* 0x0000000300007212 */ /* 0x000fe200078efcff */
[----:B------:R-:W-:Y:S01]  /*2840*/  IMAD.WIDE.U32 R50, R175, R68, R18 ;  /* 0x00000044af327225 */ /* 0x000fe200078e0012 */
[----:B------:R-:W-:-:S02]  /*2850*/  ISETP.GE.AND P4, PT, R81, R65, PT ;  /* 0x000000415100720c */ /* 0x000fc40003f86270 */
[----:B------:R-:W-:Y:S01]  /*2860*/  SEL R3, R65, RZ, P0 ;  /* 0x000000ff41037207 */ /* 0x000fe20000000000 */
[----:B------:R-:W-:Y:S01]  /*2870*/  IMAD.WIDE.U32 R52, R175, R68, R172 ;  /* 0x00000044af347225 */ /* 0x000fe200078e00ac */
[----:B------:R-:W-:Y:S02]  /*2880*/  LOP3.LUT R78, R5, R78, RZ, 0xfc, !PT ;  /* 0x0000004e054e7212 */ /* 0x000fe400078efcff */
[----:B------:R-:W-:Y:S01]  /*2890*/  ISETP.GE.AND P3, PT, R80, R65, PT ;  /* 0x000000415000720c */ /* 0x000fe20003f66270 */
[----:B------:R-:W-:Y:S01]  /*28a0*/  IMAD R5, R175, R69, R4 ;  /* 0x00000045af057224 */ /* 0x000fe200078e0204 */
[C---:B------:R-:W-:Y:S01]  /*28b0*/  SEL R4, R65.reuse, RZ, P4 ;  /* 0x000000ff41047207 */ /* 0x040fe20002000000 */
[----:B------:R-:W-:Y:S01]  /*28c0*/  IMAD.IADD R3, R18, 0x1, R3 ;  /* 0x0000000112037824 */ /* 0x000fe200078e0203 */
[----:B------:R-:W-:Y:S01]  /*28d0*/  SEL R7, R65, RZ, P3 ;  /* 0x000000ff41077207 */ /* 0x000fe20001800000 */
[----:B------:R-:W-:Y:S01]  /*28e0*/  IMAD.IADD R51, R51, 0x1, R5 ;  /* 0x0000000133337824 */ /* 0x000fe200078e0205 */
[----:B------:R-:W-:Y:S01]  /*28f0*/  ISETP.GE.AND P2, PT, R185, UR5, PT ;  /* 0x00000005b9007c0c */ /* 0x000fe2000bf46270 */
[----:B------:R-:W-:Y:S01]  /*2900*/  IMAD.IADD R53, R5, 0x1, R53 ;  /* 0x0000000105357824 */ /* 0x000fe200078e0235 */
[----:B------:R-:W-:Y:S01]  /*2910*/  ISETP.GE.AND P1, PT, R176, UR4, PT ;  /* 0x00000004b0007c0c */ /* 0x000fe2000bf26270 */
[----:B------:R-:W-:Y:S01]  /*2920*/  IMAD.IADD R5, R81, 0x1, R4 ;  /* 0x0000000151057824 */ /* 0x000fe200078e0204 */
[----:B------:R-:W-:Y:S01]  /*2930*/  SHF.R.S32.HI R4, RZ, 0x1f, R3 ;  /* 0x0000001fff047819 */ /* 0x000fe20000011403 */
[----:B------:R-:W-:Y:S01]  /*2940*/  IMAD.IADD R7, R80, 0x1, R7 ;  /* 0x0000000150077824 */ /* 0x000fe200078e0207 */
[----:B------:R-:W-:Y:S01]  /*2950*/  SEL R57, RZ, 0x20, P2 ;  /* 0x00000020ff397807 */ /* 0x000fe20001000000 */
[----:B------:R-:W-:Y:S01]  /*2960*/  IMAD.WIDE.U32 R20, R175, R70, R18 ;  /* 0x00000046af147225 */ /* 0x000fe200078e0012 */
[----:B------:R-:W-:-:S02]  /*2970*/  LEA.HI R77, R4, R3, RZ, 0x4 ;  /* 0x00000003044d7211 */ /* 0x000fc400078f20ff */
[----:B------:R-:W-:Y:S01]  /*2980*/  LEA.HI R3, R4, R3, RZ, 0x6 ;  /* 0x0000000304037211 */ /* 0x000fe200078f30ff */
[-C--:B------:R-:W-:Y:S01]  /*2990*/  IMAD.WIDE.U32 R48, R175, R70.reuse, R172 ;  /* 0x00000046af307225 */ /* 0x080fe200078e00ac */
[----:B------:R-:W-:Y:S02]  /*29a0*/  SHF.R.S32.HI R6, RZ, 0x1f, R5 ;  /* 0x0000001fff067819 */ /* 0x000fe40000011405 */
[----:B------:R-:W-:Y:S01]  /*29b0*/  SHF.R.S32.HI R8, RZ, 0x1f, R7 ;  /* 0x0000001fff087819 */ /* 0x000fe20000011407 */
[----:B------:R-:W-:Y:S01]  /*29c0*/  IMAD.IADD R21, R21, 0x1, R9 ;  /* 0x0000000115157824 */ /* 0x000fe200078e0209 */
[----:B------:R-:W-:Y:S01]  /*29d0*/  LEA.HI R76, R6, R5, RZ, 0x4 ;  /* 0x00000005064c7211 */ /* 0x000fe200078f20ff */
[----:B------:R-:W-:Y:S01]  /*29e0*/  IMAD.IADD R49, R9, 0x1, R49 ;  /* 0x0000000109317824 */ /* 0x000fe200078e0231 */
[----:B------:R-:W-:Y:S01]  /*29f0*/  LEA.HI R75, R8, R7, RZ, 0x4 ;  /* 0x00000007084b7211 */ /* 0x000fe200078f20ff */
[----:B------:R-:W-:Y:S01]  /*2a00*/  IMAD.SHL.U32 R3, R3, 0x80, RZ ;  /* 0x0000008003037824 */ /* 0x000fe200078e00ff */
[----:B-----5:R-:W-:Y:S01]  /*2a10*/  SHF.R.S32.HI R9, RZ, 0x1f, R24 ;  /* 0x0000001fff097819 */ /* 0x020fe20000011418 */
[----:B------:R-:W-:Y:S01]  /*2a20*/  IMAD.WIDE.U32 R48, R24, R70, R48 ;  /* 0x0000004618307225 */ /* 0x000fe200078e0030 */
[----:B------:R-:W-:-:S02]  /*2a30*/  LOP3.LUT R4, R180, 0x30, R77, 0xf8, !PT ;  /* 0x00000030b4047812 */ /* 0x000fc400078ef84d */
[----:B------:R-:W-:Y:S01]  /*2a40*/  LEA.HI R5, R6, R5, RZ, 0x6 ;  /* 0x0000000506057211 */ /* 0x000fe200078f30ff */
[C---:B------:R-:W-:Y:S01]  /*2a50*/  IMAD R10, R9.reuse, R70, RZ ;  /* 0x00000046090a7224 */ /* 0x040fe200078e02ff */
[----:B------:R-:W-:Y:S01]  /*2a60*/  LEA.HI R7, R8, R7, RZ, 0x6 ;  /* 0x0000000708077211 */ /* 0x000fe200078f30ff */
[----:B------:R-:W-:Y:S01]  /*2a70*/  IMAD R9, R9, R68, RZ ;  /* 0x0000004409097224 */ /* 0x000fe200078e02ff */
[----:B------:R-:W-:Y:S01]  /*2a80*/  LOP3.LUT R3, R3, 0xffffe000, RZ, 0xc0, !PT ;  /* 0xffffe00003037812 */ /* 0x000fe200078ec0ff */
[----:B------:R-:W-:Y:S01]  /*2a90*/  IMAD.SHL.U32 R5, R5, 0x80, RZ ;  /* 0x0000008005057824 */ /* 0x000fe200078e00ff */
[----:B------:R-:W-:Y:S01]  /*2aa0*/  LOP3.LUT R4, R4, R181, RZ, 0x3c, !PT ;  /* 0x000000b504047212 */ /* 0x000fe200078e3cff */
[----:B------:R-:W-:Y:S01]  /*2ab0*/  IMAD.SHL.U32 R7, R7, 0x80, RZ ;  /* 0x0000008007077824 */ /* 0x000fe200078e00ff */
[----:B------:R-:W-:Y:S01]  /*2ac0*/  LOP3.LUT R6, R180, 0x30, R76, 0xf8, !PT ;  /* 0x00000030b4067812 */ /* 0x000fe200078ef84c */
[----:B------:R-:W-:Y:S01]  /*2ad0*/  IMAD.WIDE.U32 R20, R24, R70, R20 ;  /* 0x0000004618147225 */ /* 0x000fe200078e0014 */
[----:B------:R-:W-:-:S02]  /*2ae0*/  LOP3.LUT R8, R180, 0x30, R75, 0xf8, !PT ;  /* 0x00000030b4087812 */ /* 0x000fc400078ef84b */
[----:B------:R-:W-:Y:S01]  /*2af0*/  IADD3 R74, R4, R3, R182 ;  /* 0x00000003044a7210 */ /* 0x000fe20007ffe0b6 */
[C---:B------:R-:W-:Y:S01]  /*2b00*/  IMAD R3, R24.reuse, R71, R10 ;  /* 0x0000004718037224 */ /* 0x040fe200078e020a */
[----:B------:R-:W-:Y:S01]  /*2b10*/  LOP3.LUT R5, R5, 0xffffe000, RZ, 0xc0, !PT ;  /* 0xffffe00005057812 */ /* 0x000fe200078ec0ff */
[----:B------:R-:W-:Y:S01]  /*2b20*/  IMAD R9, R24, R69, R9 ;  /* 0x0000004518097224 */ /* 0x000fe200078e0209 */
[-C--:B------:R-:W-:Y:S01]  /*2b30*/  LOP3.LUT R6, R6, R181.reuse, RZ, 0x3c, !PT ;  /* 0x000000b506067212 */ /* 0x080fe200078e3cff */
[-C--:B------:R-:W-:Y:S01]  /*2b40*/  IMAD.WIDE.U32 R50, R24, R68.reuse, R50 ;  /* 0x0000004418327225 */ /* 0x080fe200078e0032 */
[----:B------:R-:W-:Y:S02]  /*2b50*/  LOP3.LUT R7, R7, 0xffffe000, RZ, 0xc0, !PT ;  /* 0xffffe00007077812 */ /* 0x000fe400078ec0ff */
[----:B------:R-:W-:Y:S01]  /*2b60*/  LOP3.LUT R8, R8, R181, RZ, 0x3c, !PT ;  /* 0x000000b508087212 */ /* 0x000fe200078e3cff */
[----:B------:R-:W-:Y:S01]  /*2b70*/  IMAD.WIDE.U32 R52, R24, R68, R52 ;  /* 0x0000004418347225 */ /* 0x000fe200078e0034 */
[----:B------:R-:W-:-:S02]  /*2b80*/  SEL R55, RZ, 0x8, P1 ;  /* 0x00000008ff377807 */ /* 0x000fc40000800000 */
[----:B------:R-:W-:Y:S01]  /*2b90*/  LOP3.LUT R57, R0, R57, RZ, 0xfc, !PT ;  /* 0x0000003900397212 */ /* 0x000fe200078efcff */
[----:B------:R-:W-:Y:S01]  /*2ba0*/  IMAD.IADD R63, R21, 0x1, R3 ;  /* 0x00000001153f7824 */ /* 0x000fe200078e0203 */
[C---:B------:R-:W-:Y:S01]  /*2bb0*/  SHF.L.U64.HI R71, R70.reuse, 0x7, R71 ;  /* 0x0000000746477819 */ /* 0x040fe20000010247 */
[----:B------:R-:W-:Y:S01]  /*2bc0*/  IMAD.SHL.U32 R70, R70, 0x80, RZ ;  /* 0x0000008046467824 */ /* 0x000fe200078e00ff */
[C---:B------:R-:W-:Y:S01]  /*2bd0*/  SHF.L.U64.HI R69, R68.reuse, 0x7, R69 ;  /* 0x0000000744457819 */ /* 0x040fe20000010245 */
[----:B------:R-:W-:Y:S01]  /*2be0*/  IMAD.SHL.U32 R68, R68, 0x80, RZ ;  /* 0x0000008044447824 */ /* 0x000fe200078e00ff */
[----:B------:R-:W-:Y:S01]  /*2bf0*/  IADD3 R62, R3, R49, RZ ;  /* 0x00000031033e7210 */ /* 0x000fe20007ffe0ff */
[----:B------:R-:W-:Y:S01]  /*2c00*/  IMAD.SHL.U32 R65, R65, 0x2, RZ ;  /* 0x0000000241417824 */ /* 0x000fe200078e00ff */
[----:B------:R-:W-:Y:S01]  /*2c10*/  LOP3.LUT R54, R0, 0x1, RZ, 0xc0, !PT ;  /* 0x0000000100367812 */ /* 0x000fe200078ec0ff */
[----:B------:R-:W-:Y:S01]  /*2c20*/  IMAD.IADD R61, R51, 0x1, R9 ;  /* 0x00000001333d7824 */ /* 0x000fe200078e0209 */
[----:B------:R-:W-:Y:S01]  /*2c30*/  P2R R84, PR, RZ, 0x10 ;  /* 0x00000010ff547803 */ /* 0x000fe20000000000 */
[----:B------:R-:W-:Y:S01]  /*2c40*/  IMAD.IADD R60, R9, 0x1, R53 ;  /* 0x00000001093c7824 */ /* 0x000fe200078e0235 */
[----:B------:R-:W-:-:S02]  /*2c50*/  P2R R85, PR, RZ, 0x8 ;  /* 0x00000008ff557803 */ /* 0x000fc40000000000 */
[--C-:B------:R-:W-:Y:S02]  /*2c60*/  IADD3 R73, R6, R5, R182.reuse ;  /* 0x0000000506497210 */ /* 0x100fe40007ffe0b6 */
[----:B------:R-:W-:Y:S02]  /*2c70*/  IADD3 R72, R8, R7, R182 ;  /* 0x0000000708487210 */ /* 0x000fe40007ffe0b6 */
[----:B------:R-:W-:Y:S02]  /*2c80*/  LOP3.LUT R59, R77, 0xfffffff0, RZ, 0xc0, !PT ;  /* 0xfffffff04d3b7812 */ /* 0x000fe400078ec0ff */
[----:B------:R-:W-:Y:S02]  /*2c90*/  LOP3.LUT R58, R76, 0xfffffff0, RZ, 0xc0, !PT ;  /* 0xfffffff04c3a7812 */ /* 0x000fe400078ec0ff */
[----:B------:R-:W-:Y:S02]  /*2ca0*/  LOP3.LUT R56, R75, 0xfffffff0, RZ, 0xc0, !PT ;  /* 0xfffffff04b387812 */ /* 0x000fe400078ec0ff */
[----:B------:R-:W-:-:S02]  /*2cb0*/  LOP3.LUT R55, R78, R55, RZ, 0xfc, !PT ;  /* 0x000000374e377212 */ /* 0x000fc400078efcff */
[C---:B------:R-:W-:Y:S02]  /*2cc0*/  LOP3.LUT R3, R57.reuse, 0x2, RZ, 0xc0, !PT ;  /* 0x0000000239037812 */ /* 0x040fe400078ec0ff */
[----:B------:R-:W-:Y:S02]  /*2cd0*/  LOP3.LUT R0, R57, 0x4, RZ, 0xc0, !PT ;  /* 0x0000000439007812 */ /* 0x000fe400078ec0ff */
[----:B---3--:R-:W-:Y:S01]  /*2ce0*/  SHF.R.S32.HI R64, RZ, 0x1f, R82 ;  /* 0x0000001fff407819 */ /* 0x008fe20000011452 */
[----:B------:R-:W-:Y:S06]  /*2cf0*/  @!P6 BAR.SYNC.DEFER_BLOCKING 0x9, 0x100 ;  /* 0x024400000000eb1d */ /* 0x000fec0000010000 */
.L_x_1662:
[----:B0-----:R-:W0:Y:S01]  /*2d00*/  LDC R87, c[0x0][0x430] ;  /* 0x00010c00ff577b82 */ /* 0x001e220000000800 */
[----:B------:R-:W-:Y:S02]  /*2d10*/  VIADD R25, R25, 0xffffffff ;  /* 0xffffffff19197836 */ /* 0x000fe40000000000 */
[----:B------:R-:W-:Y:S02]  /*2d20*/  IMAD.MOV.U32 R86, RZ, RZ, RZ ;  /* 0x000000ffff567224 */ /* 0x000fe400078e00ff */
        /* <DEDUP_REMOVED lines=8> */
[----:B------:R-:W2:Y:S08]  /*2db0*/  @!P1 LDC.64 R4, c[0x0][0x418] ;  /* 0x00010600ff049b82 */ /* 0x000eb00000000a00 */
[----:B---3--:R-:W3:Y:S08]  /*2dc0*/  @P2 LDC R9, c[0x0][0x434] ;  /* 0x00010d00ff092b82 */ /* 0x008ef00000000800 */
[----:B------:R-:W4:Y:S01]  /*2dd0*/  @P2 LDC R10, c[0x0][0x438] ;  /* 0x00010e00ff0a2b82 */ /* 0x000f220000000800 */
[----:B---3--:R-:W-:-:S05]  /*2de0*/  @P2 IMAD.HI.U32 R9, R12, R9, RZ ;  /* 0x000000090c092227 */ /* 0x008fca00078e00ff */
[----:B----4-:R-:W-:Y:S01]  /*2df0*/  @P2 SHF.R.U32.HI R8, RZ, R10, R9 ;  /* 0x0000000aff082219 */ /* 0x010fe20000011609 */
[----:B0-----:R-:W-:-:S03]  /*2e00*/  @!P1 IMAD R10, R64, R6, RZ ;  /* 0x00000006400a9224 */ /* 0x001fc600078e02ff */
[----:B------:R-:W-:Y:S01]  /*2e10*/  @!P1 SHF.R.S32.HI R9, RZ, 0x1f, R8 ;  /* 0x0000001fff099819 */ /* 0x000fe20000011408 */
[C---:B------:R-:W-:Y:S02]  /*2e20*/  @!P1 IMAD R11, R82.reuse, R7, R10 ;  /* 0x00000007520b9224 */ /* 0x040fe400078e020a */
[----:B------:R-:W-:-:S04]  /*2e30*/  @!P1 IMAD.WIDE.U32 R6, R82, R6, R8 ;  /* 0x0000000652069225 */ /* 0x000fc800078e0008 */
[----:B------:R-:W-:Y:S01]  /*2e40*/  @!P1 IMAD.IADD R7, R7, 0x1, R11 ;  /* 0x0000000107079824 */ /* 0x000fe200078e020b */
[----:B--2---:R-:W-:-:S04]  /*2e50*/  @!P1 LEA R4, P2, R6, R4, 0x2 ;  /* 0x0000000406049211 */ /* 0x004fc800078410ff */
[----:B------:R-:W-:-:S05]  /*2e60*/  @!P1 LEA.HI.X R5, R6, R5, R7, 0x2, P2 ;  /* 0x0000000506059211 */ /* 0x000fca00010f1407 */
[----:B------:R0:W5:Y:S01]  /*2e70*/  @!P1 LDG.E R86, desc[UR42][R4.64] ;  /* 0x0000002a04569981 */ /* 0x000162000c1e1900 */
[----:B-1----:R-:W-:Y:S01]  /*2e80*/  ISETP.GE.AND P1, PT, R95, 0x1, PT ;  /* 0x000000015f00780c */ /* 0x002fe20003f26270 */
[----:B------:R-:W-:Y:S01]  /*2e90*/  IMAD.MOV R6, RZ, RZ, -R8 ;  /* 0x000000ffff067224 */ /* 0x000fe200078e0a08 */
[----:B------:R-:W-:Y:S05]  /*2ea0*/  YIELD ;  /* 0x0000000000007946 */ /* 0x000fea0003800000 */
[C---:B------:R-:W-:Y:S01]  /*2eb0*/  IMAD R97, R17.reuse, 0x6000, R201 ;  /* 0x0000600011617824 */ /* 0x040fe200078e02c9 */
[----:B------:R-:W-:Y:S01]  /*2ec0*/  BSSY B0, `(.L_x_1600) ;  /* 0x0000696000007945 */ /* 0x000fe20003800000 */
[----:B------:R-:W-:Y:S01]  /*2ed0*/  IMAD R7, R17, 0x6000, R202 ;  /* 0x0000600011077824 */ /* 0x000fe200078e02ca */
[----:B------:R-:W-:Y:S01]  /*2ee0*/  ISETP.GT.AND P3, PT, R25, R26, PT ;  /* 0x0000001a1900720c */ /* 0x000fe20003f64270 */
[----:B------:R-:W-:-:S02]  /*2ef0*/  IMAD R87, R87, R6, R12 ;  /* 0x0000000657577224 */ /* 0x000fc400078e020c */
[C---:B------:R-:W-:Y:S02]  /*2f00*/  IMAD.IADD R97, R16.reuse, 0x1, R97 ;  /* 0x0000000110617824 */ /* 0x040fe400078e0261 */
[----:B------:R-:W-:Y:S01]  /*2f10*/  IMAD.IADD R96, R16, 0x1, R7 ;  /* 0x0000000110607824 */ /* 0x000fe200078e0207 */
[----:B0-----:R-:W-:Y:S07]  /*2f20*/  @!P1 BRA `(.L_x_1601) ;  /* 0x0000006400289947 */ /* 0x001fee0003800000 */
[----:B------:R-:W-:Y:S01]  /*2f30*/  SHF.R.S32.HI R89, RZ, 0x1f, R87 ;  /* 0x0000001fff597819 */ /* 0x000fe20000011457 */
[----:B------:R-:W-:Y:S01]  /*2f40*/  ULDC.64 UR4, c[0x0][0x300] ;  /* 0x0000c00000047ab9 */ /* 0x000fe20000000a00 */
[----:B-----5:R-:W-:Y:S01]  /*2f50*/  SHF.R.S32.HI R90, RZ, 0x1f, R86 ;  /* 0x0000001fff5a7819 */ /* 0x020fe20000011456 */
[----:B------:R-:W-:Y:S01]  /*2f60*/  IMAD.WIDE.U32 R4, R87, UR4, RZ ;  /* 0x0000000457047c25 */ /* 0x000fe2000f8e00ff */
[----:B------:R-:W-:-:S03]  /*2f70*/  ULDC.64 UR6, c[0x0][0x2e8] ;  /* 0x0000ba0000067ab9 */ /* 0x000fc60000000a00 */
[----:B------:R-:W-:Y:S02]  /*2f80*/  IMAD R6, R89, UR4, RZ ;  /* 0x0000000459067c24 */ /* 0x000fe4000f8e02ff */
[-C--:B------:R-:W-:Y:S02]  /*2f90*/  IMAD R8, R71, R25.reuse, RZ ;  /* 0x0000001947087224 */ /* 0x080fe400078e02ff */
[----:B------:R-:W-:Y:S01]  /*2fa0*/  IMAD R7, R87, UR5, R6 ;  /* 0x0000000557077c24 */ /* 0x000fe2000f8e0206 */
[----:B------:R-:W-:Y:S01]  /*2fb0*/  ULDC.64 UR4, c[0x0][0x310] ;  /* 0x0000c40000047ab9 */ /* 0x000fe20000000a00 */
[----:B------:R-:W-:Y:S02]  /*2fc0*/  IMAD R6, R69, R25, RZ ;  /* 0x0000001945067224 */ /* 0x000fe400078e02ff */
        /* <DEDUP_REMOVED lines=8> */
[C---:B------:R-:W-:Y:S01]  /*3050*/  IMAD.WIDE.U32 R4, R168.reuse, UR4, R4 ;  /* 0x00000004a8047c25 */ /* 0x040fe2000f8e0004 */
[----:B------:R-:W-:Y:S02]  /*3060*/  ULDC.U8 UR4, c[0x0][0x410] ;  /* 0x0001040000047ab9 */ /* 0x000fe40000000000 */
[----:B------:R-:W-:Y:S01]  /*3070*/  ISETP.NE.AND P1, PT, RZ, UR4, PT ;  /* 0x00000004ff007c0c */ /* 0x000fe2000bf25270 */
[----:B------:R-:W-:Y:S01]  /*3080*/  IMAD R14, R168, UR5, R5 ;  /* 0x00000005a80e7c24 */ /* 0x000fe2000f8e0205 */
[----:B------:R-:W-:Y:S01]  /*3090*/  IADD3 R98, P2, R4, UR6, RZ ;  /* 0x0000000604627c10 */ /* 0x000fe2000ff5e0ff */
[----:B------:R-:W-:-:S02]  /*30a0*/  IMAD R91, R25, -0x80, R2 ;  /* 0xffffff80195b7824 */ /* 0x000fc400078e0202 */
[----:B------:R-:W-:Y:S01]  /*30b0*/  IMAD R7, R7, R70, R8 ;  /* 0x0000004607077224 */ /* 0x000fe200078e0208 */
[----:B------:R-:W-:Y:S01]  /*30c0*/  IADD3.X R14, R14, UR7, RZ, P2, !PT ;  /* 0x000000070e0e7c10 */ /* 0x000fe200097fe4ff */
[----:B------:R-:W-:Y:S01]  /*30d0*/  IMAD.WIDE.U32 R12, R68, R25, RZ ;  /* 0x00000019440c7225 */ /* 0x000fe200078e00ff */
[----:B------:R-:W-:-:S03]  /*30e0*/  VIMNMX R91, R91, 0x80, PT ;  /* 0x000000805b5b7848 */ /* 0x000fc60003fe0100 */
[----:B------:R-:W-:-:S04]  /*30f0*/  IMAD.WIDE.U32 R10, R70, R25, RZ ;  /* 0x00000019460a7225 */ /* 0x000fc800078e00ff */
[----:B------:R-:W-:Y:S02]  /*3100*/  IMAD.IADD R15, R13, 0x1, R9 ;  /* 0x000000010d0f7824 */ /* 0x000fe400078e0209 */
[----:B------:R-:W-:Y:S01]  /*3110*/  IMAD.IADD R83, R11, 0x1, R7 ;  /* 0x000000010b537824 */ /* 0x000fe200078e0207 */
[----:B------:R-:W-:Y:S06]  /*3120*/  @!P1 BRA `(.L_x_1602) ;  /* 0x0000003000109947 */ /* 0x000fec0003800000 */
        /* <DEDUP_REMOVED lines=51> */
.L_x_1604:
[----:B------:R-:W-:Y:S05]  /*3460*/  BSYNC B1 ;  /* 0x0000000000017941 */ /* 0x000fea0003800000 */
.L_x_1603:
[----:B------:R-:W-:Y:S01]  /*3470*/  UISETP.NE.AND UP0, UPT, UR40, 0x3, UPT ;  /* 0x000000032800788c */ /* 0x000fe2000bf05270 */
[----:B-----5:R-:W-:Y:S01]  /*3480*/  IMAD.MOV.U32 R100, RZ, RZ, R8 ;  /* 0x000000ffff647224 */ /* 0x020fe200078e0008 */
[----:B------:R-:W-:Y:S01]  /*3490*/  MOV R108, R40 ;  /* 0x00000028006c7202 */ /* 0x000fe20000000f00 */
[----:B------:R-:W-:Y:S02]  /*34a0*/  IMAD.MOV.U32 R103, RZ, RZ, R30 ;  /* 0x000000ffff677224 */ /* 0x000fe400078e001e */
[----:B------:R-:W-:Y:S01]  /*34b0*/  IMAD.MOV.U32 R105, RZ, RZ, R34 ;  /* 0x000000ffff697224 */ /* 0x000fe200078e0022 */
[----:B------:R-:W-:Y:S01]  /*34c0*/  PLOP3.LUT P1, PT, PT, PT, UP0, 0x80, 0x0 ;  /* 0x000000000000781c */ /* 0x000fe20003f2f008 */
[----:B------:R-:W-:Y:S02]  /*34d0*/  IMAD.MOV.U32 R107, RZ, RZ, R38 ;  /* 0x000000ffff6b7224 */ /* 0x000fe400078e0026 */
[----:B------:R-:W-:Y:S02]  /*34e0*/  IMAD.MOV.U32 R109, RZ, RZ, R42 ;  /* 0x000000ffff6d7224 */ /* 0x000fe400078e002a */
[----:B------:R-:W-:-:S02]  /*34f0*/  IMAD.MOV.U32 R111, RZ, RZ, R46 ;  /* 0x000000ffff6f7224 */ /* 0x000fc400078e002e */
[----:B------:R-:W-:Y:S02]  /*3500*/  IMAD.MOV.U32 R102, RZ, RZ, R28 ;  /* 0x000000ffff667224 */ /* 0x000fe400078e001c */
[----:B------:R-:W-:Y:S02]  /*3510*/  IMAD.MOV.U32 R104, RZ, RZ, R32 ;  /* 0x000000ffff687224 */ /* 0x000fe400078e0020 */
[----:B------:R-:W-:Y:S02]  /*3520*/  IMAD.MOV.U32 R106, RZ, RZ, R36 ;  /* 0x000000ffff6a7224 */ /* 0x000fe400078e0024 */
[----:B------:R-:W-:Y:S02]  /*3530*/  IMAD.MOV.U32 R110, RZ, RZ, R44 ;  /* 0x000000ffff6e7224 */ /* 0x000fe400078e002c */
[----:B------:R-:W-:Y:S01]  /*3540*/  IMAD.MOV.U32 R112, RZ, RZ, R92 ;  /* 0x000000ffff707224 */ /* 0x000fe200078e005c */
[----:B------:R-:W-:Y:S06]  /*3550*/  @!P1 BRA `(.L_x_1605) ;  /* 0x0000000000049947 */ /* 0x000fec0003800000 */
[----:B------:R-:W-:Y:S01]  /*3560*/  BPT.TRAP 0x1 ;  /* 0x000000040000795c */ /* 0x000fe20000300000 */
.L_x_1605:
[----:B------:R-:W-:Y:S01]  /*3570*/  IMAD R83, R17, 0x8, R16 ;  /* 0x0000000811537824 */ /* 0x000fe200078e0210 */
[----:B------:R-:W-:Y:S01]  /*3580*/  SHF.L.U32 R94, R174, 0x1f, RZ ;  /* 0x0000001fae5e7819 */ /* 0x000fe200000006ff */
[----:B------:R-:W-:Y:S03]  /*3590*/  BSSY B1, `(.L_x_1606) ;  /* 0x0000003000017945 */ /* 0x000fe60003800000 */
[----:B------:R-:W1:Y:S02]  /*35a0*/  SYNCS.PHASECHK.TRANS64.TRYWAIT P4, [R83+URZ+0x22890], R94 ;  /* 0x0228905e530075a7 */ /* 0x000e64000808017f */
[----:B-1----:R-:W-:Y:S05]  /*35b0*/  @!P4 BRA `(.L_x_1607) ;  /* 0x000002900004c947 */ /* 0x002fea0003800000 */
.L_x_1983:
[----:B------:R-:W-:Y:S05]  /*35c0*/  BSYNC B1 ;  /* 0x0000000000017941 */ /* 0x000fea0003800000 */
.L_x_1606:
[----:B------:R-:W-:-:S03]  /*35d0*/  UMOV UR4, 0xffffffff ;  /* 0xffffffff00047882 */ /* 0x000fc60000000000 */
[----:B------:R-:W-:Y:S05]  /*35e0*/  BRA.DIV UR4, `(.L_x_1608) ;  /* 0x00000292040c7947 */ /* 0x000fea000b800000 */
[----:B------:R2:W3:Y:S04]  /*35f0*/  SHFL.IDX PT, R99, R14, RZ, 0x1e1f ;  /* 0x001e1fff0e637589 */ /* 0x0004e800000e0000 */
[----:B------:R2:W4:Y:S02]  /*3600*/  SHFL.IDX PT, R101, R98, RZ, 0x1e1f ;  /* 0x001e1fff62657589 */ /* 0x00052400000e0000 */
.L_x_1987:
[----:B------:R-:W-:Y:S05]  /*3610*/  @P2 BRA `(.L_x_1609) ;  /* 0x0000006000802947 */ /* 0x000fea0003800000 */
[----:B------:R-:W-:Y:S01]  /*3620*/  ISETP.NE.AND P2, PT, R54, RZ, PT ;  /* 0x000000ff3600720c */ /* 0x000fe20003f45270 */
[----:B------:R-:W-:-:S12]  /*3630*/  BSSY B1, `(.L_x_1610) ;  /* 0x0000072000017945 */ /* 0x000fd80003800000 */
[----:B------:R-:W-:Y:S05]  /*3640*/  @!P2 BRA `(.L_x_1611) ;  /* 0x0000000400c0a947 */ /* 0x000fea0003800000 */
[----:B------:R1:W1:Y:S01]  /*3650*/  LDS.128 R4, [R97+0x16400] ;  /* 0x0164000061047984 */ /* 0x0002620000000c00 */
[----:B0---4-:R-:W-:Y:S01]  /*3660*/  IADD3 R10, P2, R18, R101, RZ ;  /* 0x00000065120a7210 */ /* 0x011fe20007f5e0ff */
[----:B------:R-:W-:Y:S04]  /*3670*/  BSSY B2, `(.L_x_1612) ;  /* 0x000006c000027945 */ /* 0x000fe80003800000 */
[----:B---3--:R-:W-:Y:S01]  /*3680*/  IMAD.X R11, R99, 0x1, R19, P2 ;  /* 0x00000001630b7824 */ /* 0x008fe200010e0613 */
[----:B------:R-:W-:-:S13]  /*3690*/  ISETP.GE.AND P2, PT, R172, R95, PT ;  /* 0x0000005fac00720c */ /* 0x000fda0003f46270 */
[----:B------:R-:W-:Y:S05]  /*36a0*/  @P2 BRA `(.L_x_1613) ;  /* 0x0000000400a02947 */ /* 0x000fea0003800000 */
[----:B------:R-:W-:Y:S01]  /*36b0*/  SHF.R.U32.HI R12, RZ, 0x8, R47 ;  /* 0x00000008ff0c7819 */ /* 0x000fe2000001162f */
[----:B-1----:R-:W-:Y:S01]  /*36c0*/  IMAD.MOV.U32 R13, RZ, RZ, R5 ;  /* 0x000000ffff0d7224 */ /* 0x002fe200078e0005 */
[----:B------:R-:W-:Y:S01]  /*36d0*/  SHF.R.U32.HI R46, RZ, 0x8, R93 ;  /* 0x00000008ff2e7819 */ /* 0x000fe2000001165d */
[----:B--2---:R-:W-:Y:S01]  /*36e0*/  IMAD.MOV.U32 R14, RZ, RZ, R4 ;  /* 0x000000ffff0e7224 */ /* 0x004fe200078e0004 */
[----:B------:R-:W-:Y:S01]  /*36f0*/  SHF.R.U32.HI R113, RZ, 0x10, R47 ;  /* 0x00000010ff717819 */ /* 0x000fe2000001162f */
[----:B------:R-:W-:Y:S01]  /*3700*/  IMAD.SHL.U32 R12, R12, 0x100, RZ ;  /* 0x000001000c0c7824 */ /* 0x000fe200078e00ff */
[----:B------:R-:W-:Y:S01]  /*3710*/  LOP3.LUT R15, R47, 0xff0000ff, RZ, 0xc0, !PT ;  /* 0xff0000ff2f0f7812 */ /* 0x000fe200078ec0ff */
[----:B------:R-:W-:Y:S01]  /*3720*/  IMAD.SHL.U32 R46, R46, 0x100, RZ ;  /* 0x000001002e2e7824 */ /* 0x000fe200078e00ff */
[----:B------:R-:W-:Y:S01]  /*3730*/  SHF.R.U32.HI R98, RZ, 0x10, R93 ;  /* 0x00000010ff627819 */ /* 0x000fe2000001165d */
[----:B------:R-:W-:Y:S01]  /*3740*/  IMAD.U32 R5, R113, 0x10000, RZ ;  /* 0x0001000071057824 */ /* 0x000fe200078e00ff */
[----:B------:R-:W-:-:S02]  /*3750*/  LOP3.LUT R47, R93, 0xff0000ff, RZ, 0xc0, !PT ;  /* 0xff0000ff5d2f7812 */ /* 0x000fc400078ec0ff */
[----:B------:R-:W-:Y:S01]  /*3760*/  LOP3.LUT R12, R15, 0xff00, R12, 0xf8, !PT ;  /* 0x0000ff000f0c7812 */ /* 0x000fe200078ef80c */
[----:B------:R-:W-:Y:S01]  /*3770*/  IMAD.U32 R15, R98, 0x10000, RZ ;  /* 0x00010000620f7824 */ /* 0x000fe200078e00ff */
[----:B------:R-:W-:Y:S02]  /*3780*/  LOP3.LUT R92, R47, 0xff00, R46, 0xf8, !PT ;  /* 0x0000ff002f5c7812 */ /* 0x000fe400078ef82e */
[----:B------:R-:W-:Y:S02]  /*3790*/  F2FP.F16.E4M3.UNPACK_B R46, R112.H1 ;  /* 0x00000070ff2e723e */ /* 0x000fe400030006ff */
[----:B------:R-:W-:Y:S02]  /*37a0*/  F2FP.F16.E4M3.UNPACK_B R4, R13 ;  /* 0x0000000dff04723e */ /* 0x000fe400020006ff */
[----:B------:R-:W-:Y:S01]  /*37b0*/  LOP3.LUT R5, R12, 0xff0000, R5, 0xf8, !PT ;  /* 0x00ff00000c057812 */ /* 0x000fe200078ef805 */
[----:B------:R-:W-:Y:S01]  /*37c0*/  HADD2.F32 R98, -RZ, R46.H0_H0 ;  /* 0x2000002eff627230 */ /* 0x000fe20000004100 */
[----:B------:R-:W-:Y:S01]  /*37d0*/  LOP3.LUT R12, R92, 0xff0000, R15, 0xf8, !PT ;  /* 0x00ff00005c0c7812 */ /* 0x000fe200078ef80f */
[--C-:B------:R-:W-:Y:S01]  /*37e0*/  HADD2.F32 R15, -RZ, R4.reuse.H1_H1 ;  /* 0x30000004ff0f7230 */ /* 0x100fe20000004100 */
[----:B------:R-:W-:Y:S01]  /*37f0*/  F2FP.F16.E4M3.UNPACK_B R92, R111.H1 ;  /* 0x0000006fff5c723e */ /* 0x000fe200030006ff */
[----:B------:R-:W-:Y:S01]  /*3800*/  HADD2.F32 R4, -RZ, R4.H0_H0 ;  /* 0x20000004ff047230 */ /* 0x000fe20000004100 */
[----:B------:R-:W-:Y:S01]  /*3810*/  F2FP.F16.E4M3.UNPACK_B R13, R13.H1 ;  /* 0x0000000dff0d723e */ /* 0x000fe200030006ff */
[----:B------:R-:W-:-:S02]  /*3820*/  HADD2.F32 R113, -RZ, R46.H1_H1 ;  /* 0x3000002eff717230 */ /* 0x000fc40000004100 */
[CC--:B------:R-:W-:Y:S01]  /*3830*/  FMUL.FTZ R115, R15.reuse, R98.reuse ;  /* 0x000000620f737220 */ /* 0x0c0fe20000410000 */
        /* <DEDUP_REMOVED lines=16> */
[----:B------:R-:W-:-:S02]  /*3940*/  HADD2.F32 R47, -RZ, R15.H0_H0 ;  /* 0x2000000fff2f7230 */ /* 0x000fc40000004100 */
[----:B------:R-:W-:Y:S02]  /*3950*/  HADD2.F32 R92, -RZ, R15.H1_H1 ;  /* 0x3000000fff5c7230 */ /* 0x000fe40000004100 */
[----:B------:R-:W-:Y:S02]  /*3960*/  HADD2.F32 R112, -RZ, R112.H0_H0 ;  /* 0x20000070ff707230 */ /* 0x000fe40000004100 */
[-C--:B------:R-:W-:Y:S01]  /*3970*/  FMUL.FTZ R113, R47, R93.reuse ;  /* 0x0000005d2f717220 */ /* 0x080fe20000410000 */
[--C-:B------:R-:W-:Y:S02]  /*3980*/  HADD2.F32 R46, -RZ, R14.reuse.H1_H1 ;  /* 0x3000000eff2e7230 */ /* 0x100fe40000004100 */
[----:B------:R-:W-:Y:S01]  /*3990*/  FMUL.FTZ R114, R92, R93 ;  /* 0x0000005d5c727220 */ /* 0x000fe20000410000 */
[----:B------:R-:W-:Y:S02]  /*39a0*/  HADD2.F32 R15, -RZ, R14.H0_H0 ;  /* 0x2000000eff0f7230 */ /* 0x000fe40000004100 */
[----:B------:R-:W-:-:S02]  /*39b0*/  HADD2.F32 R14, -RZ, R111.H1_H1 ;  /* 0x3000006fff0e7230 */ /* 0x000fc40000004100 */
[-C--:B------:R-:W-:Y:S01]  /*39c0*/  FMUL.FTZ R98, R46, R112.reuse ;  /* 0x000000702e627220 */ /* 0x080fe20000410000 */
[----:B------:R-:W-:Y:S02]  /*39d0*/  HADD2.F32 R111, -RZ, R111.H0_H0 ;  /* 0x2000006fff6f7230 */ /* 0x000fe40000004100 */
[----:B------:R-:W-:Y:S01]  /*39e0*/  FMUL.FTZ R93, R15, R112 ;  /* 0x000000700f5d7220 */ /* 0x000fe20000410000 */
[----:B------:R-:W-:Y:S01]  /*39f0*/  F2FP.F16.E4M3.UNPACK_B R112, R5.H1 ;  /* 0x00000005ff70723e */ /* 0x000fe200030006ff */
[-C--:B------:R-:W-:Y:S01]  /*3a00*/  FFMA.FTZ R47, R47, R14.reuse, -R114 ;  /* 0x0000000e2f2f7223 */ /* 0x080fe20000010872 */
[----:B------:R-:W-:Y:S01]  /*3a10*/  FFMA.FTZ R92, R92, R14, R113 ;  /* 0x0000000e5c5c7223 */ /* 0x000fe20000010071 */
[-C--:B------:R-:W-:Y:S01]  /*3a20*/  FFMA.FTZ R14, R15, R111.reuse, -R98 ;  /* 0x0000006f0f0e7223 */ /* 0x080fe20000010862 */
[----:B------:R-:W-:Y:S01]  /*3a30*/  FFMA.FTZ R15, R46, R111, R93 ;  /* 0x0000006f2e0f7223 */ /* 0x000fe2000001005d */
[----:B------:R-:W-:Y:S01]  /*3a40*/  F2FP.F16.E4M3.UNPACK_B R93, R7.H1 ;  /* 0x00000007ff5d723e */ /* 0x000fe200030006ff */
[--C-:B------:R-:W-:Y:S01]  /*3a50*/  HADD2.F32 R113, -RZ, R112.reuse.H1_H1 ;  /* 0x30000070ff717230 */ /* 0x100fe20000004100 */
        /* <DEDUP_REMOVED lines=12> */
[----:B------:R-:W-:Y:S01]  /*3b20*/  FMUL.FTZ R5, R93, R116 ;  /* 0x000000745d057220 */ /* 0x000fe20000410000 */
[----:B------:R-:W-:Y:S01]  /*3b30*/  HADD2.F32 R117, -RZ, R114.H1_H1 ;  /* 0x30000072ff757230 */ /* 0x000fe20000004100 */
[----:B------:R-:W-:Y:S01]  /*3b40*/  F2FP.F16.E4M3.UNPACK_B R7, R7 ;  /* 0x00000007ff07723e */ /* 0x000fe200020006ff */
[----:B------:R-:W-:Y:S02]  /*3b50*/  HADD2.F32 R92, -RZ, R92.H0_H0 ;  /* 0x2000005cff5c7230 */ /* 0x000fe40000004100 */
[----:B------:R-:W-:Y:S01]  /*3b60*/  FFMA.FTZ R118, R98, R113, -R5 ;  /* 0x0000007162767223 */ /* 0x000fe20000010805 */
[----:B------:R-:W-:Y:S02]  /*3b70*/  HADD2.F32 R5, -RZ, R111.H1_H1 ;  /* 0x3000006fff057230 */ /* 0x000fe40000004100 */
[-C--:B------:R-:W-:Y:S01]  /*3b80*/  FMUL.FTZ R119, R12, R117.reuse ;  /* 0x000000750c777220 */ /* 0x080fe20000410000 */
[----:B------:R-:W-:Y:S01]  /*3b90*/  F2FP.F16.E4M3.UNPACK_B R6, R6 ;  /* 0x00000006ff06723e */ /* 0x000fe200020006ff */
[----:B------:R-:W-:Y:S01]  /*3ba0*/  FMUL.FTZ R117, R92, R117 ;  /* 0x000000755c757220 */ /* 0x000fe20000410000 */
[----:B------:R-:W-:Y:S01]  /*3bb0*/  FMUL.FTZ R116, R98, R116 ;  /* 0x0000007462747220 */ /* 0x000fe20000410000 */
[----:B------:R-:W-:Y:S01]  /*3bc0*/  FFMA.FTZ R119, R92, R5, -R119 ;  /* 0x000000055c777223 */ /* 0x000fe20000010877 */
[----:B------:R-:W-:-:S02]  /*3bd0*/  HADD2.F32 R114, -RZ, R114.H0_H0 ;  /* 0x20000072ff727230 */ /* 0x000fc40000004100 */
[----:B------:R-:W-:Y:S01]  /*3be0*/  FFMA.FTZ R98, R12, R5, R117 ;  /* 0x000000050c627223 */ /* 0x000fe20000010075 */
[--C-:B------:R-:W-:Y:S02]  /*3bf0*/  HADD2.F32 R12, -RZ, R7.reuse.H0_H0 ;  /* 0x20000007ff0c7230 */ /* 0x100fe40000004100 */
[----:B------:R-:W-:Y:S01]  /*3c00*/  FFMA.FTZ R121, R93, R113, R116 ;  /* 0x000000715d797223 */ /* 0x000fe20000010074 */
[--C-:B------:R-:W-:Y:S02]  /*3c10*/  HADD2.F32 R5, -RZ, R6.reuse.H0_H0 ;  /* 0x20000006ff057230 */ /* 0x100fe40000004100 */
[----:B------:R-:W-:Y:S02]  /*3c20*/  HADD2.F32 R7, -RZ, R7.H1_H1 ;  /* 0x30000007ff077230 */ /* 0x000fe40000004100 */
[----:B------:R-:W-:Y:S01]  /*3c30*/  FMUL.FTZ R116, R12, R115 ;  /* 0x000000730c747220 */ /* 0x000fe20000410000 */
[----:B------:R-:W-:Y:S02]  /*3c40*/  HADD2.F32 R6, -RZ, R6.H1_H1 ;  /* 0x30000006ff067230 */ /* 0x000fe40000004100 */
[----:B------:R-:W-:Y:S01]  /*3c50*/  FMUL.FTZ R93, R5, R114 ;  /* 0x00000072055d7220 */ /* 0x000fe20000410000 */
[----:B------:R-:W-:-:S02]  /*3c60*/  HADD2.F32 R111, -RZ, R111.H0_H0 ;  /* 0x2000006fff6f7230 */ /* 0x000fc40000004100 */
[C---:B------:R-:W-:Y:S01]  /*3c70*/  FMUL.FTZ R113, R7.reuse, R115 ;  /* 0x0000007307717220 */ /* 0x040fe20000410000 */
[----:B------:R-:W-:Y:S01]  /*3c80*/  FFMA.FTZ R116, R7, R112, R116 ;  /* 0x0000007007747223 */ /* 0x000fe20000010074 */
[----:B------:R-:W-:Y:S01]  /*3c90*/  FMUL.FTZ R92, R6, R114 ;  /* 0x00000072065c7220 */ /* 0x000fe20000410000 */
[----:B------:R-:W-:Y:S01]  /*3ca0*/  F2FP.SATFINITE.E4M3.F32.PACK_AB_MERGE_C R98, R98, R119, RZ ;  /* 0x000000776262723e */ /* 0x000fe200048070ff */
[----:B------:R-:W-:Y:S01]  /*3cb0*/  FFMA.FTZ R113, R12, R112, -R113 ;  /* 0x000000700c717223 */ /* 0x000fe20000010871 */
[-C--:B------:R-:W-:Y:S01]  /*3cc0*/  FFMA.FTZ R93, R6, R111.reuse, R93 ;  /* 0x0000006f065d7223 */ /* 0x080fe2000001005d */
[----:B------:R-:W-:Y:S01]  /*3cd0*/  FFMA.FTZ R92, R5, R111, -R92 ;  /* 0x0000006f055c7223 */ /* 0x000fe2000001085c */
[----:B------:R-:W-:Y:S02]  /*3ce0*/  F2FP.SATFINITE.E4M3.F32.PACK_AB_MERGE_C R118, R121, R118, RZ ;  /* 0x000000767976723e */ /* 0x000fe400048070ff */
[----:B------:R-:W-:Y:S02]  /*3cf0*/  F2FP.SATFINITE.E4M3.F32.PACK_AB_MERGE_C R5, R13, R4, R46 ;  /* 0x000000040d05723e */ /* 0x000fe4000480702e */
[----:B------:R-:W-:-:S02]  /*3d00*/  F2FP.SATFINITE.E4M3.F32.PACK_AB_MERGE_C R4, R15, R14, R47 ;  /* 0x0000000e0f04723e */ /* 0x000fc4000480702f */
[----:B------:R-:W-:Y:S02]  /*3d10*/  F2FP.SATFINITE.E4M3.F32.PACK_AB_MERGE_C R6, R93, R92, R98 ;  /* 0x0000005c5d06723e */ /* 0x000fe40004807062 */
[----:B------:R-:W-:-:S07]  /*3d20*/  F2FP.SATFINITE.E4M3.F32.PACK_AB_MERGE_C R7, R116, R113, R118 ;  /* 0x000000717407723e */ /* 0x000fce0004807076 */
.L_x_1613:
[----:B------:R-:W-:Y:S05]  /*3d30*/  BSYNC B2 ;  /* 0x0000000000027941 */ /* 0x000fea0003800000 */
.L_x_1612:
[----:B-1----:R0:W-:Y:S02]  /*3d40*/  ST.E.128 desc[UR42][R10.64], R4 ;  /* 0x000000040a007985 */ /* 0x0021e4000c101d2a */
.L_x_1611:
[----:B------:R-:W-:Y:S05]  /*3d50*/  BSYNC B1 ;  /* 0x0000000000017941 */ /* 0x000fea0003800000 */
.L_x_1610:
[----:B------:R-:W-:Y:S01]  /*3d60*/  ISETP.NE.AND P2, PT, R3, RZ, PT ;  /* 0x000000ff0300720c */ /* 0x000fe20003f45270 */
[----:B------:R-:W-:-:S12]  /*3d70*/  BSSY B1, `(.L_x_1614) ;  /* 0x0000072000017945 */ /* 0x000fd80003800000 */
[----:B------:R-:W-:Y:S05]  /*3d80*/  @!P2 BRA `(.L_x_1615) ;  /* 0x0000000400c0a947 */ /* 0x000fea0003800000 */
[----:B0-----:R-:W-:Y:S01]  /*3d90*/  IMAD.SHL.U32 R4, R178, 0x10, RZ ;  /* 0x00000010b2047824 */ /* 0x001fe200078e00ff */
[----:B------:R-:W-:Y:S04]  /*3da0*/  BSSY B2, `(.L_x_1616) ;  /* 0x000006d000027945 */ /* 0x000fe80003800000 */
[----:B----4-:R-:W-:-:S04]  /*3db0*/  IADD3 R10, P2, R101, R4, RZ ;  /* 0x00000004650a7210 */ /* 0x010fc80007f5e0ff */
[----:B---3--:R-:W-:Y:S02]  /*3dc0*/  LEA.HI.X.SX32 R11, R4, R99, 0x1, P2 ;  /* 0x00000063040b7211 */ /* 0x008fe400010f0eff */
[----:B------:R0:W3:Y:S01]  /*3dd0*/  LDS.128 R4, [R96+0x16400] ;  /* 0x0164000060047984 */ /* 0x0000e20000000c00 */
[----:B------:R-:W-:-:S13]  /*3de0*/  ISETP.GE.AND P2, PT, R192, R95, PT ;  /* 0x0000005fc000720c */ /* 0x000fda0003f46270 */
[----:B0-----:R-:W-:Y:S05]  /*3df0*/  @P2 BRA `(.L_x_1617) ;  /* 0x00000004009c2947 */ /* 0x001fea0003800000 */
[----:B------:R-:W-:Y:S01]  /*3e00*/  SHF.R.U32.HI R13, RZ, 0x8, R43 ;  /* 0x00000008ff0d7819 */ /* 0x000fe2000001162b */
[----:B--23--:R-:W-:Y:S01]  /*3e10*/  IMAD.MOV.U32 R14, RZ, RZ, R4 ;  /* 0x000000ffff0e7224 */ /* 0x00cfe200078e0004 */
[----:B------:R-:W-:Y:S02]  /*3e20*/  SHF.R.U32.HI R42, RZ, 0x8, R45 ;  /* 0x00000008ff2a7819 */ /* 0x000fe4000001162d */
[----:B------:R-:W-:Y:S01]  /*3e30*/  LOP3.LUT R12, R43, 0xff0000ff, RZ, 0xc0, !PT ;  /* 0xff0000ff2b0c7812 */ /* 0x000fe200078ec0ff */
[----:B------:R-:W-:Y:S01]  /*3e40*/  IMAD.SHL.U32 R13, R13, 0x100, RZ ;  /* 0x000001000d0d7824 */ /* 0x000fe200078e00ff */
[----:B------:R-:W-:Y:S01]  /*3e50*/  SHF.R.U32.HI R43, RZ, 0x10, R43 ;  /* 0x00000010ff2b7819 */ /* 0x000fe2000001162b */
[----:B------:R-:W-:Y:S01]  /*3e60*/  IMAD.SHL.U32 R42, R42, 0x100, RZ ;  /* 0x000001002a2a7824 */ /* 0x000fe200078e00ff */
[----:B------:R-:W-:Y:S02]  /*3e70*/  SHF.R.U32.HI R44, RZ, 0x10, R45 ;  /* 0x00000010ff2c7819 */ /* 0x000fe4000001162d */
[----:B------:R-:W-:-:S02]  /*3e80*/  LOP3.LUT R15, R45, 0xff0000ff, RZ, 0xc0, !PT ;  /* 0xff0000ff2d0f7812 */ /* 0x000fc400078ec0ff */
[----:B------:R-:W-:Y:S01]  /*3e90*/  LOP3.LUT R12, R12, 0xff00, R13, 0xf8, !PT ;  /* 0x0000ff000c0c7812 */ /* 0x000fe200078ef80d */
[----:B------:R-:W-:Y:S01]  /*3ea0*/  IMAD.U32 R13, R43, 0x10000, RZ ;  /* 0x000100002b0d7824 */ /* 0x000fe200078e00ff */
[----:B------:R-:W-:Y:S01]  /*3eb0*/  LOP3.LUT R15, R15, 0xff00, R42, 0xf8, !PT ;  /* 0x0000ff000f0f7812 */ /* 0x000fe200078ef82a */
[----:B------:R-:W-:Y:S01]  /*3ec0*/  IMAD.U32 R44, R44, 0x10000, RZ ;  /* 0x000100002c2c7824 */ /* 0x000fe200078e00ff */
        /* <DEDUP_REMOVED lines=38> */
[-C--:B------:R-:W-:Y:S01]  /*4130*/  FFMA.FTZ R43, R43, R14.reuse, -R92 ;  /* 0x0000000e2b2b7223 */ /* 0x080fe2000001085c */
[----:B------:R-:W-:Y:S01]  /*4140*/  FFMA.FTZ R44, R44, R14, R47 ;  /* 0x0000000e2c2c7223 */ /* 0x000fe2000001002f */
[-C--:B------:R-:W-:Y:S01]  /*4150*/  FFMA.FTZ R14, R15, R109.reuse, -R46 ;  /* 0x0000006d0f0e7223 */ /* 0x080fe2000001082e */
[----:B------:R-:W-:Y:S01]  /*4160*/  FFMA.FTZ R15, R42, R109, R45 ;  /* 0x0000006d2a0f7223 */ /* 0x000fe2000001002d */
[----:B------:R-:W-:Y:S02]  /*4170*/  F2FP.F16.E4M3.UNPACK_B R45, R7.H1 ;  /* 0x00000007ff2d723e */ /* 0x000fe400030006ff */
[----:B------:R-:W-:-:S02]  /*4180*/  F2FP.SATFINITE.E4M3.F32.PACK_AB_MERGE_C R42, R98, R93, RZ ;  /* 0x0000005d622a723e */ /* 0x000fc400048070ff */
[----:B------:R-:W-:Y:S01]  /*4190*/  F2FP.SATFINITE.E4M3.F32.PACK_AB_MERGE_C R43, R44, R43, RZ ;  /* 0x0000002b2c2b723e */ /* 0x000fe200048070ff */
[--C-:B------:R-:W-:Y:S01]  /*41a0*/  HADD2.F32 R46, -RZ, R45.reuse.H0_H0 ;  /* 0x2000002dff2e7230 */ /* 0x100fe20000004100 */
[-C--:B------:R-:W-:Y:S01]  /*41b0*/  F2FP.F16.E4M3.UNPACK_B R109, R13.reuse.H1 ;  /* 0x0000000dff6d723e */ /* 0x080fe200030006ff */
[----:B------:R-:W-:Y:S01]  /*41c0*/  HADD2.F32 R45, -RZ, R45.H1_H1 ;  /* 0x3000002dff2d7230 */ /* 0x000fe20000004100 */
[----:B------:R-:W-:Y:S02]  /*41d0*/  F2FP.F16.E4M3.UNPACK_B R44, R6.H1 ;  /* 0x00000006ff2c723e */ /* 0x000fe400030006ff */
        /* <DEDUP_REMOVED lines=10> */
[-C--:B------:R-:W-:Y:S01]  /*4280*/  FMUL.FTZ R111, R13, R110.reuse ;  /* 0x0000006e0d6f7220 */ /* 0x080fe20000410000 */
[----:B------:R-:W-:Y:S01]  /*4290*/  F2FP.F16.E4M3.UNPACK_B R7, R7 ;  /* 0x00000007ff07723e */ /* 0x000fe200020006ff */
[C---:B------:R-:W-:Y:S01]  /*42a0*/  FMUL.FTZ R110, R44.reuse, R110 ;  /* 0x0000006e2c6e7220 */ /* 0x040fe20000410000 */
[----:B------:R-:W-:Y:S01]  /*42b0*/  F2FP.F16.E4M3.UNPACK_B R6, R6 ;  /* 0x00000006ff06723e */ /* 0x000fe200020006ff */
[----:B------:R-:W-:Y:S01]  /*42c0*/  FFMA.FTZ R111, R44, R12, -R111 ;  /* 0x0000000c2c6f7223 */ /* 0x000fe2000001086f */
[----:B------:R-:W-:-:S02]  /*42d0*/  HADD2.F32 R93, -RZ, R92.H1_H1 ;  /* 0x3000005cff5d7230 */ /* 0x000fc40000004100 */
[----:B------:R-:W-:Y:S01]  /*42e0*/  FFMA.FTZ R110, R13, R12, R110 ;  /* 0x0000000c0d6e7223 */ /* 0x000fe2000001006e */
[--C-:B------:R-:W-:Y:S01]  /*42f0*/  HADD2.F32 R12, -RZ, R7.reuse.H0_H0 ;  /* 0x20000007ff0c7230 */ /* 0x100fe20000004100 */
[----:B------:R-:W-:Y:S01]  /*4300*/  F2FP.SATFINITE.E4M3.F32.PACK_AB_MERGE_C R5, R5, R4, R42 ;  /* 0x000000040505723e */ /* 0x000fe2000480702a */
[----:B------:R-:W-:Y:S02]  /*4310*/  HADD2.F32 R13, -RZ, R7.H1_H1 ;  /* 0x30000007ff0d7230 */ /* 0x000fe40000004100 */
[-C--:B------:R-:W-:Y:S01]  /*4320*/  FFMA.FTZ R113, R46, R93.reuse, -R113 ;  /* 0x0000005d2e717223 */ /* 0x080fe20000010871 */
[--C-:B------:R-:W-:Y:S02]  /*4330*/  HADD2.F32 R7, -RZ, R6.reuse.H0_H0 ;  /* 0x20000006ff077230 */ /* 0x100fe40000004100 */
[----:B------:R-:W-:Y:S01]  /*4340*/  FFMA.FTZ R112, R45, R93, R112 ;  /* 0x0000005d2d707223 */ /* 0x000fe20000010070 */
[----:B------:R-:W-:Y:S01]  /*4350*/  HADD2.F32 R109, -RZ, R109.H0_H0 ;  /* 0x2000006dff6d7230 */ /* 0x000fe20000004100 */
[----:B------:R-:W-:Y:S01]  /*4360*/  F2FP.SATFINITE.E4M3.F32.PACK_AB_MERGE_C R110, R110, R111, RZ ;  /* 0x0000006f6e6e723e */ /* 0x000fe200048070ff */
[----:B------:R-:W-:Y:S01]  /*4370*/  HADD2.F32 R6, -RZ, R6.H1_H1 ;  /* 0x30000006ff067230 */ /* 0x000fe20000004100 */
[----:B------:R-:W-:Y:S01]  /*4380*/  F2FP.SATFINITE.E4M3.F32.PACK_AB_MERGE_C R4, R15, R14, R43 ;  /* 0x0000000e0f04723e */ /* 0x000fe2000480702b */
        /* <DEDUP_REMOVED lines=11> */
[----:B------:R-:W-:-:S04]  /*4440*/  F2FP.SATFINITE.E4M3.F32.PACK_AB_MERGE_C R112, R112, R113, RZ ;  /* 0x000000717070723e */ /* 0x000fc800048070ff */
[----:B------:R-:W-:Y:S02]  /*4450*/  F2FP.SATFINITE.E4M3.F32.PACK_AB_MERGE_C R6, R45, R44, R110 ;  /* 0x0000002c2d06723e */ /* 0x000fe4000480706e */
[----:B------:R-:W-:-:S07]  /*4460*/  F2FP.SATFINITE.E4M3.F32.PACK_AB_MERGE_C R7, R46, R93, R112 ;  /* 0x0000005d2e07723e */ /* 0x000fce0004807070 */
.L_x_1617:
[----:B------:R-:W-:Y:S05]  /*4470*/  BSYNC B2 ;  /* 0x0000000000027941 */ /* 0x000fea0003800000 */
.L_x_1616:
[----:B---3--:R0:W-:Y:S02]  /*4480*/  ST.E.128 desc[UR42][R10.64], R4 ;  /* 0x000000040a007985 */ /* 0x0081e4000c101d2a */
.L_x_1615:
[----:B------:R-:W-:Y:S05]  /*4490*/  BSYNC B1 ;  /* 0x0000000000017941 */ /* 0x000fea0003800000 */
.L_x_1614:
        /* <DEDUP_REMOVED lines=11> */
[----:B---3--:R-:W-:Y:S01]  /*4550*/  IMAD.MOV.U32 R13, RZ, RZ, R5 ;  /* 0x000000ffff0d7224 */ /* 0x008fe200078e0005 */
[--C-:B--2---:R-:W-:Y:S01]  /*4560*/  SHF.R.U32.HI R14, RZ, 0x8, R39.reuse ;  /* 0x00000008ff0e7819 */ /* 0x104fe20000011627 */
[----:B------:R-:W-:Y:S01]  /*4570*/  IMAD.MOV.U32 R12, RZ, RZ, R4 ;  /* 0x000000ffff0c7224 */ /* 0x000fe200078e0004 */
        /* <DEDUP_REMOVED lines=8> */
[----:B------:R-:W-:Y:S01]  /*4600*/  LOP3.LUT R39, R39, 0xff00, R38, 0xf8, !PT ;  /* 0x0000ff0027277812 */ /* 0x000fe200078ef826 */
[----:B------:R-:W-:Y:S01]  /*4610*/  IMAD.U32 R38, R40, 0x10000, RZ ;  /* 0x0001000028267824 */ /* 0x000fe200078e00ff */
[----:B------:R-:W-:Y:S02]  /*4620*/  F2FP.F16.E4M3.UNPACK_B R4, R13 ;  /* 0x0000000dff04723e */ /* 0x000fe400020006ff */
[----:B------:R-:W-:Y:S02]  /*4630*/  F2FP.F16.E4M3.UNPACK_B R15, R108.H1 ;  /* 0x0000006cff0f723e */ /* 0x000fe400030006ff */
[----:B------:R-:W-:Y:S01]  /*4640*/  LOP3.LUT R5, R14, 0xff0000, R5, 0xf8, !PT ;  /* 0x00ff00000e057812 */ /* 0x000fe200078ef805 */
[--C-:B------:R-:W-:Y:S01]  /*4650*/  HADD2.F32 R14, -RZ, R4.reuse.H1_H1 ;  /* 0x30000004ff0e7230 */ /* 0x100fe20000004100 */
[----:B------:R-:W-:Y:S01]  /*4660*/  LOP3.LUT R42, R39, 0xff0000, R38, 0xf8, !PT ;  /* 0x00ff0000272a7812 */ /* 0x000fe200078ef826 */
[--C-:B------:R-:W-:Y:S01]  /*4670*/  HADD2.F32 R43, -RZ, R15.reuse.H0_H0 ;  /* 0x2000000fff2b7230 */ /* 0x100fe20000004100 */
[----:B------:R-:W-:Y:S01]  /*4680*/  F2FP.F16.E4M3.UNPACK_B R39, R107.H1 ;  /* 0x0000006bff27723e */ /* 0x000fe200030006ff */
[----:B------:R-:W-:Y:S01]  /*4690*/  HADD2.F32 R4, -RZ, R4.H0_H0 ;  /* 0x20000004ff047230 */ /* 0x000fe20000004100 */
[----:B------:R-:W-:Y:S01]  /*46a0*/  F2FP.F16.E4M3.UNPACK_B R13, R13.H1 ;  /* 0x0000000dff0d723e */ /* 0x000fe200030006ff */
[----:B------:R-:W-:-:S02]  /*46b0*/  HADD2.F32 R40, -RZ, R15.H1_H1 ;  /* 0x3000000fff287230 */ /* 0x000fc40000004100 */
[----:B------:R-:W-:Y:S01]  /*46c0*/  FMUL.FTZ R45, R14, R43 ;  /* 0x0000002b0e2d7220 */ /* 0x000fe20000410000 */
[----:B------:R-:W-:Y:S01]  /*46d0*/  HADD2.F32 R41, -RZ, R39.H0_H0 ;  /* 0x20000027ff297230 */ /* 0x000fe20000004100 */
[----:B------:R-:W-:Y:S01]  /*46e0*/  F2FP.F16.E4M3.UNPACK_B R108, R108 ;  /* 0x0000006cff6c723e */ /* 0x000fe200020006ff */
[--C-:B------:R-:W-:Y:S01]  /*46f0*/  HADD2.F32 R38, -RZ, R13.reuse.H1_H1 ;  /* 0x3000000dff267230 */ /* 0x100fe20000004100 */
[----:B------:R-:W-:Y:S01]  /*4700*/  F2FP.F16.E4M3.UNPACK_B R107, R107 ;  /* 0x0000006bff6b723e */ /* 0x000fe200020006ff */
[----:B------:R-:W-:Y:S02]  /*4710*/  HADD2.F32 R15, -RZ, R13.H0_H0 ;  /* 0x2000000dff0f7230 */ /* 0x000fe40000004100 */
[----:B------:R-:W-:Y:S01]  /*4720*/  FMUL.FTZ R13, R4, R43 ;  /* 0x0000002b040d7220 */ /* 0x000fe20000410000 */
[----:B------:R-:W-:Y:S02]  /*4730*/  HADD2.F32 R39, -RZ, R39.H1_H1 ;  /* 0x30000027ff277230 */ /* 0x000fe40000004100 */
[-C--:B------:R-:W-:Y:S01]  /*4740*/  FMUL.FTZ R44, R38, R40.reuse ;  /* 0x00000028262c7220 */ /* 0x080fe20000410000 */
[-C--:B------:R-:W-:Y:S01]  /*4750*/  FFMA.FTZ R4, R4, R41.reuse, -R45 ;  /* 0x0000002904047223 */ /* 0x080fe2000001082d */
[----:B------:R-:W-:Y:S01]  /*4760*/  FFMA.FTZ R13, R14, R41, R13 ;  /* 0x000000290e0d7223 */ /* 0x000fe2000001000d */
[C---:B------:R-:W-:Y:S01]  /*4770*/  FMUL.FTZ R43, R15.reuse, R40 ;  /* 0x000000280f2b7220 */ /* 0x040fe20000410000 */
[-C--:B------:R-:W-:Y:S01]  /*4780*/  F2FP.F16.E4M3.UNPACK_B R14, R12.reuse.H1 ;  /* 0x0000000cff0e723e */ /* 0x080fe200030006ff */
[-C--:B------:R-:W-:Y:S01]  /*4790*/  FFMA.FTZ R44, R15, R39.reuse, -R44 ;  /* 0x000000270f2c7223 */ /* 0x080fe2000001082c */
[----:B------:R-:W-:Y:S01]  /*47a0*/  F2FP.F16.E4M3.UNPACK_B R12, R12 ;  /* 0x0000000cff0c723e */ /* 0x000fe200020006ff */
[----:B------:R-:W-:Y:S01]  /*47b0*/  FFMA.FTZ R45, R38, R39, R43 ;  /* 0x00000027262d7223 */ /* 0x000fe2000001002b */
[----:B------:R-:W-:-:S02]  /*47c0*/  HADD2.F32 R40, -RZ, R108.H1_H1 ;  /* 0x3000006cff287230 */ /* 0x000fc40000004100 */
[--C-:B------:R-:W-:Y:S02]  /*47d0*/  HADD2.F32 R39, -RZ, R14.reuse.H1_H1 ;  /* 0x3000000eff277230 */ /* 0x100fe40000004100 */
[----:B------:R-:W-:Y:S01]  /*47e0*/  HADD2.F32 R38, -RZ, R14.H0_H0 ;  /* 0x2000000eff267230 */ /* 0x000fe20000004100 */
[----:B------:R-:W-:Y:S01]  /*47f0*/  F2FP.SATFINITE.E4M3.F32.PACK_AB_MERGE_C R98, R45, R44, RZ ;  /* 0x0000002c2d62723e */ /* 0x000fe200048070ff */
[----:B------:R-:W-:Y:S02]  /*4800*/  HADD2.F32 R108, -RZ, R108.H0_H0 ;  /* 0x2000006cff6c7230 */ /* 0x000fe40000004100 */
[-C--:B------:R-:W-:Y:S01]  /*4810*/  FMUL.FTZ R43, R39, R40.reuse ;  /* 0x00000028272b7220 */ /* 0x080fe20000410000 */
[--C-:B------:R-:W-:Y:S02]  /*4820*/  HADD2.F32 R15, -RZ, R12.reuse.H1_H1 ;  /* 0x3000000cff0f7230 */ /* 0x100fe40000004100 */
[----:B------:R-:W-:Y:S01]  /*4830*/  FMUL.FTZ R40, R38, R40 ;  /* 0x0000002826287220 */ /* 0x000fe20000410000 */
[----:B------:R-:W-:Y:S01]  /*4840*/  HADD2.F32 R14, -RZ, R12.H0_H0 ;  /* 0x2000000cff0e7230 */ /* 0x000fe20000004100 */
[----:B------:R-:W-:Y:S01]  /*4850*/  F2FP.F16.E4M3.UNPACK_B R44, R42.H1 ;  /* 0x0000002aff2c723e */ /* 0x000fe200030006ff */
[----:B------:R-:W-:-:S02]  /*4860*/  HADD2.F32 R12, -RZ, R107.H1_H1 ;  /* 0x3000006bff0c7230 */ /* 0x000fc40000004100 */
[-C--:B------:R-:W-:Y:S01]  /*4870*/  FMUL.FTZ R41, R15, R108.reuse ;  /* 0x0000006c0f297220 */ /* 0x080fe20000410000 */
[----:B------:R-:W-:Y:S02]  /*4880*/  HADD2.F32 R107, -RZ, R107.H0_H0 ;  /* 0x2000006bff6b7230 */ /* 0x000fe40000004100 */
[----:B------:R-:W-:Y:S01]  /*4890*/  FMUL.FTZ R108, R14, R108 ;  /* 0x0000006c0e6c7220 */ /* 0x000fe20000410000 */
[--C-:B------:R-:W-:Y:S02]  /*48a0*/  HADD2.F32 R46, -RZ, R44.reuse.H1_H1 ;  /* 0x3000002cff2e7230 */ /* 0x100fe40000004100 */
[-C--:B------:R-:W-:Y:S01]  /*48b0*/  FFMA.FTZ R43, R38, R12.reuse, -R43 ;  /* 0x0000000c262b7223 */ /* 0x080fe2000001082b */
[----:B------:R-:W-:Y:S01]  /*48c0*/  FFMA.FTZ R40, R39, R12, R40 ;  /* 0x0000000c27287223 */ /* 0x000fe20000010028 */
[-C--:B------:R-:W-:Y:S01]  /*48d0*/  FFMA.FTZ R12, R14, R107.reuse, -R41 ;  /* 0x0000006b0e0c7223 */ /* 0x080fe20000010829 */
[----:B------:R-:W-:Y:S01]  /*48e0*/  FFMA.FTZ R107, R15, R107, R108 ;  /* 0x0000006b0f6b7223 */ /* 0x000fe2000001006c */
[----:B------:R-:W-:Y:S01]  /*48f0*/  F2FP.F16.E4M3.UNPACK_B R15, R7.H1 ;  /* 0x00000007ff0f723e */ /* 0x000fe200030006ff */
[----:B------:R-:W-:Y:S01]  /*4900*/  HADD2.F32 R44, -RZ, R44.H0_H0 ;  /* 0x2000002cff2c7230 */ /* 0x000fe20000004100 */
[----:B------:R-:W-:-:S02]  /*4910*/  F2FP.F16.E4M3.UNPACK_B R41, R5.H1 ;  /* 0x00000005ff29723e */ /* 0x000fc400030006ff */
[----:B------:R-:W-:Y:S01]  /*4920*/  F2FP.SATFINITE.E4M3.F32.PACK_AB_MERGE_C R93, R40, R43, RZ ;  /* 0x0000002b285d723e */ /* 0x000fe200048070ff */
[--C-:B------:R-:W-:Y:S01]  /*4930*/  HADD2.F32 R39, -RZ, R15.reuse.H1_H1 ;  /* 0x3000000fff277230 */ /* 0x100fe20000004100 */
[----:B------:R-:W-:Y:S01]  /*4940*/  F2FP.F16.E4M3.UNPACK_B R14, R6.H1 ;  /* 0x00000006ff0e723e */ /* 0x000fe200030006ff */
[----:B------:R-:W-:Y:S01]  /*4950*/  HADD2.F32 R38, -RZ, R15.H0_H0 ;  /* 0x2000000fff267230 */ /* 0x000fe20000004100 */
[----:B------:R-:W-:Y:S01]  /*4960*/  F2FP.F16.E4M3.UNPACK_B R43, R42 ;  /* 0x0000002aff2b723e */ /* 0x000fe200020006ff */
[----:B------:R-:W-:Y:S01]  /*4970*/  HADD2.F32 R42, -RZ, R41.H1_H1 ;  /* 0x30000029ff2a7230 */ /* 0x000fe20000004100 */
[----:B------:R-:W-:Y:S01]  /*4980*/  F2FP.F16.E4M3.UNPACK_B R40, R5 ;  /* 0x00000005ff28723e */ /* 0x000fe200020006ff */
[----:B------:R-:W-:Y:S02]  /*4990*/  HADD2.F32 R15, -RZ, R14.H1_H1 ;  /* 0x3000000eff0f7230 */ /* 0x000fe40000004100 */
[----:B------:R-:W-:Y:S01]  /*49a0*/  FMUL.FTZ R5, R39, R46 ;  /* 0x0000002e27057220 */ /* 0x000fe20000410000 */
[----:B------:R-:W-:-:S02]  /*49b0*/  HADD2.F32 R45, -RZ, R43.H1_H1 ;  /* 0x3000002bff2d7230 */ /* 0x000fc40000004100 */
        /* <DEDUP_REMOVED lines=14> */
[----:B------:R-:W-:Y:S01]  /*4aa0*/  HADD2.F32 R7, -RZ, R7.H1_H1 ;  /* 0x30000007ff077230 */ /* 0x000fe20000004100 */
[----:B------:R-:W-:Y:S01]  /*4ab0*/  F2FP.SATFINITE.E4M3.F32.PACK_AB_MERGE_C R42, R42, R47, RZ ;  /* 0x0000002f2a2a723e */ /* 0x000fe200048070ff */
[----:B------:R-:W-:Y:S02]  /*4ac0*/  HADD2.F32 R6, -RZ, R6.H1_H1 ;  /* 0x30000006ff067230 */ /* 0x000fe40000004100 */
[----:B------:R-:W-:Y:S02]  /*4ad0*/  HADD2.F32 R43, -RZ, R43.H0_H0 ;  /* 0x2000002bff2b7230 */ /* 0x000fe40000004100 */
[-C--:B------:R-:W-:Y:S01]  /*4ae0*/  FMUL.FTZ R15, R7, R44.reuse ;  /* 0x0000002c070f7220 */ /* 0x080fe20000410000 */
[----:B------:R-:W-:Y:S02]  /*4af0*/  HADD2.F32 R41, -RZ, R41.H0_H0 ;  /* 0x20000029ff297230 */ /* 0x000fe40000004100 */
[----:B------:R-:W-:Y:S01]  /*4b00*/  FMUL.FTZ R44, R14, R44 ;  /* 0x0000002c0e2c7220 */ /* 0x000fe20000410000 */
[----:B------:R-:W-:-:S02]  /*4b10*/  HADD2.F32 R40, -RZ, R40.H0_H0 ;  /* 0x20000028ff287230 */ /* 0x000fc40000004100 */
[-C--:B------:R-:W-:Y:S01]  /*4b20*/  FMUL.FTZ R38, R6, R43.reuse ;  /* 0x0000002b06267220 */ /* 0x080fe20000410000 */
[----:B------:R-:W-:Y:S01]  /*4b30*/  FMUL.FTZ R43, R5, R43 ;  /* 0x0000002b052b7220 */ /* 0x000fe20000410000 */
        /* <DEDUP_REMOVED lines=8> */
.L_x_1621:
[----:B------:R-:W-:Y:S05]  /*4bc0*/  BSYNC B2 ;  /* 0x0000000000027941 */ /* 0x000fea0003800000 */
.L_x_1620:
[----:B---3--:R0:W-:Y:S02]  /*4bd0*/  ST.E.128 desc[UR42][R10.64], R4 ;  /* 0x000000040a007985 */ /* 0x0081e4000c101d2a */
.L_x_1619:
[----:B------:R-:W-:Y:S05]  /*4be0*/  BSYNC B1 ;  /* 0x0000000000017941 */ /* 0x000fea0003800000 */
.L_x_1618:
[----:B------:R-:W-:Y:S01]  /*4bf0*/  LOP3.LUT P2, RZ, R57, 0x8, RZ, 0xc0, !PT ;  /* 0x0000000839ff7812 */ /* 0x000fe2000784c0ff */
        /* <DEDUP_REMOVED lines=8> */
[----:B--2---:R-:W-:Y:S01]  /*4c80*/  SHF.R.U32.HI R14, RZ, 0x8, R35 ;  /* 0x00000008ff0e7819 */ /* 0x004fe20000011623 */
[----:B0-----:R-:W-:Y:S01]  /*4c90*/  IMAD.MOV.U32 R12, RZ, RZ, R4 ;  /* 0x000000ffff0c7224 */ /* 0x001fe200078e0004 */
[----:B------:R-:W-:Y:S02]  /*4ca0*/  SHF.R.U32.HI R34, RZ, 0x8, R37 ;  /* 0x00000008ff227819 */ /* 0x000fe40000011625 */
[----:B------:R-:W-:Y:S02]  /*4cb0*/  LOP3.LUT R13, R35, 0xff0000ff, RZ, 0xc0, !PT ;  /* 0xff0000ff230d7812 */ /* 0x000fe400078ec0ff */
[----:B------:R-:W-:Y:S01]  /*4cc0*/  SHF.R.U32.HI R36, RZ, 0x10, R35 ;  /* 0x00000010ff247819 */ /* 0x000fe20000011623 */
[----:B------:R-:W-:Y:S01]  /*4cd0*/  IMAD.SHL.U32 R34, R34, 0x100, RZ ;  /* 0x0000010022227824 */ /* 0x000fe200078e00ff */
[----:B------:R-:W-:Y:S02]  /*4ce0*/  SHF.R.U32.HI R35, RZ, 0x10, R37 ;  /* 0x00000010ff237819 */ /* 0x000fe40000011625 */
[----:B------:R-:W-:-:S02]  /*4cf0*/  SHF.L.U32 R14, R14, 0x8, RZ ;  /* 0x000000080e0e7819 */ /* 0x000fc400000006ff */
[----:B------:R-:W-:Y:S01]  /*4d00*/  LOP3.LUT R15, R37, 0xff0000ff, RZ, 0xc0, !PT ;  /* 0xff0000ff250f7812 */ /* 0x000fe200078ec0ff */
[----:B------:R-:W-:Y:S01]  /*4d10*/  IMAD.U32 R35, R35, 0x10000, RZ ;  /* 0x0001000023237824 */ /* 0x000fe200078e00ff */
[----:B------:R-:W-:Y:S01]  /*4d20*/  LOP3.LUT R13, R13, 0xff00, R14, 0xf8, !PT ;  /* 0x0000ff000d0d7812 */ /* 0x000fe200078ef80e */
[----:B------:R-:W-:Y:S01]  /*4d30*/  IMAD.U32 R14, R36, 0x10000, RZ ;  /* 0x00010000240e7824 */ /* 0x000fe200078e00ff */
[----:B------:R-:W-:Y:S02]  /*4d40*/  LOP3.LUT R34, R15, 0xff00, R34, 0xf8, !PT ;  /* 0x0000ff000f227812 */ /* 0x000fe400078ef822 */
        /* <DEDUP_REMOVED lines=10> */
[CC--:B------:R-:W-:Y:S01]  /*4df0*/  FMUL.FTZ R41, R13.reuse, R37.reuse ;  /* 0x000000250d297220 */ /* 0x0c0fe20000410000 */
[--C-:B------:R-:W-:Y:S02]  /*4e00*/  HADD2.F32 R35, -RZ, R34.reuse.H0_H0 ;  /* 0x20000022ff237230 */ /* 0x100fe40000004100 */
[----:B------:R-:W-:Y:S01]  /*4e10*/  FMUL.FTZ R40, R4, R37 ;  /* 0x0000002504287220 */ /* 0x000fe20000410000 */
[--C-:B------:R-:W-:Y:S01]  /*4e20*/  HADD2.F32 R15, -RZ, R5.reuse.H1_H1 ;  /* 0x30000005ff0f7230 */ /* 0x100fe20000004100 */
[----:B------:R-:W-:Y:S01]  /*4e30*/  F2FP.F16.E4M3.UNPACK_B R106, R106 ;  /* 0x0000006aff6a723e */ /* 0x000fe200020006ff */
[----:B------:R-:W-:Y:S02]  /*4e40*/  HADD2.F32 R14, -RZ, R5.H0_H0 ;  /* 0x20000005ff0e7230 */ /* 0x000fe40000004100 */
[-C--:B------:R-:W-:Y:S01]  /*4e50*/  FFMA.FTZ R5, R13, R35.reuse, R40 ;  /* 0x000000230d057223 */ /* 0x080fe20000010028 */
[----:B------:R-:W-:Y:S02]  /*4e60*/  HADD2.F32 R34, -RZ, R34.H1_H1 ;  /* 0x30000022ff227230 */ /* 0x000fe40000004100 */
[C---:B------:R-:W-:Y:S01]  /*4e70*/  FMUL.FTZ R37, R15.reuse, R38 ;  /* 0x000000260f257220 */ /* 0x040fe20000410000 */
[----:B------:R-:W-:Y:S01]  /*4e80*/  F2FP.F16.E4M3.UNPACK_B R13, R12.H1 ;  /* 0x0000000cff0d723e */ /* 0x000fe200030006ff */
[----:B------:R-:W-:Y:S01]  /*4e90*/  FMUL.FTZ R38, R14, R38 ;  /* 0x000000260e267220 */ /* 0x000fe20000410000 */
[----:B------:R-:W-:Y:S01]  /*4ea0*/  FFMA.FTZ R4, R4, R35, -R41 ;  /* 0x0000002304047223 */ /* 0x000fe20000010829 */
[----:B------:R-:W-:Y:S01]  /*4eb0*/  FFMA.FTZ R43, R14, R34, -R37 ;  /* 0x000000220e2b7223 */ /* 0x000fe20000010825 */
[----:B------:R-:W-:Y:S01]  /*4ec0*/  F2FP.F16.E4M3.UNPACK_B R12, R12 ;  /* 0x0000000cff0c723e */ /* 0x000fe200020006ff */
[----:B------:R-:W-:Y:S01]  /*4ed0*/  FFMA.FTZ R44, R15, R34, R38 ;  /* 0x000000220f2c7223 */ /* 0x000fe20000010026 */
[----:B------:R-:W-:Y:S01]  /*4ee0*/  F2FP.F16.E4M3.UNPACK_B R105, R105 ;  /* 0x00000069ff69723e */ /* 0x000fe200020006ff */
[----:B------:R-:W-:-:S02]  /*4ef0*/  HADD2.F32 R35, -RZ, R106.H1_H1 ;  /* 0x3000006aff237230 */ /* 0x000fc40000004100 */
[--C-:B------:R-:W-:Y:S01]  /*4f00*/  HADD2.F32 R14, -RZ, R13.reuse.H0_H0 ;  /* 0x2000000dff0e7230 */ /* 0x100fe20000004100 */
[----:B------:R-:W-:Y:S01]  /*4f10*/  F2FP.SATFINITE.E4M3.F32.PACK_AB_MERGE_C R46, R44, R43, RZ ;  /* 0x0000002b2c2e723e */ /* 0x000fe200048070ff */
[----:B------:R-:W-:Y:S02]  /*4f20*/  HADD2.F32 R15, -RZ, R13.H1_H1 ;  /* 0x3000000dff0f7230 */ /* 0x000fe40000004100 */
[----:B------:R-:W-:Y:S02]  /*4f30*/  HADD2.F32 R13, -RZ, R12.H0_H0 ;  /* 0x2000000cff0d7230 */ /* 0x000fe40000004100 */
[-C--:B------:R-:W-:Y:S01]  /*4f40*/  FMUL.FTZ R40, R14, R35.reuse ;  /* 0x000000230e287220 */ /* 0x080fe20000410000 */
[----:B------:R-:W-:Y:S02]  /*4f50*/  HADD2.F32 R34, -RZ, R105.H1_H1 ;  /* 0x30000069ff227230 */ /* 0x000fe40000004100 */
[----:B------:R-:W-:Y:S01]  /*4f60*/  FMUL.FTZ R37, R15, R35 ;  /* 0x000000230f257220 */ /* 0x000fe20000410000 */
[----:B------:R-:W-:Y:S01]  /*4f70*/  HADD2.F32 R106, -RZ, R106.H0_H0 ;  /* 0x2000006aff6a7230 */ /* 0x000fe20000004100 */
[----:B------:R-:W-:Y:S01]  /*4f80*/  F2FP.SATFINITE.E4M3.F32.PACK_AB_MERGE_C R5, R5, R4, R46 ;  /* 0x000000040505723e */ /* 0x000fe2000480702e */
[----:B------:R-:W-:-:S02]  /*4f90*/  HADD2.F32 R12, -RZ, R12.H1_H1 ;  /* 0x3000000cff0c7230 */ /* 0x000fc40000004100 */
[-C--:B------:R-:W-:Y:S01]  /*4fa0*/  FFMA.FTZ R37, R14, R34.reuse, -R37 ;  /* 0x000000220e257223 */ /* 0x080fe20000010825 */
[----:B------:R-:W-:Y:S02]  /*4fb0*/  HADD2.F32 R105, -RZ, R105.H0_H0 ;  /* 0x20000069ff697230 */ /* 0x000fe40000004100 */
[----:B------:R-:W-:Y:S01]  /*4fc0*/  FFMA.FTZ R40, R15, R34, R40 ;  /* 0x000000220f287223 */ /* 0x000fe20000010028 */
[CC--:B------:R-:W-:Y:S01]  /*4fd0*/  FMUL.FTZ R35, R13.reuse, R106.reuse ;  /* 0x0000006a0d237220 */ /* 0x0c0fe20000410000 */
[----:B------:R-:W-:Y:S01]  /*4fe0*/  FMUL.FTZ R38, R12, R106 ;  /* 0x0000006a0c267220 */ /* 0x000fe20000410000 */
[----:B------:R-:W-:Y:S02]  /*4ff0*/  F2FP.F16.E4M3.UNPACK_B R34, R36.H1 ;  /* 0x00000024ff22723e */ /* 0x000fe400030006ff */
[----:B------:R-:W-:Y:S01]  /*5000*/  F2FP.SATFINITE.E4M3.F32.PACK_AB_MERGE_C R45, R40, R37, RZ ;  /* 0x00000025282d723e */ /* 0x000fe200048070ff */
[----:B------:R-:W-:Y:S01]  /*5010*/  FFMA.FTZ R41, R13, R105, -R38 ;  /* 0x000000690d297223 */ /* 0x000fe20000010826 */
[----:B------:R-:W-:Y:S01]  /*5020*/  F2FP.F16.E4M3.UNPACK_B R13, R7.H1 ;  /* 0x00000007ff0d723e */ /* 0x000fe200030006ff */
[----:B------:R-:W-:Y:S01]  /*5030*/  FFMA.FTZ R42, R12, R105, R35 ;  /* 0x000000690c2a7223 */ /* 0x000fe20000010023 */
[-C--:B------:R-:W-:Y:S01]  /*5040*/  F2FP.F16.E4M3.UNPACK_B R37, R39.reuse.H1 ;  /* 0x00000027ff25723e */ /* 0x080fe200030006ff */
[----:B------:R-:W-:Y:S01]  /*5050*/  HADD2.F32 R35, -RZ, R34.H1_H1 ;  /* 0x30000022ff237230 */ /* 0x000fe20000004100 */
[----:B------:R-:W-:Y:S01]  /*5060*/  F2FP.F16.E4M3.UNPACK_B R12, R6.H1 ;  /* 0x00000006ff0c723e */ /* 0x000fe200030006ff */
[----:B------:R-:W-:Y:S01]  /*5070*/  HADD2.F32 R15, -RZ, R13.H1_H1 ;  /* 0x3000000dff0f7230 */ /* 0x000fe20000004100 */
[----:B------:R-:W-:Y:S01]  /*5080*/  F2FP.F16.E4M3.UNPACK_B R39, R39 ;  /* 0x00000027ff27723e */ /* 0x000fe200020006ff */
[----:B------:R-:W-:Y:S01]  /*5090*/  HADD2.F32 R40, -RZ, R37.H1_H1 ;  /* 0x30000025ff287230 */ /* 0x000fe20000004100 */
[----:B------:R-:W-:Y:S01]  /*50a0*/  F2FP.F16.E4M3.UNPACK_B R36, R36 ;  /* 0x00000024ff24723e */ /* 0x000fe200020006ff */
[----:B------:R-:W-:Y:S01]  /*50b0*/  HADD2.F32 R14, -RZ, R13.H0_H0 ;  /* 0x2000000dff0e7230 */ /* 0x000fe20000004100 */
        /* <DEDUP_REMOVED lines=10> */
[----:B------:R-:W-:Y:S01]  /*5160*/  FMUL.FTZ R38, R12, R38 ;  /* 0x000000260c267220 */ /* 0x000fe20000410000 */
[----:B------:R-:W-:-:S02]  /*5170*/  HADD2.F32 R39, -RZ, R39.H0_H0 ;  /* 0x20000027ff277230 */ /* 0x000fc40000004100 */
[-C--:B------:R-:W-:Y:S01]  /*5180*/  FFMA.FTZ R43, R12, R14.reuse, -R43 ;  /* 0x0000000e0c2b7223 */ /* 0x080fe2000001082b */
[--C-:B------:R-:W-:Y:S02]  /*5190*/  HADD2.F32 R12, -RZ, R7.reuse.H0_H0 ;  /* 0x20000007ff0c7230 */ /* 0x100fe40000004100 */
[----:B------:R-:W-:Y:S01]  /*51a0*/  FFMA.FTZ R38, R13, R14, R38 ;  /* 0x0000000e0d267223 */ /* 0x000fe20000010026 */
[----:B------:R-:W-:Y:S02]  /*51b0*/  HADD2.F32 R13, -RZ, R7.H1_H1 ;  /* 0x30000007ff0d7230 */ /* 0x000fe40000004100 */
[----:B------:R-:W-:Y:S01]  /*51c0*/  FFMA.FTZ R35, R15, R35, R40 ;  /* 0x000000230f237223 */ /* 0x000fe20000010028 */
[--C-:B------:R-:W-:Y:S01]  /*51d0*/  HADD2.F32 R7, -RZ, R6.reuse.H0_H0 ;  /* 0x20000006ff077230 */ /* 0x100fe20000004100 */
[----:B------:R-:W-:Y:S01]  /*51e0*/  F2FP.SATFINITE.E4M3.F32.PACK_AB_MERGE_C R4, R42, R41, R45 ;  /* 0x000000292a04723e */ /* 0x000fe2000480702d */
[----:B------:R-:W-:Y:S01]  /*51f0*/  HADD2.F32 R6, -RZ, R6.H1_H1 ;  /* 0x30000006ff067230 */ /* 0x000fe20000004100 */
[----:B------:R-:W-:Y:S01]  /*5200*/  F2FP.SATFINITE.E4M3.F32.PACK_AB_MERGE_C R38, R38, R43, RZ ;  /* 0x0000002b2626723e */ /* 0x000fe200048070ff */
[----:B------:R-:W-:Y:S01]  /*5210*/  HADD2.F32 R37, -RZ, R37.H0_H0 ;  /* 0x20000025ff257230 */ /* 0x000fe20000004100 */
[----:B------:R-:W-:Y:S01]  /*5220*/  F2FP.SATFINITE.E4M3.F32.PACK_AB_MERGE_C R35, R35, R44, RZ ;  /* 0x0000002c2323723e */ /* 0x000fe200048070ff */
[----:B------:R-:W-:-:S02]  /*5230*/  HADD2.F32 R34, -RZ, R34.H0_H0 ;  /* 0x20000022ff227230 */ /* 0x000fc40000004100 */
[----:B------:R-:W-:Y:S01]  /*5240*/  FMUL.FTZ R14, R6, R39 ;  /* 0x00000027060e7220 */ /* 0x000fe20000410000 */
[----:B------:R-:W-:Y:S02]  /*5250*/  HADD2.F32 R36, -RZ, R36.H0_H0 ;  /* 0x20000024ff247230 */ /* 0x000fe40000004100 */
[-C--:B------:R-:W-:Y:S01]  /*5260*/  FMUL.FTZ R15, R13, R37.reuse ;  /* 0x000000250d0f7220 */ /* 0x080fe20000410000 */
[C---:B------:R-:W-:Y:S01]  /*5270*/  FMUL.FTZ R40, R12.reuse, R37 ;  /* 0x000000250c287220 */ /* 0x040fe20000410000 */
[----:B------:R-:W-:Y:S02]  /*5280*/  FMUL.FTZ R39, R7, R39 ;  /* 0x0000002707277220 */ /* 0x000fe40000410000 */
[-C--:B------:R-:W-:Y:S01]  /*5290*/  FFMA.FTZ R15, R12, R34.reuse, -R15 ;  /* 0x000000220c0f7223 */ /* 0x080fe2000001080f */
[----:B------:R-:W-:Y:S01]  /*52a0*/  FFMA.FTZ R40, R13, R34, R40 ;  /* 0x000000220d287223 */ /* 0x000fe20000010028 */
[-C--:B------:R-:W-:Y:S01]  /*52b0*/  FFMA.FTZ R14, R7, R36.reuse, -R14 ;  /* 0x00000024070e7223 */ /* 0x080fe2000001080e */
[----:B------:R-:W-:-:S03]  /*52c0*/  FFMA.FTZ R39, R6, R36, R39 ;  /* 0x0000002406277223 */ /* 0x000fc60000010027 */
[----:B------:R-:W-:Y:S02]  /*52d0*/  F2FP.SATFINITE.E4M3.F32.PACK_AB_MERGE_C R7, R40, R15, R35 ;  /* 0x0000000f2807723e */ /* 0x000fe40004807023 */
[----:B------:R-:W-:-:S07]  /*52e0*/  F2FP.SATFINITE.E4M3.F32.PACK_AB_MERGE_C R6, R39, R14, R38 ;  /* 0x0000000e2706723e */ /* 0x000fce0004807026 */
.L_x_1625:
[----:B------:R-:W-:Y:S05]  /*52f0*/  BSYNC B2 ;  /* 0x0000000000027941 */ /* 0x000fea0003800000 */
.L_x_1624:
[----:B0-----:R0:W-:Y:S02]  /*5300*/  ST.E.128 desc[UR42][R10.64], R4 ;  /* 0x000000040a007985 */ /* 0x0011e4000c101d2a */
.L_x_1623:
[----:B------:R-:W-:Y:S05]  /*5310*/  BSYNC B1 ;  /* 0x0000000000017941 */ /* 0x000fea0003800000 */
.L_x_1622:
        /* <DEDUP_REMOVED lines=9> */
[----:B------:R-:W-:Y:S01]  /*53b0*/  SHF.R.U32.HI R13, RZ, 0x8, R31 ;  /* 0x00000008ff0d7819 */ /* 0x000fe2000001161f */
[----:B0-----:R-:W-:Y:S01]  /*53c0*/  IMAD.MOV.U32 R12, RZ, RZ, R4 ;  /* 0x000000ffff0c7224 */ /* 0x001fe200078e0004 */
[----:B------:R-:W-:Y:S02]  /*53d0*/  SHF.R.U32.HI R15, RZ, 0x8, R33 ;  /* 0x00000008ff0f7819 */ /* 0x000fe40000011621 */
[----:B------:R-:W-:Y:S01]  /*53e0*/  SHF.R.U32.HI R34, RZ, 0x10, R31 ;  /* 0x00000010ff227819 */ /* 0x000fe2000001161f */
[----:B------:R-:W-:Y:S01]  /*53f0*/  IMAD.SHL.U32 R13, R13, 0x100, RZ ;  /* 0x000001000d0d7824 */ /* 0x000fe200078e00ff */
[----:B--2---:R-:W-:Y:S01]  /*5400*/  LOP3.LUT R14, R31, 0xff0000ff, RZ, 0xc0, !PT ;  /* 0xff0000ff1f0e7812 */ /* 0x004fe200078ec0ff */
[----:B------:R-:W-:Y:S01]  /*5410*/  IMAD.SHL.U32 R15, R15, 0x100, RZ ;  /* 0x000001000f0f7824 */ /* 0x000fe200078e00ff */
[----:B------:R-:W-:Y:S02]  /*5420*/  SHF.R.U32.HI R32, RZ, 0x10, R33 ;  /* 0x00000010ff207819 */ /* 0x000fe40000011621 */
[----:B------:R-:W-:-:S02]  /*5430*/  LOP3.LUT R30, R33, 0xff0000ff, RZ, 0xc0, !PT ;  /* 0xff0000ff211e7812 */ /* 0x000fc400078ec0ff */
[----:B------:R-:W-:Y:S01]  /*5440*/  LOP3.LUT R14, R14, 0xff00, R13, 0xf8, !PT ;  /* 0x0000ff000e0e7812 */ /* 0x000fe200078ef80d */
[----:B------:R-:W-:Y:S01]  /*5450*/  IMAD.U32 R13, R34, 0x10000, RZ ;  /* 0x00010000220d7824 */ /* 0x000fe200078e00ff */
        /* <DEDUP_REMOVED lines=92> */
.L_x_1629:
[----:B------:R-:W-:Y:S05]  /*5a20*/  BSYNC B2 ;  /* 0x0000000000027941 */ /* 0x000fea0003800000 */
.L_x_1628:
[----:B0-----:R0:W-:Y:S02]  /*5a30*/  ST.E.128 desc[UR42][R10.64], R4 ;  /* 0x000000040a007985 */ /* 0x0011e4000c101d2a */
.L_x_1627:
[----:B------:R-:W-:Y:S05]  /*5a40*/  BSYNC B1 ;  /* 0x0000000000017941 */ /* 0x000fea0003800000 */
.L_x_1626:
[----:B------:R-:W-:-:S13]  /*5a50*/  LOP3.LUT P2, RZ, R57, 0x20, RZ, 0xc0, !PT ;  /* 0x0000002039ff7812 */ /* 0x000fda000784c0ff */
[----:B------:R-:W-:Y:S05]  /*5a60*/  @!P2 BRA `(.L_x_1609) ;  /* 0x0000003c006ca947 */ /* 0x000fea0003800000 */
[----:B0-----:R0:W0:Y:S01]  /*5a70*/  LDS.128 R4, [R96+0x1a400] ;  /* 0x01a4000060047984 */ /* 0x0010220000000c00 */
[----:B----4-:R-:W-:Y:S01]  /*5a80*/  IADD3 R10, P2, R185, R101, RZ ;  /* 0x00000065b90a7210 */ /* 0x010fe20007f5e0ff */
[----:B------:R-:W-:Y:S04]  /*5a90*/  BSSY B1, `(.L_x_1630) ;  /* 0x000006b000017945 */ /* 0x000fe80003800000 */
[----:B---3--:R-:W-:Y:S01]  /*5aa0*/  IMAD.X R11, R99, 0x1, R198, P2 ;  /* 0x00000001630b7824 */ /* 0x008fe200010e06c6 */
[----:B------:R-:W-:-:S13]  /*5ab0*/  ISETP.GE.AND P2, PT, R196, R95, PT ;  /* 0x0000005fc400720c */ /* 0x000fda0003f46270 */
[----:B------:R-:W-:Y:S05]  /*5ac0*/  @P2 BRA `(.L_x_1631) ;  /* 0x00000004009c2947 */ /* 0x000fea0003800000 */
[----:B------:R-:W-:Y:S02]  /*5ad0*/  SHF.R.U32.HI R8, RZ, 0x8, R9 ;  /* 0x00000008ff087819 */ /* 0x000fe40000011609 */
[----:B--2---:R-:W-:Y:S02]  /*5ae0*/  SHF.R.U32.HI R14, RZ, 0x8, R29 ;  /* 0x00000008ff0e7819 */ /* 0x004fe4000001161d */
[----:B------:R-:W-:Y:S02]  /*5af0*/  LOP3.LUT R12, R9, 0xff0000ff, RZ, 0xc0, !PT ;  /* 0xff0000ff090c7812 */ /* 0x000fe400078ec0ff */
[----:B------:R-:W-:Y:S01]  /*5b00*/  SHF.R.U32.HI R15, RZ, 0x10, R9 ;  /* 0x00000010ff0f7819 */ /* 0x000fe20000011609 */
[----:B------:R-:W-:Y:S01]  /*5b10*/  IMAD.SHL.U32 R9, R8, 0x100, RZ ;  /* 0x0000010008097824 */ /* 0x000fe200078e00ff */
[----:B------:R-:W-:Y:S01]  /*5b20*/  SHF.R.U32.HI R28, RZ, 0x10, R29 ;  /* 0x00000010ff1c7819 */ /* 0x000fe2000001161d */
[----:B------:R-:W-:Y:S01]  /*5b30*/  IMAD.SHL.U32 R14, R14, 0x100, RZ ;  /* 0x000001000e0e7824 */ /* 0x000fe200078e00ff */
[----:B------:R-:W-:Y:S01]  /*5b40*/  LOP3.LUT R13, R29, 0xff0000ff, RZ, 0xc0, !PT ;  /* 0xff0000ff1d0d7812 */ /* 0x000fe200078ec0ff */
[----:B0-----:R-:W-:Y:S01]  /*5b50*/  IMAD.MOV.U32 R8, RZ, RZ, R4 ;  /* 0x000000ffff087224 */ /* 0x001fe200078e0004 */
[----:B------:R-:W-:Y:S01]  /*5b60*/  LOP3.LUT R9, R12, 0xff00, R9, 0xf8, !PT ;  /* 0x0000ff000c097812 */ /* 0x000fe200078ef809 */
[----:B------:R-:W-:Y:S01]  /*5b70*/  IMAD.U32 R28, R28, 0x10000, RZ ;  /* 0x000100001c1c7824 */ /* 0x000fe200078e00ff */
[----:B------:R-:W-:Y:S01]  /*5b80*/  LOP3.LUT R13, R13, 0xff00, R14, 0xf8, !PT ;  /* 0x0000ff000d0d7812 */ /* 0x000fe200078ef80e */
[----:B------:R-:W-:Y:S01]  /*5b90*/  IMAD.U32 R12, R15, 0x10000, RZ ;  /* 0x000100000f0c7824 */ /* 0x000fe200078e00ff */
[----:B------:R-:W-:-:S02]  /*5ba0*/  F2FP.F16.E4M3.UNPACK_B R4, R5 ;  /* 0x00000005ff04723e */ /* 0x000fc400020006ff */
[----:B------:R-:W-:Y:S02]  /*5bb0*/  F2FP.F16.E4M3.UNPACK_B R14, R102.H1 ;  /* 0x00000066ff0e723e */ /* 0x000fe400030006ff */
[----:B------:R-:W-:Y:S02]  /*5bc0*/  F2FP.F16.E4M3.UNPACK_B R5, R5.H1 ;  /* 0x00000005ff05723e */ /* 0x000fe400030006ff */
[----:B------:R-:W-:Y:S01]  /*5bd0*/  LOP3.LUT R30, R13, 0xff0000, R28, 0xf8, !PT ;  /* 0x00ff00000d1e7812 */ /* 0x000fe200078ef81c */
[--C-:B------:R-:W-:Y:S01]  /*5be0*/  HADD2.F32 R29, -RZ, R14.reuse.H1_H1 ;  /* 0x3000000eff1d7230 */ /* 0x100fe20000004100 */
[----:B------:R-:W-:Y:S01]  /*5bf0*/  F2FP.F16.E4M3.UNPACK_B R13, R100.H1 ;  /* 0x00000064ff0d723e */ /* 0x000fe200030006ff */
[----:B------:R-:W-:Y:S01]  /*5c00*/  HADD2.F32 R28, -RZ, R14.H0_H0 ;  /* 0x2000000eff1c7230 */ /* 0x000fe20000004100 */
[----:B------:R-:W-:Y:S01]  /*5c10*/  LOP3.LUT R15, R9, 0xff0000, R12, 0xf8, !PT ;  /* 0x00ff0000090f7812 */ /* 0x000fe200078ef80c */
[----:B------:R-:W-:Y:S01]  /*5c20*/  HADD2.F32 R12, -RZ, R5.H1_H1 ;  /* 0x30000005ff0c7230 */ /* 0x000fe20000004100 */
[----:B------:R-:W-:Y:S01]  /*5c30*/  F2FP.F16.E4M3.UNPACK_B R102, R102 ;  /* 0x00000066ff66723e */ /* 0x000fe200020006ff */
[----:B------:R-:W-:Y:S01]  /*5c40*/  HADD2.F32 R14, -RZ, R13.H0_H0 ;  /* 0x2000000dff0e7230 */ /* 0x000fe20000004100 */
[----:B------:R-:W-:Y:S01]  /*5c50*/  F2FP.F16.E4M3.UNPACK_B R100, R100 ;  /* 0x00000064ff64723e */ /* 0x000fe200020006ff */
[----:B------:R-:W-:-:S02]  /*5c60*/  HADD2.F32 R9, -RZ, R4.H1_H1 ;  /* 0x30000004ff097230 */ /* 0x000fc40000004100 */
[-C--:B------:R-:W-:Y:S01]  /*5c70*/  FMUL.FTZ R32, R12, R29.reuse ;  /* 0x0000001d0c207220 */ /* 0x080fe20000410000 */
[----:B------:R-:W-:Y:S02]  /*5c80*/  HADD2.F32 R5, -RZ, R5.H0_H0 ;  /* 0x20000005ff057230 */ /* 0x000fe40000004100 */
[----:B------:R-:W-:Y:S02]  /*5c90*/  HADD2.F32 R13, -RZ, R13.H1_H1 ;  /* 0x3000000dff0d7230 */ /* 0x000fe40000004100 */
[----:B------:R-:W-:Y:S01]  /*5ca0*/  FMUL.FTZ R31, R9, R28 ;  /* 0x0000001c091f7220 */ /* 0x000fe20000410000 */
[----:B------:R-:W-:Y:S02]  /*5cb0*/  HADD2.F32 R4, -RZ, R4.H0_H0 ;  /* 0x20000004ff047230 */ /* 0x000fe40000004100 */
[C---:B------:R-:W-:Y:S01]  /*5cc0*/  FMUL.FTZ R29, R5.reuse, R29 ;  /* 0x0000001d051d7220 */ /* 0x040fe20000410000 */
[-C--:B------:R-:W-:Y:S01]  /*5cd0*/  FFMA.FTZ R34, R5, R13.reuse, -R32 ;  /* 0x0000000d05227223 */ /* 0x080fe20000010820 */
[----:B------:R-:W-:Y:S01]  /*5ce0*/  F2FP.F16.E4M3.UNPACK_B R5, R8.H1 ;  /* 0x00000008ff05723e */ /* 0x000fe200030006ff */
[C---:B------:R-:W-:Y:S01]  /*5cf0*/  FMUL.FTZ R28, R4.reuse, R28 ;  /* 0x0000001c041c7220 */ /* 0x040fe20000410000 */
[----:B------:R-:W-:Y:S01]  /*5d00*/  FFMA.FTZ R4, R4, R14, -R31 ;  /* 0x0000000e04047223 */ /* 0x000fe2000001081f */
[----:B------:R-:W-:Y:S01]  /*5d10*/  FFMA.FTZ R37, R12, R13, R29 ;  /* 0x0000000d0c257223 */ /* 0x000fe2000001001d */
[----:B------:R-:W-:Y:S01]  /*5d20*/  F2FP.F16.E4M3.UNPACK_B R8, R8 ;  /* 0x00000008ff08723e */ /* 0x000fe200020006ff */
[----:B------:R-:W-:Y:S01]  /*5d30*/  FFMA.FTZ R35, R9, R14, R28 ;  /* 0x0000000e09237223 */ /* 0x000fe2000001001c */
[----:B------:R-:W-:-:S02]  /*5d40*/  HADD2.F32 R14, -RZ, R102.H1_H1 ;  /* 0x30000066ff0e7230 */ /* 0x000fc40000004100 */
[--C-:B------:R-:W-:Y:S01]  /*5d50*/  HADD2.F32 R9, -RZ, R5.reuse.H0_H0 ;  /* 0x20000005ff097230 */ /* 0x100fe20000004100 */
[----:B------:R-:W-:Y:S01]  /*5d60*/  F2FP.SATFINITE.E4M3.F32.PACK_AB_MERGE_C R39, R37, R34, RZ ;  /* 0x000000222527723e */ /* 0x000fe200048070ff */
[----:B------:R-:W-:Y:S02]  /*5d70*/  HADD2.F32 R12, -RZ, R5.H1_H1 ;  /* 0x30000005ff0c7230 */ /* 0x000fe40000004100 */
[----:B------:R-:W-:Y:S02]  /*5d80*/  HADD2.F32 R13, -RZ, R100.H1_H1 ;  /* 0x30000064ff0d7230 */ /* 0x000fe40000004100 */
[-C--:B------:R-:W-:Y:S01]  /*5d90*/  FMUL.FTZ R31, R9, R14.reuse ;  /* 0x0000000e091f7220 */ /* 0x080fe20000410000 */
[----:B------:R-:W-:Y:S02]  /*5da0*/  HADD2.F32 R102, -RZ, R102.H0_H0 ;  /* 0x20000066ff667230 */ /* 0x000fe40000004100 */
[----:B------:R-:W-:Y:S01]  /*5db0*/  FMUL.FTZ R28, R12, R14 ;  /* 0x0000000e0c1c7220 */ /* 0x000fe20000410000 */
[----:B------:R-:W-:-:S02]  /*5dc0*/  HADD2.F32 R5, -RZ, R8.H0_H0 ;  /* 0x20000008ff057230 */ /* 0x000fc40000004100 */
[-C--:B------:R-:W-:Y:S01]  /*5dd0*/  FFMA.FTZ R31, R12, R13.reuse, R31 ;  /* 0x0000000d0c1f7223 */ /* 0x080fe2000001001f */
[----:B------:R-:W-:Y:S02]  /*5de0*/  HADD2.F32 R8, -RZ, R8.H1_H1 ;  /* 0x30000008ff087230 */ /* 0x000fe40000004100 */
[----:B------:R-:W-:Y:S01]  /*5df0*/  FFMA.FTZ R28, R9, R13, -R28 ;  /* 0x0000000d091c7223 */ /* 0x000fe2000001081c */
[----:B------:R-:W-:Y:S02]  /*5e00*/  HADD2.F32 R100, -RZ, R100.H0_H0 ;  /* 0x20000064ff647230 */ /* 0x000fe40000004100 */
[-C--:B------:R-:W-:Y:S01]  /*5e10*/  FMUL.FTZ R29, R5, R102.reuse ;  /* 0x00000066051d7220 */ /* 0x080fe20000410000 */
[----:B------:R-:W-:Y:S01]  /*5e20*/  F2FP.F16.E4M3.UNPACK_B R13, R15.H1 ;  /* 0x0000000fff0d723e */ /* 0x000fe200030006ff */
[C---:B------:R-:W-:Y:S01]  /*5e30*/  FMUL.FTZ R14, R8.reuse, R102 ;  /* 0x00000066080e7220 */ /* 0x040fe20000410000 */
[----:B------:R-:W-:Y:S01]  /*5e40*/  F2FP.SATFINITE.E4M3.F32.PACK_AB_MERGE_C R38, R31, R28, RZ ;  /* 0x0000001c1f26723e */ /* 0x000fe200048070ff */
[-C--:B------:R-:W-:Y:S01]  /*5e50*/  FFMA.FTZ R33, R8, R100.reuse, R29 ;  /* 0x0000006408217223 */ /* 0x080fe2000001001d */
[----:B------:R-:W-:Y:S01]  /*5e60*/  F2FP.F16.E4M3.UNPACK_B R8, R7.H1 ;  /* 0x00000007ff08723e */ /* 0x000fe200030006ff */
[----:B------:R-:W-:Y:S01]  /*5e70*/  FFMA.FTZ R32, R5, R100, -R14 ;  /* 0x0000006405207223 */ /* 0x000fe2000001080e */
[----:B------:R-:W-:Y:S01]  /*5e80*/  F2FP.F16.E4M3.UNPACK_B R28, R30.H1 ;  /* 0x0000001eff1c723e */ /* 0x000fe200030006ff */
        /* <DEDUP_REMOVED lines=17> */
[----:B------:R-:W-:Y:S01]  /*5fa0*/  FMUL.FTZ R29, R5, R29 ;  /* 0x0000001d051d7220 */ /* 0x000fe20000410000 */
[----:B------:R-:W-:-:S02]  /*5fb0*/  HADD2.F32 R28, -RZ, R28.H0_H0 ;  /* 0x2000001cff1c7230 */ /* 0x000fc40000004100 */
[-C--:B------:R-:W-:Y:S01]  /*5fc0*/  FFMA.FTZ R34, R5, R9.reuse, -R34 ;  /* 0x0000000905227223 */ /* 0x080fe20000010822 */
[----:B------:R-:W-:Y:S02]  /*5fd0*/  HADD2.F32 R30, -RZ, R30.H0_H0 ;  /* 0x2000001eff1e7230 */ /* 0x000fe40000004100 */
[----:B------:R-:W-:Y:S01]  /*5fe0*/  FFMA.FTZ R29, R8, R9, R29 ;  /* 0x00000009081d7223 */ /* 0x000fe2000001001d */
[--C-:B------:R-:W-:Y:S02]  /*5ff0*/  HADD2.F32 R8, -RZ, R7.reuse.H0_H0 ;  /* 0x20000007ff087230 */ /* 0x100fe40000004100 */
[----:B------:R-:W-:Y:S01]  /*6000*/  FFMA.FTZ R37, R12, R14, R31 ;  /* 0x0000000e0c257223 */ /* 0x000fe2000001001f */
[----:B------:R-:W-:Y:S02]  /*6010*/  HADD2.F32 R7, -RZ, R7.H1_H1 ;  /* 0x30000007ff077230 */ /* 0x000fe40000004100 */
[--C-:B------:R-:W-:Y:S01]  /*6020*/  HADD2.F32 R5, -RZ, R6.reuse.H0_H0 ;  /* 0x20000006ff057230 */ /* 0x100fe20000004100 */
[----:B------:R-:W-:Y:S01]  /*6030*/  F2FP.SATFINITE.E4M3.F32.PACK_AB_MERGE_C R29, R29, R34, RZ ;  /* 0x000000221d1d723e */ /* 0x000fe200048070ff */
[----:B------:R-:W-:-:S02]  /*6040*/  HADD2.F32 R6, -RZ, R6.H1_H1 ;  /* 0x30000006ff067230 */ /* 0x000fc40000004100 */
        /* <DEDUP_REMOVED lines=15> */
.L_x_1631:
[----:B------:R-:W-:Y:S05]  /*6140*/  BSYNC B1 ;  /* 0x0000000000017941 */ /* 0x000fea0003800000 */
.L_x_1630:
[----:B0-----:R0:W-:Y:S01]  /*6150*/  ST.E.128 desc[UR42][R10.64], R4 ;  /* 0x000000040a007985 */ /* 0x0011e2000c101d2a */
[----:B------:R-:W-:Y:S05]  /*6160*/  BRA `(.L_x_1609) ;  /* 0x0000003400ac7947 */ /* 0x000fea0003800000 */
.L_x_1602:
        /* <DEDUP_REMOVED lines=42> */
.L_x_1633:
[----:B------:R-:W-:Y:S05]  /*6410*/  BSYNC B1 ;  /* 0x0000000000017941 */ /* 0x000fea0003800000 */
.L_x_1632:
        /* <DEDUP_REMOVED lines=16> */
.L_x_1634:
[----:B------:R-:W-:Y:S01]  /*6520*/  IMAD R83, R17, 0x8, R16 ;  /* 0x0000000811537824 */ /* 0x000fe200078e0210 */
[----:B------:R-:W-:Y:S01]  /*6530*/  SHF.L.U32 R94, R174, 0x1f, RZ ;  /* 0x0000001fae5e7819 */ /* 0x000fe200000006ff */
[----:B------:R-:W-:Y:S03]  /*6540*/  BSSY B1, `(.L_x_1635) ;  /* 0x0000003000017945 */ /* 0x000fe60003800000 */
[----:B------:R-:W1:Y:S02]  /*6550*/  SYNCS.PHASECHK.TRANS64.TRYWAIT P4, [R83+URZ+0x22890], R94 ;  /* 0x0228905e530075a7 */ /* 0x000e64000808017f */
[----:B-1----:R-:W-:Y:S05]  /*6560*/  @!P4 BRA `(.L_x_1636) ;  /* 0x000002600078c947 */ /* 0x002fea0003800000 */
.L_x_1988:
[----:B------:R-:W-:Y:S05]  /*6570*/  BSYNC B1 ;  /* 0x0000000000017941 */ /* 0x000fea0003800000 */
.L_x_1635:
[----:B------:R-:W-:-:S03]  /*6580*/  UMOV UR4, 0xffffffff ;  /* 0xffffffff00047882 */ /* 0x000fc60000000000 */
[----:B------:R-:W-:Y:S05]  /*6590*/  BRA.DIV UR4, `(.L_x_1637) ;  /* 0x0000026204807947 */ /* 0x000fea000b800000 */
[----:B------:R2:W3:Y:S04]  /*65a0*/  SHFL.IDX PT, R99, R14, RZ, 0x1e1f ;  /* 0x001e1fff0e637589 */ /* 0x0004e800000e0000 */
[----:B------:R2:W4:Y:S02]  /*65b0*/  SHFL.IDX PT, R101, R98, RZ, 0x1e1f ;  /* 0x001e1fff62657589 */ /* 0x00052400000e0000 */
.L_x_1992:
[----:B------:R-:W-:Y:S05]  /*65c0*/  @P2 BRA `(.L_x_1609) ;  /* 0x0000003000942947 */ /* 0x000fea0003800000 */
[----:B--2---:R-:W2:Y:S01]  /*65d0*/  LDC R98, c[0x0][0x2f4] ;  /* 0x0000bd00ff627b82 */ /* 0x004ea20000000800 */
[----:B------:R-:W-:Y:S01]  /*65e0*/  ISETP.NE.AND P2, PT, R54, RZ, PT ;  /* 0x000000ff3600720c */ /* 0x000fe20003f45270 */
[----:B------:R-:W-:Y:S01]  /*65f0*/  BSSY B1, `(.L_x_1638) ;  /* 0x00000f5000017945 */ /* 0x000fe20003800000 */
[----:B--2---:R-:W-:-:S11]  /*6600*/  IMAD.IADD R110, R98, 0x1, -R65 ;  /* 0x00000001626e7824 */ /* 0x004fd600078e0a41 */
[----:B------:R-:W-:Y:S05]  /*6610*/  @!P2 BRA `(.L_x_1639) ;  /* 0x0000000c00c8a947 */ /* 0x000fea0003800000 */
[----:B------:R-:W-:Y:S01]  /*6620*/  SEL R8, R65, R110, !P0 ;  /* 0x0000006e41087207 */ /* 0x000fe20004000000 */
[----:B------:R-:W-:Y:S01]  /*6630*/  BSSY B2, `(.L_x_1640) ;  /* 0x00000ee000027945 */ /* 0x000fe20003800000 */
[C---:B----4-:R-:W-:Y:S02]  /*6640*/  IADD3 R92, P2, R59.reuse, R101, RZ ;  /* 0x000000653b5c7210 */ /* 0x050fe40007f5e0ff */
[----:B------:R-:W-:Y:S02]  /*6650*/  SHF.R.S32.HI R9, RZ, 0x1f, R8 ;  /* 0x0000001fff097819 */ /* 0x000fe40000011408 */
[----:B---3--:R-:W-:Y:S02]  /*6660*/  LEA.HI.X.SX32 R93, R59, R99, 0x1, P2 ;  /* 0x000000633b5d7211 */ /* 0x008fe400010f0eff */
[----:B------:R-:W-:-:S04]  /*6670*/  LEA.HI R9, R9, R8, RZ, 0x5 ;  /* 0x0000000809097211 */ /* 0x000fc800078f28ff */
[----:B------:R-:W-:-:S04]  /*6680*/  SHF.R.S32.HI R8, RZ, 0x5, R9 ;  /* 0x00000005ff087819 */ /* 0x000fc80000011409 */
[----:B------:R-:W-:-:S04]  /*6690*/  LEA.HI.SX32 R8, R77, R8, 0x1c ;  /* 0x000000084d087211 */ /* 0x000fc800078fe2ff */
[----:B0-----:R-:W-:Y:S01]  /*66a0*/  SHF.R.S32.HI R11, RZ, 0x1f, R8 ;  /* 0x0000001fff0b7819 */ /* 0x001fe20000011408 */
[----:B------:R-:W-:-:S03]  /*66b0*/  IMAD.SHL.U32 R9, R8, 0x10, RZ ;  /* 0x0000001008097824 */ /* 0x000fc600078e00ff */
[----:B------:R-:W-:Y:S02]  /*66c0*/  LEA.HI R11, R11, R8, RZ, 0x2 ;  /* 0x000000080b0b7211 */ /* 0x000fe400078f10ff */
[----:B------:R-:W-:Y:S02]  /*66d0*/  ISETP.GE.AND P2, PT, R9, R98, PT ;  /* 0x000000620900720c */ /* 0x000fe40003f46270 */
[----:B------:R-:W-:Y:S01]  /*66e0*/  LOP3.LUT R8, R180, 0x30, R9, 0xf8, !PT ;  /* 0x00000030b4087812 */ /* 0x000fe200078ef809 */
[----:B------:R-:W-:-:S03]  /*66f0*/  IMAD.SHL.U32 R11, R11, 0x800, RZ ;  /* 0x000008000b0b7824 */ /* 0x000fc600078e00ff */
[----:B------:R-:W-:Y:S02]  /*6700*/  LOP3.LUT R8, R8, R181, RZ, 0x3c, !PT ;  /* 0x000000b508087212 */ /* 0x000fe400078e3cff */
[----:B------:R-:W-:-:S04]  /*6710*/  LOP3.LUT R11, R11, 0xffffe000, RZ, 0xc0, !PT ;  /* 0xffffe0000b0b7812 */ /* 0x000fc800078ec0ff */
[----:B------:R-:W-:Y:S02]  /*6720*/  IADD3 R8, R8, R11, R182 ;  /* 0x0000000b08087210 */ /* 0x000fe40007ffe0b6 */
[----:B------:R-:W-:-:S03]  /*6730*/  @!P2 IADD3 R96, P4, R101, R9, RZ ;  /* 0x000000096560a210 */ /* 0x000fc60007f9e0ff */
[----:B------:R-:W-:Y:S01]  /*6740*/  IMAD R11, R17, 0x6000, R8 ;  /* 0x00006000110b7824 */ /* 0x000fe200078e0208 */
[----:B------:R-:W-:Y:S01]  /*6750*/  @!P2 LEA.HI.X.SX32 R97, R9, R99, 0x1, P4 ;  /* 0x000000630961a211 */ /* 0x000fe200020f0eff */
[----:B------:R-:W-:Y:S01]  /*6760*/  IMAD R9, R17, 0x6000, R74 ;  /* 0x0000600011097824 */ /* 0x000fe200078e024a */
[----:B------:R-:W-:Y:S01]  /*6770*/  ISETP.GE.AND P4, PT, R18, R95, PT ;  /* 0x0000005f1200720c */ /* 0x000fe20003f86270 */
[C---:B------:R-:W-:Y:S02]  /*6780*/  IMAD.IADD R12, R16.reuse, 0x1, R11 ;  /* 0x00000001100c7824 */ /* 0x040fe400078e020b */
[----:B------:R-:W-:-:S04]  /*6790*/  IMAD.IADD R9, R16, 0x1, R9 ;  /* 0x0000000110097824 */ /* 0x000fc800078e0209 */
[----:B------:R-:W0:Y:S04]  /*67a0*/  LDS.128 R12, [R12+0x16400] ;  /* 0x016400000c0c7984 */ /* 0x000e280000000c00 */
[----:B------:R-:W2:Y:S02]  /*67b0*/  LDS.128 R8, [R9+0x16400] ;  /* 0x0164000009087984 */ /* 0x000ea40000000c00 */
[----:B------:R-:W-:Y:S05]  /*67c0*/  @P4 BRA `(.L_x_1641) ;  /* 0x0000000c00504947 */ /* 0x000fea0003800000 */
[----:B------:R-:W-:Y:S01]  /*67d0*/  SHF.R.U32.HI R34, RZ, 0x8, R33 ;  /* 0x00000008ff227819 */ /* 0x000fe20000011621 */
[----:B--2---:R-:W-:Y:S01]  /*67e0*/  IMAD.MOV.U32 R44, RZ, RZ, R8 ;  /* 0x000000ffff2c7224 */ /* 0x004fe200078e0008 */
[----:B------:R-:W-:Y:S02]  /*67f0*/  SHF.R.U32.HI R114, RZ, 0x8, R45 ;  /* 0x00000008ff727819 */ /* 0x000fe4000001162d */
[----:B------:R-:W-:Y:S01]  /*6800*/  SHF.R.U32.HI R120, RZ, 0x10, R33 ;  /* 0x00000010ff787819 */ /* 0x000fe20000011621 */
[----:B------:R-:W-:Y:S01]  /*6810*/  IMAD.SHL.U32 R8, R34, 0x100, RZ ;  /* 0x0000010022087824 */ /* 0x000fe200078e00ff */
[----:B------:R-:W-:Y:S01]  /*6820*/  SHF.R.U32.HI R32, RZ, 0x10, R45 ;  /* 0x00000010ff207819 */ /* 0x000fe2000001162d */
[----:B------:R-:W-:Y:S01]  /*6830*/  IMAD.MOV.U32 R34, RZ, RZ, R10 ;  /* 0x000000ffff227224 */ /* 0x000fe200078e000a */
[----:B------:R-:W-:Y:S01]  /*6840*/  LOP3.LUT R119, R45, 0xff0000ff, RZ, 0xc0, !PT ;  /* 0xff0000ff2d777812 */ /* 0x000fe200078ec0ff */
[----:B------:R-:W-:Y:S01]  /*6850*/  IMAD.SHL.U32 R10, R114, 0x100, RZ ;  /* 0x00000100720a7824 */ /* 0x000fe200078e00ff */
[----:B------:R-:W-:Y:S01]  /*6860*/  SHF.R.U32.HI R46, RZ, 0x8, R47 ;  /* 0x00000008ff2e7819 */ /* 0x000fe2000001162f */
[----:B0-----:R-:W-:Y:S01]  /*6870*/  IMAD.MOV.U32 R45, RZ, RZ, R12 ;  /* 0x000000ffff2d7224 */ /* 0x001fe200078e000c */
[----:B------:R-:W-:Y:S01]  /*6880*/  LOP3.LUT R115, R33, 0xff0000ff, RZ, 0xc0, !PT ;  /* 0xff0000ff21737812 */ /* 0x000fe200078ec0ff */
[----:B------:R-:W-:Y:S01]  /*6890*/  IMAD.U32 R12, R120, 0x10000, RZ ;  /* 0x00010000780c7824 */ /* 0x000fe200078e00ff */
[----:B------:R-:W-:-:S02]  /*68a0*/  SHF.R.U32.HI R118, RZ, 0x10, R35 ;  /* 0x00000010ff767819 */ /* 0x000fc40000011623 */
[----:B------:R-:W-:Y:S02]  /*68b0*/  SHF.R.U32.HI R116, RZ, 0x8, R35 ;  /* 0x00000008ff747819 */ /* 0x000fe40000011623 */
[----:B------:R-:W-:Y:S01]  /*68c0*/  LOP3.LUT R117, R35, 0xff0000ff, RZ, 0xc0, !PT ;  /* 0xff0000ff23757812 */ /* 0x000fe200078ec0ff */
[----:B------:R-:W-:Y:S01]  /*68d0*/  IMAD.MOV.U32 R35, RZ, RZ, R14 ;  /* 0x000000ffff237224 */ /* 0x000fe200078e000e */
[----:B------:R-:W-:Y:S01]  /*68e0*/  SHF.R.U32.HI R33, RZ, 0x10, R47 ;  /* 0x00000010ff217819 */ /* 0x000fe2000001162f */
[----:B------:R-:W-:Y:S01]  /*68f0*/  IMAD.SHL.U32 R14, R46, 0x100, RZ ;  /* 0x000001002e0e7824 */ /* 0x000fe200078e00ff */
[----:B------:R-:W-:Y:S02]  /*6900*/  LOP3.LUT R121, R119, 0xff00, R10, 0xf8, !PT ;  /* 0x0000ff0077797812 */ /* 0x000fe400078ef80a */
[----:B------:R-:W-:Y:S01]  /*6910*/  LOP3.LUT R47, R47, 0xff0000ff, RZ, 0xc0, !PT ;  /* 0xff0000ff2f2f7812 */ /* 0x000fe200078ec0ff */
[----:B------:R-:W-:Y:S01]  /*6920*/  IMAD.U32 R33, R33, 0x10000, RZ ;  /* 0x0001000021217824 */ /* 0x000fe200078e00ff */
[----:B------:R-:W-:Y:S01]  /*6930*/  LOP3.LUT R115, R115, 0xff00, R8, 0xf8, !PT ;  /* 0x0000ff0073737812 */ /* 0x000fe200078ef808 */
[----:B------:R-:W-:Y:S01]  /*6940*/  IMAD.SHL.U32 R8, R116, 0x100, RZ ;  /* 0x0000010074087824 */ /* 0x000fe200078e00ff */
[----:B------:R-:W-:-:S02]  /*6950*/  F2FP.F16.E4M3.UNPACK_B R119, R113.H1 ;  /* 0x00000071ff77723e */ /* 0x000fc400030006ff */
[----:B------:R-:W-:Y:S02]  /*6960*/  F2FP.F16.E4M3.UNPACK_B R114, R45.H1 ;  /* 0x0000002dff72723e */ /* 0x000fe400030006ff */
[----:B------:R-:W-:Y:S01]  /*6970*/  F2FP.F16.E4M3.UNPACK_B R46, R44.H1 ;  /* 0x0000002cff2e723e */ /* 0x000fe200030006ff */
[----:B------:R-:W-:Y:S01]  /*6980*/  HADD2.F32 R10, -RZ, R119.H0_H0 ;  /* 0x20000077ff0a7230 */ /* 0x000fe20000004100 */
[----:B------:R-:W-:Y:S01]  /*6990*/  LOP3.LUT R120, R47, 0xff00, R14, 0xf8, !PT ;  /* 0x0000ff002f787812 */ /* 0x000fe200078ef80e */
[----:B------:R-:W-:Y:S01]  /*69a0*/  IMAD.U32 R14, R32, 0x10000, RZ ;  /* 0x00010000200e7824 */ /* 0x000fe200078e00ff */
[----:B------:R-:W-:Y:S01]  /*69b0*/  LOP3.LUT R12, R115, 0xff0000, R12, 0xf8, !PT ;  /* 0x00ff0000730c7812 */ /* 0x000fe200078ef80c */
[----:B------:R-:W-:Y:S01]  /*69c0*/  HADD2.F32 R115, -RZ, R114.H0_H0 ;  /* 0x20000072ff737230 */ /* 0x000fe20000004100 */
[----:B------:R-:W-:Y:S01]  /*69d0*/  F2FP.F16.E4M3.UNPACK_B R116, R112.H1 ;  /* 0x00000070ff74723e */ /* 0x000fe200030006ff */
[----:B------:R-:W-:Y:S01]  /*69e0*/  HADD2.F32 R47, -RZ, R46.H0_H0 ;  /* 0x2000002eff2f7230 */ /* 0x000fe20000004100 */
[----:B------:R-:W-:Y:S01]  /*69f0*/  LOP3.LUT R117, R117, 0xff00, R8, 0xf8, !PT ;  /* 0x0000ff0075757812 */ /* 0x000fe200078ef808 */
[----:B------:R-:W-:-:S02]  /*6a00*/  IMAD.U32 R8, R118, 0x10000, RZ ;  /* 0x0001000076087824 */ /* 0x000fc400078e00ff */
[-C--:B------:R-:W-:Y:S01]  /*6a10*/  FMUL.FTZ R32, R115, R10.reuse ;  /* 0x0000000a73207220 */ /* 0x080fe20000410000 */
[----:B------:R-:W-:Y:S02]  /*6a20*/  HADD2.F32 R118, -RZ, R116.H0_H0 ;  /* 0x20000074ff767230 */ /* 0x000fe40000004100 */
        /* <DEDUP_REMOVED lines=9> */
[----:B------:R-:W-:Y:S01]  /*6ac0*/  F2FP.F16.E4M3.UNPACK_B R116, R112 ;  /* 0x00000070ff74723e */ /* 0x000fe200020006ff */
[----:B------:R-:W-:Y:S01]  /*6ad0*/  HADD2.F32 R115, -RZ, R114.H1_H1 ;  /* 0x30000072ff737230 */ /* 0x000fe20000004100 */
[----:B------:R-:W-:Y:S01]  /*6ae0*/  F2FP.F16.E4M3.UNPACK_B R113, R45 ;  /* 0x0000002dff71723e */ /* 0x000fe200020006ff */
[----:B------:R-:W-:Y:S01]  /*6af0*/  HADD2.F32 R119, -RZ, R118.H0_H0 ;  /* 0x20000076ff777230 */ /* 0x000fe20000004100 */
[----:B------:R-:W-:Y:S01]  /*6b00*/  F2FP.F16.E4M3.UNPACK_B R112, R44 ;  /* 0x0000002cff70723e */ /* 0x000fe200020006ff */
[-C--:B------:R-:W-:Y:S01]  /*6b10*/  FMUL.FTZ R44, R46, R47.reuse ;  /* 0x0000002f2e2c7220 */ /* 0x080fe20000410000 */
[----:B------:R-:W-:Y:S01]  /*6b20*/  FMUL.FTZ R45, R115, R47 ;  /* 0x0000002f732d7220 */ /* 0x000fe20000410000 */
[----:B------:R-:W-:Y:S01]  /*6b30*/  HADD2.F32 R114, -RZ, R113.H0_H0 ;  /* 0x20000071ff727230 */ /* 0x000fe20000004100 */
[----:B------:R-:W-:Y:S01]  /*6b40*/  LOP3.LUT R14, R121, 0xff0000, R14, 0xf8, !PT ;  /* 0x00ff0000790e7812 */ /* 0x000fe200078ef80e */
[----:B------:R-:W-:-:S02]  /*6b50*/  HADD2.F32 R47, -RZ, R112.H0_H0 ;  /* 0x20000070ff2f7230 */ /* 0x000fc40000004100 */
[----:B------:R-:W-:Y:S01]  /*6b60*/  FFMA.FTZ R45, R46, R117, -R45 ;  /* 0x000000752e2d7223 */ /* 0x000fe2000001082d */
[----:B------:R-:W-:Y:S02]  /*6b70*/  HADD2.F32 R46, -RZ, R116.H0_H0 ;  /* 0x20000074ff2e7230 */ /* 0x000fe40000004100 */
[-C--:B------:R-:W-:Y:S01]  /*6b80*/  FMUL.FTZ R120, R114, R119.reuse ;  /* 0x0000007772787220 */ /* 0x080fe20000410000 */
[----:B------:R-:W-:Y:S02]  /*6b90*/  HADD2.F32 R118, -RZ, R118.H1_H1 ;  /* 0x30000076ff767230 */ /* 0x000fe40000004100 */
[----:B------:R-:W-:Y:S01]  /*6ba0*/  FMUL.FTZ R119, R47, R119 ;  /* 0x000000772f777220 */ /* 0x000fe20000410000 */
[----:B------:R-:W-:Y:S02]  /*6bb0*/  HADD2.F32 R113, -RZ, R113.H1_H1 ;  /* 0x30000071ff717230 */ /* 0x000fe40000004100 */
[----:B------:R-:W-:Y:S01]  /*6bc0*/  FFMA.FTZ R44, R115, R117, R44 ;  /* 0x00000075732c7223 */ /* 0x000fe2000001002c */
[----:B------:R-:W-:-:S02]  /*6bd0*/  HADD2.F32 R112, -RZ, R112.H1_H1 ;  /* 0x30000070ff707230 */ /* 0x000fc40000004100 */
[-C--:B------:R-:W-:Y:S01]  /*6be0*/  FFMA.FTZ R47, R47, R46.reuse, -R120 ;  /* 0x0000002e2f2f7223 */ /* 0x080fe20000010878 */
[----:B------:R-:W-:Y:S02]  /*6bf0*/  HADD2.F32 R115, -RZ, R116.H1_H1 ;  /* 0x30000074ff737230 */ /* 0x000fe40000004100 */
[----:B------:R-:W-:Y:S01]  /*6c00*/  FFMA.FTZ R46, R114, R46, R119 ;  /* 0x0000002e722e7223 */ /* 0x000fe20000010077 */
[-C--:B------:R-:W-:Y:S01]  /*6c10*/  FMUL.FTZ R117, R113, R118.reuse ;  /* 0x0000007671757220 */ /* 0x080fe20000410000 */
[----:B------:R-:W-:Y:S01]  /*6c20*/  F2FP.F16.E4M3.UNPACK_B R120, R109.H1 ;  /* 0x0000006dff78723e */ /* 0x000fe200030006ff */
[C---:B------:R-:W-:Y:S01]  /*6c30*/  FMUL.FTZ R118, R112.reuse, R118 ;  /* 0x0000007670767220 */ /* 0x040fe20000410000 */
[----:B------:R-:W-:Y:S01]  /*6c40*/  F2FP.F16.E4M3.UNPACK_B R116, R35.H1 ;  /* 0x00000023ff74723e */ /* 0x000fe200030006ff */
[----:B------:R-:W-:Y:S01]  /*6c50*/  FFMA.FTZ R112, R112, R115, -R117 ;  /* 0x0000007370707223 */ /* 0x000fe20000010875 */
[----:B------:R-:W-:Y:S01]  /*6c60*/  F2FP.F16.E4M3.UNPACK_B R114, R34.H1 ;  /* 0x00000022ff72723e */ /* 0x000fe200030006ff */
[----:B------:R-:W-:Y:S01]  /*6c70*/  HADD2.F32 R122, -RZ, R120.H0_H0 ;  /* 0x20000078ff7a7230 */ /* 0x000fe20000004100 */
[----:B------:R-:W-:Y:S01]  /*6c80*/  F2FP.F16.E4M3.UNPACK_B R119, R111.H1 ;  /* 0x0000006fff77723e */ /* 0x000fe200030006ff */
[----:B------:R-:W-:-:S02]  /*6c90*/  HADD2.F32 R117, -RZ, R116.H0_H0 ;  /* 0x20000074ff757230 */ /* 0x000fc40000004100 */
[----:B------:R-:W-:Y:S01]  /*6ca0*/  FFMA.FTZ R113, R113, R115, R118 ;  /* 0x0000007371717223 */ /* 0x000fe20000010076 */
[----:B------:R-:W-:Y:S01]  /*6cb0*/  HADD2.F32 R115, -RZ, R114.H0_H0 ;  /* 0x20000072ff737230 */ /* 0x000fe20000004100 */
[----:B------:R-:W-:Y:S01]  /*6cc0*/  F2FP.F16.E4M3.UNPACK_B R34, R34 ;  /* 0x00000022ff22723e */ /* 0x000fe200020006ff */
[----:B------:R-:W-:Y:S02]  /*6cd0*/  HADD2.F32 R121, -RZ, R120.H1_H1 ;  /* 0x30000078ff797230 */ /* 0x000fe40000004100 */
[-C--:B------:R-:W-:Y:S01]  /*6ce0*/  FMUL.FTZ R124, R117, R122.reuse ;  /* 0x0000007a757c7220 */ /* 0x080fe20000410000 */
[----:B------:R-:W-:Y:S02]  /*6cf0*/  HADD2.F32 R120, -RZ, R119.H0_H0 ;  /* 0x20000077ff787230 */ /* 0x000fe40000004100 */
[----:B------:R-:W-:Y:S01]  /*6d00*/  FMUL.FTZ R122, R115, R122 ;  /* 0x0000007a737a7220 */ /* 0x000fe20000410000 */
[----:B------:R-:W-:Y:S01]  /*6d10*/  HADD2.F32 R118, -RZ, R116.H1_H1 ;  /* 0x30000074ff767230 */ /* 0x000fe20000004100 */
[----:B------:R-:W-:Y:S01]  /*6d20*/  F2FP.SATFINITE.E4M3.F32.PACK_AB_MERGE_C R32, R45, R32, RZ ;  /* 0x000000202d20723e */ /* 0x000fe200048070ff */
[----:B------:R-:W-:-:S02]  /*6d30*/  HADD2.F32 R116, -RZ, R114.H1_H1 ;  /* 0x30000072ff747230 */ /* 0x000fc40000004100 */
[-C--:B------:R-:W-:Y:S01]  /*6d40*/  FFMA.FTZ R114, R115, R120.reuse, -R124 ;  /* 0x0000007873727223 */ /* 0x080fe2000001087c */
[----:B------:R-:W-:Y:S02]  /*6d50*/  HADD2.F32 R119, -RZ, R119.H1_H1 ;  /* 0x30000077ff777230 */ /* 0x000fe40000004100 */
[----:B------:R-:W-:Y:S01]  /*6d60*/  FFMA.FTZ R115, R117, R120, R122 ;  /* 0x0000007875737223 */ /* 0x000fe2000001007a */
[----:B------:R-:W-:Y:S01]  /*6d70*/  FMUL.FTZ R123, R118, R121 ;  /* 0x00000079767b7220 */ /* 0x000fe20000410000 */
[----:B------:R-:W-:Y:S01]  /*6d80*/  F2FP.F16.E4M3.UNPACK_B R117, R109 ;  /* 0x0000006dff75723e */ /* 0x000fe200020006ff */
[C---:B------:R-:W-:Y:S01]  /*6d90*/  FMUL.FTZ R121, R116.reuse, R121 ;  /* 0x0000007974797220 */ /* 0x040fe20000410000 */
[----:B------:R-:W-:Y:S01]  /*6da0*/  F2FP.F16.E4M3.UNPACK_B R109, R35 ;  /* 0x00000023ff6d723e */ /* 0x000fe200020006ff */
[----:B------:R-:W-:Y:S01]  /*6db0*/  FFMA.FTZ R123, R116, R119, -R123 ;  /* 0x00000077747b7223 */ /* 0x000fe2000001087b */
[----:B------:R-:W-:Y:S01]  /*6dc0*/  F2FP.F16.E4M3.UNPACK_B R116, R111 ;  /* 0x0000006fff74723e */ /* 0x000fe200020006ff */
[----:B------:R-:W-:-:S02]  /*6dd0*/  HADD2.F32 R120, -RZ, R117.H0_H0 ;  /* 0x20000075ff787230 */ /* 0x000fc40000004100 */
[----:B------:R-:W-:Y:S01]  /*6de0*/  FFMA.FTZ R126, R118, R119, R121 ;  /* 0x00000077767e7223 */ /* 0x000fe20000010079 */
[----:B------:R-:W-:Y:S01]  /*6df0*/  HADD2.F32 R111, -RZ, R109.H0_H0 ;  /* 0x2000006dff6f7230 */ /* 0x000fe20000004100 */
[----:B------:R-:W-:Y:S01]  /*6e00*/  F2FP.F16.E4M3.UNPACK_B R45, R9 ;  /* 0x00000009ff2d723e */ /* 0x000fe200020006ff */
[--C-:B------:R-:W-:Y:S02]  /*6e10*/  HADD2.F32 R35, -RZ, R34.reuse.H0_H0 ;  /* 0x20000022ff237230 */ /* 0x100fe40000004100 */
[----:B------:R-:W-:Y:S02]  /*6e20*/  HADD2.F32 R117, -RZ, R117.H1_H1 ;  /* 0x30000075ff757230 */ /* 0x000fe40000004100 */
[-C--:B------:R-:W-:Y:S01]  /*6e30*/  FMUL.FTZ R122, R111, R120.reuse ;  /* 0x000000786f7a7220 */ /* 0x080fe20000410000 */
[----:B------:R-:W-:Y:S02]  /*6e40*/  HADD2.F32 R34, -RZ, R34.H1_H1 ;  /* 0x30000022ff227230 */ /* 0x000fe40000004100 */
[----:B------:R-:W-:Y:S01]  /*6e50*/  FMUL.FTZ R120, R35, R120 ;  /* 0x0000007823787220 */ /* 0x000fe20000410000 */
[----:B------:R-:W-:Y:S01]  /*6e60*/  HADD2.F32 R109, -RZ, R109.H1_H1 ;  /* 0x3000006dff6d7230 */ /* 0x000fe20000004100 */
[----:B------:R-:W-:Y:S01]  /*6e70*/  F2FP.SATFINITE.E4M3.F32.PACK_AB_MERGE_C R126, R126, R115, RZ ;  /* 0x000000737e7e723e */ /* 0x000fe200048070ff */
[----:B------:R-:W-:-:S02]  /*6e80*/  HADD2.F32 R118, -RZ, R116.H0_H0 ;  /* 0x20000074ff767230 */ /* 0x000fc40000004100 */
[CC--:B------:R-:W-:Y:S01]  /*6e90*/  FMUL.FTZ R124, R34.reuse, R117.reuse ;  /* 0x00000075227c7220 */ /* 0x0c0fe20000410000 */
[----:B------:R-:W-:Y:S02]  /*6ea0*/  HADD2.F32 R116, -RZ, R116.H1_H1 ;  /* 0x30000074ff747230 */ /* 0x000fe40000004100 */
[----:B------:R-:W-:Y:S01]  /*6eb0*/  FMUL.FTZ R119, R109, R117 ;  /* 0x000000756d777220 */ /* 0x000fe20000410000 */
[-C--:B------:R-:W-:Y:S01]  /*6ec0*/  FFMA.FTZ R122, R35, R118.reuse, -R122 ;  /* 0x00000076237a7223 */ /* 0x080fe2000001087a */
[----:B------:R-:W-:Y:S02]  /*6ed0*/  FFMA.FTZ R120, R111, R118, R120 ;  /* 0x000000766f787223 */ /* 0x000fe40000010078 */
[-C--:B------:R-:W-:Y:S01]  /*6ee0*/  FFMA.FTZ R119, R34, R116.reuse, -R119 ;  /* 0x0000007422777223 */ /* 0x080fe20000010877 */
[----:B------:R-:W-:Y:S01]  /*6ef0*/  FFMA.FTZ R111, R109, R116, R124 ;  /* 0x000000746d6f7223 */ /* 0x000fe2000001007c */
[----:B------:R-:W-:Y:S02]  /*6f00*/  F2FP.SATFINITE.E4M3.F32.PACK_AB_MERGE_C R35, R112, R47, R32 ;  /* 0x0000002f7023723e */ /* 0x000fe40004807020 */
[----:B------:R-:W-:Y:S01]  /*6f10*/  F2FP.SATFINITE.E4M3.F32.PACK_AB_MERGE_C R34, R44, R33, RZ ;  /* 0x000000212c22723e */ /* 0x000fe200048070ff */
[----:B------:R-:W-:Y:S01]  /*6f20*/  HADD2.F32 R44, -RZ, R45.H0_H0 ;  /* 0x2000002dff2c7230 */ /* 0x000fe20000004100 */
[----:B------:R-:W-:-:S02]  /*6f30*/  F2FP.F16.E4M3.UNPACK_B R109, R13 ;  /* 0x0000000dff6d723e */ /* 0x000fc400020006ff */
[----:B------:R-:W-:Y:S02]  /*6f40*/  F2FP.F16.E4M3.UNPACK_B R47, R14 ;  /* 0x0000000eff2f723e */ /* 0x000fe400020006ff */
[----:B------:R-:W-:Y:S01]  /*6f50*/  F2FP.SATFINITE.E4M3.F32.PACK_AB_MERGE_C R34, R113, R46, R34 ;  /* 0x0000002e7122723e */ /* 0x000fe20004807022 */
[----:B------:R-:W-:Y:S01]  /*6f60*/  HADD2.F32 R46, -RZ, R109.H0_H0 ;  /* 0x2000006dff2e7230 */ /* 0x000fe20000004100 */
[----:B------:R-:W-:Y:S01]  /*6f70*/  F2FP.F16.E4M3.UNPACK_B R112, R12 ;  /* 0x0000000cff70723e */ /* 0x000fe200020006ff */
[--C-:B------:R-:W-:Y:S01]  /*6f80*/  HADD2.F32 R115, -RZ, R47.reuse.H0_H0 ;  /* 0x2000002fff737230 */ /* 0x100fe20000004100 */
[----:B------:R-:W-:Y:S01]  /*6f90*/  F2FP.SATFINITE.E4M3.F32.PACK_AB_MERGE_C R33, R123, R114, RZ ;  /* 0x000000727b21723e */ /* 0x000fe200048070ff */
[----:B------:R-:W-:Y:S01]  /*6fa0*/  HADD2.F32 R114, -RZ, R47.H1_H1 ;  /* 0x3000002fff727230 */ /* 0x000fe20000004100 */
[----:B------:R-:W-:Y:S01]  /*6fb0*/  F2FP.SATFINITE.E4M3.F32.PACK_AB_MERGE_C R32, R111, R120, R126 ;  /* 0x000000786f20723e */ /* 0x000fe2000480707e */
        /* <DEDUP_REMOVED lines=8> */
[-C--:B------:R-:W-:Y:S01]  /*7040*/  FMUL.FTZ R116, R111, R114.reuse ;  /* 0x000000726f747220 */ /* 0x080fe20000410000 */
[----:B------:R-:W-:Y:S01]  /*7050*/  FMUL.FTZ R114, R47, R114 ;  /* 0x000000722f727220 */ /* 0x000fe20000410000 */
[----:B------:R-:W-:Y:S02]  /*7060*/  F2FP.F16.E4M3.UNPACK_B R109, R13.H1 ;  /* 0x0000000dff6d723e */ /* 0x000fe400030006ff */
[----:B------:R-:W-:Y:S01]  /*7070*/  F2FP.F16.E4M3.UNPACK_B R113, R14.H1 ;  /* 0x0000000eff71723e */ /* 0x000fe200030006ff */
[-C--:B------:R-:W-:Y:S01]  /*7080*/  FFMA.FTZ R14, R111, R112.reuse, R114 ;  /* 0x000000706f0e7223 */ /* 0x080fe20000010072 */
[----:B------:R-:W-:Y:S01]  /*7090*/  F2FP.F16.E4M3.UNPACK_B R46, R9.H1 ;  /* 0x00000009ff2e723e */ /* 0x000fe200030006ff */
[----:B------:R-:W-:Y:S01]  /*70a0*/  FFMA.FTZ R9, R47, R112, -R116 ;  /* 0x000000702f097223 */ /* 0x000fe20000010874 */
[----:B------:R-:W-:Y:S01]  /*70b0*/  F2FP.F16.E4M3.UNPACK_B R12, R12.H1 ;  /* 0x0000000cff0c723e */ /* 0x000fe200030006ff */
[----:B------:R-:W-:Y:S01]  /*70c0*/  HADD2.F32 R47, -RZ, R109.H0_H0 ;  /* 0x2000006dff2f7230 */ /* 0x000fe20000004100 */
[----:B------:R-:W-:Y:S01]  /*70d0*/  F2FP.SATFINITE.E4M3.F32.PACK_AB_MERGE_C R33, R119, R122, R33 ;  /* 0x0000007a7721723e */ /* 0x000fe20004807021 */
[----:B------:R-:W-:Y:S01]  /*70e0*/  HADD2.F32 R114, -RZ, R113.H0_H0 ;  /* 0x20000071ff727230 */ /* 0x000fe20000004100 */
[-C--:B------:R-:W-:Y:S01]  /*70f0*/  F2FP.F16.E4M3.UNPACK_B R119, R10.reuse ;  /* 0x0000000aff77723e */ /* 0x080fe200020006ff */
[----:B------:R-:W-:Y:S01]  /*7100*/  HADD2.F32 R13, -RZ, R46.H0_H0 ;  /* 0x2000002eff0d7230 */ /* 0x000fe20000004100 */
[----:B------:R-:W-:Y:S01]  /*7110*/  F2FP.F16.E4M3.UNPACK_B R120, R10.H1 ;  /* 0x0000000aff78723e */ /* 0x000fe200030006ff */
[----:B------:R-:W-:-:S02]  /*7120*/  HADD2.F32 R111, -RZ, R109.H1_H1 ;  /* 0x3000006dff6f7230 */ /* 0x000fc40000004100 */
[-C--:B------:R-:W-:Y:S01]  /*7130*/  FMUL.FTZ R116, R47, R114.reuse ;  /* 0x000000722f747220 */ /* 0x080fe20000410000 */
[----:B------:R-:W-:Y:S02]  /*7140*/  HADD2.F32 R112, -RZ, R12.H0_H0 ;  /* 0x2000000cff707230 */ /* 0x000fe40000004100 */
[C---:B------:R-:W-:Y:S01]  /*7150*/  FMUL.FTZ R114, R13.reuse, R114 ;  /* 0x000000720d727220 */ /* 0x040fe20000410000 */
[----:B------:R-:W-:Y:S01]  /*7160*/  HADD2.F32 R109, -RZ, R113.H1_H1 ;  /* 0x30000071ff6d7230 */ /* 0x000fe20000004100 */
[----:B------:R-:W-:Y:S01]  /*7170*/  F2FP.F16.E4M3.UNPACK_B R117, R8.H1 ;  /* 0x00000008ff75723e */ /* 0x000fe200030006ff */
[----:B------:R-:W-:Y:S02]  /*7180*/  HADD2.F32 R46, -RZ, R46.H1_H1 ;  /* 0x3000002eff2e7230 */ /* 0x000fe40000004100 */
[----:B------:R-:W-:Y:S02]  /*7190*/  HADD2.F32 R113, -RZ, R12.H1_H1 ;  /* 0x3000000cff717230 */ /* 0x000fe40000004100 */
[-C--:B------:R-:W-:Y:S01]  /*71a0*/  FFMA.FTZ R12, R13, R112.reuse, -R116 ;  /* 0x000000700d0c7223 */ /* 0x080fe20000010874 */
[-C--:B------:R-:W-:Y:S01]  /*71b0*/  FMUL.FTZ R115, R111, R109.reuse ;  /* 0x0000006d6f737220 */ /* 0x080fe20000410000 */
[----:B------:R-:W-:Y:S01]  /*71c0*/  FFMA.FTZ R13, R47, R112, R114 ;  /* 0x000000702f0d7223 */ /* 0x000fe20000010072 */
[C---:B------:R-:W-:Y:S01]  /*71d0*/  FMUL.FTZ R114, R46.reuse, R109 ;  /* 0x0000006d2e727220 */ /* 0x040fe20000410000 */
[----:B------:R-:W-:Y:S01]  /*71e0*/  F2FP.F16.E4M3.UNPACK_B R112, R15 ;  /* 0x0000000fff70723e */ /* 0x000fe200020006ff */
[----:B------:R-:W-:Y:S01]  /*71f0*/  FFMA.FTZ R47, R46, R113, -R115 ;  /* 0x000000712e2f7223 */ /* 0x000fe20000010873 */
[----:B------:R-:W-:Y:S01]  /*7200*/  F2FP.F16.E4M3.UNPACK_B R109, R11 ;  /* 0x0000000bff6d723e */ /* 0x000fe200020006ff */
[----:B------:R-:W-:Y:S01]  /*7210*/  FFMA.FTZ R46, R111, R113, R114 ;  /* 0x000000716f2e7223 */ /* 0x000fe20000010072 */
[----:B------:R-:W-:Y:S01]  /*7220*/  F2FP.F16.E4M3.UNPACK_B R113, R15.H1 ;  /* 0x0000000fff71723e */ /* 0x000fe200030006ff */
[----:B------:R-:W-:Y:S01]  /*7230*/  HADD2.F32 R114, -RZ, R112.H0_H0 ;  /* 0x20000070ff727230 */ /* 0x000fe20000004100 */
[----:B------:R-:W-:Y:S01]  /*7240*/  F2FP.F16.E4M3.UNPACK_B R116, R8 ;  /* 0x00000008ff74723e */ /* 0x000fe200020006ff */
        /* <DEDUP_REMOVED lines=8> */
[----:B------:R-:W-:Y:S01]  /*72d0*/  HADD2.F32 R10, -RZ, R116.H0_H0 ;  /* 0x20000074ff0a7230 */ /* 0x000fe20000004100 */
[----:B------:R-:W-:Y:S01]  /*72e0*/  F2FP.SATFINITE.E4M3.F32.PACK_AB_MERGE_C R13, R46, R13, RZ ;  /* 0x0000000d2e0d723e */ /* 0x000fe200048070ff */
[----:B------:R-:W-:Y:S02]  /*72f0*/  HADD2.F32 R111, -RZ, R11.H0_H0 ;  /* 0x2000000bff6f7230 */ /* 0x000fe40000004100 */
[----:B------:R-:W-:Y:S01]  /*7300*/  FMUL.FTZ R126, R115, R122 ;  /* 0x0000007a737e7220 */ /* 0x000fe20000410000 */
[----:B------:R-:W-:Y:S02]  /*7310*/  HADD2.F32 R113, -RZ, R113.H1_H1 ;  /* 0x30000071ff717230 */ /* 0x000fe40000004100 */
[----:B------:R-:W-:Y:S01]  /*7320*/  FFMA.FTZ R8, R15, R10, -R124 ;  /* 0x0000000a0f087223 */ /* 0x000fe2000001087c */
[----:B------:R-:W-:-:S02]  /*7330*/  HADD2.F32 R120, -RZ, R120.H1_H1 ;  /* 0x30000078ff787230 */ /* 0x000fc40000004100 */
[----:B------:R-:W-:Y:S01]  /*7340*/  FMUL.FTZ R122, R111, R122 ;  /* 0x0000007a6f7a7220 */ /* 0x000fe20000410000 */
        /* <DEDUP_REMOVED lines=11> */
[CC--:B------:R-:W-:Y:S01]  /*7400*/  FMUL.FTZ R118, R112.reuse, R119.reuse ;  /* 0x0000007770767220 */ /* 0x0c0fe20000410000 */
[----:B------:R-:W-:Y:S02]  /*7410*/  HADD2.F32 R116, -RZ, R116.H1_H1 ;  /* 0x30000074ff747230 */ /* 0x000fe40000004100 */
[----:B------:R-:W-:Y:S01]  /*7420*/  FMUL.FTZ R119, R109, R119 ;  /* 0x000000776d777220 */ /* 0x000fe20000410000 */
[----:B------:R-:W-:Y:S01]  /*7430*/  F2FP.SATFINITE.E4M3.F32.PACK_AB_MERGE_C R9, R9, R44, R12 ;  /* 0x0000002c0909723e */ /* 0x000fe2000480700c */
[-C--:B------:R-:W-:Y:S01]  /*7440*/  FFMA.FTZ R11, R11, R114.reuse, -R124 ;  /* 0x000000720b0b7223 */ /* 0x080fe2000001087c */
[----:B------:R-:W-:Y:S01]  /*7450*/  FFMA.FTZ R113, R113, R114, R120 ;  /* 0x0000007271717223 */ /* 0x000fe20000010078 */
[-C--:B------:R-:W-:Y:S01]  /*7460*/  FFMA.FTZ R109, R109, R116.reuse, -R118 ;  /* 0x000000746d6d7223 */ /* 0x080fe20000010876 */
[----:B------:R-:W-:Y:S01]  /*7470*/  FFMA.FTZ R119, R112, R116, R119 ;  /* 0x0000007470777223 */ /* 0x000fe20000010077 */
[----:B------:R-:W-:Y:S01]  /*7480*/  F2FP.SATFINITE.E4M3.F32.PACK_AB_MERGE_C R13, R14, R45, R13 ;  /* 0x0000002d0e0d723e */ /* 0x000fe2000480700d */
[----:B------:R-:W-:Y:S01]  /*7490*/  IMAD.MOV.U32 R12, RZ, RZ, R34 ;  /* 0x000000ffff0c7224 */ /* 0x000fe200078e0022 */
[----:B------:R-:W-:-:S02]  /*74a0*/  F2FP.SATFINITE.E4M3.F32.PACK_AB_MERGE_C R11, R11, R126, RZ ;  /* 0x0000007e0b0b723e */ /* 0x000fc400048070ff */
[----:B------:R-:W-:Y:S02]  /*74b0*/  F2FP.SATFINITE.E4M3.F32.PACK_AB_MERGE_C R113, R113, R122, RZ ;  /* 0x0000007a7171723e */ /* 0x000fe400048070ff */
[----:B------:R-:W-:Y:S01]  /*74c0*/  F2FP.SATFINITE.E4M3.F32.PACK_AB_MERGE_C R11, R109, R8, R11 ;  /* 0x000000086d0b723e */ /* 0x000fe2000480700b */
[----:B------:R-:W-:Y:S01]  /*74d0*/  IMAD.MOV.U32 R8, RZ, RZ, R35 ;  /* 0x000000ffff087224 */ /* 0x000fe200078e0023 */
[----:B------:R-:W-:Y:S01]  /*74e0*/  F2FP.SATFINITE.E4M3.F32.PACK_AB_MERGE_C R15, R119, R10, R113 ;  /* 0x0000000a770f723e */ /* 0x000fe20004807071 */
[----:B------:R-:W-:Y:S01]  /*74f0*/  IMAD.MOV.U32 R10, RZ, RZ, R33 ;  /* 0x000000ffff0a7224 */ /* 0x000fe200078e0021 */
[----:B------:R-:W-:-:S07]  /*7500*/  MOV R14, R32 ;  /* 0x00000020000e7202 */ /* 0x000fce0000000f00 */
.L_x_1641:
[----:B------:R-:W-:Y:S05]  /*7510*/  BSYNC B2 ;  /* 0x0000000000027941 */ /* 0x000fea0003800000 */
.L_x_1640:
[----:B--2---:R2:W-:Y:S04]  /*7520*/  ST.E.128 desc[UR42][R92.64], R8 ;  /* 0x000000085c007985 */ /* 0x0045e8000c101d2a */
[----:B0-----:R2:W-:Y:S02]  /*7530*/  @!P2 ST.E.128 desc[UR42][R96.64], R12 ;  /* 0x0000000c6000a985 */ /* 0x0015e4000c101d2a */
.L_x_1639:
[----:B------:R-:W-:Y:S05]  /*7540*/  BSYNC B1 ;  /* 0x0000000000017941 */ /* 0x000fea0003800000 */
.L_x_1638:
[----:B------:R-:W-:Y:S01]  /*7550*/  ISETP.NE.AND P2, PT, R3, RZ, PT ;  /* 0x000000ff0300720c */ /* 0x000fe20003f45270 */
[----:B------:R-:W-:-:S12]  /*7560*/  BSSY B1, `(.L_x_1642) ;  /* 0x00000f4000017945 */ /* 0x000fd80003800000 */
[----:B------:R-:W-:Y:S05]  /*7570*/  @!P2 BRA `(.L_x_1643) ;  /* 0x0000000c00c8a947 */ /* 0x000fea0003800000 */
[----:B------:R-:W-:Y:S01]  /*7580*/  ISETP.NE.AND P4, PT, R84, RZ, PT ;  /* 0x000000ff5400720c */ /* 0x000fe20003f85270 */
[----:B------:R-:W-:Y:S01]  /*7590*/  BSSY B2, `(.L_x_1644) ;  /* 0x00000ee000027945 */ /* 0x000fe20003800000 */
[C---:B----4-:R-:W-:Y:S02]  /*75a0*/  IADD3 R32, P2, R58.reuse, R101, RZ ;  /* 0x000000653a207210 */ /* 0x050fe40007f5e0ff */
[----:B--2---:R-:W-:Y:S02]  /*75b0*/  SEL R8, R65, R110, !P4 ;  /* 0x0000006e41087207 */ /* 0x004fe40006000000 */
[----:B---3--:R-:W-:Y:S02]  /*75c0*/  LEA.HI.X.SX32 R33, R58, R99, 0x1, P2 ;  /* 0x000000633a217211 */ /* 0x008fe400010f0eff */
[----:B------:R-:W-:-:S04]  /*75d0*/  SHF.R.S32.HI R9, RZ, 0x1f, R8 ;  /* 0x0000001fff097819 */ /* 0x000fc80000011408 */
[----:B------:R-:W-:-:S04]  /*75e0*/  LEA.HI R9, R9, R8, RZ, 0x5 ;  /* 0x0000000809097211 */ /* 0x000fc800078f28ff */
[----:B------:R-:W-:-:S04]  /*75f0*/  SHF.R.S32.HI R9, RZ, 0x5, R9 ;  /* 0x00000005ff097819 */ /* 0x000fc80000011409 */
[----:B------:R-:W-:-:S04]  /*7600*/  LEA.HI.SX32 R9, R76, R9, 0x1c ;  /* 0x000000094c097211 */ /* 0x000fc800078fe2ff */
[----:B0-----:R-:W-:Y:S01]  /*7610*/  SHF.R.S32.HI R10, RZ, 0x1f, R9 ;  /* 0x0000001fff0a7819 */ /* 0x001fe20000011409 */
[----:B------:R-:W-:-:S03]  /*7620*/  IMAD.SHL.U32 R8, R9, 0x10, RZ ;  /* 0x0000001009087824 */ /* 0x000fc600078e00ff */
[----:B------:R-:W-:Y:S02]  /*7630*/  LEA.HI R10, R10, R9, RZ, 0x2 ;  /* 0x000000090a0a7211 */ /* 0x000fe400078f10ff */
[----:B------:R-:W-:-:S03]  /*7640*/  ISETP.GE.AND P2, PT, R8, R98, PT ;  /* 0x000000620800720c */ /* 0x000fc60003f46270 */
[----:B------:R-:W-:-:S05]  /*7650*/  IMAD.SHL.U32 R10, R10, 0x800, RZ ;  /* 0x000008000a0a7824 */ /* 0x000fca00078e00ff */
[----:B------:R-:W-:-:S05]  /*7660*/  LOP3.LUT R9, R10, 0xffffe000, RZ, 0xc0, !PT ;  /* 0xffffe0000a097812 */ /* 0x000fca00078ec0ff */
[----:B------:R-:W-:-:S04]  /*7670*/  @!P2 IADD3 R34, P4, R101, R8, RZ ;  /* 0x000000086522a210 */ /* 0x000fc80007f9e0ff */
[----:B------:R-:W-:Y:S02]  /*7680*/  @!P2 LEA.HI.X.SX32 R35, R8, R99, 0x1, P4 ;  /* 0x000000630823a211 */ /* 0x000fe400020f0eff */
[----:B------:R-:W-:Y:S02]  /*7690*/  LOP3.LUT R8, R180, 0x30, R8, 0xf8, !PT ;  /* 0x00000030b4087812 */ /* 0x000fe400078ef808 */
[----:B------:R-:W-:Y:S02]  /*76a0*/  ISETP.GE.AND P4, PT, R81, R95, PT ;  /* 0x0000005f5100720c */ /* 0x000fe40003f86270 */
[----:B------:R-:W-:-:S04]  /*76b0*/  LOP3.LUT R8, R8, R181, RZ, 0x3c, !PT ;  /* 0x000000b508087212 */ /* 0x000fc800078e3cff */
[----:B------:R-:W-:Y:S01]  /*76c0*/  IADD3 R8, R8, R9, R182 ;  /* 0x0000000908087210 */ /* 0x000fe20007ffe0b6 */
[----:B------:R-:W-:-:S04]  /*76d0*/  IMAD R9, R17, 0x6000, R73 ;  /* 0x0000600011097824 */ /* 0x000fc800078e0249 */
[----:B------:R-:W-:Y:S02]  /*76e0*/  IMAD R11, R17, 0x6000, R8 ;  /* 0x00006000110b7824 */ /* 0x000fe400078e0208 */
[C---:B------:R-:W-:Y:S02]  /*76f0*/  IMAD.IADD R9, R16.reuse, 0x1, R9 ;  /* 0x0000000110097824 */ /* 0x040fe400078e0209 */
[----:B------:R-:W-:-:S04]  /*7700*/  IMAD.IADD R12, R16, 0x1, R11 ;  /* 0x00000001100c7824 */ /* 0x000fc800078e020b */
[----:B------:R-:W0:Y:S04]  /*7710*/  LDS.128 R8, [R9+0x16400] ;  /* 0x0164000009087984 */ /* 0x000e280000000c00 */
[----:B------:R-:W2:Y:S01]  /*7720*/  LDS.128 R12, [R12+0x16400] ;  /* 0x016400000c0c7984 */ /* 0x000ea20000000c00 */
[----:B------:R-:W-:Y:S05]  /*7730*/  @P4 BRA `(.L_x_1645) ;  /* 0x0000000c004c4947 */ /* 0x000fea0003800000 */
[----:B------:R-:W-:Y:S01]  /*7740*/  SHF.R.U32.HI R111, RZ, 0x8, R29 ;  /* 0x00000008ff6f7819 */ /* 0x000fe2000001161d */
[----:B0-----:R-:W-:Y:S01]  /*7750*/  IMAD.MOV.U32 R28, RZ, RZ, R9 ;  /* 0x000000ffff1c7224 */ /* 0x001fe200078e0009 */
[----:B------:R-:W-:Y:S01]  /*7760*/  SHF.R.U32.HI R109, RZ, 0x10, R29 ;  /* 0x00000010ff6d7819 */ /* 0x000fe2000001161d */
[----:B------:R-:W-:Y:S01]  /*7770*/  IMAD.MOV.U32 R40, RZ, RZ, R8 ;  /* 0x000000ffff287224 */ /* 0x000fe200078e0008 */
[----:B------:R-:W-:Y:S01]  /*7780*/  SHF.R.U32.HI R97, RZ, 0x8, R31 ;  /* 0x00000008ff617819 */ /* 0x000fe2000001161f */
[----:B------:R-:W-:Y:S01]  /*7790*/  IMAD.SHL.U32 R9, R111, 0x100, RZ ;  /* 0x000001006f097824 */ /* 0x000fe200078e00ff */
[----:B------:R-:W-:Y:S02]  /*77a0*/  SHF.R.U32.HI R92, RZ, 0x8, R41 ;  /* 0x00000008ff5c7819 */ /* 0x000fe40000011629 */
[----:B------:R-:W-:Y:S01]  /*77b0*/  LOP3.LUT R30, R29, 0xff0000ff, RZ, 0xc0, !PT ;  /* 0xff0000ff1d1e7812 */ /* 0x000fe200078ec0ff */
[----:B------:R-:W-:Y:S01]  /*77c0*/  IMAD.MOV.U32 R29, RZ, RZ, R10 ;  /* 0x000000ffff1d7224 */ /* 0x000fe200078e000a */
[----:B------:R-:W-:Y:S01]  /*77d0*/  LOP3.LUT R42, R31, 0xff0000ff, RZ, 0xc0, !PT ;  /* 0xff0000ff1f2a7812 */ /* 0x000fe200078ec0ff */
[----:B------:R-:W-:Y:S01]  /*77e0*/  IMAD.U32 R10, R109, 0x10000, RZ ;  /* 0x000100006d0a7824 */ /* 0x000fe200078e00ff */
[----:B------:R-:W-:Y:S01]  /*77f0*/  SHF.R.U32.HI R96, RZ, 0x10, R31 ;  /* 0x00000010ff607819 */ /* 0x000fe2000001161f */
[----:B------:R-:W-:Y:S01]  /*7800*/  IMAD.SHL.U32 R31, R97, 0x100, RZ ;  /* 0x00000100611f7824 */ /* 0x000fe200078e00ff */
[----:B------:R-:W-:-:S02]  /*7810*/  SHF.R.U32.HI R46, RZ, 0x8, R43 ;  /* 0x00000008ff2e7819 */ /* 0x000fc4000001162b */
[----:B------:R-:W-:Y:S02]  /*7820*/  LOP3.LUT R45, R43, 0xff0000ff, RZ, 0xc0, !PT ;  /* 0xff0000ff2b2d7812 */ /* 0x000fe400078ec0ff */
[----:B------:R-:W-:Y:S01]  /*7830*/  SHF.R.U32.HI R93, RZ, 0x10, R43 ;  /* 0x00000010ff5d7819 */ /* 0x000fe2000001162b */
[----:B------:R-:W-:Y:S01]  /*7840*/  IMAD.SHL.U32 R43, R92, 0x100, RZ ;  /* 0x000001005c2b7824 */ /* 0x000fe200078e00ff */
[----:B------:R-:W-:Y:S02]  /*7850*/  LOP3.LUT R44, R41, 0xff0000ff, RZ, 0xc0, !PT ;  /* 0xff0000ff292c7812 */ /* 0x000fe400078ec0ff */
[----:B------:R-:W-:Y:S01]  /*7860*/  SHF.R.U32.HI R47, RZ, 0x10, R41 ;  /* 0x00000010ff2f7819 */ /* 0x000fe20000011629 */
[----:B--2---:R-:W-:Y:S01]  /*7870*/  IMAD.MOV.U32 R41, RZ, RZ, R12 ;  /* 0x000000ffff297224 */ /* 0x004fe200078e000c */
[----:B------:R-:W-:Y:S01]  /*7880*/  LOP3.LUT R9, R30, 0xff00, R9, 0xf8, !PT ;  /* 0x0000ff001e097812 */ /* 0x000fe200078ef809 */
[----:B------:R-:W-:Y:S01]  /*7890*/  IMAD.SHL.U32 R30, R46, 0x100, RZ ;  /* 0x000001002e1e7824 */ /* 0x000fe200078e00ff */
[----:B------:R-:W-:Y:S01]  /*78a0*/  LOP3.LUT R8, R42, 0xff00, R31, 0xf8, !PT ;  /* 0x0000ff002a087812 */ /* 0x000fe200078ef81f */
[----:B------:R-:W-:Y:S01]  /*78b0*/  IMAD.U32 R93, R93, 0x10000, RZ ;  /* 0x000100005d5d7824 */ /* 0x000fe200078e00ff */
[----:B------:R-:W-:Y:S01]  /*78c0*/  LOP3.LUT R10, R9, 0xff0000, R10, 0xf8, !PT ;  /* 0x00ff0000090a7812 */ /* 0x000fe200078ef80a */
[----:B------:R-:W-:Y:S01]  /*78d0*/  IMAD.U32 R9, R96, 0x10000, RZ ;  /* 0x0001000060097824 */ /* 0x000fe200078e00ff */
[----:B------:R-:W-:Y:S01]  /*78e0*/  LOP3.LUT R12, R44, 0xff00, R43, 0xf8, !PT ;  /* 0x0000ff002c0c7812 */ /* 0x000fe200078ef82b */
[----:B------:R-:W-:Y:S01]  /*78f0*/  IMAD.U32 R47, R47, 0x10000, RZ ;  /* 0x000100002f2f7824 */ /* 0x000fe200078e00ff */
[----:B------:R-:W-:-:S02]  /*7900*/  F2FP.F16.E4M3.UNPACK_B R46, R108.H1 ;  /* 0x0000006cff2e723e */ /* 0x000fc400030006ff */
[----:B------:R-:W-:Y:S02]  /*7910*/  F2FP.F16.E4M3.UNPACK_B R44, R41.H1 ;  /* 0x00000029ff2c723e */ /* 0x000fe400030006ff */
[----:B------:R-:W-:Y:S02]  /*7920*/  F2FP.F16.E4M3.UNPACK_B R42, R40.H1 ;  /* 0x00000028ff2a723e */ /* 0x000fe400030006ff */
[----:B------:R-:W-:Y:S01]  /*7930*/  LOP3.LUT R92, R45, 0xff00, R30, 0xf8, !PT ;  /* 0x0000ff002d5c7812 */ /* 0x000fe200078ef81e */
[----:B------:R-:W-:Y:S01]  /*7940*/  HADD2.F32 R31, -RZ, R44.H0_H0 ;  /* 0x2000002cff1f7230 */ /* 0x000fe20000004100 */
[----:B------:R-:W-:Y:S01]  /*7950*/  LOP3.LUT R8, R8, 0xff0000, R9, 0xf8, !PT ;  /* 0x00ff000008087812 */ /* 0x000fe200078ef809 */
[----:B------:R-:W-:Y:S01]  /*7960*/  HADD2.F32 R9, -RZ, R46.H0_H0 ;  /* 0x2000002eff097230 */ /* 0x000fe20000004100 */
[----:B------:R-:W-:Y:S01]  /*7970*/  F2FP.F16.E4M3.UNPACK_B R43, R106.H1 ;  /* 0x0000006aff2b723e */ /* 0x000fe200030006ff */
[----:B------:R-:W-:Y:S01]  /*7980*/  HADD2.F32 R30, -RZ, R42.H0_H0 ;  /* 0x2000002aff1e7230 */ /* 0x000fe20000004100 */
[----:B------:R-:W-:Y:S01]  /*7990*/  LOP3.LUT R12, R12, 0xff0000, R47, 0xf8, !PT ;  /* 0x00ff00000c0c7812 */ /* 0x000fe200078ef82f */
[----:B------:R-:W-:-:S02]  /*79a0*/  HADD2.F32 R46, -RZ, R46.H1_H1 ;  /* 0x3000002eff2e7230 */ /* 0x000fc40000004100 */
[CC--:B------:R-:W-:Y:S01]  /*79b0*/  FMUL.FTZ R97, R31.reuse, R9.reuse ;  /* 0x000000091f617220 */ /* 0x0c0fe20000410000 */
[--C-:B------:R-:W-:Y:S02]  /*79c0*/  HADD2.F32 R45, -RZ, R43.reuse.H0_H0 ;  /* 0x2000002bff2d7230 */ /* 0x100fe40000004100 */
[----:B------:R-:W-:Y:S01]  /*79d0*/  FMUL.FTZ R96, R30, R9 ;  /* 0x000000091e607220 */ /* 0x000fe20000410000 */
[----:B------:R-:W-:Y:S01]  /*79e0*/  LOP3.LUT R9, R92, 0xff0000, R93, 0xf8, !PT ;  /* 0x00ff00005c097812 */ /* 0x000fe200078ef85d */
[----:B------:R-:W-:Y:S01]  /*79f0*/  HADD2.F32 R92, -RZ, R43.H1_H1 ;  /* 0x3000002bff5c7230 */ /* 0x000fe20000004100 */
[----:B------:R-:W-:Y:S01]  /*7a00*/  F2FP.F16.E4M3.UNPACK_B R108, R108 ;  /* 0x0000006cff6c723e */ /* 0x000fe200020006ff */
[-C--:B------:R-:W-:Y:S01]  /*7a10*/  FFMA.FTZ R30, R30, R45.reuse, -R97 ;  /* 0x0000002d1e1e7223 */ /* 0x080fe20000010861 */
[----:B------:R-:W-:Y:S01]  /*7a20*/  FFMA.FTZ R31, R31, R45, R96 ;  /* 0x0000002d1f1f7223 */ /* 0x000fe20000010060 */
        /* <DEDUP_REMOVED lines=8> */
[----:B------:R-:W-:-:S02]  /*7ab0*/  HADD2.F32 R46, -RZ, R45.H0_H0 ;  /* 0x2000002dff2e7230 */ /* 0x000fc40000004100 */
[----:B------:R-:W-:Y:S02]  /*7ac0*/  HADD2.F32 R42, -RZ, R44.H0_H0 ;  /* 0x2000002cff2a7230 */ /* 0x000fe40000004100 */
[-C--:B------:R-:W-:Y:S01]  /*7ad0*/  FFMA.FTZ R41, R43, R92.reuse, -R40 ;  /* 0x0000005c2b297223 */ /* 0x080fe20000010828 */
[----:B------:R-:W-:Y:S02]  /*7ae0*/  HADD2.F32 R43, -RZ, R106.H0_H0 ;  /* 0x2000006aff2b7230 */ /* 0x000fe40000004100 */
[-C--:B------:R-:W-:Y:S01]  /*7af0*/  FMUL.FTZ R97, R46, R93.reuse ;  /* 0x0000005d2e617220 */ /* 0x080fe20000410000 */
[----:B------:R-:W-:Y:S01]  /*7b00*/  FFMA.FTZ R40, R47, R92, R96 ;  /* 0x0000005c2f287223 */ /* 0x000fe20000010060 */
[C---:B------:R-:W-:Y:S01]  /*7b10*/  FMUL.FTZ R93, R42.reuse, R93 ;  /* 0x0000005d2a5d7220 */ /* 0x040fe20000410000 */
[----:B------:R-:W-:Y:S02]  /*7b20*/  HADD2.F32 R108, -RZ, R108.H1_H1 ;  /* 0x3000006cff6c7230 */ /* 0x000fe40000004100 */
[----:B------:R-:W-:Y:S01]  /*7b30*/  FFMA.FTZ R42, R42, R43, -R97 ;  /* 0x0000002b2a2a7223 */ /* 0x000fe20000010861 */
[----:B------:R-:W-:Y:S01]  /*7b40*/  HADD2.F32 R47, -RZ, R45.H1_H1 ;  /* 0x3000002dff2f7230 */ /* 0x000fe20000004100 */
[----:B------:R-:W-:Y:S01]  /*7b50*/  F2FP.F16.E4M3.UNPACK_B R97, R107.H1 ;  /* 0x0000006bff61723e */ /* 0x000fe200030006ff */
[----:B------:R-:W-:Y:S01]  /*7b60*/  HADD2.F32 R44, -RZ, R44.H1_H1 ;  /* 0x3000002cff2c7230 */ /* 0x000fe20000004100 */
[----:B------:R-:W-:Y:S01]  /*7b70*/  F2FP.F16.E4M3.UNPACK_B R92, R14.H1 ;  /* 0x0000000eff5c723e */ /* 0x000fe200030006ff */
[----:B------:R-:W-:-:S02]  /*7b80*/  HADD2.F32 R106, -RZ, R106.H1_H1 ;  /* 0x3000006aff6a7230 */ /* 0x000fc40000004100 */
[----:B------:R-:W-:Y:S01]  /*7b90*/  FFMA.FTZ R43, R46, R43, R93 ;  /* 0x0000002b2e2b7223 */ /* 0x000fe2000001005d */
        /* <DEDUP_REMOVED lines=16> */
[-C--:B------:R-:W-:Y:S01]  /*7ca0*/  FFMA.FTZ R112, R47, R106.reuse, -R112 ;  /* 0x0000006a2f707223 */ /* 0x080fe20000010870 */
[----:B------:R-:W-:Y:S01]  /*7cb0*/  HADD2.F32 R46, -RZ, R46.H1_H1 ;  /* 0x3000002eff2e7230 */ /* 0x000fe20000004100 */
[----:B------:R-:W-:Y:S01]  /*7cc0*/  F2FP.F16.E4M3.UNPACK_B R105, R105 ;  /* 0x00000069ff69723e */ /* 0x000fe200020006ff */
[----:B------:R-:W-:Y:S02]  /*7cd0*/  HADD2.F32 R47, -RZ, R96.H1_H1 ;  /* 0x30000060ff2f7230 */ /* 0x000fe40000004100 */
[-C--:B------:R-:W-:Y:S01]  /*7ce0*/  FMUL.FTZ R109, R92, R97.reuse ;  /* 0x000000615c6d7220 */ /* 0x080fe20000410000 */
[----:B------:R-:W-:Y:S01]  /*7cf0*/  FFMA.FTZ R108, R93, R106, R108 ;  /* 0x0000006a5d6c7223 */ /* 0x000fe2000001006c */
[----:B------:R-:W-:Y:S01]  /*7d00*/  FMUL.FTZ R97, R46, R97 ;  /* 0x000000612e617220 */ /* 0x000fe20000410000 */
[----:B------:R-:W-:-:S02]  /*7d10*/  HADD2.F32 R93, -RZ, R107.H0_H0 ;  /* 0x2000006bff5d7230 */ /* 0x000fc40000004100 */
[-C--:B------:R-:W-:Y:S01]  /*7d20*/  FFMA.FTZ R109, R46, R47.reuse, -R109 ;  /* 0x0000002f2e6d7223 */ /* 0x080fe2000001086d */
[----:B------:R-:W-:Y:S01]  /*7d30*/  F2FP.F16.E4M3.UNPACK_B R46, R14 ;  /* 0x0000000eff2e723e */ /* 0x000fe200020006ff */
[----:B------:R-:W-:Y:S01]  /*7d40*/  FFMA.FTZ R111, R92, R47, R97 ;  /* 0x0000002f5c6f7223 */ /* 0x000fe20000010061 */
[----:B------:R-:W-:Y:S01]  /*7d50*/  HADD2.F32 R107, -RZ, R107.H1_H1 ;  /* 0x3000006bff6b7230 */ /* 0x000fe20000004100 */
[----:B------:R-:W-:Y:S01]  /*7d60*/  F2FP.SATFINITE.E4M3.F32.PACK_AB_MERGE_C R30, R41, R30, RZ ;  /* 0x0000001e291e723e */ /* 0x000fe200048070ff */
[--C-:B------:R-:W-:Y:S01]  /*7d70*/  HADD2.F32 R14, -RZ, R29.reuse.H0_H0 ;  /* 0x2000001dff0e7230 */ /* 0x100fe20000004100 */
[----:B------:R-:W-:Y:S01]  /*7d80*/  F2FP.SATFINITE.E4M3.F32.PACK_AB_MERGE_C R40, R40, R31, RZ ;  /* 0x0000001f2828723e */ /* 0x000fe200048070ff */
[--C-:B------:R-:W-:Y:S01]  /*7d90*/  HADD2.F32 R47, -RZ, R46.reuse.H0_H0 ;  /* 0x2000002eff2f7230 */ /* 0x100fe20000004100 */
[----:B------:R-:W-:Y:S01]  /*7da0*/  F2FP.SATFINITE.E4M3.F32.PACK_AB_MERGE_C R31, R45, R42, R30 ;  /* 0x0000002a2d1f723e */ /* 0x000fe2000480701e */
[----:B------:R-:W-:Y:S02]  /*7db0*/  HADD2.F32 R46, -RZ, R46.H1_H1 ;  /* 0x3000002eff2e7230 */ /* 0x000fe40000004100 */
[----:B------:R-:W-:Y:S01]  /*7dc0*/  FMUL.FTZ R96, R14, R93 ;  /* 0x0000005d0e607220 */ /* 0x000fe20000410000 */
[----:B------:R-:W-:-:S02]  /*7dd0*/  HADD2.F32 R29, -RZ, R29.H1_H1 ;  /* 0x3000001dff1d7230 */ /* 0x000fc40000004100 */
[----:B------:R-:W-:Y:S01]  /*7de0*/  FMUL.FTZ R97, R47, R93 ;  /* 0x0000005d2f617220 */ /* 0x000fe20000410000 */
[--C-:B------:R-:W-:Y:S02]  /*7df0*/  HADD2.F32 R92, -RZ, R105.reuse.H0_H0 ;  /* 0x20000069ff5c7230 */ /* 0x100fe40000004100 */
[-C--:B------:R-:W-:Y:S01]  /*7e00*/  FMUL.FTZ R106, R46, R107.reuse ;  /* 0x0000006b2e6a7220 */ /* 0x080fe20000410000 */
[----:B------:R-:W-:Y:S02]  /*7e10*/  HADD2.F32 R105, -RZ, R105.H1_H1 ;  /* 0x30000069ff697230 */ /* 0x000fe40000004100 */
[----:B------:R-:W-:Y:S01]  /*7e20*/  FMUL.FTZ R107, R29, R107 ;  /* 0x0000006b1d6b7220 */ /* 0x000fe20000410000 */
[----:B------:R-:W-:Y:S01]  /*7e30*/  F2FP.F16.E4M3.UNPACK_B R42, R12 ;  /* 0x0000000cff2a723e */ /* 0x000fe200020006ff */
[----:B------:R-:W-:Y:S01]  /*7e40*/  FFMA.FTZ R97, R14, R92, -R97 ;  /* 0x0000005c0e617223 */ /* 0x000fe20000010861 */
[----:B------:R-:W-:Y:S01]  /*7e50*/  F2FP.F16.E4M3.UNPACK_B R41, R28 ;  /* 0x0000001cff29723e */ /* 0x000fe200020006ff */
[----:B------:R-:W-:Y:S01]  /*7e60*/  FFMA.FTZ R107, R46, R105, R107 ;  /* 0x000000692e6b7223 */ /* 0x000fe2000001006b */
[----:B------:R-:W-:Y:S01]  /*7e70*/  F2FP.F16.E4M3.UNPACK_B R46, R13 ;  /* 0x0000000dff2e723e */ /* 0x000fe200020006ff */
[----:B------:R-:W-:Y:S01]  /*7e80*/  FFMA.FTZ R14, R47, R92, R96 ;  /* 0x0000005c2f0e7223 */ /* 0x000fe20000010060 */
[----:B------:R-:W-:Y:S01]  /*7e90*/  F2FP.SATFINITE.E4M3.F32.PACK_AB_MERGE_C R30, R44, R43, R40 ;  /* 0x0000002b2c1e723e */ /* 0x000fe20004807028 */
[----:B------:R-:W-:Y:S01]  /*7ea0*/  HADD2.F32 R47, -RZ, R42.H0_H0 ;  /* 0x2000002aff2f7230 */ /* 0x000fe20000004100 */
[----:B------:R-:W-:Y:S01]  /*7eb0*/  F2FP.F16.E4M3.UNPACK_B R44, R10 ;  /* 0x0000000aff2c723e */ /* 0x000fe200020006ff */
[----:B------:R-:W-:Y:S01]  /*7ec0*/  HADD2.F32 R43, -RZ, R46.H0_H0 ;  /* 0x2000002eff2b7230 */ /* 0x000fe20000004100 */
[----:B------:R-:W-:Y:S01]  /*7ed0*/  F2FP.F16.E4M3.UNPACK_B R28, R28.H1 ;  /* 0x0000001cff1c723e */ /* 0x000fe200030006ff */
[----:B------:R-:W-:Y:S01]  /*7ee0*/  HADD2.F32 R40, -RZ, R41.H0_H0 ;  /* 0x20000029ff287230 */ /* 0x000fe20000004100 */
[----:B------:R-:W-:Y:S01]  /*7ef0*/  F2FP.F16.E4M3.UNPACK_B R10, R10.H1 ;  /* 0x0000000aff0a723e */ /* 0x000fe200030006ff */
        /* <DEDUP_REMOVED lines=14> */
[----:B------:R-:W-:Y:S02]  /*7fe0*/  HADD2.F32 R42, -RZ, R28.H0_H0 ;  /* 0x2000001cff2a7230 */ /* 0x000fe40000004100 */
[----:B------:R-:W-:Y:S01]  /*7ff0*/  FFMA.FTZ R12, R46, R43, R93 ;  /* 0x0000002b2e0c7223 */ /* 0x000fe2000001005d */
[----:B------:R-:W-:Y:S02]  /*8000*/  HADD2.F32 R45, -RZ, R44.H0_H0 ;  /* 0x2000002cff2d7230 */ /* 0x000fe40000004100 */
[----:B------:R-:W-:Y:S01]  /*8010*/  FFMA.FTZ R106, R29, R105, -R106 ;  /* 0x000000691d6a7223 */ /* 0x000fe2000001086a */
[----:B------:R-:W-:Y:S01]  /*8020*/  HADD2.F32 R46, -RZ, R47.H0_H0 ;  /* 0x2000002fff2e7230 */ /* 0x000fe20000004100 */
[----:B------:R-:W-:Y:S01]  /*8030*/  F2FP.SATFINITE.E4M3.F32.PACK_AB_MERGE_C R29, R109, R112, RZ ;  /* 0x000000706d1d723e */ /* 0x000fe200048070ff */
[----:B------:R-:W-:Y:S01]  /*8040*/  HADD2.F32 R43, -RZ, R28.H1_H1 ;  /* 0x3000001cff2b7230 */ /* 0x000fe20000004100 */
[----:B------:R-:W-:Y:S01]  /*8050*/  F2FP.SATFINITE.E4M3.F32.PACK_AB_MERGE_C R108, R111, R108, RZ ;  /* 0x0000006c6f6c723e */ /* 0x000fe200048070ff */
[----:B------:R-:W-:-:S02]  /*8060*/  HADD2.F32 R44, -RZ, R44.H1_H1 ;  /* 0x3000002cff2c7230 */ /* 0x000fc40000004100 */
[-C--:B------:R-:W-:Y:S01]  /*8070*/  FMUL.FTZ R93, R45, R46.reuse ;  /* 0x0000002e2d5d7220 */ /* 0x080fe20000410000 */
[----:B------:R-:W-:Y:S02]  /*8080*/  HADD2.F32 R47, -RZ, R47.H1_H1 ;  /* 0x3000002fff2f7230 */ /* 0x000fe40000004100 */
[----:B------:R-:W-:Y:S01]  /*8090*/  FMUL.FTZ R92, R42, R46 ;  /* 0x0000002e2a5c7220 */ /* 0x000fe20000410000 */
[--C-:B------:R-:W-:Y:S01]  /*80a0*/  HADD2.F32 R28, -RZ, R10.reuse.H0_H0 ;  /* 0x2000000aff1c7230 */ /* 0x100fe20000004100 */
[----:B------:R-:W-:Y:S01]  /*80b0*/  F2FP.SATFINITE.E4M3.F32.PACK_AB_MERGE_C R29, R106, R97, R29 ;  /* 0x000000616a1d723e */ /* 0x000fe2000480701d */
[----:B------:R-:W-:Y:S02]  /*80c0*/  HADD2.F32 R46, -RZ, R10.H1_H1 ;  /* 0x3000000aff2e7230 */ /* 0x000fe40000004100 */
[-C--:B------:R-:W-:Y:S01]  /*80d0*/  FMUL.FTZ R96, R44, R47.reuse ;  /* 0x0000002f2c607220 */ /* 0x080fe20000410000 */
[----:B------:R-:W-:Y:S01]  /*80e0*/  FMUL.FTZ R47, R43, R47 ;  /* 0x0000002f2b2f7220 */ /* 0x000fe20000410000 */
[-C--:B------:R-:W-:Y:S01]  /*80f0*/  FFMA.FTZ R10, R42, R28.reuse, -R93 ;  /* 0x0000001c2a0a7223 */ /* 0x080fe2000001085d */
[-C--:B------:R-:W-:Y:S01]  /*8100*/  F2FP.F16.E4M3.UNPACK_B R42, R11.reuse ;  /* 0x0000000bff2a723e */ /* 0x080fe200020006ff */
[----:B------:R-:W-:Y:S01]  /*8110*/  FFMA.FTZ R28, R45, R28, R92 ;  /* 0x0000001c2d1c7223 */ /* 0x000fe2000001005c */
[----:B------:R-:W-:Y:S01]  /*8120*/  F2FP.F16.E4M3.UNPACK_B R11, R11.H1 ;  /* 0x0000000bff0b723e */ /* 0x000fe200030006ff */
[----:B------:R-:W-:Y:S01]  /*8130*/  FFMA.FTZ R109, R44, R46, R47 ;  /* 0x0000002e2c6d7223 */ /* 0x000fe2000001002f */
[----:B------:R-:W-:-:S02]  /*8140*/  F2FP.F16.E4M3.UNPACK_B R97, R9.H1 ;  /* 0x00000009ff61723e */ /* 0x000fc400030006ff */
[----:B------:R-:W-:Y:S01]  /*8150*/  F2FP.SATFINITE.E4M3.F32.PACK_AB_MERGE_C R14, R107, R14, R108 ;  /* 0x0000000e6b0e723e */ /* 0x000fe2000480706c */
[----:B------:R-:W-:Y:S01]  /*8160*/  FFMA.FTZ R107, R43, R46, -R96 ;  /* 0x0000002e2b6b7223 */ /* 0x000fe20000010860 */
[-C--:B------:R-:W-:Y:S01]  /*8170*/  F2FP.F16.E4M3.UNPACK_B R45, R15.reuse ;  /* 0x0000000fff2d723e */ /* 0x080fe200020006ff */
[----:B------:R-:W-:Y:S01]  /*8180*/  HADD2.F32 R43, -RZ, R11.H0_H0 ;  /* 0x2000000bff2b7230 */ /* 0x000fe20000004100 */
[----:B------:R-:W-:Y:S01]  /*8190*/  F2FP.F16.E4M3.UNPACK_B R44, R15.H1 ;  /* 0x0000000fff2c723e */ /* 0x000fe200030006ff */
[----:B------:R-:W-:Y:S01]  /*81a0*/  HADD2.F32 R106, -RZ, R97.H0_H0 ;  /* 0x20000061ff6a7230 */ /* 0x000fe20000004100 */
[----:B------:R-:W-:Y:S01]  /*81b0*/  F2FP.F16.E4M3.UNPACK_B R96, R9 ;  /* 0x00000009ff60723e */ /* 0x000fe200020006ff */
[----:B------:R-:W-:Y:S01]  /*81c0*/  HADD2.F32 R46, -RZ, R45.H0_H0 ;  /* 0x2000002dff2e7230 */ /* 0x000fe20000004100 */
[-C--:B------:R-:W-:Y:S01]  /*81d0*/  F2FP.F16.E4M3.UNPACK_B R47, R8.reuse.H1 ;  /* 0x00000008ff2f723e */ /* 0x080fe200030006ff */
[----:B------:R-:W-:Y:S01]  /*81e0*/  HADD2.F32 R97, -RZ, R97.H1_H1 ;  /* 0x30000061ff617230 */ /* 0x000fe20000004100 */
[----:B------:R-:W-:Y:S01]  /*81f0*/  F2FP.F16.E4M3.UNPACK_B R9, R8 ;  /* 0x00000008ff09723e */ /* 0x000fe200020006ff */
[----:B------:R-:W-:-:S02]  /*8200*/  HADD2.F32 R105, -RZ, R96.H0_H0 ;  /* 0x20000060ff697230 */ /* 0x000fc40000004100 */
[----:B------:R-:W-:Y:S01]  /*8210*/  FMUL.FTZ R111, R43, R106 ;  /* 0x0000006a2b6f7220 */ /* 0x000fe20000410000 */
[--C-:B------:R-:W-:Y:S01]  /*8220*/  HADD2.F32 R8, -RZ, R44.reuse.H0_H0 ;  /* 0x2000002cff087230 */ /* 0x100fe20000004100 */
[----:B------:R-:W-:Y:S01]  /*8230*/  F2FP.SATFINITE.E4M3.F32.PACK_AB_MERGE_C R10, R107, R10, RZ ;  /* 0x0000000a6b0a723e */ /* 0x000fe200048070ff */
[----:B------:R-:W-:Y:S02]  /*8240*/  HADD2.F32 R93, -RZ, R47.H0_H0 ;  /* 0x2000002fff5d7230 */ /* 0x000fe40000004100 */
[----:B------:R-:W-:Y:S01]  /*8250*/  FMUL.FTZ R108, R46, R105 ;  /* 0x000000692e6c7220 */ /* 0x000fe20000410000 */
[----:B------:R-:W-:Y:S02]  /*8260*/  HADD2.F32 R44, -RZ, R44.H1_H1 ;  /* 0x3000002cff2c7230 */ /* 0x000fe40000004100 */
[C---:B------:R-:W-:Y:S01]  /*8270*/  FMUL.FTZ R112, R8.reuse, R106 ;  /* 0x0000006a08707220 */ /* 0x040fe20000410000 */
[----:B------:R-:W-:Y:S02]  /*8280*/  HADD2.F32 R11, -RZ, R11.H1_H1 ;  /* 0x3000000bff0b7230 */ /* 0x000fe40000004100 */
[----:B------:R-:W-:Y:S01]  /*8290*/  FFMA.FTZ R111, R8, R93, R111 ;  /* 0x0000005d086f7223 */ /* 0x000fe2000001006f */
[----:B------:R-:W-:-:S02]  /*82a0*/  HADD2.F32 R15, -RZ, R42.H0_H0 ;  /* 0x2000002aff0f7230 */ /* 0x000fc40000004100 */
[-C--:B------:R-:W-:Y:S01]  /*82b0*/  FMUL.FTZ R8, R44, R97.reuse ;  /* 0x000000612c087220 */ /* 0x080fe20000410000 */
[----:B------:R-:W-:Y:S02]  /*82c0*/  HADD2.F32 R92, -RZ, R9.H0_H0 ;  /* 0x20000009ff5c7230 */ /* 0x000fe40000004100 */
[----:B------:R-:W-:Y:S01]  /*82d0*/  FMUL.FTZ R97, R11, R97 ;  /* 0x000000610b617220 */ /* 0x000fe20000410000 */
[----:B------:R-:W-:Y:S02]  /*82e0*/  HADD2.F32 R45, -RZ, R45.H1_H1 ;  /* 0x3000002dff2d7230 */ /* 0x000fe40000004100 */
[C---:B------:R-:W-:Y:S01]  /*82f0*/  FMUL.FTZ R105, R15.reuse, R105 ;  /* 0x000000690f697220 */ /* 0x040fe20000410000 */
[----:B------:R-:W-:Y:S02]  /*8300*/  HADD2.F32 R96, -RZ, R96.H1_H1 ;  /* 0x30000060ff607230 */ /* 0x000fe40000004100 */
[----:B------:R-:W-:Y:S01]  /*8310*/  FFMA.FTZ R108, R15, R92, -R108 ;  /* 0x0000005c0f6c7223 */ /* 0x000fe2000001086c */
[----:B------:R-:W-:-:S02]  /*8320*/  HADD2.F32 R47, -RZ, R47.H1_H1 ;  /* 0x3000002fff2f7230 */ /* 0x000fc40000004100 */
[----:B------:R-:W-:Y:S01]  /*8330*/  FFMA.FTZ R112, R43, R93, -R112 ;  /* 0x0000005d2b707223 */ /* 0x000fe20000010870 */
[----:B------:R-:W-:Y:S02]  /*8340*/  HADD2.F32 R42, -RZ, R42.H1_H1 ;  /* 0x3000002aff2a7230 */ /* 0x000fe40000004100 */
[-C--:B------:R-:W-:Y:S01]  /*8350*/  FMUL.FTZ R15, R45, R96.reuse ;  /* 0x000000602d0f7220 */ /* 0x080fe20000410000 */
[----:B------:R-:W-:Y:S02]  /*8360*/  HADD2.F32 R9, -RZ, R9.H1_H1 ;  /* 0x30000009ff097230 */ /* 0x000fe40000004100 */
[-C--:B------:R-:W-:Y:S01]  /*8370*/  FFMA.FTZ R11, R11, R47.reuse, -R8 ;  /* 0x0000002f0b0b7223 */ /* 0x080fe20000010808 */
[----:B------:R-:W-:Y:S01]  /*8380*/  FFMA.FTZ R44, R44, R47, R97 ;  /* 0x0000002f2c2c7223 */ /* 0x000fe20000010061 */
[----:B------:R-:W-:Y:S01]  /*8390*/  FMUL.FTZ R96, R42, R96 ;  /* 0x000000602a607220 */ /* 0x000fe20000410000 */
[----:B------:R-:W-:Y:S01]  /*83a0*/  FFMA.FTZ R105, R46, R92, R105 ;  /* 0x0000005c2e697223 */ /* 0x000fe20000010069 */
[-C--:B------:R-:W-:Y:S01]  /*83b0*/  FFMA.FTZ R15, R42, R9.reuse, -R15 ;  /* 0x000000092a0f7223 */ /* 0x080fe2000001080f */
[----:B------:R-:W-:Y:S01]  /*83c0*/  F2FP.SATFINITE.E4M3.F32.PACK_AB_MERGE_C R11, R11, R112, RZ ;  /* 0x000000700b0b723e */ /* 0x000fe200048070ff */
[----:B------:R-:W-:Y:S01]  /*83d0*/  FFMA.FTZ R96, R45, R9, R96 ;  /* 0x000000092d607223 */ /* 0x000fe20000010060 */
[----:B------:R-:W-:Y:S01]  /*83e0*/  F2FP.SATFINITE.E4M3.F32.PACK_AB_MERGE_C R28, R109, R28, RZ ;  /* 0x0000001c6d1c723e */ /* 0x000fe200048070ff */
[----:B------:R-:W-:Y:S01]  /*83f0*/  IMAD.MOV.U32 R8, RZ, RZ, R31 ;  /* 0x000000ffff087224 */ /* 0x000fe200078e001f */
[----:B------:R-:W-:-:S02]  /*8400*/  F2FP.SATFINITE.E4M3.F32.PACK_AB_MERGE_C R44, R44, R111, RZ ;  /* 0x0000006f2c2c723e */ /* 0x000fc400048070ff */
[----:B------:R-:W-:Y:S01]  /*8410*/  F2FP.SATFINITE.E4M3.F32.PACK_AB_MERGE_C R9, R13, R40, R10 ;  /* 0x000000280d09723e */ /* 0x000fe2000480700a */
[----:B------:R-:W-:Y:S01]  /*8420*/  IMAD.MOV.U32 R10, RZ, RZ, R29 ;  /* 0x000000ffff0a7224 */ /* 0x000fe200078e001d */
[----:B------:R-:W-:Y:S02]  /*8430*/  F2FP.SATFINITE.E4M3.F32.PACK_AB_MERGE_C R11, R15, R108, R11 ;  /* 0x0000006c0f0b723e */ /* 0x000fe4000480700b */
[----:B------:R-:W-:Y:S01]  /*8440*/  F2FP.SATFINITE.E4M3.F32.PACK_AB_MERGE_C R13, R12, R41, R28 ;  /* 0x000000290c0d723e */ /* 0x000fe2000480701c */
[----:B------:R-:W-:Y:S01]  /*8450*/  IMAD.MOV.U32 R12, RZ, RZ, R30 ;  /* 0x000000ffff0c7224 */ /* 0x000fe200078e001e */
[----:B------:R-:W-:-:S07]  /*8460*/  F2FP.SATFINITE.E4M3.F32.PACK_AB_MERGE_C R15, R96, R105, R44 ;  /* 0x00000069600f723e */ /* 0x000fce000480702c */
.L_x_1645:
[----:B------:R-:W-:Y:S05]  /*8470*/  BSYNC B2 ;  /* 0x0000000000027941 */ /* 0x000fea0003800000 */
.L_x_1644:
[----:B0-----:R0:W-:Y:S04]  /*8480*/  ST.E.128 desc[UR42][R32.64], R8 ;  /* 0x0000000820007985 */ /* 0x0011e8000c101d2a */
[----:B--2---:R0:W-:Y:S02]  /*8490*/  @!P2 ST.E.128 desc[UR42][R34.64], R12 ;  /* 0x0000000c2200a985 */ /* 0x0041e4000c101d2a */
.L_x_1643:
[----:B------:R-:W-:Y:S05]  /*84a0*/  BSYNC B1 ;  /* 0x0000000000017941 */ /* 0x000fea0003800000 */
.L_x_1642:
[----:B------:R-:W-:-:S13]  /*84b0*/  ISETP.NE.AND P2, PT, R0, RZ, PT ;  /* 0x000000ff0000720c */ /* 0x000fda0003f45270 */
[----:B------:R-:W-:Y:S05]  /*84c0*/  @!P2 BRA `(.L_x_1609) ;  /* 0x0000001000d4a947 */ /* 0x000fea0003800000 */
[----:B------:R-:W-:Y:S01]  /*84d0*/  ISETP.NE.AND P4, PT, R85, RZ, PT ;  /* 0x000000ff5500720c */ /* 0x000fe20003f85270 */
[----:B------:R-:W-:Y:S01]  /*84e0*/  BSSY B1, `(.L_x_1646) ;  /* 0x00000e7000017945 */ /* 0x000fe20003800000 */
[C---:B----4-:R-:W-:Y:S02]  /*84f0*/  IADD3 R28, P2, R56.reuse, R101, RZ ;  /* 0x00000065381c7210 */ /* 0x050fe40007f5e0ff */
[----:B------:R-:W-:Y:S02]  /*8500*/  SEL R110, R65, R110, !P4 ;  /* 0x0000006e416e7207 */ /* 0x000fe40006000000 */
[----:B---3--:R-:W-:Y:S02]  /*8510*/  LEA.HI.X.SX32 R29, R56, R99, 0x1, P2 ;  /* 0x00000063381d7211 */ /* 0x008fe400010f0eff */
[----:B0-2---:R-:W-:Y:S02]  /*8520*/  SHF.R.S32.HI R9, RZ, 0x1f, R110 ;  /* 0x0000001fff097819 */ /* 0x005fe4000001146e */
[----:B------:R-:W-:-:S02]  /*8530*/  ISETP.GE.AND P2, PT, R80, R95, PT ;  /* 0x0000005f5000720c */ /* 0x000fc40003f46270 */
[----:B------:R-:W-:-:S04]  /*8540*/  LEA.HI R9, R9, R110, RZ, 0x5 ;  /* 0x0000006e09097211 */ /* 0x000fc800078f28ff */
[----:B------:R-:W-:-:S04]  /*8550*/  SHF.R.S32.HI R8, RZ, 0x5, R9 ;  /* 0x00000005ff087819 */ /* 0x000fc80000011409 */
[----:B------:R-:W-:-:S04]  /*8560*/  LEA.HI.SX32 R8, R75, R8, 0x1c ;  /* 0x000000084b087211 */ /* 0x000fc800078fe2ff */
[----:B------:R-:W-:Y:S01]  /*8570*/  SHF.R.S32.HI R9, RZ, 0x1f, R8 ;  /* 0x0000001fff097819 */ /* 0x000fe20000011408 */
[----:B------:R-:W-:-:S03]  /*8580*/  IMAD.SHL.U32 R30, R8, 0x10, RZ ;  /* 0x00000010081e7824 */ /* 0x000fc600078e00ff */
[----:B------:R-:W-:Y:S02]  /*8590*/  LEA.HI R9, R9, R8, RZ, 0x2 ;  /* 0x0000000809097211 */ /* 0x000fe400078f10ff */
[----:B------:R-:W-:-:S03]  /*85a0*/  LOP3.LUT R8, R180, 0x30, R30, 0xf8, !PT ;  /* 0x00000030b4087812 */ /* 0x000fc600078ef81e */
[----:B------:R-:W-:Y:S01]  /*85b0*/  IMAD.SHL.U32 R9, R9, 0x800, RZ ;  /* 0x0000080009097824 */ /* 0x000fe200078e00ff */
[----:B------:R-:W-:-:S04]  /*85c0*/  LOP3.LUT R8, R8, R181, RZ, 0x3c, !PT ;  /* 0x000000b508087212 */ /* 0x000fc800078e3cff */
[----:B------:R-:W-:-:S04]  /*85d0*/  LOP3.LUT R9, R9, 0xffffe000, RZ, 0xc0, !PT ;  /* 0xffffe00009097812 */ /* 0x000fc800078ec0ff */
        /* <DEDUP_REMOVED lines=10> */
[----:B------:R-:W-:Y:S02]  /*8680*/  SHF.R.U32.HI R6, RZ, 0x8, R39 ;  /* 0x00000008ff067819 */ /* 0x000fe40000011627 */
[----:B------:R-:W-:Y:S01]  /*8690*/  SHF.R.U32.HI R38, RZ, 0x10, R5 ;  /* 0x00000010ff267819 */ /* 0x000fe20000011605 */
[----:B------:R-:W-:Y:S01]  /*86a0*/  IMAD.SHL.U32 R4, R4, 0x100, RZ ;  /* 0x0000010004047824 */ /* 0x000fe200078e00ff */
[----:B------:R-:W-:Y:S02]  /*86b0*/  LOP3.LUT R5, R5, 0xff0000ff, RZ, 0xc0, !PT ;  /* 0xff0000ff05057812 */ /* 0x000fe400078ec0ff */
[----:B------:R-:W-:Y:S02]  /*86c0*/  SHF.R.U32.HI R36, RZ, 0x8, R7 ;  /* 0x00000008ff247819 */ /* 0x000fe40000011607 */
[----:B------:R-:W-:-:S02]  /*86d0*/  SHF.R.U32.HI R32, RZ, 0x8, R37 ;  /* 0x00000008ff207819 */ /* 0x000fc40000011625 */
[----:B--2---:R-:W-:Y:S01]  /*86e0*/  MOV R34, R12 ;  /* 0x0000000c00227202 */ /* 0x004fe20000000f00 */
[----:B------:R-:W-:Y:S01]  /*86f0*/  IMAD.SHL.U32 R12, R6, 0x100, RZ ;  /* 0x00000100060c7824 */ /* 0x000fe200078e00ff */
[----:B------:R-:W-:Y:S01]  /*8700*/  LOP3.LUT R35, R39, 0xff0000ff, RZ, 0xc0, !PT ;  /* 0xff0000ff27237812 */ /* 0x000fe200078ec0ff */
[----:B------:R-:W-:Y:S01]  /*8710*/  IMAD.SHL.U32 R8, R32, 0x100, RZ ;  /* 0x0000010020087824 */ /* 0x000fe200078e00ff */
[----:B------:R-:W-:Y:S01]  /*8720*/  LOP3.LUT R5, R5, 0xff00, R4, 0xf8, !PT ;  /* 0x0000ff0005057812 */ /* 0x000fe200078ef804 */
[----:B------:R-:W-:Y:S01]  /*8730*/  IMAD.SHL.U32 R4, R36, 0x100, RZ ;  /* 0x0000010024047824 */ /* 0x000fe200078e00ff */
[----:B------:R-:W-:Y:S01]  /*8740*/  SHF.R.U32.HI R42, RZ, 0x10, R7 ;  /* 0x00000010ff2a7819 */ /* 0x000fe20000011607 */
[----:B------:R-:W-:Y:S01]  /*8750*/  IMAD.U32 R6, R38, 0x10000, RZ ;  /* 0x0001000026067824 */ /* 0x000fe200078e00ff */
[----:B------:R-:W-:Y:S02]  /*8760*/  LOP3.LUT R7, R7, 0xff0000ff, RZ, 0xc0, !PT ;  /* 0xff0000ff07077812 */ /* 0x000fe400078ec0ff */
[----:B------:R-:W-:-:S02]  /*8770*/  LOP3.LUT R33, R37, 0xff0000ff, RZ, 0xc0, !PT ;  /* 0xff0000ff25217812 */ /* 0x000fc400078ec0ff */
[----:B------:R-:W-:Y:S02]  /*8780*/  LOP3.LUT R40, R35, 0xff00, R12, 0xf8, !PT ;  /* 0x0000ff0023287812 */ /* 0x000fe400078ef80c */
[----:B------:R-:W-:Y:S02]  /*8790*/  F2FP.F16.E4M3.UNPACK_B R36, R104.H1 ;  /* 0x00000068ff24723e */ /* 0x000fe400030006ff */
[----:B------:R-:W-:Y:S02]  /*87a0*/  F2FP.F16.E4M3.UNPACK_B R35, R34.H1 ;  /* 0x00000022ff23723e */ /* 0x000fe400030006ff */
[----:B------:R-:W-:Y:S02]  /*87b0*/  F2FP.F16.E4M3.UNPACK_B R32, R31.H1 ;  /* 0x0000001fff20723e */ /* 0x000fe400030006ff */
[----:B------:R-:W-:Y:S01]  /*87c0*/  LOP3.LUT R7, R7, 0xff00, R4, 0xf8, !PT ;  /* 0x0000ff0007077812 */ /* 0x000fe200078ef804 */
[----:B------:R-:W-:Y:S01]  /*87d0*/  IMAD.U32 R4, R42, 0x10000, RZ ;  /* 0x000100002a047824 */ /* 0x000fe200078e00ff */
[----:B------:R-:W-:Y:S01]  /*87e0*/  SHF.R.U32.HI R41, RZ, 0x10, R37 ;  /* 0x00000010ff297819 */ /* 0x000fe20000011625 */
[----:B------:R-:W-:Y:S01]  /*87f0*/  HADD2.F32 R12, -RZ, R35.H0_H0 ;  /* 0x20000023ff0c7230 */ /* 0x000fe20000004100 */
[----:B------:R-:W-:-:S02]  /*8800*/  SHF.R.U32.HI R37, RZ, 0x10, R39 ;  /* 0x00000010ff257819 */ /* 0x000fc40000011627 */
[----:B------:R-:W-:Y:S01]  /*8810*/  LOP3.LUT R38, R33, 0xff00, R8, 0xf8, !PT ;  /* 0x0000ff0021267812 */ /* 0x000fe200078ef808 */
[----:B------:R-:W-:Y:S01]  /*8820*/  HADD2.F32 R8, -RZ, R32.H0_H0 ;  /* 0x20000020ff087230 */ /* 0x000fe20000004100 */
[----:B------:R-:W-:Y:S01]  /*8830*/  LOP3.LUT R6, R5, 0xff0000, R6, 0xf8, !PT ;  /* 0x00ff000005067812 */ /* 0x000fe200078ef806 */
[----:B------:R-:W-:Y:S01]  /*8840*/  HADD2.F32 R5, -RZ, R36.H0_H0 ;  /* 0x20000024ff057230 */ /* 0x000fe20000004100 */
[----:B------:R-:W-:Y:S01]  /*8850*/  F2FP.F16.E4M3.UNPACK_B R33, R102.H1 ;  /* 0x00000066ff21723e */ /* 0x000fe200030006ff */
[----:B------:R-:W-:Y:S01]  /*8860*/  IMAD.U32 R39, R37, 0x10000, RZ ;  /* 0x0001000025277824 */ /* 0x000fe200078e00ff */
[----:B------:R-:W-:Y:S01]  /*8870*/  LOP3.LUT R4, R7, 0xff0000, R4, 0xf8, !PT ;  /* 0x00ff000007047812 */ /* 0x000fe200078ef804 */
[----:B------:R-:W-:Y:S02]  /*8880*/  IMAD.U32 R7, R41, 0x10000, RZ ;  /* 0x0001000029077824 */ /* 0x000fe400078e00ff */
[----:B------:R-:W-:Y:S01]  /*8890*/  FMUL.FTZ R41, R12, R5 ;  /* 0x000000050c297220 */ /* 0x000fe20000410000 */
[----:B------:R-:W-:-:S02]  /*88a0*/  HADD2.F32 R37, -RZ, R33.H0_H0 ;  /* 0x20000021ff257230 */ /* 0x000fc40000004100 */
[----:B------:R-:W-:Y:S01]  /*88b0*/  FMUL.FTZ R43, R8, R5 ;  /* 0x00000005082b7220 */ /* 0x000fe20000410000 */
[----:B------:R-:W-:Y:S01]  /*88c0*/  HADD2.F32 R36, -RZ, R36.H1_H1 ;  /* 0x30000024ff247230 */ /* 0x000fe20000004100 */
[----:B------:R-:W-:Y:S01]  /*88d0*/  LOP3.LUT R7, R38, 0xff0000, R7, 0xf8, !PT ;  /* 0x00ff000026077812 */ /* 0x000fe200078ef807 */
[----:B------:R-:W-:Y:S02]  /*88e0*/  HADD2.F32 R38, -RZ, R33.H1_H1 ;  /* 0x30000021ff267230 */ /* 0x000fe40000004100 */
[-C--:B------:R-:W-:Y:S01]  /*88f0*/  FFMA.FTZ R8, R8, R37.reuse, -R41 ;  /* 0x0000002508087223 */ /* 0x080fe20000010829 */
[----:B------:R-:W-:Y:S01]  /*8900*/  FFMA.FTZ R12, R12, R37, R43 ;  /* 0x000000250c0c7223 */ /* 0x000fe2000001002b */
[----:B------:R-:W-:Y:S01]  /*8910*/  HADD2.F32 R33, -RZ, R32.H1_H1 ;  /* 0x30000020ff217230 */ /* 0x000fe20000004100 */
[----:B------:R-:W-:Y:S01]  /*8920*/  F2FP.F16.E4M3.UNPACK_B R104, R104 ;  /* 0x00000068ff68723e */ /* 0x000fe200020006ff */
[----:B------:R-:W-:Y:S01]  /*8930*/  HADD2.F32 R37, -RZ, R35.H1_H1 ;  /* 0x30000023ff257230 */ /* 0x000fe20000004100 */
[----:B------:R-:W-:-:S02]  /*8940*/  F2FP.F16.E4M3.UNPACK_B R35, R34 ;  /* 0x00000022ff23723e */ /* 0x000fc400020006ff */
[----:B------:R-:W-:Y:S01]  /*8950*/  F2FP.F16.E4M3.UNPACK_B R32, R31 ;  /* 0x0000001fff20723e */ /* 0x000fe200020006ff */
[-C--:B------:R-:W-:Y:S01]  /*8960*/  FMUL.FTZ R42, R33, R36.reuse ;  /* 0x00000024212a7220 */ /* 0x080fe20000410000 */
[----:B------:R-:W-:Y:S01]  /*8970*/  LOP3.LUT R5, R40, 0xff0000, R39, 0xf8, !PT ;  /* 0x00ff000028057812 */ /* 0x000fe200078ef827 */
[----:B------:R-:W-:Y:S01]  /*8980*/  FMUL.FTZ R40, R37, R36 ;  /* 0x0000002425287220 */ /* 0x000fe20000410000 */
[----:B------:R-:W-:Y:S01]  /*8990*/  F2FP.F16.E4M3.UNPACK_B R102, R102 ;  /* 0x00000066ff66723e */ /* 0x000fe200020006ff */
[----:B------:R-:W-:Y:S02]  /*89a0*/  HADD2.F32 R39, -RZ, R104.H0_H0 ;  /* 0x20000068ff277230 */ /* 0x000fe40000004100 */
[----:B------:R-:W-:Y:S02]  /*89b0*/  HADD2.F32 R36, -RZ, R35.H0_H0 ;  /* 0x20000023ff247230 */ /* 0x000fe40000004100 */
[----:B------:R-:W-:Y:S01]  /*89c0*/  FFMA.FTZ R31, R33, R38, -R40 ;  /* 0x00000026211f7223 */ /* 0x000fe20000010828 */
[----:B------:R-:W-:-:S02]  /*89d0*/  HADD2.F32 R34, -RZ, R32.H0_H0 ;  /* 0x20000020ff227230 */ /* 0x000fc40000004100 */
[----:B------:R-:W-:Y:S01]  /*89e0*/  FFMA.FTZ R33, R37, R38, R42 ;  /* 0x0000002625217223 */ /* 0x000fe2000001002a */
        /* <DEDUP_REMOVED lines=19> */
[----:B------:R-:W-:Y:S01]  /*8b20*/  HADD2.F32 R41, -RZ, R34.H1_H1 ;  /* 0x30000022ff297230 */ /* 0x000fe20000004100 */
[----:B------:R-:W-:Y:S01]  /*8b30*/  F2FP.F16.E4M3.UNPACK_B R103, R103 ;  /* 0x00000067ff67723e */ /* 0x000fe200020006ff */
[----:B------:R-:W-:Y:S02]  /*8b40*/  HADD2.F32 R34, -RZ, R32.H0_H0 ;  /* 0x20000020ff227230 */ /* 0x000fe40000004100 */
[-C--:B------:R-:W-:Y:S01]  /*8b50*/  FMUL.FTZ R47, R37, R39.reuse ;  /* 0x00000027252f7220 */ /* 0x080fe20000410000 */
[----:B------:R-:W-:Y:S01]  /*8b60*/  HADD2.F32 R35, -RZ, R38.H0_H0 ;  /* 0x20000026ff237230 */ /* 0x000fe20000004100 */
[----:B------:R-:W-:Y:S01]  /*8b70*/  F2FP.F16.E4M3.UNPACK_B R10, R10 ;  /* 0x0000000aff0a723e */ /* 0x000fe200020006ff */
[----:B------:R-:W-:Y:S02]  /*8b80*/  HADD2.F32 R36, -RZ, R36.H1_H1 ;  /* 0x30000024ff247230 */ /* 0x000fe40000004100 */
[----:B------:R-:W-:Y:S01]  /*8b90*/  FMUL.FTZ R46, R34, R39 ;  /* 0x00000027222e7220 */ /* 0x000fe20000410000 */
[----:B------:R-:W-:-:S02]  /*8ba0*/  HADD2.F32 R32, -RZ, R32.H1_H1 ;  /* 0x30000020ff207230 */ /* 0x000fc40000004100 */
[----:B------:R-:W-:Y:S01]  /*8bb0*/  FFMA.FTZ R44, R34, R35, -R47 ;  /* 0x00000023222c7223 */ /* 0x000fe2000001082f */
[----:B------:R-:W-:Y:S02]  /*8bc0*/  HADD2.F32 R39, -RZ, R38.H1_H1 ;  /* 0x30000026ff277230 */ /* 0x000fe40000004100 */
[-C--:B------:R-:W-:Y:S01]  /*8bd0*/  FMUL.FTZ R47, R36, R41.reuse ;  /* 0x00000029242f7220 */ /* 0x080fe20000410000 */
[----:B------:R-:W-:Y:S01]  /*8be0*/  F2FP.F16.E4M3.UNPACK_B R100, R100 ;  /* 0x00000064ff64723e */ /* 0x000fe200020006ff */
[C---:B------:R-:W-:Y:S01]  /*8bf0*/  FMUL.FTZ R41, R32.reuse, R41 ;  /* 0x0000002920297220 */ /* 0x040fe20000410000 */
[----:B------:R-:W-:Y:S01]  /*8c00*/  FFMA.FTZ R46, R37, R35, R46 ;  /* 0x00000023252e7223 */ /* 0x000fe2000001002e */
[-C--:B------:R-:W-:Y:S01]  /*8c10*/  FFMA.FTZ R93, R32, R39.reuse, -R47 ;  /* 0x00000027205d7223 */ /* 0x080fe2000001082f */
[----:B------:R-:W-:Y:S01]  /*8c20*/  F2FP.F16.E4M3.UNPACK_B R32, R14 ;  /* 0x0000000eff20723e */ /* 0x000fe200020006ff */
[----:B------:R-:W-:Y:S01]  /*8c30*/  FFMA.FTZ R95, R36, R39, R41 ;  /* 0x00000027245f7223 */ /* 0x000fe20000010029 */
[--C-:B------:R-:W-:Y:S01]  /*8c40*/  HADD2.F32 R39, -RZ, R103.reuse.H0_H0 ;  /* 0x20000067ff277230 */ /* 0x100fe20000004100 */
[----:B------:R-:W-:Y:S01]  /*8c50*/  F2FP.SATFINITE.E4M3.F32.PACK_AB_MERGE_C R12, R33, R12, RZ ;  /* 0x0000000c210c723e */ /* 0x000fe200048070ff */
[----:B------:R-:W-:Y:S01]  /*8c60*/  HADD2.F32 R103, -RZ, R103.H1_H1 ;  /* 0x30000067ff677230 */ /* 0x000fe20000004100 */
[----:B------:R-:W-:Y:S01]  /*8c70*/  F2FP.SATFINITE.E4M3.F32.PACK_AB_MERGE_C R8, R31, R8, RZ ;  /* 0x000000081f08723e */ /* 0x000fe200048070ff */
[----:B------:R-:W-:Y:S01]  /*8c80*/  HADD2.F32 R34, -RZ, R32.H0_H0 ;  /* 0x20000020ff227230 */ /* 0x000fe20000004100 */
[----:B------:R-:W-:Y:S01]  /*8c90*/  F2FP.F16.E4M3.UNPACK_B R33, R13 ;  /* 0x0000000dff21723e */ /* 0x000fe200020006ff */
[----:B------:R-:W-:Y:S01]  /*8ca0*/  HADD2.F32 R14, -RZ, R10.H0_H0 ;  /* 0x2000000aff0e7230 */ /* 0x000fe20000004100 */
[----:B------:R-:W-:Y:S01]  /*8cb0*/  F2FP.SATFINITE.E4M3.F32.PACK_AB_MERGE_C R8, R43, R40, R8 ;  /* 0x000000282b08723e */ /* 0x000fe20004807008 */
[----:B------:R-:W-:-:S02]  /*8cc0*/  HADD2.F32 R32, -RZ, R32.H1_H1 ;  /* 0x30000020ff207230 */ /* 0x000fc40000004100 */
[-C--:B------:R-:W-:Y:S01]  /*8cd0*/  FMUL.FTZ R41, R34, R39.reuse ;  /* 0x0000002722297220 */ /* 0x080fe20000410000 */
[----:B------:R-:W-:Y:S02]  /*8ce0*/  HADD2.F32 R10, -RZ, R10.H1_H1 ;  /* 0x3000000aff0a7230 */ /* 0x000fe40000004100 */
[----:B------:R-:W-:Y:S01]  /*8cf0*/  FMUL.FTZ R39, R14, R39 ;  /* 0x000000270e277220 */ /* 0x000fe20000410000 */
[--C-:B------:R-:W-:Y:S02]  /*8d00*/  HADD2.F32 R35, -RZ, R100.reuse.H0_H0 ;  /* 0x20000064ff237230 */ /* 0x100fe40000004100 */
[-C--:B------:R-:W-:Y:S01]  /*8d10*/  FMUL.FTZ R47, R32, R103.reuse ;  /* 0x00000067202f7220 */ /* 0x080fe20000410000 */
[----:B------:R-:W-:Y:S02]  /*8d20*/  HADD2.F32 R37, -RZ, R100.H1_H1 ;  /* 0x30000064ff257230 */ /* 0x000fe40000004100 */
[----:B------:R-:W-:Y:S01]  /*8d30*/  FMUL.FTZ R103, R10, R103 ;  /* 0x000000670a677220 */ /* 0x000fe20000410000 */
[----:B------:R-:W-:Y:S01]  /*8d40*/  F2FP.SATFINITE.E4M3.F32.PACK_AB_MERGE_C R12, R45, R42, R12 ;  /* 0x0000002a2d0c723e */ /* 0x000fe2000480700c */
[-C--:B------:R-:W-:Y:S01]  /*8d50*/  FFMA.FTZ R41, R14, R35.reuse, -R41 ;  /* 0x000000230e297223 */ /* 0x080fe20000010829 */
[----:B------:R-:W-:Y:S01]  /*8d60*/  FFMA.FTZ R14, R34, R35, R39 ;  /* 0x00000023220e7223 */ /* 0x000fe20000010027 */
[----:B------:R-:W-:Y:S01]  /*8d70*/  FFMA.FTZ R103, R32, R37, R103 ;  /* 0x0000002520677223 */ /* 0x000fe20000010067 */
[----:B------:R-:W-:Y:S01]  /*8d80*/  F2FP.F16.E4M3.UNPACK_B R34, R7 ;  /* 0x00000007ff22723e */ /* 0x000fe200020006ff */
[----:B------:R-:W-:Y:S01]  /*8d90*/  FFMA.FTZ R10, R10, R37, -R47 ;  /* 0x000000250a0a7223 */ /* 0x000fe2000001082f */
[-C--:B------:R-:W-:Y:S01]  /*8da0*/  F2FP.F16.E4M3.UNPACK_B R32, R9.reuse ;  /* 0x00000009ff20723e */ /* 0x080fe200020006ff */
[--C-:B------:R-:W-:Y:S01]  /*8db0*/  HADD2.F32 R35, -RZ, R33.reuse.H0_H0 ;  /* 0x20000021ff237230 */ /* 0x100fe20000004100 */
[----:B------:R-:W-:Y:S01]  /*8dc0*/  F2FP.F16.E4M3.UNPACK_B R37, R6 ;  /* 0x00000006ff25723e */ /* 0x000fe200020006ff */
[----:B------:R-:W-:Y:S01]  /*8dd0*/  HADD2.F32 R40, -RZ, R34.H0_H0 ;  /* 0x20000022ff287230 */ /* 0x000fe20000004100 */
[----:B------:R-:W-:Y:S01]  /*8de0*/  F2FP.F16.E4M3.UNPACK_B R9, R9.H1 ;  /* 0x00000009ff09723e */ /* 0x000fe200030006ff */
[----:B------:R-:W-:Y:S01]  /*8df0*/  HADD2.F32 R31, -RZ, R32.H0_H0 ;  /* 0x20000020ff1f7230 */ /* 0x000fe20000004100 */
[----:B------:R-:W-:Y:S01]  /*8e00*/  F2FP.SATFINITE.E4M3.F32.PACK_AB_MERGE_C R44, R93, R44, RZ ;  /* 0x0000002c5d2c723e */ /* 0x000fe200048070ff */
[----:B------:R-:W-:-:S02]  /*8e10*/  HADD2.F32 R36, -RZ, R33.H1_H1 ;  /* 0x30000021ff247230 */ /* 0x000fc40000004100 */
[-C--:B------:R-:W-:Y:S01]  /*8e20*/  FMUL.FTZ R42, R35, R40.reuse ;  /* 0x00000028232a7220 */ /* 0x080fe20000410000 */
[--C-:B------:R-:W-:Y:S02]  /*8e30*/  HADD2.F32 R38, -RZ, R37.reuse.H0_H0 ;  /* 0x20000025ff267230 */ /* 0x100fe40000004100 */
[----:B------:R-:W-:Y:S01]  /*8e40*/  FMUL.FTZ R40, R31, R40 ;  /* 0x000000281f287220 */ /* 0x000fe20000410000 */
[----:B------:R-:W-:Y:S01]  /*8e50*/  HADD2.F32 R33, -RZ, R34.H1_H1 ;  /* 0x30000022ff217230 */ /* 0x000fe20000004100 */
[----:B------:R-:W-:Y:S01]  /*8e60*/  F2FP.F16.E4M3.UNPACK_B R6, R6.H1 ;  /* 0x00000006ff06723e */ /* 0x000fe200030006ff */
[----:B------:R-:W-:Y:S02]  /*8e70*/  HADD2.F32 R34, -RZ, R32.H1_H1 ;  /* 0x30000020ff227230 */ /* 0x000fe40000004100 */
[-C--:B------:R-:W-:Y:S01]  /*8e80*/  FFMA.FTZ R32, R35, R38.reuse, R40 ;  /* 0x0000002623207223 */ /* 0x080fe20000010028 */
[----:B------:R-:W-:Y:S01]  /*8e90*/  FFMA.FTZ R31, R31, R38, -R42 ;  /* 0x000000261f1f7223 */ /* 0x000fe2000001082a */
[----:B------:R-:W-:-:S02]  /*8ea0*/  HADD2.F32 R37, -RZ, R37.H1_H1 ;  /* 0x30000025ff257230 */ /* 0x000fc40000004100 */
[-C--:B------:R-:W-:Y:S01]  /*8eb0*/  FMUL.FTZ R35, R36, R33.reuse ;  /* 0x0000002124237220 */ /* 0x080fe20000410000 */
[C---:B------:R-:W-:Y:S01]  /*8ec0*/  FMUL.FTZ R39, R34.reuse, R33 ;  /* 0x0000002122277220 */ /* 0x040fe20000410000 */
[----:B------:R-:W-:Y:S01]  /*8ed0*/  F2FP.F16.E4M3.UNPACK_B R33, R13.H1 ;  /* 0x0000000dff21723e */ /* 0x000fe200030006ff */
[----:B------:R-:W-:Y:S01]  /*8ee0*/  HADD2.F32 R13, -RZ, R9.H0_H0 ;  /* 0x20000009ff0d7230 */ /* 0x000fe20000004100 */
[----:B------:R-:W-:Y:S01]  /*8ef0*/  F2FP.F16.E4M3.UNPACK_B R38, R7.H1 ;  /* 0x00000007ff26723e */ /* 0x000fe200030006ff */
[----:B------:R-:W-:Y:S01]  /*8f00*/  FFMA.FTZ R34, R34, R37, -R35 ;  /* 0x0000002522227223 */ /* 0x000fe20000010823 */
[----:B------:R-:W-:Y:S01]  /*8f10*/  F2FP.SATFINITE.E4M3.F32.PACK_AB_MERGE_C R10, R10, R41, R44 ;  /* 0x000000290a0a723e */ /* 0x000fe2000480702c */
[--C-:B------:R-:W-:Y:S02]  /*8f20*/  HADD2.F32 R35, -RZ, R33.reuse.H0_H0 ;  /* 0x20000021ff237230 */ /* 0x100fe40000004100 */
[----:B------:R-:W-:Y:S01]  /*8f30*/  FFMA.FTZ R7, R36, R37, R39 ;  /* 0x0000002524077223 */ /* 0x000fe20000010027 */
[--C-:B------:R-:W-:Y:S01]  /*8f40*/  HADD2.F32 R40, -RZ, R38.reuse.H0_H0 ;  /* 0x20000026ff287230 */ /* 0x100fe20000004100 */
[----:B------:R-:W-:Y:S01]  /*8f50*/  F2FP.SATFINITE.E4M3.F32.PACK_AB_MERGE_C R46, R95, R46, RZ ;  /* 0x0000002e5f2e723e */ /* 0x000fe200048070ff */
[----:B------:R-:W-:Y:S01]  /*8f60*/  HADD2.F32 R33, -RZ, R33.H1_H1 ;  /* 0x30000021ff217230 */ /* 0x000fe20000004100 */
[----:B------:R-:W-:Y:S01]  /*8f70*/  F2FP.F16.E4M3.UNPACK_B R39, R5 ;  /* 0x00000005ff27723e */ /* 0x000fe200020006ff */
[----:B------:R-:W-:-:S02]  /*8f80*/  HADD2.F32 R42, -RZ, R38.H1_H1 ;  /* 0x30000026ff2a7230 */ /* 0x000fc40000004100 */
[-C--:B------:R-:W-:Y:S01]  /*8f90*/  FMUL.FTZ R44, R35, R40.reuse ;  /* 0x00000028232c7220 */ /* 0x080fe20000410000 */
[--C-:B------:R-:W-:Y:S02]  /*8fa0*/  HADD2.F32 R36, -RZ, R6.reuse.H0_H0 ;  /* 0x20000006ff247230 */ /* 0x100fe40000004100 */
[----:B------:R-:W-:Y:S01]  /*8fb0*/  FMUL.FTZ R40, R13, R40 ;  /* 0x000000280d287220 */ /* 0x000fe20000410000 */
[----:B------:R-:W-:Y:S01]  /*8fc0*/  HADD2.F32 R9, -RZ, R9.H1_H1 ;  /* 0x30000009ff097230 */ /* 0x000fe20000004100 */
[----:B------:R-:W-:Y:S01]  /*8fd0*/  F2FP.SATFINITE.E4M3.F32.PACK_AB_MERGE_C R14, R103, R14, R46 ;  /* 0x0000000e670e723e */ /* 0x000fe2000480702e */
[----:B------:R-:W-:Y:S02]  /*8fe0*/  HADD2.F32 R38, -RZ, R6.H1_H1 ;  /* 0x30000006ff267230 */ /* 0x000fe40000004100 */
[----:B------:R-:W-:Y:S01]  /*8ff0*/  FMUL.FTZ R6, R33, R42 ;  /* 0x0000002a21067220 */ /* 0x000fe20000410000 */
[----:B------:R-:W-:Y:S01]  /*9000*/  FFMA.FTZ R43, R35, R36, R40 ;  /* 0x00000024232b7223 */ /* 0x000fe20000010028 */
[C---:B------:R-:W-:Y:S01]  /*9010*/  FMUL.FTZ R42, R9.reuse, R42 ;  /* 0x0000002a092a7220 */ /* 0x040fe20000410000 */
[----:B------:R-:W-:Y:S01]  /*9020*/  F2FP.F16.E4M3.UNPACK_B R35, R15 ;  /* 0x0000000fff23723e */ /* 0x000fe200020006ff */
[-C--:B------:R-:W-:Y:S01]  /*9030*/  FFMA.FTZ R45, R9, R38.reuse, -R6 ;  /* 0x00000026092d7223 */ /* 0x080fe20000010806 */
[----:B------:R-:W-:Y:S01]  /*9040*/  F2FP.F16.E4M3.UNPACK_B R6, R11 ;  /* 0x0000000bff06723e */ /* 0x000fe200020006ff */
[----:B------:R-:W-:Y:S01]  /*9050*/  FFMA.FTZ R46, R33, R38, R42 ;  /* 0x00000026212e7223 */ /* 0x000fe2000001002a */
[----:B------:R-:W-:Y:S01]  /*9060*/  F2FP.F16.E4M3.UNPACK_B R40, R5.H1 ;  /* 0x00000005ff28723e */ /* 0x000fe200030006ff */
[----:B------:R-:W-:Y:S01]  /*9070*/  HADD2.F32 R33, -RZ, R35.H0_H0 ;  /* 0x20000023ff217230 */ /* 0x000fe20000004100 */
[----:B------:R-:W-:Y:S01]  /*9080*/  F2FP.F16.E4M3.UNPACK_B R15, R15.H1 ;  /* 0x0000000fff0f723e */ /* 0x000fe200030006ff */
[----:B------:R-:W-:Y:S01]  /*9090*/  HADD2.F32 R42, -RZ, R39.H0_H0 ;  /* 0x20000027ff2a7230 */ /* 0x000fe20000004100 */
[----:B------:R-:W-:Y:S01]  /*90a0*/  F2FP.F16.E4M3.UNPACK_B R5, R4 ;  /* 0x00000004ff05723e */ /* 0x000fe200020006ff */
[----:B------:R-:W-:Y:S01]  /*90b0*/  HADD2.F32 R9, -RZ, R6.H0_H0 ;  /* 0x20000006ff097230 */ /* 0x000fe20000004100 */
[----:B------:R-:W-:Y:S01]  /*90c0*/  F2FP.F16.E4M3.UNPACK_B R11, R11.H1 ;  /* 0x0000000bff0b723e */ /* 0x000fe200030006ff */
[----:B------:R-:W-:Y:S01]  /*90d0*/  FFMA.FTZ R44, R13, R36, -R44 ;  /* 0x000000240d2c7223 */ /* 0x000fe2000001082c */
[----:B------:R-:W-:Y:S01]  /*90e0*/  F2FP.F16.E4M3.UNPACK_B R36, R4.H1 ;  /* 0x00000004ff24723e */ /* 0x000fe200030006ff */
[----:B------:R-:W-:-:S02]  /*90f0*/  HADD2.F32 R4, -RZ, R15.H0_H0 ;  /* 0x2000000fff047230 */ /* 0x000fc40000004100 */
[-C--:B------:R-:W-:Y:S01]  /*9100*/  FMUL.FTZ R92, R33, R42.reuse ;  /* 0x0000002a215c7220 */ /* 0x080fe20000410000 */
[--C-:B------:R-:W-:Y:S02]  /*9110*/  HADD2.F32 R41, -RZ, R40.reuse.H0_H0 ;  /* 0x20000028ff297230 */ /* 0x100fe40000004100 */
        /* <DEDUP_REMOVED lines=8> */
[----:B------:R-:W-:Y:S01]  /*91a0*/  FFMA.FTZ R42, R33, R38, R42 ;  /* 0x00000026212a7223 */ /* 0x000fe2000001002a */
[----:B------:R-:W-:Y:S02]  /*91b0*/  HADD2.F32 R11, -RZ, R11.H1_H1 ;  /* 0x3000000bff0b7230 */ /* 0x000fe40000004100 */
        /* <DEDUP_REMOVED lines=12> */
[-C--:B------:R-:W-:Y:S01]  /*9280*/  FFMA.FTZ R11, R11, R36.reuse, -R38 ;  /* 0x000000240b0b7223 */ /* 0x080fe20000010826 */
[----:B------:R-:W-:Y:S01]  /*9290*/  FFMA.FTZ R40, R15, R36, R40 ;  /* 0x000000240f287223 */ /* 0x000fe20000010028 */
[----:B------:R-:W-:Y:S01]  /*92a0*/  FMUL.FTZ R4, R6, R39 ;  /* 0x0000002706047220 */ /* 0x000fe20000410000 */
[----:B------:R-:W-:Y:S01]  /*92b0*/  F2FP.SATFINITE.E4M3.F32.PACK_AB_MERGE_C R31, R34, R31, R44 ;  /* 0x0000001f221f723e */ /* 0x000fe2000480702c */
[-C--:B------:R-:W-:Y:S01]  /*92c0*/  FFMA.FTZ R9, R6, R5.reuse, -R9 ;  /* 0x0000000506097223 */ /* 0x080fe20000010809 */
[----:B------:R-:W-:Y:S01]  /*92d0*/  F2FP.SATFINITE.E4M3.F32.PACK_AB_MERGE_C R11, R11, R96, RZ ;  /* 0x000000600b0b723e */ /* 0x000fe200048070ff */
[----:B------:R-:W-:Y:S01]  /*92e0*/  FFMA.FTZ R5, R35, R5, R4 ;  /* 0x0000000523057223 */ /* 0x000fe20000010004 */
[----:B------:R-:W-:-:S02]  /*92f0*/  F2FP.SATFINITE.E4M3.F32.PACK_AB_MERGE_C R43, R46, R43, RZ ;  /* 0x0000002b2e2b723e */ /* 0x000fc400048070ff */
[----:B------:R-:W-:Y:S02]  /*9300*/  F2FP.SATFINITE.E4M3.F32.PACK_AB_MERGE_C R40, R40, R41, RZ ;  /* 0x000000292828723e */ /* 0x000fe400048070ff */
[----:B------:R-:W-:Y:S01]  /*9310*/  F2FP.SATFINITE.E4M3.F32.PACK_AB_MERGE_C R11, R9, R92, R11 ;  /* 0x0000005c090b723e */ /* 0x000fe2000480700b */
[----:B------:R-:W-:Y:S01]  /*9320*/  IMAD.MOV.U32 R9, RZ, RZ, R31 ;  /* 0x000000ffff097224 */ /* 0x000fe200078e001f */
[----:B------:R-:W-:Y:S02]  /*9330*/  F2FP.SATFINITE.E4M3.F32.PACK_AB_MERGE_C R13, R7, R32, R43 ;  /* 0x00000020070d723e */ /* 0x000fe4000480702b */
[----:B------:R-:W-:-:S07]  /*9340*/  F2FP.SATFINITE.E4M3.F32.PACK_AB_MERGE_C R15, R5, R42, R40 ;  /* 0x0000002a050f723e */ /* 0x000fce0004807028 */
.L_x_1647:
[----:B------:R-:W-:Y:S05]  /*9350*/  BSYNC B1 ;  /* 0x0000000000017941 */ /* 0x000fea0003800000 */
.L_x_1646:
[----:B0-----:R0:W-:Y:S01]  /*9360*/  ST.E.128 desc[UR42][R28.64], R8 ;  /* 0x000000081c007985 */ /* 0x0011e2000c101d2a */
[----:B------:R-:W-:-:S13]  /*9370*/  ISETP.GE.AND P2, PT, R30, R98, PT ;  /* 0x000000621e00720c */ /* 0x000fda0003f46270 */
[----:B------:R-:W-:Y:S05]  /*9380*/  @P2 BRA `(.L_x_1609) ;  /* 0x0000000400242947 */ /* 0x000fea0003800000 */
[----:B------:R-:W-:-:S04]  /*9390*/  IADD3 R4, P2, R101, R30, RZ ;  /* 0x0000001e65047210 */ /* 0x000fc80007f5e0ff */
[----:B------:R-:W-:-:S05]  /*93a0*/  LEA.HI.X.SX32 R5, R30, R99, 0x1, P2 ;  /* 0x000000631e057211 */ /* 0x000fca00010f0eff */
[----:B--2---:R2:W-:Y:S01]  /*93b0*/  ST.E.128 desc[UR42][R4.64], R12 ;  /* 0x0000000c04007985 */ /* 0x0045e2000c101d2a */
[----:B------:R-:W-:Y:S05]  /*93c0*/  BRA `(.L_x_1609) ;  /* 0x0000000400147947 */ /* 0x000fea0003800000 */
.L_x_1601:
[----:B------:R-:W-:-:S06]  /*93d0*/  UISETP.NE.AND UP0, UPT, UR40, 0x3, UPT ;  /* 0x000000032800788c */ /* 0x000fcc000bf05270 */
[----:B------:R-:W-:-:S13]  /*93e0*/  PLOP3.LUT P1, PT, PT, PT, UP0, 0x80, 0x0 ;  /* 0x000000000000781c */ /* 0x000fda0003f2f008 */
[----:B------:R-:W-:Y:S05]  /*93f0*/  @!P1 BRA `(.L_x_1648) ;  /* 0x0000000000049947 */ /* 0x000fea0003800000 */
[----:B------:R-:W-:Y:S01]  /*9400*/  BPT.TRAP 0x1 ;  /* 0x000000040000795c */ /* 0x000fe20000300000 */
.L_x_1648:
[----:B------:R-:W-:Y:S01]  /*9410*/  IMAD R83, R17, 0x8, R16 ;  /* 0x0000000811537824 */ /* 0x000fe200078e0210 */
[----:B------:R-:W-:Y:S01]  /*9420*/  SHF.L.U32 R94, R174, 0x1f, RZ ;  /* 0x0000001fae5e7819 */ /* 0x000fe200000006ff */
[----:B------:R-:W-:Y:S01]  /*9430*/  BSSY B1, `(.L_x_1649) ;  /* 0x0000004000017945 */ /* 0x000fe20003800000 */
[----:B------:R-:W-:Y:S02]  /*9440*/  SHF.R.S32.HI R89, RZ, 0x1f, R87 ;  /* 0x0000001fff597819 */ /* 0x000fe40000011457 */
[----:B------:R-:W0:Y:S02]  /*9450*/  SYNCS.PHASECHK.TRANS64.TRYWAIT P2, [R83+URZ+0x22890], R94 ;  /* 0x0228905e530075a7 */ /* 0x000e24000804017f */
[----:B0-----:R-:W-:Y:S05]  /*9460*/  @!P2 BRA `(.L_x_1650) ;  /* 0x000002340018a947 */ /* 0x001fea0003800000 */
.L_x_1993:
[----:B------:R-:W-:Y:S05]  /*9470*/  BSYNC B1 ;  /* 0x0000000000017941 */ /* 0x000fea0003800000 */
.L_x_1649:
[----:B------:R-:W-:Y:S01]  /*9480*/  ULDC.64 UR4, c[0x0][0x300] ;  /* 0x0000c00000047ab9 */ /* 0x000fe20000000a00 */
[----:B-----5:R-:W-:Y:S01]  /*9490*/  SHF.R.S32.HI R90, RZ, 0x1f, R86 ;  /* 0x0000001fff5a7819 */ /* 0x020fe20000011456 */
[----:B------:R-:W-:Y:S01]  /*94a0*/  IMAD R6, R89, UR4, RZ ;  /* 0x0000000459067c24 */ /* 0x000fe2000f8e02ff */
[----:B------:R-:W-:Y:S01]  /*94b0*/  ULDC.64 UR6, c[0x0][0x2e8] ;  /* 0x0000ba0000067ab9 */ /* 0x000fe20000000a00 */
[----:B------:R-:W-:-:S04]  /*94c0*/  IMAD.WIDE.U32 R4, R87, UR4, RZ ;  /* 0x0000000457047c25 */ /* 0x000fc8000f8e00ff */
        /* <DEDUP_REMOVED lines=14> */
[----:B------:R-:W-:Y:S02]  /*95b0*/  IADD3.X R13, R13, UR7, RZ, P2, !PT ;  /* 0x000000070d0d7c10 */ /* 0x000fe400097fe4ff */
[----:B------:R-:W-:Y:S01]  /*95c0*/  ISETP.GT.AND P2, PT, R91, R175, PT ;  /* 0x000000af5b00720c */ /* 0x000fe20003f44270 */
[----:B------:R-:W-:-:S12]  /*95d0*/  BRA.DIV UR4, `(.L_x_1651) ;  /* 0x0000023204d07947 */ /* 0x000fd8000b800000 */
[----:B------:R1:W2:Y:S04]  /*95e0*/  SHFL.IDX PT, R28, R13, RZ, 0x1e1f ;  /* 0x001e1fff0d1c7589 */ /* 0x0002a800000e0000 */
[----:B------:R1:W3:Y:S02]  /*95f0*/  SHFL.IDX PT, R14, R4, RZ, 0x1e1f ;  /* 0x001e1fff040e7589 */ /* 0x0002e400000e0000 */
.L_x_1997:
[----:B------:R-:W-:Y:S05]  /*9600*/  @!P2 BRA `(.L_x_1609) ;  /* 0x000000000084a947 */ /* 0x000fea0003800000 */
[----:B------:R-:W-:Y:S02]  /*9610*/  ULDC UR4, c[0x0][0x2f4] ;  /* 0x0000bd0000047ab9 */ /* 0x000fe40000000800 */
[----:B------:R-:W-:-:S13]  /*9620*/  ISETP.GE.AND P5, PT, R18, UR4, PT ;  /* 0x0000000412007c0c */ /* 0x000fda000bfa6270 */
[----:B-1----:R-:W1:Y:S01]  /*9630*/  @!P5 LDS.128 R4, [R97+0x16400] ;  /* 0x016400006104d984 */ /* 0x002e620000000c00 */
[----:B---3--:R-:W-:-:S05]  /*9640*/  @!P5 IADD3 R12, P2, R18, R14, RZ ;  /* 0x0000000e120cd210 */ /* 0x008fca0007f5e0ff */
[----:B--2---:R-:W-:Y:S01]  /*9650*/  @!P5 IMAD.X R13, R28, 0x1, R19, P2 ;  /* 0x000000011c0dd824 */ /* 0x004fe200010e0613 */
[----:B------:R-:W-:-:S13]  /*9660*/  ISETP.GE.AND P2, PT, R176, UR4, PT ;  /* 0x00000004b0007c0c */ /* 0x000fda000bf46270 */
[----:B------:R-:W-:-:S05]  /*9670*/  @!P2 IADD3 R10, P4, R176, R14, RZ ;  /* 0x0000000eb00aa210 */ /* 0x000fca0007f9e0ff */
[----:B------:R-:W-:Y:S01]  /*9680*/  @!P2 IMAD.X R11, R28, 0x1, R187, P4 ;  /* 0x000000011c0ba824 */ /* 0x000fe200020e06bb */
[----:B------:R-:W-:-:S13]  /*9690*/  ISETP.GE.AND P4, PT, R184, UR4, PT ;  /* 0x00000004b8007c0c */ /* 0x000fda000bf86270 */
[----:B------:R-:W-:Y:S01]  /*96a0*/  @!P4 IADD3 R8, P6, R184, R14, RZ ;  /* 0x0000000eb808c210 */ /* 0x000fe20007fde0ff */
[----:B-1----:R1:W-:Y:S01]  /*96b0*/  @!P5 ST.E.128 desc[UR42][R12.64], R4 ;  /* 0x000000040c00d985 */ /* 0x0023e2000c101d2a */
[----:B------:R-:W-:-:S03]  /*96c0*/  ISETP.GE.AND P5, PT, R81, UR4, PT ;  /* 0x0000000451007c0c */ /* 0x000fc6000bfa6270 */
[----:B------:R-:W-:-:S10]  /*96d0*/  @!P4 IMAD.X R9, R28, 0x1, R199, P6 ;  /* 0x000000011c09c824 */ /* 0x000fd400030e06c7 */
[----:B------:R-:W2:Y:S01]  /*96e0*/  @!P5 LDS.128 R4, [R96+0x16400] ;  /* 0x016400006004d984 */ /* 0x000ea20000000c00 */
[----:B------:R-:W-:-:S05]  /*96f0*/  @!P5 IMAD.SHL.U32 R15, R178, 0x10, RZ ;  /* 0x00000010b20fd824 */ /* 0x000fca00078e00ff */
[----:B-1----:R-:W-:-:S04]  /*9700*/  @!P5 IADD3 R12, P6, R15, R14, RZ ;  /* 0x0000000e0f0cd210 */ /* 0x002fc80007fde0ff */
[----:B------:R-:W-:-:S05]  /*9710*/  @!P5 LEA.HI.X.SX32 R13, R15, R28, 0x1, P6 ;  /* 0x0000001c0f0dd211 */ /* 0x000fca00030f0eff */
[----:B--2---:R1:W-:Y:S01]  /*9720*/  @!P5 ST.E.128 desc[UR42][R12.64], R4 ;  /* 0x000000040c00d985 */ /* 0x0043e2000c101d2a */
[----:B------:R-:W-:-:S13]  /*9730*/  ISETP.GE.AND P5, PT, R80, UR4, PT ;  /* 0x0000000450007c0c */ /* 0x000fda000bfa6270 */
[----:B------:R-:W2:Y:S01]  /*9740*/  @!P5 LDS.128 R4, [R97+0x18400] ;  /* 0x018400006104d984 */ /* 0x000ea20000000c00 */
[----:B------:R-:W-:-:S05]  /*9750*/  @!P5 IMAD.SHL.U32 R15, R179, 0x10, RZ ;  /* 0x00000010b30fd824 */ /* 0x000fca00078e00ff */
[----:B-1----:R-:W-:-:S04]  /*9760*/  @!P5 IADD3 R12, P6, R15, R14, RZ ;  /* 0x0000000e0f0cd210 */ /* 0x002fc80007fde0ff */
[----:B------:R-:W-:-:S05]  /*9770*/  @!P5 LEA.HI.X.SX32 R13, R15, R28, 0x1, P6 ;  /* 0x0000001c0f0dd211 */ /* 0x000fca00030f0eff */
[----:B--2---:R1:W-:Y:S01]  /*9780*/  @!P5 ST.E.128 desc[UR42][R12.64], R4 ;  /* 0x000000040c00d985 */ /* 0x0043e2000c101d2a */
[----:B------:R-:W-:-:S03]  /*9790*/  ISETP.GE.AND P5, PT, R185, UR4, PT ;  /* 0x00000004b9007c0c */ /* 0x000fc6000bfa6270 */
[----:B------:R-:W2:Y:S10]  /*97a0*/  @!P2 LDS.128 R4, [R96+0x18400] ;  /* 0x018400006004a984 */ /* 0x000eb40000000c00 */
[----:B-1----:R-:W-:-:S05]  /*97b0*/  @!P5 IADD3 R12, P6, R185, R14, RZ ;  /* 0x0000000eb90cd210 */ /* 0x002fca0007fde0ff */
[----:B------:R-:W-:Y:S01]  /*97c0*/  @!P5 IMAD.X R13, R28, 0x1, R198, P6 ;  /* 0x000000011c0dd824 */ /* 0x000fe200030e06c6 */
[----:B--2---:R-:W-:Y:S04]  /*97d0*/  @!P2 ST.E.128 desc[UR42][R10.64], R4 ;  /* 0x000000040a00a985 */ /* 0x004fe8000c101d2a */
[----:B------:R-:W1:Y:S04]  /*97e0*/  @!P4 LDS.128 R4, [R97+0x1a400] ;  /* 0x01a400006104c984 */ /* 0x000e680000000c00 */
[----:B-1----:R-:W-:Y:S04]  /*97f0*/  @!P4 ST.E.128 desc[UR42][R8.64], R4 ;  /* 0x000000040800c985 */ /* 0x002fe8000c101d2a */
[----:B------:R-:W1:Y:S04]  /*9800*/  @!P5 LDS.128 R4, [R96+0x1a400] ;  /* 0x01a400006004d984 */ /* 0x000e680000000c00 */
[----:B-1----:R4:W-:Y:S02]  /*9810*/  @!P5 ST.E.128 desc[UR42][R12.64], R4 ;  /* 0x000000040c00d985 */ /* 0x0029e4000c101d2a */
.L_x_1609:
[----:B------:R-:W-:Y:S05]  /*9820*/  BSYNC B0 ;  /* 0x0000000000007941 */ /* 0x000fea0003800000 */
.L_x_1600:
[----:B012-4-:R-:W0:Y:S01]  /*9830*/  S2R R4, SR_TID.X ;  /* 0x0000000000047919 */ /* 0x017e220000002100 */
[----:B------:R-:W-:Y:S01]  /*9840*/  @!PT LDS RZ, [RZ] ;  /* 0x00000000fffff984 */ /* 0x000fe20000000800 */
[----:B------:R-:W-:Y:S01]  /*9850*/  @!PT LDS RZ, [RZ] ;  /* 0x00000000fffff984 */ /* 0x000fe20000000800 */
[----:B------:R-:W-:Y:S01]  /*9860*/  @!PT LDS RZ, [RZ] ;  /* 0x00000000fffff984 */ /* 0x000fe20000000800 */
[----:B------:R-:W-:Y:S01]  /*9870*/  @!PT LDS RZ, [RZ] ;  /* 0x00000000fffff984 */ /* 0x000fe20000000800 */
[----:B------:R1:W-:Y:S06]  /*9880*/  MEMBAR.ALL.CTA ;  /* 0x0000000000007992 */ /* 0x0003ec0000008000 */
[----:B-1----:R-:W1:Y:S01]  /*9890*/  FENCE.VIEW.ASYNC.S ;  /* 0x00000000000073c6 */ /* 0x002e620000000000 */
[----:B------:R-:W-:Y:S05]  /*98a0*/  WARPSYNC.ALL ;  /* 0x0000000000007948 */ /* 0x000fea0003800000 */
[----:B------:R-:W-:Y:S01]  /*98b0*/  BSSY B0, `(.L_x_1652) ;  /* 0x0000008000007945 */ /* 0x000fe20003800000 */
[----:B-1----:R1:W-:Y:S01]  /*98c0*/  BAR.SYNC.DEFER_BLOCKING R66, 0x80 ;  /* 0x000200420000751d */ /* 0x0023e20000010000 */
[----:B0-----:R-:W-:-:S13]  /*98d0*/  LOP3.LUT P4, RZ, R4, 0x7f, RZ, 0xc0, !PT ;  /* 0x0000007f04ff7812 */ /* 0x001fda000788c0ff */
[----:B------:R-:W-:-:S05]  /*98e0*/  @!P4 VIADD R4, R83, 0x228a0 ;  /* 0x000228a05304c836 */ /* 0x000fca0000000000 */
[----:B------:R-:W-:-:S04]  /*98f0*/  @!P4 PRMT R4, RZ, 0x654, R4 ;  /* 0x00000654ff04c816 */ /* 0x000fc80000000004 */
[----:B------:R1:W-:Y:S01]  /*9900*/  @!P4 SYNCS.ARRIVE.TRANS64.RED.A1T0 RZ, [R4+URZ], RZ ;  /* 0x000000ff04ffc9a7 */ /* 0x0003e2000810043f */
[----:B------:R-:W-:Y:S05]  /*9910*/  @!P1 BRA `(.L_x_1653) ;  /* 0x0000000000049947 */ /* 0x000fea0003800000 */
[----:B------:R-:W-:Y:S01]  /*9920*/  BPT.TRAP 0x1 ;  /* 0x000000040000795c */ /* 0x000fe20000300000 */
.L_x_1653:
[----:B------:R-:W-:Y:S05]  /*9930*/  BSYNC B0 ;  /* 0x0000000000007941 */ /* 0x000fea0003800000 */
.L_x_1652:
[----:B------:R-:W0:Y:S01]  /*9940*/  SYNCS.PHASECHK.TRANS64.TRYWAIT P1, [R83+URZ+0x228b0], R94 ;  /* 0x0228b05e530075a7 */ /* 0x000e22000802017f */
[----:B------:R-:W-:Y:S04]  /*9950*/  BSSY B0, `(.L_x_1654) ;  /* 0x0000002000007945 */ /* 0x000fe80003800000 */
[----:B0-----:R-:W-:Y:S05]  /*9960*/  @!P1 BRA `(.L_x_1655) ;  /* 0x0000023000309947 */ /* 0x001fea0003800000 */
.L_x_1998:
[----:B------:R-:W-:Y:S05]  /*9970*/  BSYNC B0 ;  /* 0x0000000000007941 */ /* 0x000fea0003800000 */
.L_x_1654:
[----:B------:R-:W-:Y:S01]  /*9980*/  ULDC.64 UR4, c[0x0][0x328] ;  /* 0x0000ca0000047ab9 */ /* 0x000fe20000000a00 */
[----:B------:R-:W-:Y:S01]  /*9990*/  ULDC.64 UR6, c[0x0][0x318] ;  /* 0x0000c60000067ab9 */ /* 0x000fe20000000a00 */
[----:B------:R-:W-:Y:S01]  /*99a0*/  IMAD R6, R89, UR4, RZ ;  /* 0x0000000459067c24 */ /* 0x000fe2000f8e02ff */
[----:B------:R-:W-:Y:S01]  /*99b0*/  BSSY B0, `(.L_x_1656) ;  /* 0x0000041000007945 */ /* 0x000fe20003800000 */
[----:B-1----:R-:W-:-:S04]  /*99c0*/  IMAD.WIDE.U32 R4, R87, UR4, RZ ;  /* 0x0000000457047c25 */ /* 0x002fc8000f8e00ff */
        /* <DEDUP_REMOVED lines=8> */
[----:B------:R-:W-:-:S04]  /*9a50*/  IMAD.WIDE.U32 R4, R168, UR4, R4 ;  /* 0x00000004a8047c25 */ /* 0x000fc8000f8e0004 */
[----:B------:R-:W-:Y:S01]  /*9a60*/  IMAD R5, R168, UR5, R5 ;  /* 0x00000005a8057c24 */ /* 0x000fe2000f8e0205 */
[----:B------:R-:W-:-:S04]  /*9a70*/  IADD3 R4, P1, R4, UR6, RZ ;  /* 0x0000000604047c10 */ /* 0x000fc8000ff3e0ff */
[----:B------:R-:W-:Y:S01]  /*9a80*/  IADD3.X R5, R5, UR7, RZ, P1, !PT ;  /* 0x0000000705057c10 */ /* 0x000fe20008ffe4ff */
[----:B------:R1:W2:Y:S01]  /*9a90*/  SHFL.IDX PT, R13, R4, RZ, 0x1e1f ;  /* 0x001e1fff040d7589 */ /* 0x0002a200000e0000 */
[----:B------:R-:W-:-:S03]  /*9aa0*/  ISETP.GT.AND P1, PT, R91, R175, PT ;  /* 0x000000af5b00720c */ /* 0x000fc60003f24270 */
[----:B------:R1:W4:Y:S10]  /*9ab0*/  SHFL.IDX PT, R10, R5, RZ, 0x1e1f ;  /* 0x001e1fff050a7589 */ /* 0x00033400000e0000 */
[----:B-1----:R-:W-:Y:S05]  /*9ac0*/  @!P1 BRA `(.L_x_1657) ;  /* 0x0000000000bc9947 */ /* 0x002fea0003800000 */
[----:B------:R-:W-:Y:S01]  /*9ad0*/  LOP3.LUT P1, RZ, R78, 0x1, RZ, 0xc0, !PT ;  /* 0x000000014eff7812 */ /* 0x000fe2000782c0ff */
[----:B------:R-:W-:Y:S01]  /*9ae0*/  IMAD R11, R17, 0x4000, R203 ;  /* 0x00004000110b7824 */ /* 0x000fe200078e02cb */
[----:B------:R-:W-:Y:S11]  /*9af0*/  BSSY B1, `(.L_x_1658) ;  /* 0x0000011000017945 */ /* 0x000ff60003800000 */
[----:B------:R-:W-:Y:S01]  /*9b00*/  @P1 IMAD.IADD R4, R16, 0x1, R11 ;  /* 0x0000000110041824 */ /* 0x000fe200078e020b */
[----:B--2---:R-:W-:-:S05]  /*9b10*/  @P1 IADD3 R8, P2, R18, R13, RZ ;  /* 0x0000000d12081210 */ /* 0x004fca0007f5e0ff */
[----:B------:R-:W1:Y:S01]  /*9b20*/  @P1 LDS.128 R4, [R4+0x8400] ;  /* 0x0084000004041984 */ /* 0x000e620000000c00 */
[----:B----4-:R-:W-:-:S05]  /*9b30*/  @P1 IMAD.X R9, R10, 0x1, R19, P2 ;  /* 0x000000010a091824 */ /* 0x010fca00010e0613 */
[----:B-1----:R1:W-:Y:S01]  /*9b40*/  @P1 ST.E.128 desc[UR42][R8.64], R4 ;  /* 0x0000000408001985 */ /* 0x0023e2000c101d2a */
[----:B------:R-:W-:-:S13]  /*9b50*/  LOP3.LUT P1, RZ, R55, 0x2, RZ, 0xc0, !PT ;  /* 0x0000000237ff7812 */ /* 0x000fda000782c0ff */
[----:B------:R-:W-:Y:S05]  /*9b60*/  @!P1 BRA `(.L_x_1659) ;  /* 0x0000000000249947 */ /* 0x000fea0003800000 */
[----:B------:R-:W-:Y:S01]  /*9b70*/  LOP3.LUT P1, RZ, R186, 0x2, RZ, 0xc0, !PT ;  /* 0x00000002baff7812 */ /* 0x000fe2000782c0ff */
[----:B-1----:R-:W-:Y:S01]  /*9b80*/  IMAD.SHL.U32 R9, R178, 0x10, RZ ;  /* 0x00000010b2097824 */ /* 0x002fe200078e00ff */
[----:B------:R-:W-:-:S11]  /*9b90*/  IADD3 R5, R11, 0x20, RZ ;  /* 0x000000200b057810 */ /* 0x000fd60007ffe0ff */
[----:B------:R-:W-:Y:S01]  /*9ba0*/  @P1 VIADD R5, R11, 0xffffffe0 ;  /* 0xffffffe00b051836 */ /* 0x000fe20000000000 */
[----:B------:R-:W-:-:S03]  /*9bb0*/  IADD3 R8, P1, R9, R13, RZ ;  /* 0x0000000d09087210 */ /* 0x000fc60007f3e0ff */
[----:B------:R-:W-:Y:S01]  /*9bc0*/  IMAD.IADD R5, R16, 0x1, R5 ;  /* 0x0000000110057824 */ /* 0x000fe200078e0205 */
[----:B------:R-:W-:-:S05]  /*9bd0*/  LEA.HI.X.SX32 R9, R9, R10, 0x1, P1 ;  /* 0x0000000a09097211 */ /* 0x000fca00008f0eff */
[----:B------:R-:W1:Y:S04]  /*9be0*/  LDS.128 R4, [R5+0x8400] ;  /* 0x0084000005047984 */ /* 0x000e680000000c00 */
[----:B-1----:R2:W-:Y:S02]  /*9bf0*/  ST.E.128 desc[UR42][R8.64], R4 ;  /* 0x0000000408007985 */ /* 0x0025e4000c101d2a */
.L_x_1659:
[----:B------:R-:W-:Y:S05]  /*9c00*/  BSYNC B1 ;  /* 0x0000000000017941 */ /* 0x000fea0003800000 */
.L_x_1658:
[----:B------:R-:W-:Y:S01]  /*9c10*/  LOP3.LUT P1, RZ, R55, 0x4, RZ, 0xc0, !PT ;  /* 0x0000000437ff7812 */ /* 0x000fe2000782c0ff */
[----:B------:R-:W-:-:S12]  /*9c20*/  BSSY B1, `(.L_x_1660) ;  /* 0x000000b000017945 */ /* 0x000fd80003800000 */
[----:B------:R-:W-:Y:S05]  /*9c30*/  @!P1 BRA `(.L_x_1661) ;  /* 0x0000000000249947 */ /* 0x000fea0003800000 */
[----:B------:R-:W-:Y:S01]  /*9c40*/  LOP3.LUT P1, RZ, R186, 0x4, RZ, 0xc0, !PT ;  /* 0x00000004baff7812 */ /* 0x000fe2000782c0ff */
[----:B-12---:R-:W-:Y:S02]  /*9c50*/  VIADD R5, R11, 0x40 ;  /* 0x000000400b057836 */ /* 0x006fe40000000000 */
[----:B------:R-:W-:-:S10]  /*9c60*/  IMAD.SHL.U32 R9, R179, 0x10, RZ ;  /* 0x00000010b3097824 */ /* 0x000fd400078e00ff */
[----:B------:R-:W-:Y:S01]  /*9c70*/  @P1 VIADD R5, R11, 0xffffffc0 ;  /* 0xffffffc00b051836 */ /* 0x000fe20000000000 */
[----:B------:R-:W-:-:S03]  /*9c80*/  IADD3 R8, P1, R9, R13, RZ ;  /* 0x0000000d09087210 */ /* 0x000fc60007f3e0ff */
[----:B------:R-:W-:Y:S01]  /*9c90*/  IMAD.IADD R5, R16, 0x1, R5 ;  /* 0x0000000110057824 */ /* 0x000fe200078e0205 */
[----:B------:R-:W-:-:S05]  /*9ca0*/  LEA.HI.X.SX32 R9, R9, R10, 0x1, P1 ;  /* 0x0000000a09097211 */ /* 0x000fca00008f0eff */
[----:B------:R-:W1:Y:S04]  /*9cb0*/  LDS.128 R4, [R5+0x8400] ;  /* 0x0084000005047984 */ /* 0x000e680000000c00 */
[----:B-1----:R4:W-:Y:S02]  /*9cc0*/  ST.E.128 desc[UR42][R8.64], R4 ;  /* 0x0000000408007985 */ /* 0x0029e4000c101d2a */
.L_x_1661:
[----:B------:R-:W-:Y:S05]  /*9cd0*/  BSYNC B1 ;  /* 0x0000000000017941 */ /* 0x000fea0003800000 */
.L_x_1660:
[----:B------:R-:W-:-:S13]  /*9ce0*/  LOP3.LUT P1, RZ, R55, 0x8, RZ, 0xc0, !PT ;  /* 0x0000000837ff7812 */ /* 0x000fda000782c0ff */
[----:B------:R-:W-:Y:S05]  /*9cf0*/  @!P1 BRA `(.L_x_1657) ;  /* 0x0000000000309947 */ /* 0x000fea0003800000 */
[----:B------:R-:W-:Y:S01]  /*9d00*/  R2P PR, R186, 0x6 ;  /* 0x00000006ba007804 */ /* 0x000fe20000000000 */
[----:B-12-4-:R-:W-:Y:S02]  /*9d10*/  IMAD.MOV.U32 R4, RZ, RZ, -0x40 ;  /* 0xffffffc0ff047424 */ /* 0x016fe400078e00ff */
[----:B------:R-:W-:Y:S02]  /*9d20*/  IMAD.MOV.U32 R6, RZ, RZ, 0x40 ;  /* 0x00000040ff067424 */ /* 0x000fe400078e00ff */
[----:B------:R-:W-:Y:S01]  /*9d30*/  IMAD.MOV.U32 R5, RZ, RZ, 0x60 ;  /* 0x00000060ff057424 */ /* 0x000fe200078e00ff */
[----:B------:R-:W-:-:S07]  /*9d40*/  SEL R4, R4, 0x40, P2 ;  /* 0x0000004004047807 */ /* 0x000fce0001000000 */
[----:B------:R-:W-:Y:S01]  /*9d50*/  @P2 IADD3 R5, -R6, 0x20, RZ ;  /* 0x0000002006052810 */ /* 0x000fe20007ffe1ff */
[----:B------:R-:W-:Y:S01]  /*9d60*/  @P1 VIADD R5, R4, 0xffffffe0 ;  /* 0xffffffe004051836 */ /* 0x000fe20000000000 */
[----:B------:R-:W-:-:S04]  /*9d70*/  IADD3 R8, P1, R176, R13, RZ ;  /* 0x0000000db0087210 */ /* 0x000fc80007f3e0ff */
[----:B------:R-:W-:Y:S01]  /*9d80*/  IADD3 R5, R16, R11, R5 ;  /* 0x0000000b10057210 */ /* 0x000fe20007ffe005 */
[----:B------:R-:W-:-:S05]  /*9d90*/  IMAD.X R9, R10, 0x1, R187, P1 ;  /* 0x000000010a097824 */ /* 0x000fca00008e06bb */
[----:B------:R-:W1:Y:S04]  /*9da0*/  LDS.128 R4, [R5+0x8400] ;  /* 0x0084000005047984 */ /* 0x000e680000000c00 */
[----:B-1----:R1:W-:Y:S02]  /*9db0*/  ST.E.128 desc[UR42][R8.64], R4 ;  /* 0x0000000408007985 */ /* 0x0023e4000c101d2a */
.L_x_1657:
[----:B------:R-:W-:Y:S05]  /*9dc0*/  BSYNC B0 ;  /* 0x0000000000007941 */ /* 0x000fea0003800000 */
.L_x_1656:
[----:B------:R-:W-:Y:S01]  /*9dd0*/  @!PT LDS RZ, [RZ] ;  /* 0x00000000fffff984 */ /* 0x000fe20000000800 */
[----:B------:R-:W-:Y:S01]  /*9de0*/  @!PT LDS RZ, [RZ] ;  /* 0x00000000fffff984 */ /* 0x000fe20000000800 */
[----:B------:R-:W-:Y:S01]  /*9df0*/  @!PT LDS RZ, [RZ] ;  /* 0x00000000fffff984 */ /* 0x000fe20000000800 */
[----:B------:R-:W-:Y:S01]  /*9e00*/  @!PT LDS RZ, [RZ] ;  /* 0x00000000fffff984 */ /* 0x000fe20000000800 */
[----:B------:R5:W-:Y:S06]  /*9e10*/  MEMBAR.ALL.CTA ;  /* 0x0000000000007992 */ /* 0x000bec0000008000 */
[----:B-----5:R-:W5:Y:S01]  /*9e20*/  FENCE.VIEW.ASYNC.S ;  /* 0x00000000000073c6 */ /* 0x020f620000000000 */
[----:B------:R-:W-:Y:S02]  /*9e30*/  VIADD R17, R17, 0x1 ;  /* 0x0000000111117836 */ /* 0x000fe40000000000 */
[----:B0-----:R-:W-:Y:S01]  /*9e40*/  @!P4 VIADD R83, R83, 0x228c0 ;  /* 0x000228c05353c836 */ /* 0x001fe20000000000 */
[----:B-----5:R0:W-:Y:S02]  /*9e50*/  BAR.SYNC.DEFER_BLOCKING R66, 0x80 ;  /* 0x000200420000751d */ /* 0x0201e40000010000 */
[----:B------:R-:W-:-:S02]  /*9e60*/  ISETP.NE.AND P1, PT, R17, 0x2, PT ;  /* 0x000000021100780c */ /* 0x000fc40003f25270 */
[----:B------:R-:W-:Y:S02]  /*9e70*/  @!P4 PRMT R83, RZ, 0x654, R83 ;  /* 0x00000654ff53c816 */ /* 0x000fe40000000053 */
[----:B-12-4-:R-:W-:Y:S02]  /*9e80*/  SEL R5, RZ, 0x1, P1 ;  /* 0x00000001ff057807 */ /* 0x016fe40000800000 */
[----:B------:R-:W-:Y:S02]  /*9e90*/  SEL R17, R17, RZ, P1 ;  /* 0x000000ff11117207 */ /* 0x000fe40000800000 */
[----:B------:R-:W-:Y:S01]  /*9ea0*/  LOP3.LUT R174, R174, R5, RZ, 0x3c, !PT ;  /* 0x00000005aeae7212 */ /* 0x000fe200078e3cff */
[----:B------:R0:W-:Y:S01]  /*9eb0*/  @!P4 SYNCS.ARRIVE.TRANS64.RED.A1T0 RZ, [R83+URZ], RZ ;  /* 0x000000ff53ffc9a7 */ /* 0x0001e2000810043f */
[----:B------:R-:W-:Y:S05]  /*9ec0*/  @P3 BRA `(.L_x_1662) ;  /* 0xffffff8c008c3947 */ /* 0x000fea000383ffff */
[----:B------:R-:W1:Y:S01]  /*9ed0*/  S2R R4, SR_TID.X ;  /* 0x0000000000047919 */ /* 0x000e620000002100 */
[----:B------:R-:W-:Y:S02]  /*9ee0*/  PLOP3.LUT P0, PT, PT, PT, PT, 0x8, 0x0 ;  /* 0x000000000000781c */ /* 0x000fe40003f0e170 */
[----:B-1----:R-:W-:-:S04]  /*9ef0*/  SHF.R.U32.HI R4, RZ, 0x7, R4 ;  /* 0x00000007ff047819 */ /* 0x002fc80000011604 */
[----:B------:R-:W-:-:S13]  /*9f00*/  ISETP.NE.AND P2, PT, R4, 0x1, PT ;  /* 0x000000010400780c */ /* 0x000fda0003f45270 */
[----:B------:R-:W-:Y:S06]  /*9f10*/  @!P2 BAR.ARV 0x9, 0x100 ;  /* 0x024400000000ab1d */ /* 0x000fec0000002000 */
.L_x_1595:
[----:B------:R-:W1:Y:S01]  /*9f20*/  LDC R0, c[0x0][0x448] ;  /* 0x00011200ff007b82 */ /* 0x000e620000000800 */
[----:B------:R-:W-:-:S07]  /*9f30*/  IADD3 R7, R171, 0x1, -R169 ;  /* 0x00000001ab077810 */ /* 0x000fce0007ffe8a9 */
[----:B------:R-:W2:Y:S01]  /*9f40*/  LDC.64 R2, c[0x0][0x9e0] ;  /* 0x00027800ff027b82 */ /* 0x000ea20000000a00 */
[----:B-1----:R-:W-:Y:S01]  /*9f50*/  ISETP.NE.AND P1, PT, R0, 0x1, PT ;  /* 0x000000010000780c */ /* 0x002fe20003f25270 */
[----:B------:R-:W-:Y:S01]  /*9f60*/  VIADD R0, R177, 0x7f ;  /* 0x0000007fb1007836 */ /* 0x000fe20000000000 */
[----:B--2---:R-:W-:-:S11]  /*9f70*/  ISETP.GE.AND P2, PT, R3, 0x1, PT ;  /* 0x000000010300780c */ /* 0x004fd60003f46270 */
[----:B------:R-:W1:Y:S08]  /*9f80*/  @P1 LDC R5, c[0x0][0x44c] ;  /* 0x00011300ff051b82 */ /* 0x000e700000000800 */
[----:B------:R-:W2:Y:S01]  /*9f90*/  @P1 LDC R4, c[0x0][0x450] ;  /* 0x00011400ff041b82 */ /* 0x000ea20000000800 */
[----:B-1----:R-:W-:-:S05]  /*9fa0*/  @P1 IMAD.HI.U32 R5, R0, R5, RZ ;  /* 0x0000000500051227 */ /* 0x002fca00078e00ff */
[----:B--2---:R-:W-:-:S05]  /*9fb0*/  @P1 SHF.R.U32.HI R0, RZ, R4, R5 ;  /* 0x00000004ff001219 */ /* 0x004fca0000011605 */
[----:B------:R-:W-:Y:S01]  /*9fc0*/  IMAD.IADD R5, R7, 0x1, R0 ;  /* 0x0000000107057824 */ /* 0x000fe200078e0200 */
[----:B------:R-:W-:Y:S06]  /*9fd0*/  @P0 BRA `(.L_x_1663) ;  /* 0x00000000000c0947 */ /* 0x000fec0003800000 */
[----:B------:R-:W1:Y:S01]  /*9fe0*/  FENCE.VIEW.ASYNC.G ;  /* 0x00000000000073c6 */ /* 0x000e620000000100 */
[----:B------:R-:W-:Y:S05]  /*9ff0*/  WARPSYNC.ALL ;  /* 0x0000000000007948 */ /* 0x000fea0003800000 */
[----:B-1----:R-:W-:Y:S06]  /*a000*/  BAR.ARV 0xc, 0x180 ;  /* 0x0306000000007b1d */ /* 0x002fec0000002000 */
.L_x_1663:
[----:B------:R-:W-:Y:S01]  /*a010*/  IMAD.IADD R2, R5, 0x1, R2 ;  /* 0x0000000105027824 */ /* 0x000fe200078e0202 */
[----:B------:R-:W-:Y:S06]  /*a020*/  @!P2 BRA `(.L_x_1664) ;  /* 0x000000000048a947 */ /* 0x000fec0003800000 */
[C---:B------:R-:W-:Y:S01]  /*a030*/  ISETP.GT.AND P0, PT, R5.reuse, RZ, PT ;  /* 0x000000ff0500720c */ /* 0x040fe20003f04270 */
[----:B------:R-:W-:Y:S01]  /*a040*/  BSSY B0, `(.L_x_1665) ;  /* 0x000000e000007945 */ /* 0x000fe20003800000 */
[----:B------:R-:W-:-:S11]  /*a050*/  VIADD R0, R5, 0xffffffff ;  /* 0xffffffff05007836 */ /* 0x000fd60000000000 */
        /* <DEDUP_REMOVED lines=8> */
.L_x_1666:
[----:B------:R-:W-:-:S13]  /*a0e0*/  ISETP.NE.AND P0, PT, R3, 0x1, PT ;  /* 0x000000010300780c */ /* 0x000fda0003f05270 */
[----:B------:R-:W1:Y:S02]  /*a0f0*/  @P0 LDC.64 R4, c[0x0][0x9e8] ;  /* 0x00027a00ff040b82 */ /* 0x000e640000000a00 */
[----:B-1----:R-:W-:-:S05]  /*a100*/  @P0 IMAD.HI.U32 R4, R0, R4, RZ ;  /* 0x0000000400040227 */ /* 0x002fca00078e00ff */
[----:B------:R-:W-:-:S07]  /*a110*/  @P0 SHF.R.U32.HI R0, RZ, R5, R4 ;  /* 0x00000005ff000219 */ /* 0x000fce0000011604 */
.L_x_1667:
[----:B------:R-:W-:Y:S05]  /*a120*/  BSYNC B0 ;  /* 0x0000000000007941 */ /* 0x000fea0003800000 */
.L_x_1665:
[----:B------:R-:W-:-:S05]  /*a130*/  IMAD R5, R0, R3, R3 ;  /* 0x0000000300057224 */ /* 0x000fca00078e0203 */
[----:B------:R-:W-:-:S07]  /*a140*/  VIMNMX R2, R2, R5, PT ;  /* 0x0000000502027248 */ /* 0x000fce0003fe0100 */
.L_x_1664:
[----:B------:R-:W1:Y:S01]  /*a150*/  @P1 LDC R0, c[0x0][0x44c] ;  /* 0x00011300ff001b82 */ /* 0x000e620000000800 */
[----:B------:R-:W-:Y:S01]  /*a160*/  VIADD R2, R2, 0x7f ;  /* 0x0000007f02027836 */ /* 0x000fe20000000000 */
[----:B------:R-:W-:Y:S01]  /*a170*/  ULDC UR4, c[0x0][0x9dc] ;  /* 0x0002770000047ab9 */ /* 0x000fe20000000800 */
[----:B------:R-:W-:-:S03]  /*a180*/  IMAD.MOV.U32 R7, RZ, RZ, R177 ;  /* 0x000000ffff077224 */ /* 0x000fc600078e00b1 */
[----:B------:R-:W-:Y:S02]  /*a190*/  SHF.R.S32.HI R5, RZ, 0x1f, R2 ;  /* 0x0000001fff057819 */ /* 0x000fe40000011402 */
[----:B------:R-:W2:Y:S02]  /*a1a0*/  @P1 LDC R9, c[0x0][0x450] ;  /* 0x00011400ff091b82 */ /* 0x000ea40000000800 */
[----:B------:R-:W-:Y:S01]  /*a1b0*/  LEA.HI R5, R5, R2, RZ, 0x7 ;  /* 0x0000000205057211 */ /* 0x000fe200078f38ff */
[----:B-1----:R-:W-:-:S05]  /*a1c0*/  @P1 IMAD.HI.U32 R0, R177, R0, RZ ;  /* 0x00000000b1001227 */ /* 0x002fca00078e00ff */
[----:B--2---:R-:W-:Y:S02]  /*a1d0*/  @P1 SHF.R.U32.HI R7, RZ, R9, R0 ;  /* 0x00000009ff071219 */ /* 0x004fe40000011600 */
        /* <DEDUP_REMOVED lines=10> */
[----:B------:R-:W1:Y:S02]  /*a280*/  @P0 LDC.64 R6, c[0x0][0x9e8] ;  /* 0x00027a00ff060b82 */ /* 0x000e640000000a00 */
[----:B-1----:R-:W-:-:S05]  /*a290*/  @P0 IMAD.HI.U32 R2, R5, R6, RZ ;  /* 0x0000000605020227 */ /* 0x002fca00078e00ff */
[----:B------:R-:W-:-:S04]  /*a2a0*/  @P0 SHF.R.U32.HI R5, RZ, R7, R2 ;  /* 0x00000007ff050219 */ /* 0x000fc80000011602 */
[----:B------:R-:W-:Y:S01]  /*a2b0*/  LOP3.LUT R2, RZ, R5, RZ, 0x33, !PT ;  /* 0x00000005ff027212 */ /* 0x000fe200078e33ff */
[----:B------:R-:W-:Y:S06]  /*a2c0*/  BRA `(.L_x_1671) ;  /* 0x0000000000107947 */ /* 0x000fec0003800000 */
.L_x_1670:
[----:B------:R-:W-:-:S13]  /*a2d0*/  ISETP.NE.AND P0, PT, R3, 0x1, PT ;  /* 0x000000010300780c */ /* 0x000fda0003f05270 */
[----:B------:R-:W1:Y:S02]  /*a2e0*/  @P0 LDC.64 R4, c[0x0][0x9e8] ;  /* 0x00027a00ff040b82 */ /* 0x000e640000000a00 */
[----:B-1----:R-:W-:-:S05]  /*a2f0*/  @P0 IMAD.HI.U32 R4, R2, R4, RZ ;  /* 0x0000000402040227 */ /* 0x002fca00078e00ff */
[----:B------:R-:W-:-:S07]  /*a300*/  @P0 SHF.R.U32.HI R2, RZ, R5, R4 ;  /* 0x00000005ff020219 */ /* 0x000fce0000011604 */
.L_x_1671:
[----:B------:R-:W-:Y:S05]  /*a310*/  BSYNC B0 ;  /* 0x0000000000007941 */ /* 0x000fea0003800000 */
.L_x_1669:
[----:B------:R-:W-:-:S05]  /*a320*/  IMAD R3, R2, R3, RZ ;  /* 0x0000000302037224 */ /* 0x000fca00078e02ff */
[----:B------:R-:W-:-:S07]  /*a330*/  VIMNMX R0, R0, R3, !PT ;  /* 0x0000000300007248 */ /* 0x000fce0007fe0100 */
.L_x_1668:
[----:B------:R-:W-:Y:S01]  /*a340*/  SHF.R.S32.HI R3, RZ, 0x1f, R0 ;  /* 0x0000001fff037819 */ /* 0x000fe20000011400 */
[----:B------:R-:W-:Y:S01]  /*a350*/  BSSY B0, `(.L_x_1672) ;  /* 0x0000026000007945 */ /* 0x000fe20003800000 */
[----:B------:R-:W-:Y:S02]  /*a360*/  IMAD.MOV.U32 R89, RZ, RZ, RZ ;  /* 0x000000ffff597224 */ /* 0x000fe400078e00ff */
[----:B------:R-:W-:-:S04]  /*a370*/  LEA.HI R3, R3, R0, RZ, 0x7 ;  /* 0x0000000003037211 */ /* 0x000fc800078f38ff */
[----:B------:R-:W-:-:S04]  /*a380*/  SHF.R.S32.HI R3, RZ, 0x7, R3 ;  /* 0x00000007ff037819 */ /* 0x000fc80000011403 */
[----:B------:R-:W-:-:S04]  /*a390*/  VIMNMX R188, RZ, R3, !PT ;  /* 0x00000003ffbc7248 */ /* 0x000fc80007fe0100 */
[----:B------:R-:W-:-:S13]  /*a3a0*/  ISETP.GT.AND P0, PT, R27, R188, PT ;  /* 0x000000bc1b00720c */ /* 0x000fda0003f04270 */
[----:B------:R-:W-:Y:S05]  /*a3b0*/  @!P0 BRA `(.L_x_1673) ;  /* 0x00000000007c8947 */ /* 0x000fea0003800000 */
[----:B------:R-:W-:Y:S01]  /*a3c0*/  ISETP.NE.AND P0, PT, R206, RZ, PT ;  /* 0x000000ffce00720c */ /* 0x000fe20003f05270 */
[----:B------:R-:W-:-:S03]  /*a3d0*/  ULDC UR4, c[0x0][0x9f0] ;  /* 0x00027c0000047ab9 */ /* 0x000fc60000000800 */
[----:B------:R-:W-:-:S04]  /*a3e0*/  SEL R6, R206, UR4, P0 ;  /* 0x00000004ce067c07 */ /* 0x000fc80008000000 */
[-C--:B------:R-:W-:Y:S02]  /*a3f0*/  IABS R5, R6.reuse ;  /* 0x0000000600057213 */ /* 0x080fe40000000000 */
[----:B------:R-:W-:Y:S02]  /*a400*/  IADD3 R0, R6, -0x1, R27 ;  /* 0xffffffff06007810 */ /* 0x000fe40007ffe01b */
[----:B------:R-:W1:Y:S01]  /*a410*/  I2F.RP R4, R5 ;  /* 0x0000000500047306 */ /* 0x000e620000209400 */
[----:B------:R-:W-:Y:S02]  /*a420*/  IABS R9, R6 ;  /* 0x0000000600097213 */ /* 0x000fe40000000000 */
[----:B------:R-:W-:-:S05]  /*a430*/  IMAD.IADD R0, R0, 0x1, -R188 ;  /* 0x0000000100007824 */ /* 0x000fca00078e0abc */
[----:B-1----:R-:W1:Y:S02]  /*a440*/  MUFU.RCP R4, R4 ;  /* 0x0000000400047308 */ /* 0x002e640000001000 */
[----:B-1----:R-:W-:Y:S01]  /*a450*/  IADD3 R2, R4, 0xffffffe, RZ ;  /* 0x0ffffffe04027810 */ /* 0x002fe20007ffe0ff */
[----:B------:R-:W-:-:S05]  /*a460*/  IMAD.MOV R4, RZ, RZ, -R9 ;  /* 0x000000ffff047224 */ /* 0x000fca00078e0a09 */
[----:B------:R1:W2:Y:S02]  /*a470*/  F2I.FTZ.U32.TRUNC.NTZ R3, R2 ;  /* 0x0000000200037305 */ /* 0x0002a4000021f000 */
[----:B-1----:R-:W-:Y:S02]  /*a480*/  IMAD.MOV.U32 R2, RZ, RZ, RZ ;  /* 0x000000ffff027224 */ /* 0x002fe400078e00ff */
[----:B--2---:R-:W-:-:S04]  /*a490*/  IMAD.MOV R8, RZ, RZ, -R3 ;  /* 0x000000ffff087224 */ /* 0x004fc800078e0a03 */
[----:B------:R-:W-:Y:S01]  /*a4a0*/  IMAD R7, R8, R5, RZ ;  /* 0x0000000508077224 */ /* 0x000fe200078e02ff */
[----:B------:R-:W-:Y:S02]  /*a4b0*/  IABS R8, R0 ;  /* 0x0000000000087213 */ /* 0x000fe40000000000 */
[----:B------:R-:W-:Y:S01]  /*a4c0*/  LOP3.LUT R0, R0, R6, RZ, 0x3c, !PT ;  /* 0x0000000600007212 */ /* 0x000fe200078e3cff */
[----:B------:R-:W-:-:S03]  /*a4d0*/  IMAD.HI.U32 R3, R3, R7, R2 ;  /* 0x0000000703037227 */ /* 0x000fc600078e0002 */
[----:B------:R-:W-:Y:S01]  /*a4e0*/  ISETP.GE.AND P2, PT, R0, RZ, PT ;  /* 0x000000ff0000720c */ /* 0x000fe20003f46270 */
        /* <DEDUP_REMOVED lines=12> */
.L_x_1673:
[----:B------:R-:W-:Y:S05]  /*a5b0*/  BSYNC B0 ;  /* 0x0000000000007941 */ /* 0x000fea0003800000 */
.L_x_1672:
[-C--:B------:R-:W-:Y:S01]  /*a5c0*/  IMAD R188, R208, R89.reuse, R188 ;  /* 0x00000059d0bc7224 */ /* 0x080fe200078e02bc */
[----:B------:R-:W-:Y:S01]  /*a5d0*/  PLOP3.LUT P0, PT, PT, PT, PT, 0x80, 0x0 ;  /* 0x000000000000781c */ /* 0x000fe20003f0f070 */
[----:B------:R-:W-:Y:S01]  /*a5e0*/  IMAD.MOV.U32 R7, RZ, RZ, RZ ;  /* 0x000000ffff077224 */ /* 0x000fe200078e00ff */
[----:B------:R-:W-:Y:S01]  /*a5f0*/  CS2R R74, SRZ ;  /* 0x00000000004a7805 */ /* 0x000fe2000001ff00 */
[----:B------:R-:W-:Y:S01]  /*a600*/  IMAD.MOV.U32 R0, RZ, RZ, RZ ;  /* 0x000000ffff007224 */ /* 0x000fe200078e00ff */
[----:B------:R-:W-:Y:S01]  /*a610*/  VIADDMNMX R89, R188, R89, R27, PT ;  /* 0x00000059bc597246 */ /* 0x000fe2000380011b */
[----:B------:R-:W-:Y:S01]  /*a620*/  IMAD.MOV.U32 R94, RZ, RZ, RZ ;  /* 0x000000ffff5e7224 */ /* 0x000fe200078e00ff */
[----:B------:R-:W-:Y:S01]  /*a630*/  CS2R R40, SRZ ;  /* 0x0000000000287805 */ /* 0x000fe2000001ff00 */
[----:B------:R-:W-:Y:S01]  /*a640*/  IMAD.MOV.U32 R2, RZ, RZ, RZ ;  /* 0x000000ffff027224 */ /* 0x000fe200078e00ff */
[----:B------:R-:W-:Y:S01]  /*a650*/  ISETP.GT.AND P1, PT, R89, R188, PT ;  /* 0x000000bc5900720c */ /* 0x000fe20003f24270 */
[----:B------:R-:W-:Y:S01]  /*a660*/  IMAD.MOV.U32 R9, RZ, RZ, RZ ;  /* 0x000000ffff097224 */ /* 0x000fe200078e00ff */
[----:B------:R-:W-:Y:S01]  /*a670*/  CS2R R42, SRZ ;  /* 0x00000000002a7805 */ /* 0x000fe2000001ff00 */
[----:B------:R-:W-:Y:S01]  /*a680*/  IMAD.MOV.U32 R91, RZ, RZ, RZ ;  /* 0x000000ffff5b7224 */ /* 0x000fe200078e00ff */
[----:B------:R-:W-:Y:S01]  /*a690*/  CS2R R96, SRZ ;  /* 0x0000000000607805 */ /* 0x000fe2000001ff00 */
[----:B------:R-:W-:Y:S01]  /*a6a0*/  IMAD.MOV.U32 R49, RZ, RZ, RZ ;  /* 0x000000ffff317224 */ /* 0x000fe200078e00ff */
[----:B---3--:R-:W-:Y:S01]  /*a6b0*/  CS2R R98, SRZ ;  /* 0x0000000000627805 */ /* 0x008fe2000001ff00 */
        /* <DEDUP_REMOVED lines=13> */
[----:B------:R-:W-:-:S02]  /*a790*/  MOV R124, RZ ;  /* 0x000000ff007c7202 */ /* 0x000fc40000000f00 */
[----:B------:R-:W-:Y:S01]  /*a7a0*/  CS2R R120, SRZ ;  /* 0x0000000000787805 */ /* 0x000fe2000001ff00 */
[----:B------:R-:W-:Y:S01]  /*a7b0*/  IMAD.MOV.U32 R126, RZ, RZ, RZ ;  /* 0x000000ffff7e7224 */ /* 0x000fe200078e00ff */
[----:B------:R-:W-:Y:S02]  /*a7c0*/  CS2R R30, SRZ ;  /* 0x00000000001e7805 */ /* 0x000fe4000001ff00 */
[----:B------:R-:W-:Y:S01]  /*a7d0*/  CS2R R34, SRZ ;  /* 0x0000000000227805 */ /* 0x000fe2000001ff00 */
[----:B------:R-:W-:Y:S01]  /*a7e0*/  IMAD.MOV.U32 R123, RZ, RZ, RZ ;  /* 0x000000ffff7b7224 */ /* 0x000fe200078e00ff */
[----:B------:R-:W-:Y:S01]  /*a7f0*/  CS2R R128, SRZ ;  /* 0x0000000000807805 */ /* 0x000fe2000001ff00 */
[----:B------:R-:W-:Y:S01]  /*a800*/  IMAD.MOV.U32 R132, RZ, RZ, RZ ;  /* 0x000000ffff847224 */ /* 0x000fe200078e00ff */
[----:B------:R-:W-:Y:S01]  /*a810*/  CS2R R38, SRZ ;  /* 0x0000000000267805 */ /* 0x000fe2000001ff00 */
[----:B------:R-:W-:Y:S01]  /*a820*/  IMAD.MOV.U32 R134, RZ, RZ, RZ ;  /* 0x000000ffff867224 */ /* 0x000fe200078e00ff */
[----:B------:R-:W-:Y:S01]  /*a830*/  CS2R R146, SRZ ;  /* 0x0000000000927805 */ /* 0x000fe2000001ff00 */
[----:B------:R-:W-:-:S02]  /*a840*/  IMAD.MOV.U32 R54, RZ, RZ, RZ ;  /* 0x000000ffff367224 */ /* 0x000fc400078e00ff */
[----:B------:R-:W-:Y:S02]  /*a850*/  IMAD.MOV.U32 R59, RZ, RZ, RZ ;  /* 0x000000ffff3b7224 */ /* 0x000fe400078e00ff */
[----:B------:R-:W-:Y:S02]  /*a860*/  IMAD.MOV.U32 R131, RZ, RZ, RZ ;  /* 0x000000ffff837224 */ /* 0x000fe400078e00ff */
[----:B------:R-:W-:Y:S02]  /*a870*/  IMAD.MOV.U32 R140, RZ, RZ, RZ ;  /* 0x000000ffff8c7224 */ /* 0x000fe400078e00ff */
[----:B------:R-:W-:Y:S02]  /*a880*/  IMAD.MOV.U32 R142, RZ, RZ, RZ ;  /* 0x000000ffff8e7224 */ /* 0x000fe400078e00ff */
[----:B------:R-:W-:Y:S02]  /*a890*/  IMAD.MOV.U32 R62, RZ, RZ, RZ ;  /* 0x000000ffff3e7224 */ /* 0x000fe400078e00ff */
[----:B------:R-:W-:-:S02]  /*a8a0*/  IMAD.MOV.U32 R137, RZ, RZ, RZ ;  /* 0x000000ffff897224 */ /* 0x000fc400078e00ff */
[----:B------:R-:W-:Y:S02]  /*a8b0*/  IMAD.MOV.U32 R68, RZ, RZ, RZ ;  /* 0x000000ffff447224 */ /* 0x000fe400078e00ff */
[----:B------:R-:W-:Y:S02]  /*a8c0*/  IMAD.MOV.U32 R139, RZ, RZ, RZ ;  /* 0x000000ffff8b7224 */ /* 0x000fe400078e00ff */
[----:B------:R-:W-:Y:S02]  /*a8d0*/  IMAD.MOV.U32 R148, RZ, RZ, RZ ;  /* 0x000000ffff947224 */ /* 0x000fe400078e00ff */
[----:B------:R-:W-:Y:S02]  /*a8e0*/  IMAD.MOV.U32 R150, RZ, RZ, RZ ;  /* 0x000000ffff967224 */ /* 0x000fe400078e00ff */
[----:B------:R-:W-:Y:S02]  /*a8f0*/  IMAD.MOV.U32 R145, RZ, RZ, RZ ;  /* 0x000000ffff917224 */ /* 0x000fe400078e00ff */
[----:B------:R-:W-:Y:S01]  /*a900*/  IMAD.MOV.U32 R64, RZ, RZ, RZ ;  /* 0x000000ffff407224 */ /* 0x000fe200078e00ff */
[----:B------:R-:W-:Y:S06]  /*a910*/  @!P1 BRA `(.L_x_1674) ;  /* 0x0000015400889947 */ /* 0x000fec0003800000 */
[----:B------:R-:W-:-:S03]  /*a920*/  UMOV UR4, 0xffffffff ;  /* 0xffffffff00047882 */ /* 0x000fc60000000000 */
[----:B------:R-:W-:Y:S05]  /*a930*/  BRA.DIV UR4, `(.L_x_1675) ;  /* 0x0000022204507947 */ /* 0x000fea000b800000 */
[----:B------:R-:W1:Y:S02]  /*a940*/  S2R R0, SR_TID.X ;  /* 0x0000000000007919 */ /* 0x000e640000002100 */
[----:B-1----:R-:W-:-:S05]  /*a950*/  VIADD R2, R0, 0xffffff80 ;  /* 0xffffff8000027836 */ /* 0x002fca0000000000 */
[----:B------:R-:W-:-:S04]  /*a960*/  SHF.R.S32.HI R0, RZ, 0x1f, R2 ;  /* 0x0000001fff007819 */ /* 0x000fc80000011402 */
[----:B------:R-:W-:-:S04]  /*a970*/  LEA.HI R0, R0, R2, RZ, 0x7 ;  /* 0x0000000200007211 */ /* 0x000fc800078f38ff */
[----:B------:R-:W-:-:S05]  /*a980*/  SHF.R.S32.HI R0, RZ, 0x7, R0 ;  /* 0x00000007ff007819 */ /* 0x000fca0000011400 */
[----:B------:R1:W2:Y:S02]  /*a990*/  SHFL.IDX PT, R183, R0, RZ, 0x1f ;  /* 0x00001fff00b77589 */ /* 0x0002a400000e0000 */
.L_x_2001:
[----:B-12---:R-:W-:Y:S01]  /*a9a0*/  LEA.HI R0, R183, R183, RZ, 0x1 ;  /* 0x000000b7b7007211 */ /* 0x006fe200078f08ff */
        /* <DEDUP_REMOVED lines=12> */
[----:B------:R1:W2:Y:S01]  /*aa70*/  LDC.64 R2, c[0x4][R0] ;  /* 0x0100000000027b82 */ /* 0x0002a20000000a00 */
[----:B------:R-:W-:Y:S01]  /*aa80*/  IMAD.U32 R5, RZ, RZ, UR5 ;  /* 0x00000005ff057e24 */ /* 0x000fe2000f8e00ff */
[----:B------:R-:W-:Y:S01]  /*aa90*/  ULDC.64 UR4, c[0x4][0x68] ;  /* 0x01001a0000047ab9 */ /* 0x000fe20000000a00 */
[----:B------:R-:W-:Y:S01]  /*aaa0*/  IMAD.U32 R6, RZ, RZ, UR6 ;  /* 0x00000006ff067e24 */ /* 0x000fe2000f8e00ff */
[----:B------:R-:W-:Y:S01]  /*aab0*/  MOV R11, UR5 ;  /* 0x00000005000b7c02 */ /* 0x000fe20008000f00 */
[----:B------:R-:W-:Y:S02]  /*aac0*/  IMAD.U32 R7, RZ, RZ, UR7 ;  /* 0x00000007ff077e24 */ /* 0x000fe4000f8e00ff */
[----:B------:R-:W-:-:S02]  /*aad0*/  IMAD.U32 R10, RZ, RZ, UR4 ;  /* 0x00000004ff0a7e24 */ /* 0x000fc4000f8e00ff */
[----:B------:R-:W-:Y:S02]  /*aae0*/  IMAD.MOV.U32 R8, RZ, RZ, 0x70 ;  /* 0x00000070ff087424 */ /* 0x000fe400078e00ff */
[----:B------:R-:W-:Y:S02]  /*aaf0*/  IMAD.MOV.U32 R12, RZ, RZ, 0x1 ;  /* 0x00000001ff0c7424 */ /* 0x000fe400078e00ff */
[----:B-1----:R-:W-:-:S07]  /*ab00*/  IMAD.MOV.U32 R13, RZ, RZ, RZ ;  /* 0x000000ffff0d7224 */ /* 0x002fce00078e00ff */
[----:B------:R-:W-:-:S07]  /*ab10*/  LEPC R20, `(.L_x_1676) ;  /* 0x000000001014794e */ /* 0x000fce0000000000 */
[----:B0-2--5:R-:W-:Y:S05]  /*ab20*/  CALL.ABS.NOINC R2 ;  /* 0x0000000002007343 */ /* 0x025fea0003c00000 */
.L_x_1676:
[----:B------:R-:W-:Y:S01]  /*ab30*/  ULDC.64 UR6, c[0x0][0x998] ;  /* 0x0002660000067ab9 */ /* 0x000fe20000000a00 */
[----:B------:R-:W-:Y:S01]  /*ab40*/  ULDC.64 UR4, c[0x0][0x990] ;  /* 0x0002640000047ab9 */ /* 0x000fe20000000a00 */
[----:B------:R-:W-:Y:S02]  /*ab50*/  ISETP.NE.U32.AND P1, PT, RZ, UR6, PT ;  /* 0x00000006ff007c0c */ /* 0x000fe4000bf25070 */
[----:B------:R-:W-:Y:S02]  /*ab60*/  ISETP.NE.U32.AND P0, PT, RZ, UR4, PT ;  /* 0x00000004ff007c0c */ /* 0x000fe4000bf05070 */
[----:B------:R-:W-:Y:S02]  /*ab70*/  ISETP.NE.AND.EX P1, PT, RZ, UR7, PT, P1 ;  /* 0x00000007ff007c0c */ /* 0x000fe4000bf25310 */
[----:B------:R-:W-:-:S11]  /*ab80*/  ISETP.NE.AND.EX P0, PT, RZ, UR5, PT, P0 ;  /* 0x00000005ff007c0c */ /* 0x000fd6000bf05300 */
[----:B------:R-:W1:Y:S01]  /*ab90*/  @P1 LDC.64 R8, c[0x0][0x9b8] ;  /* 0x00026e00ff081b82 */ /* 0x000e620000000a00 */
[--C-:B------:R-:W-:Y:S02]  /*aba0*/  @P1 SHF.R.S32.HI R5, RZ, 0x1f, R191.reuse ;  /* 0x0000001fff051819 */ /* 0x100fe400000114bf */
[----:B------:R-:W-:-:S05]  /*abb0*/  @P0 SHF.R.S32.HI R3, RZ, 0x1f, R191 ;  /* 0x0000001fff030819 */ /* 0x000fca00000114bf */
[----:B------:R-:W2:Y:S08]  /*abc0*/  @P0 LDC.64 R6, c[0x0][0x9a8] ;  /* 0x00026a00ff060b82 */ /* 0x000eb00000000a00 */
[----:B------:R-:W3:Y:S08]  /*abd0*/  @P0 LDC.64 R10, c[0x0][0x9b0] ;  /* 0x00026c00ff0a0b82 */ /* 0x000ef00000000a00 */
[----:B------:R-:W4:Y:S01]  /*abe0*/  @P1 LDC.64 R12, c[0x0][0x9c0] ;  /* 0x00027000ff0c1b82 */ /* 0x000f220000000a00 */
[----:B-1----:R-:W-:-:S02]  /*abf0*/  @P1 IMAD R2, R5, R8, RZ ;  /* 0x0000000805021224 */ /* 0x002fc400078e02ff */
[----:B------:R-:W-:-:S04]  /*ac00*/  @P1 IMAD.WIDE.U32 R4, R191, R8, RZ ;  /* 0x00000008bf041225 */ /* 0x000fc800078e00ff */
[----:B------:R-:W-:Y:S02]  /*ac10*/  @P1 IMAD R9, R191, R9, R2 ;  /* 0x00000009bf091224 */ /* 0x000fe400078e0202 */
[-C--:B--2---:R-:W-:Y:S02]  /*ac20*/  @P0 IMAD R0, R3, R6.reuse, RZ ;  /* 0x0000000603000224 */ /* 0x084fe400078e02ff */
[----:B------:R-:W-:-:S04]  /*ac30*/  @P0 IMAD.WIDE.U32 R2, R191, R6, RZ ;  /* 0x00000006bf020225 */ /* 0x000fc800078e00ff */
[----:B------:R-:W-:Y:S02]  /*ac40*/  @P0 IMAD R7, R191, R7, R0 ;  /* 0x00000007bf070224 */ /* 0x000fe400078e0200 */
[----:B------:R-:W-:Y:S02]  /*ac50*/  @P1 IMAD.IADD R5, R5, 0x1, R9 ;  /* 0x0000000105051824 */ /* 0x000fe400078e0209 */
[----:B------:R-:W-:Y:S02]  /*ac60*/  @P0 IMAD.IADD R3, R3, 0x1, R7 ;  /* 0x0000000103030824 */ /* 0x000fe400078e0207 */
[----:B------:R-:W-:Y:S02]  /*ac70*/  IMAD.MOV.U32 R0, RZ, RZ, 0x3f800000 ;  /* 0x3f800000ff007424 */ /* 0x000fe400078e00ff */
[----:B---3--:R-:W-:-:S04]  /*ac80*/  @P0 IMAD.WIDE.U32 R2, R168, R10, R2 ;  /* 0x0000000aa8020225 */ /* 0x008fc800078e0002 */
[----:B----4-:R-:W-:Y:S01]  /*ac90*/  @P1 IMAD.WIDE.U32 R6, R168, R12, R4 ;  /* 0x0000000ca8061225 */ /* 0x010fe200078e0004 */
[----:B------:R-:W-:Y:S01]  /*aca0*/  @P0 LEA R4, P2, R2, UR4, 0x2 ;  /* 0x0000000402040c11 */ /* 0x000fe2000f8410ff */
[----:B------:R-:W-:Y:S02]  /*acb0*/  ULDC UR4, c[0x0][0x3f4] ;  /* 0x0000fd0000047ab9 */ /* 0x000fe40000000800 */
[----:B------:R-:W-:Y:S01]  /*acc0*/  @P0 IMAD R5, R168, R11, R3 ;  /* 0x0000000ba8050224 */ /* 0x000fe200078e0203 */
        /* <DEDUP_REMOVED lines=17> */
[----:B------:R1:W2:Y:S03]  /*ade0*/  SYNCS.PHASECHK.TRANS64.TRYWAIT P0, [R16+URZ+0x22800], R3 ;  /* 0x02280003100075a7 */ /* 0x0002a6000800017f */
[----:B--2---:R-:W-:Y:S05]  /*adf0*/  @!P0 NANOSLEEP.SYNCS 0x989680 ;  /* 0x009896800000895d */ /* 0x004fea0003900000 */
[----:B------:R-:W2:Y:S01]  /*ae00*/  @!P0 SYNCS.PHASECHK.TRANS64 P0, [R16+URZ+0x22800], R3 ;  /* 0x02280003100085a7 */ /* 0x000ea2000800007f */
[----:B------:R-:W-:Y:S04]  /*ae10*/  BSSY B0, `(.L_x_1678) ;  /* 0x0000006000007945 */ /* 0x000fe80003800000 */
[----:B--2---:R-:W-:Y:S05]  /*ae20*/  @P0 BRA `(.L_x_1679) ;  /* 0x0000000000100947 */ /* 0x004fea0003800000 */
.L_x_1680:
[----:B--2---:R2:W3:Y:S02]  /*ae30*/  SYNCS.PHASECHK.TRANS64.TRYWAIT P0, [R16+URZ+0x22800], R3 ;  /* 0x02280003100075a7 */ /* 0x0044e4000800017f */
[----:B---3--:R-:W-:Y:S05]  /*ae40*/  @!P0 NANOSLEEP.SYNCS 0x989680 ;  /* 0x009896800000895d */ /* 0x008fea0003900000 */
[----:B------:R-:W3:Y:S02]  /*ae50*/  @!P0 SYNCS.PHASECHK.TRANS64 P0, [R16+URZ+0x22800], R3 ;  /* 0x02280003100085a7 */ /* 0x000ee4000800007f */
[----:B---3--:R-:W-:Y:S05]  /*ae60*/  @!P0 BRA `(.L_x_1680) ;  /* 0xfffffffc00f08947 */ /* 0x008fea000383ffff */
.L_x_1679:
[----:B------:R-:W-:Y:S05]  /*ae70*/  BSYNC B0 ;  /* 0x0000000000007941 */ /* 0x000fea0003800000 */
.L_x_1678:
[----:B------:R-:W-:Y:S05]  /*ae80*/  BRA `(.L_x_1681) ;  /* 0x0000006c00bc7947 */ /* 0x000fea0003800000 */
.L_x_1677:
[----:B------:R-:W-:Y:S01]  /*ae90*/  ULOP3.LUT UP0, URZ, UR39, 0x1bf, URZ, 0xc0, !UPT ;  /* 0x000001bf273f7892 */ /* 0x000fe2000f80c03f */
[----:B-----5:R-:W-:Y:S01]  /*aea0*/  SHF.R.S32.HI R0, RZ, 0x1f, R24 ;  /* 0x0000001fff007819 */ /* 0x020fe20000011418 */
[----:B------:R-:W-:Y:S01]  /*aeb0*/  ULDC.64 UR4, c[0x0][0x3f8] ;  /* 0x0000fe0000047ab9 */ /* 0x000fe20000000a00 */
[----:B------:R-:W-:Y:S01]  /*aec0*/  ULDC.64 UR6, c[0x0][0x408] ;  /* 0x0001020000067ab9 */ /* 0x000fe20000000a00 */
[----:B------:R-:W-:Y:S02]  /*aed0*/  IMAD.WIDE.U32 R26, R24, UR4, RZ ;  /* 0x00000004181a7c25 */ /* 0x000fe4000f8e00ff */
[----:B------:R-:W-:Y:S02]  /*aee0*/  PLOP3.LUT P0, PT, PT, PT, UP0, 0x80, 0x0 ;  /* 0x000000000000781c */ /* 0x000fe40003f0f008 */
[C---:B------:R-:W-:Y:S02]  /*aef0*/  IMAD R3, R0.reuse, UR4, RZ ;  /* 0x0000000400037c24 */ /* 0x040fe4000f8e02ff */
[----:B------:R-:W-:-:S02]  /*af00*/  IMAD R5, R0, UR6, RZ ;  /* 0x0000000600057c24 */ /* 0x000fc4000f8e02ff */
[C---:B------:R-:W-:Y:S02]  /*af10*/  IMAD R3, R24.reuse, UR5, R3 ;  /* 0x0000000518037c24 */ /* 0x040fe4000f8e0203 */
[C---:B------:R-:W-:Y:S02]  /*af20*/  IMAD R5, R24.reuse, UR7, R5 ;  /* 0x0000000718057c24 */ /* 0x040fe4000f8e0205 */
[----:B------:R-:W-:-:S04]  /*af30*/  IMAD.WIDE.U32 R24, R24, UR6, RZ ;  /* 0x0000000618187c25 */ /* 0x000fc8000f8e00ff */
[----:B------:R-:W-:Y:S02]  /*af40*/  IMAD.IADD R29, R3, 0x1, R27 ;  /* 0x00000001031d7824 */ /* 0x000fe400078e021b */
[----:B------:R-:W-:Y:S01]  /*af50*/  IMAD.IADD R31, R5, 0x1, R25 ;  /* 0x00000001051f7824 */ /* 0x000fe200078e0219 */
        /* <DEDUP_REMOVED lines=14> */
[----:B-1----:R-:W-:-:S07]  /*b040*/  IMAD.MOV.U32 R13, RZ, RZ, RZ ;  /* 0x000000ffff0d7224 */ /* 0x002fce00078e00ff */
[----:B------:R-:W-:-:S07]  /*b050*/  LEPC R20, `(.L_x_1682) ;  /* 0x000000001014794e */ /* 0x000fce0000000000 */
[----:B0-2---:R-:W-:Y:S05]  /*b060*/  CALL.ABS.NOINC R14 ;  /* 0x000000000e007343 */ /* 0x005fea0003c00000 */
.L_x_1682:
[----:B------:R-:W-:Y:S01]  /*b070*/  ULDC.U8 UR4, c[0x0][0x410] ;  /* 0x0001040000047ab9 */ /* 0x000fe20000000000 */
[----:B------:R-:W-:Y:S01]  /*b080*/  BSSY B0, `(.L_x_1683) ;  /* 0x00006c7000007945 */ /* 0x000fe20003800000 */
[----:B------:R-:W-:Y:S01]  /*b090*/  ISETP.NE.AND P0, PT, RZ, UR4, PT ;  /* 0x00000004ff007c0c */ /* 0x000fe2000bf05270 */
[----:B------:R-:W-:-:S12]  /*b0a0*/  IMAD.IADD R10, R175, 0x1, R177 ;  /* 0x00000001af0a7824 */ /* 0x000fd800078e02b1 */
[----:B------:R-:W-:Y:S05]  /*b0b0*/  @!P0 BRA `(.L_x_1684) ;  /* 0x00000034008c8947 */ /* 0x000fea0003800000 */
[----:B------:R-:W1:Y:S01]  /*b0c0*/  LDC R20, c[0x0][0x448] ;  /* 0x00011200ff147b82 */ /* 0x000e620000000800 */
[----:B------:R-:W-:Y:S01]  /*b0d0*/  IMAD.MOV.U32 R11, RZ, RZ, R10 ;  /* 0x000000ffff0b7224 */ /* 0x000fe200078e000a */
[----:B------:R-:W-:Y:S01]  /*b0e0*/  MOV R9, R31 ;  /* 0x0000001f00097202 */ /* 0x000fe20000000f00 */
[----:B------:R-:W-:Y:S01]  /*b0f0*/  IMAD.MOV.U32 R8, RZ, RZ, R24 ;  /* 0x000000ffff087224 */ /* 0x000fe200078e0018 */
[----:B------:R-:W-:Y:S01]  /*b100*/  ULDC.64 UR4, c[0x0][0x3f8] ;  /* 0x0000fe0000047ab9 */ /* 0x000fe20000000a00 */
[----:B------:R-:W-:Y:S01]  /*b110*/  IMAD.MOV.U32 R6, RZ, RZ, R26 ;  /* 0x000000ffff067224 */ /* 0x000fe200078e001a */
[----:B------:R-:W-:Y:S01]  /*b120*/  ULDC.64 UR6, c[0x0][0x408] ;  /* 0x0001020000067ab9 */ /* 0x000fe20000000a00 */
[----:B------:R-:W-:Y:S01]  /*b130*/  IMAD.MOV.U32 R7, RZ, RZ, R29 ;  /* 0x000000ffff077224 */ /* 0x000fe200078e001d */
[----:B------:R-:W-:Y:S01]  /*b140*/  ULDC.64 UR8, c[0x0][0x400] ;  /* 0x0001000000087ab9 */ /* 0x000fe20000000a00 */
[----:B-1----:R-:W-:-:S13]  /*b150*/  ISETP.NE.AND P0, PT, R20, 0x1, PT ;  /* 0x000000011400780c */ /* 0x002fda0003f05270 */
[----:B------:R-:W1:Y:S08]  /*b160*/  @P0 LDC R3, c[0x0][0x44c] ;  /* 0x00011300ff030b82 */ /* 0x000e700000000800 */
[----:B------:R-:W2:Y:S01]  /*b170*/  @P0 LDC R5, c[0x0][0x450] ;  /* 0x00011400ff050b82 */ /* 0x000ea20000000800 */
[----:B-1----:R-:W-:-:S05]  /*b180*/  @P0 IMAD.HI.U32 R0, R10, R3, RZ ;  /* 0x000000030a000227 */ /* 0x002fca00078e00ff */
[----:B--2---:R-:W-:-:S04]  /*b190*/  @P0 SHF.R.U32.HI R11, RZ, R5, R0 ;  /* 0x00000005ff0b0219 */ /* 0x004fc80000011600 */
[----:B------:R-:W-:Y:S01]  /*b1a0*/  SHF.R.S32.HI R0, RZ, 0x1f, R11 ;  /* 0x0000001fff007819 */ /* 0x000fe2000001140b */
[----:B------:R-:W-:-:S04]  /*b1b0*/  IMAD.WIDE.U32 R8, R11, UR6, R8 ;  /* 0x000000060b087c25 */ /* 0x000fc8000f8e0008 */
[----:B------:R-:W-:Y:S01]  /*b1c0*/  IMAD R4, R0, UR4, RZ ;  /* 0x0000000400047c24 */ /* 0x000fe2000f8e02ff */
[----:B------:R-:W-:Y:S01]  /*b1d0*/  IADD3 R5, P1, R8, UR8, RZ ;  /* 0x0000000808057c10 */ /* 0x000fe2000ff3e0ff */
[----:B------:R-:W-:-:S04]  /*b1e0*/  IMAD.WIDE.U32 R6, R11, UR4, R6 ;  /* 0x000000040b067c25 */ /* 0x000fc8000f8e0006 */
[----:B------:R-:W-:Y:S02]  /*b1f0*/  IMAD R0, R0, UR6, RZ ;  /* 0x0000000600007c24 */ /* 0x000fe4000f8e02ff */
[C---:B------:R-:W-:Y:S01]  /*b200*/  IMAD R13, R11.reuse, UR5, R4 ;  /* 0x000000050b0d7c24 */ /* 0x040fe2000f8e0204 */
[----:B------:R-:W-:Y:S01]  /*b210*/  ULDC.64 UR4, c[0x0][0x3e8] ;  /* 0x0000fa0000047ab9 */ /* 0x000fe20000000a00 */
[----:B------:R-:W-:Y:S01]  /*b220*/  IMAD R8, R11, UR7, R0 ;  /* 0x000000070b087c24 */ /* 0x000fe2000f8e0200 */
[----:B------:R-:W-:Y:S01]  /*b230*/  IADD3 R3, P0, R6, UR4, RZ ;  /* 0x0000000406037c10 */ /* 0x000fe2000ff1e0ff */
[----:B------:R-:W-:-:S03]  /*b240*/  UMOV UR4, 0xffffffff ;  /* 0xffffffff00047882 */ /* 0x000fc60000000000 */
[----:B------:R-:W-:Y:S02]  /*b250*/  IADD3.X R13, R7, UR5, R13, P0, !PT ;  /* 0x00000005070d7c10 */ /* 0x000fe400087fe40d */
[----:B------:R-:W-:Y:S01]  /*b260*/  IADD3.X R4, R9, UR9, R8, P1, !PT ;  /* 0x0000000909047c10 */ /* 0x000fe20008ffe408 */
[----:B------:R-:W-:Y:S06]  /*b270*/  BRA.DIV UR4, `(.L_x_1685) ;  /* 0x0000021a04407947 */ /* 0x000fec000b800000 */
[----:B------:R1:W2:Y:S04]  /*b280*/  SHFL.IDX PT, R0, R13, RZ, 0x1e1f ;  /* 0x001e1fff0d007589 */ /* 0x0002a800000e0000 */
[----:B------:R-:W3:Y:S04]  /*b290*/  SHFL.IDX PT, R3, R3, RZ, 0x1e1f ;  /* 0x001e1fff03037589 */ /* 0x000ee800000e0000 */
[----:B------:R-:W4:Y:S04]  /*b2a0*/  SHFL.IDX PT, R4, R4, RZ, 0x1e1f ;  /* 0x001e1fff04047589 */ /* 0x000f2800000e0000 */
[----:B-1----:R-:W0:Y:S02]  /*b2b0*/  SHFL.IDX PT, R5, R5, RZ, 0x1e1f ;  /* 0x001e1fff05057589 */ /* 0x002e2400000e0000 */
.L_x_2007:
[----:B------:R-:W-:Y:S01]  /*b2c0*/  IMAD R45, R169, R20, RZ ;  /* 0x00000014a92d7224 */ /* 0x000fe200078e02ff */
[----:B------:R-:W-:Y:S01]  /*b2d0*/  BSSY B1, `(.L_x_1686) ;  /* 0x000004c000017945 */ /* 0x000fe20003800000 */
[----:B------:R-:W-:Y:S02]  /*b2e0*/  CS2R R8, SRZ ;  /* 0x0000000000087805 */ /* 0x000fe4000001ff00 */
[----:B------:R-:W-:Y:S02]  /*b2f0*/  CS2R R12, SRZ ;  /* 0x00000000000c7805 */ /* 0x000fe4000001ff00 */
[----:B------:R-:W-:Y:S02]  /*b300*/  CS2R R20, SRZ ;  /* 0x0000000000147805 */ /* 0x000fe4000001ff00 */
[----:B------:R-:W-:Y:S02]  /*b310*/  ISETP.GE.AND P0, PT, R10, R45, PT ;  /* 0x0000002d0a00720c */ /* 0x000fe40003f06270 */
        /* <DEDUP_REMOVED lines=10> */
[----:B------:R-:W4:Y:S01]  /*b3c0*/  LDL R41, [R1+0x3c] ;  /* 0x00003c0001297983 */ /* 0x000f220000100800 */
[----:B------:R-:W-:-:S03]  /*b3d0*/  ULDC UR4, c[0x0][0x3f4] ;  /* 0x0000fd0000047ab9 */ /* 0x000fc60000000800 */
[----:B------:R-:W4:Y:S04]  /*b3e0*/  LDL R40, [R1+0x38] ;  /* 0x0000380001287983 */ /* 0x000f280000100800 */
[----:B------:R-:W4:Y:S04]  /*b3f0*/  LDL R51, [R1+0x34] ;  /* 0x0000340001337983 */ /* 0x000f280000100800 */
[----:B------:R-:W4:Y:S01]  /*b400*/  LDL R50, [R1+0x2c] ;  /* 0x00002c0001327983 */ /* 0x000f220000100800 */
[----:B------:R-:W-:Y:S02]  /*b410*/  ISETP.GE.AND P5, PT, R192, UR4, PT ;  /* 0x00000004c0007c0c */ /* 0x000fe4000bfa6270 */
[----:B------:R-:W-:-:S02]  /*b420*/  CS2R R30, SRZ ;  /* 0x00000000001e7805 */ /* 0x000fc4000001ff00 */
[----:B------:R-:W-:Y:S02]  /*b430*/  ISETP.GE.AND P2, PT, R172, UR4, PT ;  /* 0x00000004ac007c0c */ /* 0x000fe4000bf46270 */
[----:B------:R-:W-:Y:S02]  /*b440*/  CS2R R32, SRZ ;  /* 0x0000000000207805 */ /* 0x000fe4000001ff00 */
[----:B------:R-:W-:Y:S02]  /*b450*/  ISETP.GE.AND P3, PT, R193, UR4, PT ;  /* 0x00000004c1007c0c */ /* 0x000fe4000bf66270 */
[----:B------:R-:W-:Y:S02]  /*b460*/  CS2R R34, SRZ ;  /* 0x0000000000227805 */ /* 0x000fe4000001ff00 */
[----:B------:R-:W-:Y:S02]  /*b470*/  SHF.R.S32.HI R7, RZ, 0x1f, R192 ;  /* 0x0000001fff077819 */ /* 0x000fe400000114c0 */
[----:B---3--:R-:W-:-:S02]  /*b480*/  @!P5 IADD3 R10, P1, R192, R3, RZ ;  /* 0x00000003c00ad210 */ /* 0x008fc40007f3e0ff */
[----:B0-----:R-:W-:Y:S02]  /*b490*/  @!P5 IADD3 R12, P4, R192, R5, RZ ;  /* 0x00000005c00cd210 */ /* 0x001fe40007f9e0ff */
[----:B------:R-:W-:Y:S01]  /*b4a0*/  @!P2 SHF.R.S32.HI R9, RZ, 0x1f, R172 ;  /* 0x0000001fff09a819 */ /* 0x000fe200000114ac */
[--C-:B--2---:R-:W-:Y:S01]  /*b4b0*/  @!P5 IMAD.X R11, R0, 0x1, R7.reuse, P1 ;  /* 0x00000001000bd824 */ /* 0x104fe200008e0607 */
[----:B------:R-:W-:Y:S01]  /*b4c0*/  @!P2 IADD3 R6, P0, R172, R3, RZ ;  /* 0x00000003ac06a210 */ /* 0x000fe20007f1e0ff */
[----:B----4-:R-:W-:Y:S01]  /*b4d0*/  @!P5 IMAD.X R13, R4, 0x1, R7, P4 ;  /* 0x00000001040dd824 */ /* 0x010fe200020e0607 */
[----:B------:R-:W-:Y:S02]  /*b4e0*/  ISETP.GE.AND P1, PT, R195, UR4, PT ;  /* 0x00000004c3007c0c */ /* 0x000fe4000bf26270 */
[----:B------:R-:W5:Y:S01]  /*b4f0*/  @!P5 LD.E.64 R30, desc[UR42][R10.64] ;  /* 0x0000002a0a1ed980 */ /* 0x000f62000c101b00 */
[----:B------:R-:W-:Y:S01]  /*b500*/  @!P2 IMAD.X R7, R0, 0x1, R9, P0 ;  /* 0x000000010007a824 */ /* 0x000fe200000e0609 */
[----:B------:R-:W-:-:S02]  /*b510*/  @!P2 IADD3 R8, P0, R172, R5, RZ ;  /* 0x00000005ac08a210 */ /* 0x000fc40007f1e0ff */
[----:B------:R0:W5:Y:S01]  /*b520*/  @!P5 LD.E.64 R32, desc[UR42][R12.64] ;  /* 0x0000002a0c20d980 */ /* 0x000162000c101b00 */
[C---:B------:R-:W-:Y:S02]  /*b530*/  @!P3 IADD3 R14, P4, R193.reuse, R3, RZ ;  /* 0x00000003c10eb210 */ /* 0x040fe40007f9e0ff */
[----:B------:R-:W-:Y:S02]  /*b540*/  @!P3 IADD3 R38, P5, R193, R5, RZ ;  /* 0x00000005c126b210 */ /* 0x000fe40007fbe0ff */
[----:B------:R-:W-:Y:S01]  /*b550*/  CS2R R36, SRZ ;  /* 0x0000000000247805 */ /* 0x000fe2000001ff00 */
[----:B------:R-:W-:Y:S01]  /*b560*/  @!P2 IMAD.X R9, R4, 0x1, R9, P0 ;  /* 0x000000010409a824 */ /* 0x000fe200000e0609 */
[----:B------:R-:W-:Y:S02]  /*b570*/  CS2R R26, SRZ ;  /* 0x00000000001a7805 */ /* 0x000fe4000001ff00 */
[----:B------:R-:W-:Y:S01]  /*b580*/  CS2R R28, SRZ ;  /* 0x00000000001c7805 */ /* 0x000fe2000001ff00 */
[----:B------:R-:W5:Y:S01]  /*b590*/  @!P2 LD.E.64 R34, desc[UR42][R6.64] ;  /* 0x0000002a0622a980 */ /* 0x000f62000c101b00 */
[----:B------:R-:W-:-:S03]  /*b5a0*/  ISETP.GE.AND P0, PT, R194, UR4, PT ;  /* 0x00000004c2007c0c */ /* 0x000fc6000bf06270 */
[----:B------:R1:W5:Y:S01]  /*b5b0*/  @!P2 LD.E.64 R36, desc[UR42][R8.64] ;  /* 0x0000002a0824a980 */ /* 0x000362000c101b00 */
[----:B------:R-:W-:Y:S02]  /*b5c0*/  ISETP.GE.AND P2, PT, R196, UR4, PT ;  /* 0x00000004c4007c0c */ /* 0x000fe4000bf46270 */
[----:B------:R-:W-:Y:S02]  /*b5d0*/  CS2R R20, SRZ ;  /* 0x0000000000147805 */ /* 0x000fe4000001ff00 */
[----:B------:R-:W-:Y:S02]  /*b5e0*/  CS2R R24, SRZ ;  /* 0x0000000000187805 */ /* 0x000fe4000001ff00 */
[----:B0-----:R-:W-:Y:S02]  /*b5f0*/  CS2R R12, SRZ ;  /* 0x00000000000c7805 */ /* 0x001fe4000001ff00 */
[----:B------:R-:W-:Y:S02]  /*b600*/  CS2R R10, SRZ ;  /* 0x00000000000a7805 */ /* 0x000fe4000001ff00 */
[----:B-1----:R-:W-:Y:S01]  /*b610*/  CS2R R8, SRZ ;  /* 0x0000000000087805 */ /* 0x002fe2000001ff00 */
[----:B------:R-:W-:-:S02]  /*b620*/  @!P3 IMAD.X R15, R0, 0x1, R41, P4 ;  /* 0x00000001000fb824 */ /* 0x000fc400020e0629 */
[C---:B------:R-:W-:Y:S01]  /*b630*/  @!P3 IMAD.X R39, R4.reuse, 0x1, R41, P5 ;  /* 0x000000010427b824 */ /* 0x040fe200028e0629 */
[C---:B------:R-:W-:Y:S02]  /*b640*/  @!P1 IADD3 R46, P4, R195.reuse, R5, RZ ;  /* 0x00000005c32e9210 */ /* 0x040fe40007f9e0ff */
[----:B------:R-:W5:Y:S04]  /*b650*/  @!P3 LD.E.64 R26, desc[UR42][R14.64] ;  /* 0x0000002a0e1ab980 */ /* 0x000f68000c101b00 */
[----:B------:R0:W5:Y:S01]  /*b660*/  @!P3 LD.E.64 R28, desc[UR42][R38.64] ;  /* 0x0000002a261cb980 */ /* 0x000162000c101b00 */
[----:B------:R-:W-:Y:S01]  /*b670*/  @!P1 IADD3 R42, P3, R195, R3, RZ ;  /* 0x00000003c32a9210 */ /* 0x000fe20007f7e0ff */
[----:B------:R-:W-:-:S04]  /*b680*/  @!P1 IMAD.X R47, R4, 0x1, R40, P4 ;  /* 0x00000001042f9824 */ /* 0x000fc800020e0628 */
[----:B------:R-:W-:Y:S01]  /*b690*/  @!P1 IMAD.X R43, R0, 0x1, R40, P3 ;  /* 0x00000001002b9824 */ /* 0x000fe200018e0628 */
[----:B------:R1:W5:Y:S01]  /*b6a0*/  @!P1 LD.E.64 R24, desc[UR42][R46.64] ;  /* 0x0000002a2e189980 */ /* 0x000362000c101b00 */
[-C--:B------:R-:W-:Y:S02]  /*b6b0*/  @!P0 IADD3 R48, P5, R194, R3.reuse, RZ ;  /* 0x00000003c2308210 */ /* 0x080fe40007fbe0ff */
[----:B0-----:R-:W-:Y:S01]  /*b6c0*/  @!P2 IADD3 R38, P3, R196, R3, RZ ;  /* 0x00000003c426a210 */ /* 0x001fe20007f7e0ff */
[----:B------:R1:W5:Y:S01]  /*b6d0*/  @!P1 LD.E.64 R20, desc[UR42][R42.64] ;  /* 0x0000002a2a149980 */ /* 0x000362000c101b00 */
[-C--:B------:R-:W-:Y:S02]  /*b6e0*/  @!P0 IADD3 R6, P1, R194, R5.reuse, RZ ;  /* 0x00000005c2068210 */ /* 0x080fe40007f3e0ff */
[----:B------:R-:W-:Y:S02]  /*b6f0*/  @!P2 IADD3 R40, P4, R196, R5, RZ ;  /* 0x00000005c428a210 */ /* 0x000fe40007f9e0ff */
[----:B------:R-:W-:Y:S01]  /*b700*/  CS2R R14, SRZ ;  /* 0x00000000000e7805 */ /* 0x000fe2000001ff00 */
[----:B------:R-:W-:-:S02]  /*b710*/  @!P0 IMAD.X R49, R0, 0x1, R51, P5 ;  /* 0x0000000100318824 */ /* 0x000fc400028e0633 */
[----:B------:R-:W-:Y:S02]  /*b720*/  @!P0 IMAD.X R7, R4, 0x1, R51, P1 ;  /* 0x0000000104078824 */ /* 0x000fe400008e0633 */
[--C-:B------:R-:W-:Y:S01]  /*b730*/  @!P2 IMAD.X R39, R0, 0x1, R50.reuse, P3 ;  /* 0x000000010027a824 */ /* 0x100fe200018e0632 */
[----:B------:R1:W5:Y:S01]  /*b740*/  @!P0 LD.E.64 R12, desc[UR42][R48.64] ;  /* 0x0000002a300c8980 */ /* 0x000362000c101b00 */
[----:B------:R-:W-:-:S03]  /*b750*/  @!P2 IMAD.X R41, R4, 0x1, R50, P4 ;  /* 0x000000010429a824 */ /* 0x000fc600020e0632 */
[----:B------:R1:W5:Y:S04]  /*b760*/  @!P0 LD.E.64 R14, desc[UR42][R6.64] ;  /* 0x0000002a060e8980 */ /* 0x000368000c101b00 */
[----:B------:R1:W5:Y:S04]  /*b770*/  @!P2 LD.E.64 R8, desc[UR42][R38.64] ;  /* 0x0000002a2608a980 */ /* 0x000368000c101b00 */
[----:B------:R1:W5:Y:S02]  /*b780*/  @!P2 LD.E.64 R10, desc[UR42][R40.64] ;  /* 0x0000002a280aa980 */ /* 0x000364000c101b00 */
.L_x_1687:
[----:B------:R-:W-:Y:S05]  /*b790*/  BSYNC B1 ;  /* 0x0000000000017941 */ /* 0x000fea0003800000 */
.L_x_1686:
[----:B------:R-:W-:Y:S01]  /*b7a0*/  ULEA.HI UR4, UR37, UR37, URZ, 0x1 ;  /* 0x0000002525047291 */ /* 0x000fe2000f8f083f */
[----:B--2---:R-:W-:Y:S01]  /*b7b0*/  VIADDMNMX R0, R45, -R177, 0x80, PT ;  /* 0x000000802d007446 */ /* 0x004fe200038009b1 */
[----:B------:R-:W-:Y:S02]  /*b7c0*/  BSSY B1, `(.L_x_1688) ;  /* 0x0000008000017945 */ /* 0x000fe40003800000 */
[----:B------:R-:W-:Y:S01]  /*b7d0*/  ULOP3.LUT UR4, UR4, 0xfffffffe, URZ, 0xc0, !UPT ;  /* 0xfffffffe04047892 */ /* 0x000fe2000f8ec03f */
[----:B------:R-:W-:-:S03]  /*b7e0*/  ISETP.GE.AND P1, PT, R175, R0, PT ;  /* 0x00000000af00720c */ /* 0x000fc60003f26270 */
[----:B------:R-:W-:-:S06]  /*b7f0*/  UIADD3 UR4, UR37, -UR4, URZ ;  /* 0x8000000425047290 */ /* 0x000fcc000fffe03f */
[----:B---3--:R-:W-:-:S05]  /*b800*/  IMAD.U32 R3, RZ, RZ, UR4 ;  /* 0x00000004ff037e24 */ /* 0x008fca000f8e00ff */
[----:B------:R-:W-:-:S04]  /*b810*/  SHF.L.U32 R3, R3, 0x1f, RZ ;  /* 0x0000001f03037819 */ /* 0x000fc800000006ff */
[----:B------:R-:W2:Y:S02]  /*b820*/  SYNCS.PHASECHK.TRANS64.TRYWAIT P0, [R16+URZ+0x22800], R3 ;  /* 0x02280003100075a7 */ /* 0x000ea4000800017f */
[----:B--2---:R-:W-:Y:S05]  /*b830*/  @!P0 BRA `(.L_x_1689) ;  /* 0x0000021400408947 */ /* 0x004fea0003800000 */
.L_x_2008:
[----:B------:R-:W-:Y:S05]  /*b840*/  BSYNC B1 ;  /* 0x0000000000017941 */ /* 0x000fea0003800000 */
.L_x_1688:
[----:B------:R-:W-:Y:S05]  /*b850*/  @P1 BRA `(.L_x_1690) ;  /* 0x0000006400241947 */ /* 0x000fea0003800000 */
[----:B--2---:R-:W2:Y:S01]  /*b860*/  LDC R3, c[0x0][0x3f4] ;  /* 0x0000fd00ff037b82 */ /* 0x004ea20000000800 */
[----:B------:R-:W-:Y:S01]  /*b870*/  BSSY B1, `(.L_x_1691) ;  /* 0x000007f000017945 */ /* 0x000fe20003800000 */
[----:B------:R-:W-:Y:S01]  /*b880*/  IMAD.IADD R0, R16, 0x1, R201 ;  /* 0x0000000110007824 */ /* 0x000fe200078e02c9 */
[-C--:B--2---:R-:W-:Y:S02]  /*b890*/  ISETP.GE.AND P0, PT, R172, R3.reuse, PT ;  /* 0x00000003ac00720c */ /* 0x084fe40003f06270 */
[-C--:B------:R-:W-:Y:S02]  /*b8a0*/  ISETP.GE.AND P1, PT, R192, R3.reuse, PT ;  /* 0x00000003c000720c */ /* 0x080fe40003f26270 */
[-C--:B------:R-:W-:Y:S02]  /*b8b0*/  ISETP.GE.AND P2, PT, R193, R3.reuse, PT ;  /* 0x00000003c100720c */ /* 0x080fe40003f46270 */
[-C--:B------:R-:W-:Y:S02]  /*b8c0*/  ISETP.GE.AND P3, PT, R195, R3.reuse, PT ;  /* 0x00000003c300720c */ /* 0x080fe40003f66270 */
[----:B------:R-:W-:-:S02]  /*b8d0*/  ISETP.GE.AND P4, PT, R194, R3, PT ;  /* 0x00000003c200720c */ /* 0x000fc40003f86270 */
[----:B------:R-:W-:-:S03]  /*b8e0*/  ISETP.GE.AND P5, PT, R196, R3, PT ;  /* 0x00000003c400720c */ /* 0x000fc60003fa6270 */
[----:B------:R-:W-:Y:S10]  /*b8f0*/  @P0 BRA `(.L_x_1692) ;  /* 0x0000000400d80947 */ /* 0x000ff40003800000 */
[----:B01--4-:R-:W0:Y:S01]  /*b900*/  LDS.128 R4, [R0+0x10400] ;  /* 0x0104000000047984 */ /* 0x013e220000000c00 */
[----:B-----5:R-:W-:Y:S02]  /*b910*/  SHF.R.U32.HI R38, RZ, 0x8, R34 ;  /* 0x00000008ff267819 */ /* 0x020fe40000011622 */
[----:B------:R-:W-:Y:S02]  /*b920*/  LOP3.LUT R3, R34, 0xff, RZ, 0xc0, !PT ;  /* 0x000000ff22037812 */ /* 0x000fe400078ec0ff */
        /* <DEDUP_REMOVED lines=24> */
[----:B------:R-:W-:Y:S02]  /*bab0*/  F2FP.F16.E4M3.UNPACK_B R42, R45 ;  /* 0x0000002dff2a723e */ /* 0x000fe400020006ff */
[----:B------:R-:W-:Y:S01]  /*bac0*/  F2FP.F16.E4M3.UNPACK_B R38, R41 ;  /* 0x00000029ff26723e */ /* 0x000fe200020006ff */
[--C-:B------:R-:W-:Y:S01]  /*bad0*/  HADD2.F32 R35, -RZ, R3.reuse.H0_H0 ;  /* 0x20000003ff237230 */ /* 0x100fe20000004100 */
[----:B------:R-:W-:Y:S01]  /*bae0*/  LOP3.LUT R39, R39, 0xff000000, R34, 0xf8, !PT ;  /* 0xff00000027277812 */ /* 0x000fe200078ef822 */
[----:B------:R-:W-:Y:S01]  /*baf0*/  HADD2.F32 R34, -RZ, R3.H1_H1 ;  /* 0x30000003ff227230 */ /* 0x000fe20000004100 */
[--C-:B------:R-:W-:Y:S01]  /*bb00*/  LOP3.LUT R43, R43, 0xff0000, R36.reuse, 0xf8, !PT ;  /* 0x00ff00002b2b7812 */ /* 0x100fe200078ef824 */
[----:B------:R-:W-:Y:S01]  /*bb10*/  HADD2.F32 R46, -RZ, R42.H1_H1 ;  /* 0x3000002aff2e7230 */ /* 0x000fe20000004100 */
[----:B------:R-:W-:Y:S01]  /*bb20*/  F2FP.F16.E4M3.UNPACK_B R6, R6 ;  /* 0x00000006ff06723e */ /* 0x000fe200020006ff */
[----:B------:R-:W-:Y:S01]  /*bb30*/  HADD2.F32 R40, -RZ, R38.H1_H1 ;  /* 0x30000026ff287230 */ /* 0x000fe20000004100 */
[----:B------:R-:W-:Y:S01]  /*bb40*/  LOP3.LUT R43, R43, 0xff000000, R36, 0xf8, !PT ;  /* 0xff0000002b2b7812 */ /* 0x000fe200078ef824 */
[----:B------:R-:W-:Y:S01]  /*bb50*/  HADD2.F32 R42, -RZ, R42.H0_H0 ;  /* 0x2000002aff2a7230 */ /* 0x000fe20000004100 */
[-C--:B------:R-:W-:Y:S01]  /*bb60*/  F2FP.F16.E4M3.UNPACK_B R36, R7.reuse ;  /* 0x00000007ff24723e */ /* 0x080fe200020006ff */
[C---:B------:R-:W-:Y:S01]  /*bb70*/  FMUL.FTZ R48, R34.reuse, R46 ;  /* 0x0000002e22307220 */ /* 0x040fe20000410000 */
[----:B------:R-:W-:Y:S01]  /*bb80*/  F2FP.F16.E4M3.UNPACK_B R37, R7.H1 ;  /* 0x00000007ff25723e */ /* 0x000fe200030006ff */
        /* <DEDUP_REMOVED lines=56> */
[----:B------:R-:W-:Y:S02]  /*bf10*/  HADD2.F32 R3, -RZ, R7.H1_H1 ;  /* 0x30000007ff037230 */ /* 0x000fe40000004100 */
[C---:B------:R-:W-:Y:S01]  /*bf20*/  FMUL.FTZ R42, R4.reuse, R5 ;  /* 0x00000005042a7220 */ /* 0x040fe20000410000 */
[----:B------:R-:W-:Y:S02]  /*bf30*/  HADD2.F32 R6, -RZ, R39.H0_H0 ;  /* 0x20000027ff067230 */ /* 0x000fe40000004100 */
[----:B------:R-:W-:Y:S01]  /*bf40*/  FMUL.FTZ R39, R4, R35 ;  /* 0x0000002304277220 */ /* 0x000fe20000410000 */
        /* <DEDUP_REMOVED lines=17> */
.L_x_1692:
[----:B------:R-:W-:Y:S05]  /*c060*/  BSYNC B1 ;  /* 0x0000000000017941 */ /* 0x000fea0003800000 */
.L_x_1691:
[----:B------:R-:W-:Y:S04]  /*c070*/  BSSY B1, `(.L_x_1693) ;  /* 0x000007c000017945 */ /* 0x000fe80003800000 */
[----:B------:R-:W-:Y:S05]  /*c080*/  @P1 BRA `(.L_x_1694) ;  /* 0x0000000400e81947 */ /* 0x000fea0003800000 */
[----:B012-4-:R-:W0:Y:S01]  /*c090*/  LDS.128 R4, [R224] ;  /* 0x00000000e0047984 */ /* 0x017e220000000c00 */
[----:B-----5:R-:W-:Y:S02]  /*c0a0*/  SHF.R.U32.HI R35, RZ, 0x8, R31 ;  /* 0x00000008ff237819 */ /* 0x020fe4000001161f */
[----:B------:R-:W-:Y:S02]  /*c0b0*/  SHF.R.U32.HI R40, RZ, 0x8, R33 ;  /* 0x00000008ff287819 */ /* 0x000fe40000011621 */
[----:B------:R-:W-:Y:S02]  /*c0c0*/  SHF.R.U32.HI R37, RZ, 0x8, R32 ;  /* 0x00000008ff257819 */ /* 0x000fe40000011620 */
[----:B------:R-:W-:Y:S02]  /*c0d0*/  LOP3.LUT R36, R31, 0xff, RZ, 0xc0, !PT ;  /* 0x000000ff1f247812 */ /* 0x000fe400078ec0ff */
[----:B------:R-:W-:Y:S02]  /*c0e0*/  LOP3.LUT R41, R33, 0xff, RZ, 0xc0, !PT ;  /* 0x000000ff21297812 */ /* 0x000fe400078ec0ff */
[----:B------:R-:W-:-:S02]  /*c0f0*/  LOP3.LUT R35, R35, 0xff, RZ, 0xc0, !PT ;  /* 0x000000ff23237812 */ /* 0x000fc400078ec0ff */
[----:B------:R-:W-:Y:S02]  /*c100*/  LOP3.LUT R40, R40, 0xff, RZ, 0xc0, !PT ;  /* 0x000000ff28287812 */ /* 0x000fe400078ec0ff */
[----:B------:R-:W-:Y:S02]  /*c110*/  SHF.R.U32.HI R3, RZ, 0x8, R30 ;  /* 0x00000008ff037819 */ /* 0x000fe4000001161e */
[----:B------:R-:W-:Y:S02]  /*c120*/  LOP3.LUT R38, R37, 0xff, RZ, 0xc0, !PT ;  /* 0x000000ff25267812 */ /* 0x000fe400078ec0ff */
        /* <DEDUP_REMOVED lines=11> */
[----:B------:R-:W-:Y:S02]  /*c1e0*/  SHF.R.U32.HI R35, RZ, 0x10, R32 ;  /* 0x00000010ff237819 */ /* 0x000fe40000011620 */
[----:B------:R-:W-:Y:S02]  /*c1f0*/  PRMT R37, R36, 0x7054, R37 ;  /* 0x0000705424257816 */ /* 0x000fe40000000025 */
        /* <DEDUP_REMOVED lines=8> */
[-C--:B0-----:R-:W-:Y:S02]  /*c280*/  F2FP.F16.E4M3.UNPACK_B R3, R6.reuse.H1 ;  /* 0x00000006ff03723e */ /* 0x081fe400030006ff */
[----:B------:R-:W-:Y:S02]  /*c290*/  F2FP.F16.E4M3.UNPACK_B R38, R41 ;  /* 0x00000029ff26723e */ /* 0x000fe400020006ff */
[----:B------:R-:W-:Y:S01]  /*c2a0*/  F2FP.F16.E4M3.UNPACK_B R34, R37 ;  /* 0x00000025ff22723e */ /* 0x000fe200020006ff */
[--C-:B------:R-:W-:Y:S01]  /*c2b0*/  HADD2.F32 R31, -RZ, R3.reuse.H0_H0 ;  /* 0x20000003ff1f7230 */ /* 0x100fe20000004100 */
[----:B------:R-:W-:Y:S01]  /*c2c0*/  LOP3.LUT R35, R35, 0xff000000, R30, 0xf8, !PT ;  /* 0xff00000023237812 */ /* 0x000fe200078ef81e */
[----:B------:R-:W-:Y:S01]  /*c2d0*/  HADD2.F32 R30, -RZ, R3.H1_H1 ;  /* 0x30000003ff1e7230 */ /* 0x000fe20000004100 */
        /* <DEDUP_REMOVED lines=84> */
[----:B------:R3:W-:Y:S02]  /*c820*/  STS.128 [R224], R4 ;  /* 0x00000004e0007388 */ /* 0x0007e40000000c00 */
.L_x_1694:
[----:B------:R-:W-:Y:S05]  /*c830*/  BSYNC B1 ;  /* 0x0000000000017941 */ /* 0x000fea0003800000 */
.L_x_1693:
[----:B------:R-:W-:Y:S04]  /*c840*/  BSSY B1, `(.L_x_1695) ;  /* 0x0000078000017945 */ /* 0x000fe80003800000 */
[----:B------:R-:W-:Y:S05]  /*c850*/  @P2 BRA `(.L_x_1696) ;  /* 0x0000000400d82947 */ /* 0x000fea0003800000 */
[----:B01234-:R-:W0:Y:S01]  /*c860*/  LDS.128 R4, [R0+0x12400] ;  /* 0x0124000000047984 */ /* 0x01fe220000000c00 */
        /* <DEDUP_REMOVED lines=117> */
.L_x_1696:
[----:B------:R-:W-:Y:S05]  /*cfc0*/  BSYNC B1 ;  /* 0x0000000000017941 */ /* 0x000fea0003800000 */
.L_x_1695:
[----:B------:R-:W-:Y:S04]  /*cfd0*/  BSSY B1, `(.L_x_1697) ;  /* 0x000007c000017945 */ /* 0x000fe80003800000 */
[----:B------:R-:W-:Y:S05]  /*cfe0*/  @P3 BRA `(.L_x_1698) ;  /* 0x0000000400e83947 */ /* 0x000fea0003800000 */
[----:B01234-:R-:W0:Y:S01]  /*cff0*/  LDS.128 R4, [R224+0x2000] ;  /* 0x00200000e0047984 */ /* 0x01fe220000000c00 */
        /* <DEDUP_REMOVED lines=121> */
.L_x_1698:
[----:B------:R-:W-:Y:S05]  /*d790*/  BSYNC B1 ;  /* 0x0000000000017941 */ /* 0x000fea0003800000 */
.L_x_1697:
        /* <DEDUP_REMOVED lines=120> */
.L_x_1700:
[----:B------:R-:W-:Y:S05]  /*df20*/  BSYNC B1 ;  /* 0x0000000000017941 */ /* 0x000fea0003800000 */
.L_x_1699:
[----:B------:R-:W-:Y:S05]  /*df30*/  @P5 BRA `(.L_x_1690) ;  /* 0x0000003c006c5947 */ /* 0x000fea0003800000 */
[----:B01234-:R-:W0:Y:S01]  /*df40*/  LDS.128 R4, [R224+0x4000] ;  /* 0x00400000e0047984 */ /* 0x01fe220000000c00 */
[----:B-----5:R-:W-:Y:S02]  /*df50*/  SHF.R.U32.HI R12, RZ, 0x8, R9 ;  /* 0x00000008ff0c7819 */ /* 0x020fe40000011609 */
[----:B------:R-:W-:Y:S02]  /*df60*/  SHF.R.U32.HI R20, RZ, 0x8, R11 ;  /* 0x00000008ff147819 */ /* 0x000fe4000001160b */
[----:B------:R-:W-:Y:S02]  /*df70*/  LOP3.LUT R13, R9, 0xff, RZ, 0xc0, !PT ;  /* 0x000000ff090d7812 */ /* 0x000fe400078ec0ff */
[----:B------:R-:W-:Y:S02]  /*df80*/  LOP3.LUT R21, R11, 0xff, RZ, 0xc0, !PT ;  /* 0x000000ff0b157812 */ /* 0x000fe400078ec0ff */
[----:B------:R-:W-:Y:S02]  /*df90*/  LOP3.LUT R12, R12, 0xff, RZ, 0xc0, !PT ;  /* 0x000000ff0c0c7812 */ /* 0x000fe400078ec0ff */
[----:B------:R-:W-:-:S02]  /*dfa0*/  LOP3.LUT R20, R20, 0xff, RZ, 0xc0, !PT ;  /* 0x000000ff14147812 */ /* 0x000fc400078ec0ff */
[----:B------:R-:W-:Y:S02]  /*dfb0*/  SHF.R.U32.HI R0, RZ, 0x8, R8 ;  /* 0x00000008ff007819 */ /* 0x000fe40000011608 */
[----:B------:R-:W-:Y:S02]  /*dfc0*/  SHF.R.U32.HI R14, RZ, 0x8, R10 ;  /* 0x00000008ff0e7819 */ /* 0x000fe4000001160a */
[----:B------:R-:W-:Y:S02]  /*dfd0*/  PRMT R13, R12, 0x7604, R13 ;  /* 0x000076040c0d7816 */ /* 0x000fe4000000000d */
[----:B------:R-:W-:Y:S02]  /*dfe0*/  PRMT R21, R20, 0x7604, R21 ;  /* 0x0000760414157816 */ /* 0x000fe40000000015 */
[----:B------:R-:W-:Y:S02]  /*dff0*/  SHF.R.U32.HI R12, RZ, 0x10, R9 ;  /* 0x00000010ff0c7819 */ /* 0x000fe40000011609 */
[----:B------:R-:W-:-:S02]  /*e000*/  SHF.R.U32.HI R20, RZ, 0x10, R11 ;  /* 0x00000010ff147819 */ /* 0x000fc4000001160b */
[----:B------:R-:W-:Y:S02]  /*e010*/  LOP3.LUT R3, R8, 0xff, RZ, 0xc0, !PT ;  /* 0x000000ff08037812 */ /* 0x000fe400078ec0ff */
        /* <DEDUP_REMOVED lines=20> */
[----:B------:R-:W-:Y:S01]  /*e160*/  HADD2.F32 R9, -RZ, R0.H1_H1 ;  /* 0x30000000ff097230 */ /* 0x000fe20000004100 */
[----:B------:R-:W-:Y:S01]  /*e170*/  LOP3.LUT R12, R3, 0xff000000, R8, 0xf8, !PT ;  /* 0xff000000030c7812 */ /* 0x000fe200078ef808 */
[----:B------:R-:W-:Y:S01]  /*e180*/  HADD2.F32 R25, -RZ, R24.H1_H1 ;  /* 0x30000018ff197230 */ /* 0x000fe20000004100 */
[----:B------:R-:W-:Y:S01]  /*e190*/  LOP3.LUT R20, R15, 0xff000000, R10, 0xf8, !PT ;  /* 0xff0000000f147812 */ /* 0x000fe200078ef80a */
[----:B------:R-:W-:Y:S01]  /*e1a0*/  HADD2.F32 R15, -RZ, R14.H1_H1 ;  /* 0x3000000eff0f7230 */ /* 0x000fe20000004100 */
[----:B------:R-:W-:Y:S01]  /*e1b0*/  F2FP.F16.E4M3.UNPACK_B R3, R6 ;  /* 0x00000006ff03723e */ /* 0x000fe200020006ff */
[----:B------:R-:W-:Y:S01]  /*e1c0*/  HADD2.F32 R8, -RZ, R0.H0_H0 ;  /* 0x20000000ff087230 */ /* 0x000fe20000004100 */
[----:B------:R-:W-:Y:S01]  /*e1d0*/  F2FP.F16.E4M3.UNPACK_B R10, R7 ;  /* 0x00000007ff0a723e */ /* 0x000fe200020006ff */
[C---:B------:R-:W-:Y:S01]  /*e1e0*/  FMUL.FTZ R27, R9.reuse, R25 ;  /* 0x00000019091b7220 */ /* 0x040fe20000410000 */
[----:B------:R-:W-:Y:S01]  /*e1f0*/  F2FP.F16.E4M3.UNPACK_B R11, R7.H1 ;  /* 0x00000007ff0b723e */ /* 0x000fe200030006ff */
[----:B------:R-:W-:Y:S01]  /*e200*/  FMUL.FTZ R26, R9, R15 ;  /* 0x0000000f091a7220 */ /* 0x000fe20000410000 */
[-C--:B------:R-:W-:Y:S01]  /*e210*/  F2FP.F16.E4M3.UNPACK_B R6, R5.reuse ;  /* 0x00000005ff06723e */ /* 0x080fe200020006ff */
[----:B------:R-:W-:Y:S01]  /*e220*/  HADD2.F32 R24, -RZ, R24.H0_H0 ;  /* 0x20000018ff187230 */ /* 0x000fe20000004100 */
[----:B------:R-:W-:Y:S01]  /*e230*/  F2FP.F16.E4M3.UNPACK_B R7, R5.H1 ;  /* 0x00000005ff07723e */ /* 0x000fe200030006ff */
[----:B------:R-:W-:Y:S01]  /*e240*/  HADD2.F32 R5, -RZ, R3.H1_H1 ;  /* 0x30000003ff057230 */ /* 0x000fe20000004100 */
[----:B------:R-:W-:Y:S01]  /*e250*/  F2FP.F16.E4M3.UNPACK_B R21, R21.H1 ;  /* 0x00000015ff15723e */ /* 0x000fe200030006ff */
[----:B------:R-:W-:-:S02]  /*e260*/  HADD2.F32 R14, -RZ, R14.H0_H0 ;  /* 0x2000000eff0e7230 */ /* 0x000fc40000004100 */
[C---:B------:R-:W-:Y:S01]  /*e270*/  FFMA.FTZ R27, R8.reuse, R15, -R27 ;  /* 0x0000000f081b7223 */ /* 0x040fe2000001081b */
[----:B------:R-:W-:Y:S01]  /*e280*/  FFMA.FTZ R26, R8, R25, R26 ;  /* 0x00000019081a7223 */ /* 0x000fe2000001001a */
[----:B------:R-:W-:Y:S01]  /*e290*/  HADD2.F32 R3, -RZ, R3.H0_H0 ;  /* 0x20000003ff037230 */ /* 0x000fe20000004100 */
[----:B------:R-:W-:Y:S01]  /*e2a0*/  F2FP.F16.E4M3.UNPACK_B R13, R13.H1 ;  /* 0x0000000dff0d723e */ /* 0x000fe200030006ff */
[C---:B------:R-:W-:Y:S01]  /*e2b0*/  FMUL.FTZ R8, R5.reuse, R24 ;  /* 0x0000001805087220 */ /* 0x040fe20000410000 */
[----:B------:R-:W-:Y:S01]  /*e2c0*/  FMUL.FTZ R15, R5, R14 ;  /* 0x0000000e050f7220 */ /* 0x000fe20000410000 */
[--C-:B------:R-:W-:Y:S01]  /*e2d0*/  HADD2.F32 R5, -RZ, R10.reuse.H1_H1 ;  /* 0x3000000aff057230 */ /* 0x100fe20000004100 */
[----:B------:R-:W-:Y:S01]  /*e2e0*/  F2FP.F16.E4M3.UNPACK_B R0, R4 ;  /* 0x00000004ff00723e */ /* 0x000fe200020006ff */
[----:B------:R-:W-:Y:S02]  /*e2f0*/  HADD2.F32 R9, -RZ, R21.H0_H0 ;  /* 0x20000015ff097230 */ /* 0x000fe40000004100 */
[C---:B------:R-:W-:Y:S01]  /*e300*/  FFMA.FTZ R25, R3.reuse, R14, -R8 ;  /* 0x0000000e03197223 */ /* 0x040fe20000010808 */
[----:B------:R-:W-:Y:S01]  /*e310*/  FFMA.FTZ R24, R3, R24, R15 ;  /* 0x0000001803187223 */ /* 0x000fe2000001000f */
[----:B------:R-:W-:Y:S01]  /*e320*/  HADD2.F32 R8, -RZ, R13.H0_H0 ;  /* 0x2000000dff087230 */ /* 0x000fe20000004100 */
[----:B------:R-:W-:Y:S01]  /*e330*/  F2FP.F16.E4M3.UNPACK_B R4, R4.H1 ;  /* 0x00000004ff04723e */ /* 0x000fe200030006ff */
        /* <DEDUP_REMOVED lines=59> */
.L_x_1684:
        /* <DEDUP_REMOVED lines=32> */
.L_x_2014:
        /* <DEDUP_REMOVED lines=16> */
[C---:B------:R-:W-:Y:S01]  /*e9f0*/  VIADD R4, R18.reuse, 0x20 ;  /* 0x0000002012047836 */ /* 0x040fe20000000000 */
        /* <DEDUP_REMOVED lines=10> */
[----:B------:R-:W-:Y:S02]  /*eaa0*/  @!P2 SHF.R.S32.HI R5, RZ, 0x1f, R18 ;  /* 0x0000001fff05a819 */ /* 0x000fe40000011412 */
[----:B---3--:R-:W-:Y:S01]  /*eab0*/  @!P2 IADD3 R42, P3, R18, R3, RZ ;  /* 0x00000003122aa210 */ /* 0x008fe20007f7e0ff */
[----:B------:R-:W-:Y:S01]  /*eac0*/  @!P1 IMAD.SHL.U32 R36, R178, 0x10, RZ ;  /* 0x00000010b2249824 */ /* 0x000fe200078e00ff */
[----:B0-----:R-:W-:Y:S01]  /*ead0*/  @!P2 IADD3 R46, P4, R18, R21, RZ ;  /* 0x00000015122ea210 */ /* 0x001fe20007f9e0ff */
[----:B------:R-:W-:-:S02]  /*eae0*/  @!P0 IMAD.SHL.U32 R40, R179, 0x10, RZ ;  /* 0x00000010b3288824 */ /* 0x000fc400078e00ff */
[--C-:B--2---:R-:W-:Y:S01]  /*eaf0*/  @!P2 IMAD.X R43, R0, 0x1, R5.reuse, P3 ;  /* 0x00000001002ba824 */ /* 0x104fe200018e0605 */
[----:B------:R-:W-:Y:S01]  /*eb00*/  @!P1 IADD3 R48, P5, R36, R3, RZ ;  /* 0x0000000324309210 */ /* 0x000fe20007fbe0ff */
[----:B----4-:R-:W-:Y:S01]  /*eb10*/  @!P2 IMAD.X R47, R20, 0x1, R5, P4 ;  /* 0x00000001142fa824 */ /* 0x010fe200020e0605 */
[----:B------:R-:W-:Y:S02]  /*eb20*/  @!P1 SHF.R.S32.HI R5, RZ, 0x1f, R36 ;  /* 0x0000001fff059819 */ /* 0x000fe40000011424 */
[----:B------:R-:W-:Y:S02]  /*eb30*/  @!P1 IADD3 R36, P4, R36, R21, RZ ;  /* 0x0000001524249210 */ /* 0x000fe40007f9e0ff */
[----:B------:R-:W-:Y:S02]  /*eb40*/  CS2R R8, SRZ ;  /* 0x0000000000087805 */ /* 0x000fe4000001ff00 */
[----:B------:R-:W-:Y:S01]  /*eb50*/  @!P0 IADD3 R38, P3, R40, R3, RZ ;  /* 0x0000000328268210 */ /* 0x000fe20007f7e0ff */
[--C-:B------:R-:W-:Y:S01]  /*eb60*/  @!P1 IMAD.X R49, R0, 0x1, R5.reuse, P5 ;  /* 0x0000000100319824 */ /* 0x100fe200028e0605 */
[----:B------:R-:W-:Y:S01]  /*eb70*/  @!P0 SHF.R.S32.HI R3, RZ, 0x1f, R40 ;  /* 0x0000001fff038819 */ /* 0x000fe20000011428 */
[----:B------:R-:W-:Y:S01]  /*eb80*/  @!P1 IMAD.X R37, R20, 0x1, R5, P4 ;  /* 0x0000000114259824 */ /* 0x000fe200020e0605 */
[----:B------:R-:W-:-:S02]  /*eb90*/  @!P0 IADD3 R40, P5, R40, R21, RZ ;  /* 0x0000001528288210 */ /* 0x000fc40007fbe0ff */
[----:B------:R-:W-:Y:S02]  /*eba0*/  CS2R R4, SRZ ;  /* 0x0000000000047805 */ /* 0x000fe4000001ff00 */
[----:B------:R-:W-:Y:S02]  /*ebb0*/  CS2R R10, SRZ ;  /* 0x00000000000a7805 */ /* 0x000fe4000001ff00 */
[----:B------:R-:W-:Y:S02]  /*ebc0*/  CS2R R32, SRZ ;  /* 0x0000000000207805 */ /* 0x000fe4000001ff00 */
[----:B------:R-:W-:Y:S02]  /*ebd0*/  CS2R R34, SRZ ;  /* 0x0000000000227805 */ /* 0x000fe4000001ff00 */
[----:B------:R-:W-:Y:S02]  /*ebe0*/  CS2R R12, SRZ ;  /* 0x00000000000c7805 */ /* 0x000fe4000001ff00 */
[----:B------:R-:W-:Y:S01]  /*ebf0*/  CS2R R14, SRZ ;  /* 0x00000000000e7805 */ /* 0x000fe2000001ff00 */
[--C-:B------:R-:W-:Y:S01]  /*ec00*/  @!P0 IMAD.X R39, R0, 0x1, R3.reuse, P3 ;  /* 0x0000000100278824 */ /* 0x100fe200018e0603 */
[----:B------:R1:W5:Y:S01]  /*ec10*/  @!P2 LD.E.128 R24, desc[UR42][R42.64] ;  /* 0x0000002a2a18a980 */ /* 0x000362000c101d00 */
[----:B------:R-:W-:-:S03]  /*ec20*/  @!P0 IMAD.X R41, R20, 0x1, R3, P5 ;  /* 0x0000000114298824 */ /* 0x000fc600028e0603 */
[----:B------:R1:W5:Y:S04]  /*ec30*/  @!P2 LD.E.128 R4, desc[UR42][R46.64] ;  /* 0x0000002a2e04a980 */ /* 0x000368000c101d00 */
[----:B------:R1:W5:Y:S04]  /*ec40*/  @!P1 LD.E.128 R28, desc[UR42][R48.64] ;  /* 0x0000002a301c9980 */ /* 0x000368000c101d00 */
[----:B------:R1:W5:Y:S04]  /*ec50*/  @!P1 LD.E.128 R8, desc[UR42][R36.64] ;  /* 0x0000002a24089980 */ /* 0x000368000c101d00 */
[----:B------:R1:W5:Y:S04]  /*ec60*/  @!P0 LD.E.128 R32, desc[UR42][R38.64] ;  /* 0x0000002a26208980 */ /* 0x000368000c101d00 */
[----:B------:R1:W5:Y:S02]  /*ec70*/  @!P0 LD.E.128 R12, desc[UR42][R40.64] ;  /* 0x0000002a280c8980 */ /* 0x000364000c101d00 */
.L_x_1703:
[----:B------:R-:W-:Y:S05]  /*ec80*/  BSYNC B1 ;  /* 0x0000000000017941 */ /* 0x000fea0003800000 */
.L_x_1702:
        /* <DEDUP_REMOVED lines=10> */
.L_x_2015:
[----:B------:R-:W-:Y:S05]  /*ed30*/  BSYNC B1 ;  /* 0x0000000000017941 */ /* 0x000fea0003800000 */
.L_x_1704:
[----:B------:R-:W-:Y:S05]  /*ed40*/  @P1 BRA `(.L_x_1690) ;  /* 0x0000002c00e81947 */ /* 0x000fea0003800000 */
[----:B--2---:R-:W2:Y:S01]  /*ed50*/  LDC R3, c[0x0][0x3f4] ;  /* 0x0000fd00ff037b82 */ /* 0x004ea20000000800 */
[C---:B------:R-:W-:Y:S01]  /*ed60*/  VIADD R0, R18.reuse, 0x20 ;  /* 0x0000002012007836 */ /* 0x040fe20000000000 */
[----:B------:R-:W-:Y:S01]  /*ed70*/  BSSY B1, `(.L_x_1706) ;  /* 0x00000fd000017945 */ /* 0x000fe20003800000 */
[C---:B----4-:R-:W-:Y:S01]  /*ed80*/  VIADD R20, R18.reuse, 0x40 ;  /* 0x0000004012147836 */ /* 0x050fe20000000000 */
[-C--:B--2---:R-:W-:Y:S02]  /*ed90*/  ISETP.GE.AND P0, PT, R18, R3.reuse, PT ;  /* 0x000000031200720c */ /* 0x084fe40003f06270 */
[-C--:B------:R-:W-:Y:S02]  /*eda0*/  ISETP.GE.AND P1, PT, R0, R3.reuse, PT ;  /* 0x000000030000720c */ /* 0x080fe40003f26270 */
[----:B------:R-:W-:-:S09]  /*edb0*/  ISETP.GE.AND P2, PT, R20, R3, PT ;  /* 0x000000031400720c */ /* 0x000fd20003f46270 */
[----:B------:R-:W-:Y:S05]  /*edc0*/  @P0 BRA `(.L_x_1707) ;  /* 0x0000000c00dc0947 */ /* 0x000fea0003800000 */
[----:B------:R-:W2:Y:S01]  /*edd0*/  LDL R68, [R1+0x48] ;  /* 0x0000480001447983 */ /* 0x000ea20000100800 */
[----:B-----5:R-:W-:Y:S02]  /*ede0*/  SHF.R.U32.HI R0, RZ, 0x8, R24 ;  /* 0x00000008ff007819 */ /* 0x020fe40000011618 */
[----:B------:R-:W-:Y:S02]  /*edf0*/  LOP3.LUT R20, R24, 0xff, RZ, 0xc0, !PT ;  /* 0x000000ff18147812 */ /* 0x000fe400078ec0ff */
[----:B0-----:R-:W-:Y:S02]  /*ee00*/  LOP3.LUT R21, R0, 0xff, RZ, 0xc0, !PT ;  /* 0x000000ff00157812 */ /* 0x001fe400078ec0ff */
[----:B------:R-:W-:Y:S02]  /*ee10*/  LEA.HI R0, R3, R226, RZ, 0x1c ;  /* 0x000000e203007211 */ /* 0x000fe400078fe0ff */
[----:B------:R-:W-:Y:S02]  /*ee20*/  PRMT R45, R21, 0x7604, R20 ;  /* 0x00007604152d7816 */ /* 0x000fe40000000014 */
[----:B------:R-:W-:-:S02]  /*ee30*/  SHF.R.S32.HI R21, RZ, 0x1f, R0 ;  /* 0x0000001fff157819 */ /* 0x000fc40000011400 */
[----:B-1----:R-:W-:Y:S02]  /*ee40*/  SHF.R.U32.HI R37, RZ, 0x8, R25 ;  /* 0x00000008ff257819 */ /* 0x002fe40000011619 */
[----:B------:R-:W-:Y:S01]  /*ee50*/  LEA.HI R20, R21, R0, RZ, 0x2 ;  /* 0x0000000015147211 */ /* 0x000fe200078f10ff */
[----:B------:R-:W-:Y:S01]  /*ee60*/  IMAD.SHL.U32 R21, R0, 0x10, RZ ;  /* 0x0000001000157824 */ /* 0x000fe200078e00ff */
[----:B------:R-:W-:Y:S02]  /*ee70*/  SHF.R.U32.HI R39, RZ, 0x8, R26 ;  /* 0x00000008ff277819 */ /* 0x000fe4000001161a */
[----:B------:R-:W-:Y:S01]  /*ee80*/  LOP3.LUT R36, R25, 0xff, RZ, 0xc0, !PT ;  /* 0x000000ff19247812 */ /* 0x000fe200078ec0ff */
[----:B------:R-:W-:Y:S01]  /*ee90*/  IMAD.SHL.U32 R20, R20, 0x800, RZ ;  /* 0x0000080014147824 */ /* 0x000fe200078e00ff */
[----:B------:R-:W-:Y:S02]  /*eea0*/  LOP3.LUT R0, R180, 0x30, R21, 0xf8, !PT ;  /* 0x00000030b4007812 */ /* 0x000fe400078ef815 */
[----:B------:R-:W-:-:S02]  /*eeb0*/  LOP3.LUT R38, R26, 0xff, RZ, 0xc0, !PT ;  /* 0x000000ff1a267812 */ /* 0x000fc400078ec0ff */
[----:B------:R-:W-:Y:S02]  /*eec0*/  LOP3.LUT R0, R0, R181, RZ, 0x3c, !PT ;  /* 0x000000b500007212 */ /* 0x000fe400078e3cff */
[----:B------:R-:W-:Y:S02]  /*eed0*/  LOP3.LUT R21, R20, 0xffffe000, RZ, 0xc0, !PT ;  /* 0xffffe00014157812 */ /* 0x000fe400078ec0ff */
[----:B------:R-:W-:Y:S02]  /*eee0*/  LOP3.LUT R37, R37, 0xff, RZ, 0xc0, !PT ;  /* 0x000000ff25257812 */ /* 0x000fe400078ec0ff */
[----:B------:R-:W-:Y:S02]  /*eef0*/  LOP3.LUT R39, R39, 0xff, RZ, 0xc0, !PT ;  /* 0x000000ff27277812 */ /* 0x000fe400078ec0ff */
[----:B------:R-:W-:Y:S02]  /*ef00*/  IADD3 R21, R0, R182, R21 ;  /* 0x000000b600157210 */ /* 0x000fe40007ffe015 */
[----:B------:R-:W-:-:S02]  /*ef10*/  PRMT R46, R37, 0x7604, R36 ;  /* 0x00007604252e7816 */ /* 0x000fc40000000024 */
[----:B------:R-:W-:Y:S01]  /*ef20*/  PRMT R49, R39, 0x7604, R38 ;  /* 0x0000760427317816 */ /* 0x000fe20000000026 */
[----:B------:R-:W-:Y:S01]  /*ef30*/  IMAD.IADD R0, R16, 0x1, R21 ;  /* 0x0000000110007824 */ /* 0x000fe200078e0215 */
[----:B------:R-:W-:Y:S02]  /*ef40*/  SHF.R.U32.HI R37, RZ, 0x8, R27 ;  /* 0x00000008ff257819 */ /* 0x000fe4000001161b */
[----:B------:R-:W-:Y:S02]  /*ef50*/  SHF.R.U32.HI R39, RZ, 0x8, R4 ;  /* 0x00000008ff277819 */ /* 0x000fe40000011604 */
[----:B------:R-:W-:Y:S01]  /*ef60*/  LOP3.LUT R36, R27, 0xff, RZ, 0xc0, !PT ;  /* 0x000000ff1b247812 */ /* 0x000fe200078ec0ff */
[----:B------:R-:W0:Y:S01]  /*ef70*/  LDS.128 R40, [R0+0x10400] ;  /* 0x0104000000287984 */ /* 0x000e220000000c00 */
[----:B------:R-:W-:Y:S02]  /*ef80*/  LOP3.LUT R38, R4, 0xff, RZ, 0xc0, !PT ;  /* 0x000000ff04267812 */ /* 0x000fe400078ec0ff */
[----:B------:R-:W-:-:S02]  /*ef90*/  LOP3.LUT R37, R37, 0xff, RZ, 0xc0, !PT ;  /* 0x000000ff25257812 */ /* 0x000fc400078ec0ff */
[----:B------:R-:W-:Y:S02]  /*efa0*/  LOP3.LUT R39, R39, 0xff, RZ, 0xc0, !PT ;  /* 0x000000ff27277812 */ /* 0x000fe400078ec0ff */
[----:B------:R-:W-:Y:S02]  /*efb0*/  PRMT R20, R37, 0x7604, R36 ;  /* 0x0000760425147816 */ /* 0x000fe40000000024 */
[----:B------:R-:W-:Y:S02]  /*efc0*/  PRMT R53, R39, 0x7604, R38 ;  /* 0x0000760427357816 */ /* 0x000fe40000000026 */
[----:B------:R-:W-:Y:S02]  /*efd0*/  SHF.R.U32.HI R48, RZ, 0x8, R5 ;  /* 0x00000008ff307819 */ /* 0x000fe40000011605 */
[----:B------:R-:W-:Y:S02]  /*efe0*/  SHF.R.U32.HI R52, RZ, 0x8, R7 ;  /* 0x00000008ff347819 */ /* 0x000fe40000011607 */
[----:B------:R-:W-:-:S02]  /*eff0*/  LOP3.LUT R47, R5, 0xff, RZ, 0xc0, !PT ;  /* 0x000000ff052f7812 */ /* 0x000fc400078ec0ff */
[----:B------:R-:W-:Y:S02]  /*f000*/  LOP3.LUT R48, R48, 0xff, RZ, 0xc0, !PT ;  /* 0x000000ff30307812 */ /* 0x000fe400078ec0ff */
[----:B------:R-:W-:Y:S02]  /*f010*/  SHF.R.U32.HI R50, RZ, 0x8, R6 ;  /* 0x00000008ff327819 */ /* 0x000fe40000011606 */
[----:B------:R-:W-:Y:S02]  /*f020*/  LOP3.LUT R51, R7, 0xff, RZ, 0xc0, !PT ;  /* 0x000000ff07337812 */ /* 0x000fe400078ec0ff */
[----:B------:R-:W-:Y:S02]  /*f030*/  LOP3.LUT R52, R52, 0xff, RZ, 0xc0, !PT ;  /* 0x000000ff34347812 */ /* 0x000fe400078ec0ff */
[----:B------:R-:W-:Y:S02]  /*f040*/  PRMT R48, R48, 0x7604, R47 ;  /* 0x0000760430307816 */ /* 0x000fe4000000002f */
[----:B------:R-:W-:-:S02]  /*f050*/  SHF.R.U32.HI R55, RZ, 0x10, R5 ;  /* 0x00000010ff377819 */ /* 0x000fc40000011605 */
[----:B------:R-:W-:Y:S02]  /*f060*/  LOP3.LUT R21, R6, 0xff, RZ, 0xc0, !PT ;  /* 0x000000ff06157812 */ /* 0x000fe400078ec0ff */
[----:B------:R-:W-:Y:S01]  /*f070*/  LOP3.LUT R50, R50, 0xff, RZ, 0xc0, !PT ;  /* 0x000000ff32327812 */ /* 0x000fe200078ec0ff */
[----:B------:R-:W-:Y:S01]  /*f080*/  IMAD.U32 R55, R55, 0x10000, RZ ;  /* 0x0001000037377824 */ /* 0x000fe200078e00ff */
[----:B------:R-:W-:Y:S02]  /*f090*/  SHF.R.U32.HI R47, RZ, 0x10, R25 ;  /* 0x00000010ff2f7819 */ /* 0x000fe40000011619 */
[----:B------:R-:W-:Y:S02]  /*f0a0*/  PRMT R52, R52, 0x7604, R51 ;  /* 0x0000760434347816 */ /* 0x000fe40000000033 */
[----:B------:R-:W-:Y:S02]  /*f0b0*/  SHF.R.U32.HI R51, RZ, 0x10, R27 ;  /* 0x00000010ff337819 */ /* 0x000fe4000001161b */
[----:B------:R-:W-:Y:S01]  /*f0c0*/  PRMT R57, R50, 0x7604, R21 ;  /* 0x0000760432397816 */ /* 0x000fe20000000015 */
[----:B------:R-:W-:Y:S01]  /*f0d0*/  IMAD.U32 R21, R47, 0x10000, RZ ;  /* 0x000100002f157824 */ /* 0x000fe200078e00ff */
[----:B------:R-:W-:Y:S01]  /*f0e0*/  LOP3.LUT R55, R48, 0xff0000, R55, 0xf8, !PT ;  /* 0x00ff000030377812 */ /* 0x000fe200078ef837 */
[----:B------:R-:W-:Y:S01]  /*f0f0*/  IMAD.U32 R51, R51, 0x10000, RZ ;  /* 0x0001000033337824 */ /* 0x000fe200078e00ff */
[----:B------:R-:W-:-:S02]  /*f100*/  LOP3.LUT R49, R49, 0xff0000, R26, 0xf8, !PT ;  /* 0x00ff000031317812 */ /* 0x000fc400078ef81a */
[----:B------:R-:W-:Y:S02]  /*f110*/  LOP3.LUT R47, R46, 0xff0000, R21, 0xf8, !PT ;  /* 0x00ff00002e2f7812 */ /* 0x000fe400078ef815 */
[----:B------:R-:W-:Y:S02]  /*f120*/  LOP3.LUT R21, R45, 0xff0000, R24, 0xf8, !PT ;  /* 0x00ff00002d157812 */ /* 0x000fe400078ef818 */
[----:B------:R-:W-:Y:S02]  /*f130*/  LOP3.LUT R45, R53, 0xff0000, R4, 0xf8, !PT ;  /* 0x00ff0000352d7812 */ /* 0x000fe400078ef804 */
[----:B------:R-:W-:Y:S02]  /*f140*/  LOP3.LUT R51, R20, 0xff0000, R51, 0xf8, !PT ;  /* 0x00ff000014337812 */ /* 0x000fe400078ef833 */
[----:B------:R-:W-:Y:S02]  /*f150*/  LOP3.LUT R53, R55, 0xff000000, R5, 0xf8, !PT ;  /* 0xff00000037357812 */ /* 0x000fe400078ef805 */
[----:B------:R-:W-:-:S02]  /*f160*/  SHF.R.U32.HI R59, RZ, 0x10, R7 ;  /* 0x00000010ff3b7819 */ /* 0x000fc40000011607 */
[----:B------:R-:W-:Y:S02]  /*f170*/  LOP3.LUT R47, R47, 0xff000000, R25, 0xf8, !PT ;  /* 0xff0000002f2f7812 */ /* 0x000fe400078ef819 */
[----:B------:R-:W-:Y:S01]  /*f180*/  LOP3.LUT R20, R49, 0xff000000, R26, 0xf8, !PT ;  /* 0xff00000031147812 */ /* 0x000fe200078ef81a */
[----:B------:R-:W-:Y:S01]  /*f190*/  IMAD.U32 R59, R59, 0x10000, RZ ;  /* 0x000100003b3b7824 */ /* 0x000fe200078e00ff */
[----:B------:R-:W-:Y:S02]  /*f1a0*/  LOP3.LUT R57, R57, 0xff0000, R6, 0xf8, !PT ;  /* 0x00ff000039397812 */ /* 0x000fe400078ef806 */
[----:B------:R-:W-:Y:S02]  /*f1b0*/  LOP3.LUT R51, R51, 0xff000000, R27, 0xf8, !PT ;  /* 0xff00000033337812 */ /* 0x000fe400078ef81b */
[----:B------:R-:W-:Y:S02]  /*f1c0*/  F2FP.F16.E4M3.UNPACK_B R56, R53 ;  /* 0x00000035ff38723e */ /* 0x000fe400020006ff */
[----:B0-----:R-:W-:-:S02]  /*f1d0*/  F2FP.F16.E4M3.UNPACK_B R26, R41 ;  /* 0x00000029ff1a723e */ /* 0x001fc400020006ff */
[----:B------:R-:W-:Y:S02]  /*f1e0*/  F2FP.F16.E4M3.UNPACK_B R27, R47 ;  /* 0x0000002fff1b723e */ /* 0x000fe400020006ff */
[----:B------:R-:W-:Y:S02]  /*f1f0*/  LOP3.LUT R21, R21, 0xff000000, R24, 0xf8, !PT ;  /* 0xff00000015157812 */ /* 0x000fe400078ef818 */
[----:B------:R-:W-:Y:S01]  /*f200*/  LOP3.LUT R5, R57, 0xff000000, R6, 0xf8, !PT ;  /* 0xff00000039057812 */ /* 0x000fe200078ef806 */
[----:B------:R-:W-:Y:S01]  /*f210*/  HADD2.F32 R57, -RZ, R56.H0_H0 ;  /* 0x20000038ff397230 */ /* 0x000fe20000004100 */
[----:B------:R-:W-:Y:S01]  /*f220*/  LOP3.LUT R59, R52, 0xff0000, R59, 0xf8, !PT ;  /* 0x00ff0000343b7812 */ /* 0x000fe200078ef83b */
[--C-:B------:R-:W-:Y:S01]  /*f230*/  HADD2.F32 R6, -RZ, R26.reuse.H0_H0 ;  /* 0x2000001aff067230 */ /* 0x100fe20000004100 */
[----:B------:R-:W-:Y:S01]  /*f240*/  F2FP.F16.E4M3.UNPACK_B R54, R40.H1 ;  /* 0x00000028ff36723e */ /* 0x000fe200030006ff */
[----:B------:R-:W-:Y:S01]  /*f250*/  HADD2.F32 R26, -RZ, R26.H1_H1 ;  /* 0x3000001aff1a7230 */ /* 0x000fe20000004100 */
[----:B------:R-:W-:-:S02]  /*f260*/  F2FP.F16.E4M3.UNPACK_B R41, R41.H1 ;  /* 0x00000029ff29723e */ /* 0x000fc400030006ff */
[----:B------:R-:W-:Y:S02]  /*f270*/  F2FP.F16.E4M3.UNPACK_B R53, R53.H1 ;  /* 0x00000035ff35723e */ /* 0x000fe400030006ff */
[----:B------:R-:W-:Y:S02]  /*f280*/  F2FP.F16.E4M3.UNPACK_B R47, R47.H1 ;  /* 0x0000002fff2f723e */ /* 0x000fe400030006ff */
[-C--:B------:R-:W-:Y:S02]  /*f290*/  F2FP.F16.E4M3.UNPACK_B R50, R43.reuse ;  /* 0x0000002bff32723e */ /* 0x080fe400020006ff */
[----:B------:R-:W-:Y:S01]  /*f2a0*/  F2FP.F16.E4M3.UNPACK_B R55, R43.H1 ;  /* 0x0000002bff37723e */ /* 0x000fe200030006ff */
[----:B------:R-:W-:Y:S01]  /*f2b0*/  HADD2.F32 R43, -RZ, R27.H1_H1 ;  /* 0x3000001bff2b7230 */ /* 0x000fe20000004100 */
[----:B------:R-:W-:Y:S02]  /*f2c0*/  LOP3.LUT R59, R59, 0xff000000, R7, 0xf8, !PT ;  /* 0xff0000003b3b7812 */ /* 0x000fe400078ef807 */
[----:B------:R-:W-:-:S02]  /*f2d0*/  LOP3.LUT R45, R45, 0xff000000, R4, 0xf8, !PT ;  /* 0xff0000002d2d7812 */ /* 0x000fc400078ef804 */
[-C--:B------:R-:W-:Y:S02]  /*f2e0*/  F2FP.F16.E4M3.UNPACK_B R7, R42.reuse ;  /* 0x0000002aff07723e */ /* 0x080fe400020006ff */
[----:B------:R-:W-:Y:S01]  /*f2f0*/  F2FP.F16.E4M3.UNPACK_B R42, R42.H1 ;  /* 0x0000002aff2a723e */ /* 0x000fe200030006ff */
[----:B--2---:R-:W0:Y:S02]  /*f300*/  LDS.128 R36, [R68+0x10400] ;  /* 0x0104000044247984 */ /* 0x004e240000000c00 */
[-C--:B0-----:R-:W-:Y:S02]  /*f310*/  F2FP.F16.E4M3.UNPACK_B R24, R37.reuse ;  /* 0x00000025ff18723e */ /* 0x081fe400020006ff */
[----:B------:R-:W-:Y:S02]  /*f320*/  F2FP.F16.E4M3.UNPACK_B R46, R37.H1 ;  /* 0x00000025ff2e723e */ /* 0x000fe400030006ff */
[-C--:B------:R-:W-:Y:S01]  /*f330*/  F2FP.F16.E4M3.UNPACK_B R37, R36.reuse ;  /* 0x00000024ff25723e */ /* 0x080fe200020006ff */
[--C-:B------:R-:W-:Y:S01]  /*f340*/  HADD2.F32 R25, -RZ, R24.reuse.H0_H0 ;  /* 0x20000018ff197230 */ /* 0x100fe20000004100 */
[----:B------:R-:W-:Y:S01]  /*f350*/  F2FP.F16.E4M3.UNPACK_B R48, R36.H1 ;  /* 0x00000024ff30723e */ /* 0x000fe200030006ff */
[----:B------:R-:W-:Y:S01]  /*f360*/  HADD2.F32 R36, -RZ, R27.H0_H0 ;  /* 0x2000001bff247230 */ /* 0x000fe20000004100 */
[-C--:B------:R-:W-:Y:S01]  /*f370*/  F2FP.F16.E4M3.UNPACK_B R49, R39.reuse ;  /* 0x00000027ff31723e */ /* 0x080fe200020006ff */
[--C-:B------:R-:W-:Y:S01]  /*f380*/  HADD2.F32 R27, -RZ, R41.reuse.H0_H0 ;  /* 0x20000029ff1b7230 */ /* 0x100fe20000004100 */
[----:B------:R-:W-:Y:S01]  /*f390*/  F2FP.F16.E4M3.UNPACK_B R52, R39.H1 ;  /* 0x00000027ff34723e */ /* 0x000fe200030006ff */
[----:B------:R-:W-:Y:S01]  /*f3a0*/  HADD2.F32 R24, -RZ, R24.H1_H1 ;  /* 0x30000018ff187230 */ /* 0x000fe20000004100 */
[----:B------:R-:W-:Y:S01]  /*f3b0*/  F2FP.F16.E4M3.UNPACK_B R39, R40 ;  /* 0x00000028ff27723e */ /* 0x000fe200020006ff */
[CC--:B------:R-:W-:Y:S01]  /*f3c0*/  FMUL.FTZ R40, R6.reuse, R57.reuse ;  /* 0x0000003906287220 */ /* 0x0c0fe20000410000 */
[----:B------:R-:W-:Y:S01]  /*f3d0*/  FMUL.FTZ R58, R6, R36 ;  /* 0x00000024063a7220 */ /* 0x000fe20000410000 */
[----:B------:R-:W-:Y:S01]  /*f3e0*/  HADD2.F32 R41, -RZ, R41.H1_H1 ;  /* 0x30000029ff297230 */ /* 0x000fe20000004100 */
[----:B------:R-:W-:Y:S01]  /*f3f0*/  F2FP.F16.E4M3.UNPACK_B R4, R38 ;  /* 0x00000026ff04723e */ /* 0x000fe200020006ff */
[C---:B------:R-:W-:Y:S01]  /*f400*/  FFMA.FTZ R6, R25.reuse, R36, -R40 ;  /* 0x0000002419067223 */ /* 0x040fe20000010828 */
[----:B------:R-:W-:Y:S01]  /*f410*/  FFMA.FTZ R25, R25, R57, R58 ;  /* 0x0000003919197223 */ /* 0x000fe2000001003a */
[----:B------:R-:W-:Y:S01]  /*f420*/  HADD2.F32 R57, -RZ, R56.H1_H1 ;  /* 0x30000038ff397230 */ /* 0x000fe20000004100 */
[----:B------:R-:W-:Y:S01]  /*f430*/  F2FP.F16.E4M3.UNPACK_B R58, R59 ;  /* 0x0000003bff3a723e */ /* 0x000fe200020006ff */
[----:B------:R-:W-:Y:S01]  /*f440*/  HADD2.F32 R56, -RZ, R53.H0_H0 ;  /* 0x20000035ff387230 */ /* 0x000fe20000004100 */
[----:B------:R-:W-:Y:S01]  /*f450*/  F2FP.F16.E4M3.UNPACK_B R38, R38.H1 ;  /* 0x00000026ff26723e */ /* 0x000fe200030006ff */
[----:B------:R-:W-:-:S02]  /*f460*/  HADD2.F32 R40, -RZ, R47.H0_H0 ;  /* 0x2000002fff287230 */ /* 0x000fc40000004100 */
[C---:B------:R-:W-:Y:S01]  /*f470*/  FMUL.FTZ R61, R26.reuse, R57 ;  /* 0x000000391a3d7220 */ /* 0x040fe20000410000 */
[-C--:B------:R-:W-:Y:S01]  /*f480*/  FMUL.FTZ R26, R26, R43.reuse ;  /* 0x0000002b1a1a7220 */ /* 0x080fe20000410000 */
[C---:B------:R-:W-:Y:S01]  /*f490*/  FMUL.FTZ R63, R27.reuse, R56 ;  /* 0x000000381b3f7220 */ /* 0x040fe20000410000 */
[----:B------:R-:W-:Y:S02]  /*f4a0*/  HADD2.F32 R36, -RZ, R46.H0_H0 ;  /* 0x2000002eff247230 */ /* 0x000fe40000004100 */
[----:B------:R-:W-:Y:S01]  /*f4b0*/  FMUL.FTZ R65, R27, R40 ;  /* 0x000000281b417220 */ /* 0x000fe20000410000 */
[C---:B------:R-:W-:Y:S01]  /*f4c0*/  FFMA.FTZ R27, R24.reuse, R43, -R61 ;  /* 0x0000002b181b7223 */ /* 0x040fe2000001083d */
[----:B------:R-:W-:Y:S01]  /*f4d0*/  FFMA.FTZ R24, R24, R57, R26 ;  /* 0x0000003918187223 */ /* 0x000fe2000001001a */
[----:B------:R-:W-:Y:S01]  /*f4e0*/  HADD2.F32 R57, -RZ, R53.H1_H1 ;  /* 0x30000035ff397230 */ /* 0x000fe20000004100 */
[----:B------:R-:W-:Y:S01]  /*f4f0*/  F2FP.F16.E4M3.UNPACK_B R53, R51 ;  /* 0x00000033ff35723e */ /* 0x000fe200020006ff */
[----:B------:R-:W-:-:S02]  /*f500*/  HADD2.F32 R60, -RZ, R58.H0_H0 ;  /* 0x2000003aff3c7230 */ /* 0x000fc40000004100 */
[C---:B------:R-:W-:Y:S01]  /*f510*/  FFMA.FTZ R26, R36.reuse, R40, -R63 ;  /* 0x00000028241a7223 */ /* 0x040fe2000001083f */
[----:B------:R-:W-:Y:S02]  /*f520*/  HADD2.F32 R43, -RZ, R50.H0_H0 ;  /* 0x20000032ff2b7230 */ /* 0x000fe40000004100 */
[----:B------:R-:W-:Y:S01]  /*f530*/  FFMA.FTZ R36, R36, R56, R65 ;  /* 0x0000003824247223 */ /* 0x000fe20000010041 */
[----:B------:R-:W-:Y:S02]  /*f540*/  HADD2.F32 R47, -RZ, R47.H1_H1 ;  /* 0x3000002fff2f7230 */ /* 0x000fe40000004100 */
[----:B------:R-:W-:Y:S01]  /*f550*/  FMUL.FTZ R61, R41, R57 ;  /* 0x00000039293d7220 */ /* 0x000fe20000410000 */
[----:B------:R-:W-:Y:S02]  /*f560*/  HADD2.F32 R46, -RZ, R46.H1_H1 ;  /* 0x3000002eff2e7230 */ /* 0x000fe40000004100 */
[----:B------:R-:W-:Y:S01]  /*f570*/  FMUL.FTZ R63, R43, R60 ;  /* 0x0000003c2b3f7220 */ /* 0x000fe20000410000 */
[----:B------:R-:W-:-:S02]  /*f580*/  HADD2.F32 R56, -RZ, R53.H0_H0 ;  /* 0x20000035ff387230 */ /* 0x000fc40000004100 */
[-C--:B------:R-:W-:Y:S01]  /*f590*/  FMUL.FTZ R62, R41, R47.reuse ;  /* 0x0000002f293e7220 */ /* 0x080fe20000410000 */
[----:B------:R-:W-:Y:S02]  /*f5a0*/  HADD2.F32 R40, -RZ, R49.H0_H0 ;  /* 0x20000031ff287230 */ /* 0x000fe40000004100 */
[C---:B------:R-:W-:Y:S01]  /*f5b0*/  FFMA.FTZ R41, R46.reuse, R47, -R61 ;  /* 0x0000002f2e297223 */ /* 0x040fe2000001083d */
[----:B------:R-:W-:Y:S01]  /*f5c0*/  F2FP.F16.E4M3.UNPACK_B R61, R59.H1 ;  /* 0x0000003bff3d723e */ /* 0x000fe200030006ff */
[-C--:B------:R-:W-:Y:S01]  /*f5d0*/  FMUL.FTZ R65, R43, R56.reuse ;  /* 0x000000382b417220 */ /* 0x080fe20000410000 */
[----:B------:R-:W-:Y:S01]  /*f5e0*/  FFMA.FTZ R47, R46, R57, R62 ;  /* 0x000000392e2f7223 */ /* 0x000fe2000001003e */
[----:B------:R-:W-:Y:S01]  /*f5f0*/  FFMA.FTZ R43, R40, R56, -R63 ;  /* 0x00000038282b7223 */ /* 0x000fe2000001083f */
[----:B------:R-:W-:Y:S01]  /*f600*/  HADD2.F32 R56, -RZ, R53.H1_H1 ;  /* 0x30000035ff387230 */ /* 0x000fe20000004100 */
[----:B------:R-:W-:Y:S01]  /*f610*/  F2FP.F16.E4M3.UNPACK_B R53, R51.H1 ;  /* 0x00000033ff35723e */ /* 0x000fe200030006ff */
[----:B------:R-:W-:-:S02]  /*f620*/  HADD2.F32 R58, -RZ, R58.H1_H1 ;  /* 0x3000003aff3a7230 */ /* 0x000fc40000004100 */
[----:B------:R-:W-:Y:S01]  /*f630*/  FFMA.FTZ R40, R40, R60, R65 ;  /* 0x0000003c28287223 */ /* 0x000fe20000010041 */
[----:B------:R-:W-:Y:S01]  /*f640*/  HADD2.F32 R50, -RZ, R50.H1_H1 ;  /* 0x30000032ff327230 */ /* 0x000fe20000004100 */
[----:B------:R-:W-:Y:S01]  /*f650*/  F2FP.SATFINITE.E4M3.F32.PACK_AB_MERGE_C R36, R47, R36, RZ ;  /* 0x000000242f24723e */ /* 0x000fe200048070ff */
        /* <DEDUP_REMOVED lines=9> */
[----:B------:R-:W-:Y:S01]  /*f6f0*/  F2FP.SATFINITE.E4M3.F32.PACK_AB_MERGE_C R25, R24, R25, R36 ;  /* 0x000000191819723e */ /* 0x000fe20004807024 */
[----:B------:R-:W-:Y:S01]  /*f700*/  FFMA.FTZ R46, R49, R56, -R60 ;  /* 0x00000038312e7223 */ /* 0x000fe2000001083c */
[----:B------:R-:W-:Y:S01]  /*f710*/  F2FP.F16.E4M3.UNPACK_B R60, R45.H1 ;  /* 0x0000002dff3c723e */ /* 0x000fe200030006ff */
[C---:B------:R-:W-:Y:S01]  /*f720*/  FFMA.FTZ R50, R51.reuse, R57, -R50 ;  /* 0x0000003933327223 */ /* 0x040fe20000010832 */
[----:B------:R-:W-:Y:S01]  /*f730*/  F2FP.F16.E4M3.UNPACK_B R57, R21.H1 ;  /* 0x00000015ff39723e */ /* 0x000fe200030006ff */
[----:B------:R-:W-:Y:S01]  /*f740*/  FFMA.FTZ R51, R51, R59, R62 ;  /* 0x0000003b33337223 */ /* 0x000fe2000001003e */
[----:B------:R-:W-:Y:S01]  /*f750*/  FFMA.FTZ R49, R49, R58, R63 ;  /* 0x0000003a31317223 */ /* 0x000fe2000001003f */
        /* <DEDUP_REMOVED lines=11> */
[-C--:B------:R-:W-:Y:S01]  /*f810*/  FMUL.FTZ R56, R55, R58.reuse ;  /* 0x0000003a37387220 */ /* 0x080fe20000410000 */
[----:B------:R-:W-:Y:S02]  /*f820*/  HADD2.F32 R55, -RZ, R60.H1_H1 ;  /* 0x3000003cff377230 */ /* 0x000fe40000004100 */
[----:B------:R-:W-:Y:S01]  /*f830*/  FFMA.FTZ R67, R53, R59, -R64 ;  /* 0x0000003b35437223 */ /* 0x000fe20000010840 */
[----:B------:R-:W-:Y:S02]  /*f840*/  HADD2.F32 R54, -RZ, R54.H1_H1 ;  /* 0x30000036ff367230 */ /* 0x000fe40000004100 */
[----:B------:R-:W-:Y:S01]  /*f850*/  FFMA.FTZ R63, R52, R58, -R63 ;  /* 0x0000003a343f7223 */ /* 0x000fe2000001083f */
[----:B------:R-:W-:-:S02]  /*f860*/  HADD2.F32 R57, -RZ, R57.H1_H1 ;  /* 0x30000039ff397230 */ /* 0x000fc40000004100 */
[----:B------:R-:W-:Y:S01]  /*f870*/  FFMA.FTZ R61, R52, R61, R56 ;  /* 0x0000003d343d7223 */ /* 0x000fe20000010038 */
[----:B------:R-:W-:Y:S01]  /*f880*/  FFMA.FTZ R66, R53, R62, R65 ;  /* 0x0000003e35427223 */ /* 0x000fe20000010041 */
[----:B------:R-:W-:Y:S01]  /*f890*/  HADD2.F32 R48, -RZ, R48.H1_H1 ;  /* 0x30000030ff307230 */ /* 0x000fe20000004100 */
[----:B------:R-:W-:Y:S01]  /*f8a0*/  F2FP.F16.E4M3.UNPACK_B R52, R21 ;  /* 0x00000015ff34723e */ /* 0x000fe200020006ff */
[C---:B------:R-:W-:Y:S01]  /*f8b0*/  FMUL.FTZ R21, R54.reuse, R55 ;  /* 0x0000003736157220 */ /* 0x040fe20000410000 */
[----:B------:R-:W-:Y:S01]  /*f8c0*/  F2FP.F16.E4M3.UNPACK_B R53, R45 ;  /* 0x0000002dff35723e */ /* 0x000fe200020006ff */
[-C--:B------:R-:W-:Y:S01]  /*f8d0*/  FMUL.FTZ R56, R54, R57.reuse ;  /* 0x0000003936387220 */ /* 0x080fe20000410000 */
[----:B------:R-:W-:Y:S02]  /*f8e0*/  HADD2.F32 R45, -RZ, R39.H0_H0 ;  /* 0x20000027ff2d7230 */ /* 0x000fe40000004100 */
[----:B------:R-:W-:Y:S01]  /*f8f0*/  FFMA.FTZ R62, R48, R57, -R21 ;  /* 0x00000039303e7223 */ /* 0x000fe20000010815 */
[----:B------:R-:W-:-:S02]  /*f900*/  HADD2.F32 R21, -RZ, R37.H0_H0 ;  /* 0x20000025ff157230 */ /* 0x000fc40000004100 */
[----:B------:R-:W-:Y:S01]  /*f910*/  FFMA.FTZ R64, R48, R55, R56 ;  /* 0x0000003730407223 */ /* 0x000fe20000010038 */
[--C-:B------:R-:W-:Y:S01]  /*f920*/  HADD2.F32 R54, -RZ, R53.reuse.H0_H0 ;  /* 0x20000035ff367230 */ /* 0x100fe20000004100 */
[----:B------:R-:W-:Y:S01]  /*f930*/  F2FP.SATFINITE.E4M3.F32.PACK_AB_MERGE_C R51, R66, R51, RZ ;  /* 0x000000334233723e */ /* 0x000fe200048070ff */
[--C-:B------:R-:W-:Y:S02]  /*f940*/  HADD2.F32 R48, -RZ, R52.reuse.H0_H0 ;  /* 0x20000034ff307230 */ /* 0x100fe40000004100 */
[----:B------:R-:W-:Y:S02]  /*f950*/  HADD2.F32 R56, -RZ, R53.H1_H1 ;  /* 0x30000035ff387230 */ /* 0x000fe40000004100 */
[C---:B------:R-:W-:Y:S01]  /*f960*/  FMUL.FTZ R58, R45.reuse, R54 ;  /* 0x000000362d3a7220 */ /* 0x040fe20000410000 */
[----:B------:R-:W-:Y:S02]  /*f970*/  HADD2.F32 R39, -RZ, R39.H1_H1 ;  /* 0x30000027ff277230 */ /* 0x000fe40000004100 */
[----:B------:R-:W-:Y:S01]  /*f980*/  FMUL.FTZ R60, R45, R48 ;  /* 0x000000302d3c7220 */ /* 0x000fe20000410000 */
[----:B------:R-:W-:-:S02]  /*f990*/  HADD2.F32 R52, -RZ, R52.H1_H1 ;  /* 0x30000034ff347230 */ /* 0x000fc40000004100 */
[C---:B------:R-:W-:Y:S01]  /*f9a0*/  FFMA.FTZ R58, R21.reuse, R48, -R58 ;  /* 0x00000030153a7223 */ /* 0x040fe2000001083a */
[----:B------:R-:W-:Y:S02]  /*f9b0*/  HADD2.F32 R37, -RZ, R37.H1_H1 ;  /* 0x30000025ff257230 */ /* 0x000fe40000004100 */
[----:B------:R-:W-:Y:S01]  /*f9c0*/  FFMA.FTZ R60, R21, R54, R60 ;  /* 0x00000036153c7223 */ /* 0x000fe2000001003c */
[----:B------:R-:W-:Y:S01]  /*f9d0*/  F2FP.F16.E4M3.UNPACK_B R45, R5.H1 ;  /* 0x00000005ff2d723e */ /* 0x000fe200030006ff */
[C---:B------:R-:W-:Y:S01]  /*f9e0*/  FMUL.FTZ R48, R39.reuse, R56 ;  /* 0x0000003827307220 */ /* 0x040fe20000410000 */
[----:B------:R-:W-:Y:S01]  /*f9f0*/  F2FP.F16.E4M3.UNPACK_B R21, R20.H1 ;  /* 0x00000014ff15723e */ /* 0x000fe200030006ff */
[-C--:B------:R-:W-:Y:S01]  /*fa00*/  FMUL.FTZ R55, R39, R52.reuse ;  /* 0x0000003427377220 */ /* 0x080fe20000410000 */
[----:B------:R-:W-:Y:S02]  /*fa10*/  HADD2.F32 R39, -RZ, R42.H0_H0 ;  /* 0x2000002aff277230 */ /* 0x000fe40000004100 */
[----:B------:R-:W-:Y:S01]  /*fa20*/  FFMA.FTZ R53, R37, R52, -R48 ;  /* 0x0000003425357223 */ /* 0x000fe20000010830 */
[----:B------:R-:W-:-:S02]  /*fa30*/  HADD2.F32 R52, -RZ, R45.H0_H0 ;  /* 0x2000002dff347230 */ /* 0x000fc40000004100 */
[----:B------:R-:W-:Y:S01]  /*fa40*/  FFMA.FTZ R55, R37, R56, R55 ;  /* 0x0000003825377223 */ /* 0x000fe20000010037 */
[----:B------:R-:W-:Y:S01]  /*fa50*/  HADD2.F32 R48, -RZ, R21.H0_H0 ;  /* 0x20000015ff307230 */ /* 0x000fe20000004100 */
[----:B------:R-:W-:Y:S01]  /*fa60*/  F2FP.F16.E4M3.UNPACK_B R20, R20 ;  /* 0x00000014ff14723e */ /* 0x000fe200020006ff */
[----:B------:R-:W-:Y:S02]  /*fa70*/  HADD2.F32 R45, -RZ, R45.H1_H1 ;  /* 0x3000002dff2d7230 */ /* 0x000fe40000004100 */
[C---:B------:R-:W-:Y:S01]  /*fa80*/  FMUL.FTZ R54, R39.reuse, R52 ;  /* 0x0000003427367220 */ /* 0x040fe20000410000 */
[----:B------:R-:W-:Y:S02]  /*fa90*/  HADD2.F32 R42, -RZ, R42.H1_H1 ;  /* 0x3000002aff2a7230 */ /* 0x000fe40000004100 */
[----:B------:R-:W-:Y:S01]  /*faa0*/  FMUL.FTZ R56, R39, R48 ;  /* 0x0000003027387220 */ /* 0x000fe20000410000 */
[----:B------:R-:W-:Y:S01]  /*fab0*/  HADD2.F32 R37, -RZ, R21.H1_H1 ;  /* 0x30000015ff257230 */ /* 0x000fe20000004100 */
[----:B------:R-:W-:Y:S01]  /*fac0*/  F2FP.F16.E4M3.UNPACK_B R5, R5 ;  /* 0x00000005ff05723e */ /* 0x000fe200020006ff */
[----:B------:R-:W-:-:S02]  /*fad0*/  HADD2.F32 R21, -RZ, R38.H0_H0 ;  /* 0x20000026ff157230 */ /* 0x000fc40000004100 */
[C---:B------:R-:W-:Y:S01]  /*fae0*/  FMUL.FTZ R39, R42.reuse, R45 ;  /* 0x0000002d2a277220 */ /* 0x040fe20000410000 */
[----:B------:R-:W-:Y:S02]  /*faf0*/  HADD2.F32 R38, -RZ, R38.H1_H1 ;  /* 0x30000026ff267230 */ /* 0x000fe40000004100 */
[----:B------:R-:W-:Y:S01]  /*fb00*/  FMUL.FTZ R42, R42, R37 ;  /* 0x000000252a2a7220 */ /* 0x000fe20000410000 */
[----:B------:R-:W-:Y:S01]  /*fb10*/  F2FP.SATFINITE.E4M3.F32.PACK_AB_MERGE_C R61, R64, R61, RZ ;  /* 0x0000003d403d723e */ /* 0x000fe200048070ff */
[C---:B------:R-:W-:Y:S01]  /*fb20*/  FFMA.FTZ R54, R21.reuse, R48, -R54 ;  /* 0x0000003015367223 */ /* 0x040fe20000010836 */
[----:B------:R-:W-:Y:S01]  /*fb30*/  FFMA.FTZ R56, R21, R52, R56 ;  /* 0x0000003415387223 */ /* 0x000fe20000010038 */
[C---:B------:R-:W-:Y:S01]  /*fb40*/  FFMA.FTZ R59, R38.reuse, R37, -R39 ;  /* 0x00000025263b7223 */ /* 0x040fe20000010827 */
[----:B------:R-:W-:Y:S01]  /*fb50*/  FFMA.FTZ R65, R38, R45, R42 ;  /* 0x0000002d26417223 */ /* 0x000fe2000001002a */
[--C-:B------:R-:W-:Y:S01]  /*fb60*/  HADD2.F32 R21, -RZ, R20.reuse.H0_H0 ;  /* 0x20000014ff157230 */ /* 0x100fe20000004100 */
[----:B------:R-:W-:Y:S01]  /*fb70*/  F2FP.SATFINITE.E4M3.F32.PACK_AB_MERGE_C R24, R55, R60, R61 ;  /* 0x0000003c3718723e */ /* 0x000fe2000480703d */
[----:B------:R-:W-:Y:S01]  /*fb80*/  HADD2.F32 R37, -RZ, R20.H1_H1 ;  /* 0x30000014ff257230 */ /* 0x000fe20000004100 */
[----:B------:R-:W-:Y:S01]  /*fb90*/  F2FP.SATFINITE.E4M3.F32.PACK_AB_MERGE_C R54, R59, R54, RZ ;  /* 0x000000363b36723e */ /* 0x000fe200048070ff */
[----:B------:R-:W-:-:S02]  /*fba0*/  HADD2.F32 R38, -RZ, R5.H0_H0 ;  /* 0x20000005ff267230 */ /* 0x000fc40000004100 */
[----:B------:R-:W-:Y:S02]  /*fbb0*/  HADD2.F32 R20, -RZ, R7.H0_H0 ;  /* 0x20000007ff147230 */ /* 0x000fe40000004100 */
[----:B------:R-:W-:Y:S02]  /*fbc0*/  HADD2.F32 R39, -RZ, R5.H1_H1 ;  /* 0x30000005ff277230 */ /* 0x000fe40000004100 */
[----:B------:R-:W-:Y:S02]  /*fbd0*/  HADD2.F32 R7, -RZ, R7.H1_H1 ;  /* 0x30000007ff077230 */ /* 0x000fe40000004100 */
[C---:B------:R-:W-:Y:S01]  /*fbe0*/  FMUL.FTZ R42, R20.reuse, R38 ;  /* 0x00000026142a7220 */ /* 0x040fe20000410000 */
[--C-:B------:R-:W-:Y:S02]  /*fbf0*/  HADD2.F32 R5, -RZ, R4.reuse.H0_H0 ;  /* 0x20000004ff057230 */ /* 0x100fe40000004100 */
[----:B------:R-:W-:Y:S01]  /*fc00*/  FMUL.FTZ R45, R20, R21 ;  /* 0x00000015142d7220 */ /* 0x000fe20000410000 */
[----:B------:R-:W-:-:S02]  /*fc10*/  HADD2.F32 R4, -RZ, R4.H1_H1 ;  /* 0x30000004ff047230 */ /* 0x000fc40000004100 */
[C---:B------:R-:W-:Y:S01]  /*fc20*/  FMUL.FTZ R57, R7.reuse, R39 ;  /* 0x0000002707397220 */ /* 0x040fe20000410000 */
[----:B------:R-:W-:Y:S01]  /*fc30*/  FMUL.FTZ R20, R7, R37 ;  /* 0x0000002507147220 */ /* 0x000fe20000410000 */
[C---:B------:R-:W-:Y:S01]  /*fc40*/  FFMA.FTZ R42, R5.reuse, R21, -R42 ;  /* 0x00000015052a7223 */ /* 0x040fe2000001082a */
[----:B------:R-:W-:Y:S01]  /*fc50*/  FFMA.FTZ R45, R5, R38, R45 ;  /* 0x00000026052d7223 */ /* 0x000fe2000001002d */
[C---:B------:R-:W-:Y:S01]  /*fc60*/  FFMA.FTZ R57, R4.reuse, R37, -R57 ;  /* 0x0000002504397223 */ /* 0x040fe20000010839 */
[----:B------:R-:W-:Y:S01]  /*fc70*/  FFMA.FTZ R20, R4, R39, R20 ;  /* 0x0000002704147223 */ /* 0x000fe20000010014 */
[----:B------:R-:W-:Y:S02]  /*fc80*/  F2FP.SATFINITE.E4M3.F32.PACK_AB_MERGE_C R5, R41, R26, RZ ;  /* 0x0000001a2905723e */ /* 0x000fe400048070ff */
[----:B------:R-:W-:Y:S02]  /*fc90*/  F2FP.SATFINITE.E4M3.F32.PACK_AB_MERGE_C R7, R67, R50, RZ ;  /* 0x000000324307723e */ /* 0x000fe400048070ff */
[----:B------:R-:W-:-:S02]  /*fca0*/  F2FP.SATFINITE.E4M3.F32.PACK_AB_MERGE_C R4, R62, R63, RZ ;  /* 0x0000003f3e04723e */ /* 0x000fc400048070ff */
[----:B------:R-:W-:Y:S02]  /*fcb0*/  F2FP.SATFINITE.E4M3.F32.PACK_AB_MERGE_C R26, R65, R56, RZ ;  /* 0x00000038411a723e */ /* 0x000fe400048070ff */
[----:B------:R-:W-:Y:S02]  /*fcc0*/  F2FP.SATFINITE.E4M3.F32.PACK_AB_MERGE_C R5, R27, R6, R5 ;  /* 0x000000061b05723e */ /* 0x000fe40004807005 */
[----:B------:R-:W-:Y:S02]  /*fcd0*/  F2FP.SATFINITE.E4M3.F32.PACK_AB_MERGE_C R7, R46, R43, R7 ;  /* 0x0000002b2e07723e */ /* 0x000fe40004807007 */
[----:B------:R-:W-:Y:S02]  /*fce0*/  F2FP.SATFINITE.E4M3.F32.PACK_AB_MERGE_C R4, R53, R58, R4 ;  /* 0x0000003a3504723e */ /* 0x000fe40004807004 */
[----:B------:R-:W-:Y:S02]  /*fcf0*/  F2FP.SATFINITE.E4M3.F32.PACK_AB_MERGE_C R6, R57, R42, R54 ;  /* 0x0000002a3906723e */ /* 0x000fe40004807036 */
[----:B------:R-:W-:-:S02]  /*fd00*/  F2FP.SATFINITE.E4M3.F32.PACK_AB_MERGE_C R27, R49, R40, R51 ;  /* 0x00000028311b723e */ /* 0x000fc40004807033 */
[----:B------:R-:W-:Y:S01]  /*fd10*/  F2FP.SATFINITE.E4M3.F32.PACK_AB_MERGE_C R26, R20, R45, R26 ;  /* 0x0000002d141a723e */ /* 0x000fe2000480701a */
[----:B------:R2:W-:Y:S04]  /*fd20*/  STS.128 [R68+0x10400], R4 ;  /* 0x0104000444007388 */ /* 0x0005e80000000c00 */
[----:B------:R2:W-:Y:S02]  /*fd30*/  STS.128 [R0+0x10400], R24 ;  /* 0x0104001800007388 */ /* 0x0005e40000000c00 */
.L_x_1707:
[----:B------:R-:W-:Y:S05]  /*fd40*/  BSYNC B1 ;  /* 0x0000000000017941 */ /* 0x000fea0003800000 */
.L_x_1706:
[----:B------:R-:W-:Y:S04]  /*fd50*/  BSSY B1, `(.L_x_1708) ;  /* 0x0000101000017945 */ /* 0x000fe80003800000 */
[----:B------:R-:W-:Y:S05]  /*fd60*/  @P1 BRA `(.L_x_1709) ;  /* 0x0000000c00fc1947 */ /* 0x000fea0003800000 */
[----:B------:R-:W3:Y:S01]  /*fd70*/  LDL R60, [R1+0x44] ;  /* 0x00004400013c7983 */ /* 0x000ee20000100800 */
[----:B--2--5:R-:W-:Y:S02]  /*fd80*/  SHF.R.U32.HI R0, RZ, 0x8, R28 ;  /* 0x00000008ff007819 */ /* 0x024fe4000001161c */
[----:B------:R-:W-:Y:S02]  /*fd90*/  LOP3.LUT R5, R28, 0xff, RZ, 0xc0, !PT ;  /* 0x000000ff1c057812 */ /* 0x000fe400078ec0ff */
[----:B------:R-:W-:Y:S02]  /*fda0*/  LOP3.LUT R4, R0, 0xff, RZ, 0xc0, !PT ;  /* 0x000000ff00047812 */ /* 0x000fe400078ec0ff */
[----:B------:R-:W-:Y:S02]  /*fdb0*/  LEA.HI R0, R3, R178, RZ, 0x1c ;  /* 0x000000b203007211 */ /* 0x000fe400078fe0ff */
[----:B-1----:R-:W-:Y:S02]  /*fdc0*/  PRMT R37, R4, 0x7604, R5 ;  /* 0x0000760404257816 */ /* 0x002fe40000000005 */
[----:B------:R-:W-:-:S02]  /*fdd0*/  SHF.R.S32.HI R5, RZ, 0x1f, R0 ;  /* 0x0000001fff057819 */ /* 0x000fc40000011400 */
[----:B------:R-:W-:Y:S02]  /*fde0*/  SHF.R.U32.HI R20, RZ, 0x8, R31 ;  /* 0x00000008ff147819 */ /* 0x000fe4000001161f */
[----:B------:R-:W-:Y:S01]  /*fdf0*/  LEA.HI R4, R5, R0, RZ, 0x2 ;  /* 0x0000000005047211 */ /* 0x000fe200078f10ff */
[----:B------:R-:W-:Y:S01]  /*fe00*/  IMAD.SHL.U32 R5, R0, 0x10, RZ ;  /* 0x0000001000057824 */ /* 0x000fe200078e00ff */
[----:B0-----:R-:W-:Y:S02]  /*fe10*/  LOP3.LUT R21, R31, 0xff, RZ, 0xc0, !PT ;  /* 0x000000ff1f157812 */ /* 0x001fe400078ec0ff */
[----:B------:R-:W-:Y:S01]  /*fe20*/  LOP3.LUT R20, R20, 0xff, RZ, 0xc0, !PT ;  /* 0x000000ff14147812 */ /* 0x000fe200078ec0ff */
[----:B------:R-:W-:Y:S01]  /*fe30*/  IMAD.SHL.U32 R4, R4, 0x800, RZ ;  /* 0x0000080004047824 */ /* 0x000fe200078e00ff */
[----:B------:R-:W-:Y:S02]  /*fe40*/  LOP3.LUT R0, R180, 0x30, R5, 0xf8, !PT ;  /* 0x00000030b4007812 */ /* 0x000fe400078ef805 */
[----:B------:R-:W-:-:S02]  /*fe50*/  SHF.R.U32.HI R24, RZ, 0x8, R8 ;  /* 0x00000008ff187819 */ /* 0x000fc40000011608 */
[----:B------:R-:W-:Y:S02]  /*fe60*/  LOP3.LUT R0, R0, R181, RZ, 0x3c, !PT ;  /* 0x000000b500007212 */ /* 0x000fe400078e3cff */
[----:B------:R-:W-:Y:S02]  /*fe70*/  LOP3.LUT R5, R4, 0xffffe000, RZ, 0xc0, !PT ;  /* 0xffffe00004057812 */ /* 0x000fe400078ec0ff */
[----:B------:R-:W-:Y:S02]  /*fe80*/  PRMT R43, R20, 0x7604, R21 ;  /* 0x00007604142b7816 */ /* 0x000fe40000000015 */
[----:B------:R-:W-:Y:S02]  /*fe90*/  SHF.R.U32.HI R6, RZ, 0x8, R29 ;  /* 0x00000008ff067819 */ /* 0x000fe4000001161d */
[----:B------:R-:W-:Y:S02]  /*fea0*/  LOP3.LUT R25, R8, 0xff, RZ, 0xc0, !PT ;  /* 0x000000ff08197812 */ /* 0x000fe400078ec0ff */
[----:B------:R-:W-:-:S02]  /*feb0*/  LOP3.LUT R24, R24, 0xff, RZ, 0xc0, !PT ;  /* 0x000000ff18187812 */ /* 0x000fc400078ec0ff */
[----:B------:R-:W-:Y:S02]  /*fec0*/  IADD3 R21, R0, R182, R5 ;  /* 0x000000b600157210 */ /* 0x000fe40007ffe005 */
[----:B------:R-:W-:Y:S02]  /*fed0*/  SHF.R.U32.HI R0, RZ, 0x8, R9 ;  /* 0x00000008ff007819 */ /* 0x000fe40000011609 */
[----:B------:R-:W-:Y:S02]  /*fee0*/  LOP3.LUT R7, R29, 0xff, RZ, 0xc0, !PT ;  /* 0x000000ff1d077812 */ /* 0x000fe400078ec0ff */
[----:B------:R-:W-:Y:S02]  /*fef0*/  LOP3.LUT R6, R6, 0xff, RZ, 0xc0, !PT ;  /* 0x000000ff06067812 */ /* 0x000fe400078ec0ff */
[----:B------:R-:W-:Y:S02]  /*ff00*/  PRMT R45, R24, 0x7604, R25 ;  /* 0x00007604182d7816 */ /* 0x000fe40000000019 */
        /* <DEDUP_REMOVED lines=8> */
[----:B------:R-:W-:Y:S01]  /*ff90*/  PRMT R47, R0, 0x7604, R25 ;  /* 0x00007604002f7816 */ /* 0x000fe20000000019 */
[----:B------:R-:W-:Y:S01]  /*ffa0*/  IMAD.IADD R0, R16, 0x1, R21 ;  /* 0x0000000110007824 */ /* 0x000fe200078e0215 */
[----:B------:R-:W-:Y:S02]  /*ffb0*/  LOP3.LUT R20, R20, 0xff, RZ, 0xc0, !PT ;  /* 0x000000ff14147812 */ /* 0x000fe400078ec0ff */
[----:B------:R-:W-:Y:S02]  /*ffc0*/  LOP3.LUT R51, R11, 0xff, RZ, 0xc0, !PT ;  /* 0x000000ff0b337812 */ /* 0x000fe400078ec0ff */
[----:B------:R-:W-:Y:S02]  /*ffd0*/  LOP3.LUT R7, R30, 0xff, RZ, 0xc0, !PT ;  /* 0x000000ff1e077812 */ /* 0x000fe400078ec0ff */
[----:B------:R-:W-:-:S02]  /*ffe0*/  LOP3.LUT R6, R6, 0xff, RZ, 0xc0, !PT ;  /* 0x000000ff06067812 */ /* 0x000fc400078ec0ff */
[----:B------:R-:W-:Y:S02]  /*fff0*/  PRMT R49, R20, 0x7604, R27 ;  /* 0x0000760414317816 */ /* 0x000fe4000000001b */
[----:B------:R-:W-:Y:S02]  /*10000*/  PRMT R51, R24, 0x7604, R51 ;  /* 0x0000760418337816 */ /* 0x000fe40000000033 */
[----:B------:R-:W0:Y:S01]  /*10010*/  LDS.128 R24, [R0+0x10400] ;  /* 0x0104000000187984 */ /* 0x000e220000000c00 */
[----:B------:R-:W-:Y:S02]  /*10020*/  PRMT R41, R6, 0x7604, R7 ;  /* 0x0000760406297816 */ /* 0x000fe40000000007 */
[----:B------:R-:W-:Y:S02]  /*10030*/  SHF.R.U32.HI R20, RZ, 0x10, R28 ;  /* 0x00000010ff147819 */ /* 0x000fe4000001161c */
[----:B------:R-:W-:Y:S02]  /*10040*/  SHF.R.U32.HI R36, RZ, 0x10, R29 ;  /* 0x00000010ff247819 */ /* 0x000fe4000001161d */
[----:B------:R-:W-:-:S02]  /*10050*/  SHF.R.U32.HI R21, RZ, 0x10, R30 ;  /* 0x00000010ff157819 */ /* 0x000fc4000001161e */
[----:B------:R-:W-:Y:S02]  /*10060*/  SHF.R.U32.HI R40, RZ, 0x10, R31 ;  /* 0x00000010ff287819 */ /* 0x000fe4000001161f */
[----:B------:R-:W-:Y:S02]  /*10070*/  LOP3.LUT R20, R20, 0xff, RZ, 0xc0, !PT ;  /* 0x000000ff14147812 */ /* 0x000fe400078ec0ff */
[----:B------:R-:W-:Y:S02]  /*10080*/  LOP3.LUT R36, R36, 0xff, RZ, 0xc0, !PT ;  /* 0x000000ff24247812 */ /* 0x000fe400078ec0ff */
[----:B------:R-:W-:Y:S02]  /*10090*/  LOP3.LUT R38, R21, 0xff, RZ, 0xc0, !PT ;  /* 0x000000ff15267812 */ /* 0x000fe400078ec0ff */
[----:B------:R-:W-:Y:S02]  /*100a0*/  LOP3.LUT R40, R40, 0xff, RZ, 0xc0, !PT ;  /* 0x000000ff28287812 */ /* 0x000fe400078ec0ff */
[----:B------:R-:W-:-:S02]  /*100b0*/  PRMT R21, R20, 0x7054, R37 ;  /* 0x0000705414157816 */ /* 0x000fc40000000025 */
[----:B------:R-:W-:Y:S02]  /*100c0*/  PRMT R39, R36, 0x7054, R39 ;  /* 0x0000705424277816 */ /* 0x000fe40000000027 */
[----:B------:R-:W-:Y:S02]  /*100d0*/  SHF.R.U32.HI R20, RZ, 0x10, R8 ;  /* 0x00000010ff147819 */ /* 0x000fe40000011608 */
[----:B------:R-:W-:Y:S02]  /*100e0*/  SHF.R.U32.HI R36, RZ, 0x10, R9 ;  /* 0x00000010ff247819 */ /* 0x000fe40000011609 */
[----:B------:R-:W-:Y:S02]  /*100f0*/  PRMT R43, R40, 0x7054, R43 ;  /* 0x00007054282b7816 */ /* 0x000fe4000000002b */
[----:B------:R-:W-:Y:S02]  /*10100*/  SHF.R.U32.HI R37, RZ, 0x10, R10 ;  /* 0x00000010ff257819 */ /* 0x000fe4000001160a */
[----:B------:R-:W-:-:S02]  /*10110*/  SHF.R.U32.HI R40, RZ, 0x10, R11 ;  /* 0x00000010ff287819 */ /* 0x000fc4000001160b */
[----:B------:R-:W-:Y:S02]  /*10120*/  LOP3.LUT R20, R20, 0xff, RZ, 0xc0, !PT ;  /* 0x000000ff14147812 */ /* 0x000fe400078ec0ff */
[----:B------:R-:W-:Y:S02]  /*10130*/  LOP3.LUT R36, R36, 0xff, RZ, 0xc0, !PT ;  /* 0x000000ff24247812 */ /* 0x000fe400078ec0ff */
[----:B------:R-:W-:Y:S02]  /*10140*/  PRMT R41, R38, 0x7054, R41 ;  /* 0x0000705426297816 */ /* 0x000fe40000000029 */
[----:B------:R-:W-:Y:S02]  /*10150*/  LOP3.LUT R38, R37, 0xff, RZ, 0xc0, !PT ;  /* 0x000000ff25267812 */ /* 0x000fe400078ec0ff */
[----:B------:R-:W-:Y:S02]  /*10160*/  LOP3.LUT R40, R40, 0xff, RZ, 0xc0, !PT ;  /* 0x000000ff28287812 */ /* 0x000fe400078ec0ff */
[----:B------:R-:W-:-:S02]  /*10170*/  PRMT R37, R20, 0x7054, R45 ;  /* 0x0000705414257816 */ /* 0x000fc4000000002d */
[----:B------:R-:W-:Y:S02]  /*10180*/  PRMT R45, R36, 0x7054, R47 ;  /* 0x00007054242d7816 */ /* 0x000fe4000000002f */
[----:B------:R-:W-:Y:S02]  /*10190*/  PRMT R49, R38, 0x7054, R49 ;  /* 0x0000705426317816 */ /* 0x000fe40000000031 */
[----:B------:R-:W-:Y:S02]  /*101a0*/  PRMT R51, R40, 0x7054, R51 ;  /* 0x0000705428337816 */ /* 0x000fe40000000033 */
[----:B------:R-:W-:Y:S02]  /*101b0*/  LOP3.LUT R48, R45, 0xff000000, R9, 0xf8, !PT ;  /* 0xff0000002d307812 */ /* 0x000fe400078ef809 */
[----:B------:R-:W-:Y:S02]  /*101c0*/  LOP3.LUT R37, R37, 0xff000000, R8, 0xf8, !PT ;  /* 0xff00000025257812 */ /* 0x000fe400078ef808 */
[----:B------:R-:W-:-:S02]  /*101d0*/  LOP3.LUT R40, R39, 0xff000000, R29, 0xf8, !PT ;  /* 0xff00000027287812 */ /* 0x000fc400078ef81d */
[----:B------:R-:W-:Y:S02]  /*101e0*/  LOP3.LUT R8, R49, 0xff000000, R10, 0xf8, !PT ;  /* 0xff00000031087812 */ /* 0x000fe400078ef80a */
[----:B------:R-:W-:Y:S02]  /*101f0*/  LOP3.LUT R51, R51, 0xff000000, R11, 0xf8, !PT ;  /* 0xff00000033337812 */ /* 0x000fe400078ef80b */
[----:B------:R-:W-:Y:S02]  /*10200*/  F2FP.F16.E4M3.UNPACK_B R49, R48 ;  /* 0x00000030ff31723e */ /* 0x000fe400020006ff */
[----:B0-----:R-:W-:Y:S02]  /*10210*/  F2FP.F16.E4M3.UNPACK_B R11, R25 ;  /* 0x00000019ff0b723e */ /* 0x001fe400020006ff */
[----:B------:R-:W-:Y:S01]  /*10220*/  LOP3.LUT R20, R41, 0xff000000, R30, 0xf8, !PT ;  /* 0xff00000029147812 */ /* 0x000fe200078ef81e */
[--C-:B------:R-:W-:Y:S01]  /*10230*/  HADD2.F32 R50, -RZ, R49.reuse.H0_H0 ;  /* 0x20000031ff327230 */ /* 0x100fe20000004100 */
[----:B------:R-:W-:Y:S01]  /*10240*/  LOP3.LUT R21, R21, 0xff000000, R28, 0xf8, !PT ;  /* 0xff00000015157812 */ /* 0x000fe200078ef81c */
[----:B------:R-:W-:Y:S01]  /*10250*/  HADD2.F32 R49, -RZ, R49.H1_H1 ;  /* 0x30000031ff317230 */ /* 0x000fe20000004100 */
[----:B------:R-:W-:-:S02]  /*10260*/  F2FP.F16.E4M3.UNPACK_B R30, R40 ;  /* 0x00000028ff1e723e */ /* 0x000fc400020006ff */
[----:B------:R-:W-:Y:S02]  /*10270*/  LOP3.LUT R47, R43, 0xff000000, R31, 0xf8, !PT ;  /* 0xff0000002b2f7812 */ /* 0x000fe400078ef81f */
[-C--:B------:R-:W-:Y:S01]  /*10280*/  F2FP.F16.E4M3.UNPACK_B R36, R24.reuse ;  /* 0x00000018ff24723e */ /* 0x080fe200020006ff */
[--C-:B------:R-:W-:Y:S01]  /*10290*/  HADD2.F32 R46, -RZ, R30.reuse.H0_H0 ;  /* 0x2000001eff2e7230 */ /* 0x100fe20000004100 */
[----:B------:R-:W-:Y:S01]  /*102a0*/  F2FP.F16.E4M3.UNPACK_B R43, R24.H1 ;  /* 0x00000018ff2b723e */ /* 0x000fe200030006ff */
[----:B------:R-:W-:Y:S01]  /*102b0*/  HADD2.F32 R30, -RZ, R30.H1_H1 ;  /* 0x3000001eff1e7230 */ /* 0x000fe20000004100 */
[----:B------:R-:W-:Y:S02]  /*102c0*/  F2FP.F16.E4M3.UNPACK_B R29, R25.H1 ;  /* 0x00000019ff1d723e */ /* 0x000fe400030006ff */
[----:B------:R-:W-:Y:S02]  /*102d0*/  F2FP.F16.E4M3.UNPACK_B R48, R48.H1 ;  /* 0x00000030ff30723e */ /* 0x000fe400030006ff */
[----:B------:R-:W-:-:S02]  /*102e0*/  F2FP.F16.E4M3.UNPACK_B R40, R40.H1 ;  /* 0x00000028ff28723e */ /* 0x000fc400030006ff */
[-C--:B------:R-:W-:Y:S02]  /*102f0*/  F2FP.F16.E4M3.UNPACK_B R42, R27.reuse ;  /* 0x0000001bff2a723e */ /* 0x080fe400020006ff */
[----:B------:R-:W-:Y:S01]  /*10300*/  F2FP.F16.E4M3.UNPACK_B R45, R27.H1 ;  /* 0x0000001bff2d723e */ /* 0x000fe200030006ff */
[--C-:B------:R-:W-:Y:S02]  /*10310*/  HADD2.F32 R27, -RZ, R40.reuse.H0_H0 ;  /* 0x20000028ff1b7230 */ /* 0x100fe40000004100 */
[----:B------:R-:W-:Y:S01]  /*10320*/  HADD2.F32 R40, -RZ, R40.H1_H1 ;  /* 0x30000028ff287230 */ /* 0x000fe20000004100 */
        /* <DEDUP_REMOVED lines=9> */
[----:B------:R-:W-:Y:S01]  /*103c0*/  FMUL.FTZ R25, R5, R46 ;  /* 0x0000002e05197220 */ /* 0x000fe20000410000 */
[----:B------:R-:W-:Y:S02]  /*103d0*/  F2FP.F16.E4M3.UNPACK_B R39, R4.H1 ;  /* 0x00000004ff27723e */ /* 0x000fe400030006ff */
[C---:B------:R-:W-:Y:S01]  /*103e0*/  FFMA.FTZ R5, R9.reuse, R46, -R24 ;  /* 0x0000002e09057223 */ /* 0x040fe20000010818 */
[----:B------:R-:W-:Y:S02]  /*103f0*/  HADD2.F32 R24, -RZ, R10.H1_H1 ;  /* 0x3000000aff187230 */ /* 0x000fe40000004100 */
[----:B------:R-:W-:Y:S01]  /*10400*/  FFMA.FTZ R9, R9, R50, R25 ;  /* 0x0000003209097223 */ /* 0x000fe20000010019 */
[----:B------:R-:W-:Y:S02]  /*10410*/  HADD2.F32 R46, -RZ, R48.H0_H0 ;  /* 0x20000030ff2e7230 */ /* 0x000fe40000004100 */
[----:B------:R-:W-:Y:S01]  /*10420*/  FMUL.FTZ R53, R11, R49 ;  /* 0x000000310b357220 */ /* 0x000fe20000410000 */
[----:B------:R-:W-:-:S02]  /*10430*/  HADD2.F32 R10, -RZ, R29.H0_H0 ;  /* 0x2000001dff0a7230 */ /* 0x000fc40000004100 */
[----:B------:R-:W-:Y:S01]  /*10440*/  FMUL.FTZ R50, R11, R30 ;  /* 0x0000001e0b327220 */ /* 0x000fe20000410000 */
[--C-:B------:R-:W-:Y:S01]  /*10450*/  HADD2.F32 R25, -RZ, R28.reuse.H0_H0 ;  /* 0x2000001cff197230 */ /* 0x100fe20000004100 */
[----:B------:R-:W-:Y:S01]  /*10460*/  F2FP.F16.E4M3.UNPACK_B R31, R4 ;  /* 0x00000004ff1f723e */ /* 0x000fe200020006ff */
[----:B------:R-:W-:Y:S02]  /*10470*/  HADD2.F32 R29, -RZ, R29.H1_H1 ;  /* 0x3000001dff1d7230 */ /* 0x000fe40000004100 */
[C---:B------:R-:W-:Y:S01]  /*10480*/  FMUL.FTZ R52, R10.reuse, R46 ;  /* 0x0000002e0a347220 */ /* 0x040fe20000410000 */
[----:B------:R-:W-:Y:S01]  /*10490*/  FMUL.FTZ R55, R10, R27 ;  /* 0x0000001b0a377220 */ /* 0x000fe20000410000 */
[C---:B------:R-:W-:Y:S01]  /*104a0*/  FFMA.FTZ R10, R24.reuse, R30, -R53 ;  /* 0x0000001e180a7223 */ /* 0x040fe20000010835 */
[----:B------:R-:W-:Y:S01]  /*104b0*/  FFMA.FTZ R24, R24, R49, R50 ;  /* 0x0000003118187223 */ /* 0x000fe20000010032 */
[----:B------:R-:W-:Y:S01]  /*104c0*/  F2FP.F16.E4M3.UNPACK_B R50, R51 ;  /* 0x00000033ff32723e */ /* 0x000fe200020006ff */
[C---:B------:R-:W-:Y:S01]  /*104d0*/  FFMA.FTZ R11, R25.reuse, R27, -R52 ;  /* 0x0000001b190b7223 */ /* 0x040fe20000010834 */
[----:B------:R-:W-:Y:S01]  /*104e0*/  FFMA.FTZ R25, R25, R46, R55 ;  /* 0x0000002e19197223 */ /* 0x000fe20000010037 */
[----:B------:R-:W-:Y:S01]  /*104f0*/  F2FP.F16.E4M3.UNPACK_B R46, R47 ;  /* 0x0000002fff2e723e */ /* 0x000fe200020006ff */
[----:B------:R-:W-:-:S02]  /*10500*/  HADD2.F32 R30, -RZ, R28.H1_H1 ;  /* 0x3000001cff1e7230 */ /* 0x000fc40000004100 */
[C---:B------:R-:W-:Y:S01]  /*10510*/  FMUL.FTZ R54, R29.reuse, R40 ;  /* 0x000000281d367220 */ /* 0x040fe20000410000 */
[----:B------:R-:W-:Y:S01]  /*10520*/  HADD2.F32 R49, -RZ, R48.H1_H1 ;  /* 0x30000030ff317230 */ /* 0x000fe20000004100 */
[----:B------:R-:W-:Y:S01]  /*10530*/  F2FP.F16.E4M3.UNPACK_B R47, R47.H1 ;  /* 0x0000002fff2f723e */ /* 0x000fe200030006ff */
[----:B------:R-:W-:Y:S01]  /*10540*/  HADD2.F32 R52, -RZ, R50.H0_H0 ;  /* 0x20000032ff347230 */ /* 0x000fe20000004100 */
[-C--:B------:R-:W-:Y:S01]  /*10550*/  F2FP.F16.E4M3.UNPACK_B R4, R6.reuse ;  /* 0x00000006ff04723e */ /* 0x080fe200020006ff */
[----:B------:R-:W-:Y:S02]  /*10560*/  HADD2.F32 R28, -RZ, R42.H0_H0 ;  /* 0x2000002aff1c7230 */ /* 0x000fe40000004100 */
[----:B------:R-:W-:Y:S01]  /*10570*/  FMUL.FTZ R53, R29, R49 ;  /* 0x000000311d357220 */ /* 0x000fe20000410000 */
[----:B------:R-:W-:Y:S01]  /*10580*/  HADD2.F32 R48, -RZ, R46.H0_H0 ;  /* 0x2000002eff307230 */ /* 0x000fe20000004100 */
[----:B------:R-:W-:Y:S01]  /*10590*/  F2FP.F16.E4M3.UNPACK_B R7, R6.H1 ;  /* 0x00000006ff07723e */ /* 0x000fe200030006ff */
[----:B------:R-:W-:-:S02]  /*105a0*/  HADD2.F32 R27, -RZ, R38.H0_H0 ;  /* 0x20000026ff1b7230 */ /* 0x000fc40000004100 */
[C---:B------:R-:W-:Y:S01]  /*105b0*/  FMUL.FTZ R56, R28.reuse, R52 ;  /* 0x000000341c387220 */ /* 0x040fe20000410000 */
[----:B------:R-:W-:Y:S01]  /*105c0*/  F2FP.F16.E4M3.UNPACK_B R6, R26 ;  /* 0x0000001aff06723e */ /* 0x000fe200020006ff */
[----:B------:R-:W-:Y:S01]  /*105d0*/  FMUL.FTZ R55, R28, R48 ;  /* 0x000000301c377220 */ /* 0x000fe20000410000 */
[C---:B------:R-:W-:Y:S01]  /*105e0*/  FFMA.FTZ R28, R30.reuse, R40, -R53 ;  /* 0x000000281e1c7223 */ /* 0x040fe20000010835 */
[C---:B------:R-:W-:Y:S01]  /*105f0*/  FFMA.FTZ R29, R27.reuse, R48, -R56 ;  /* 0x000000301b1d7223 */ /* 0x040fe20000010838 */
[----:B------:R-:W-:Y:S01]  /*10600*/  F2FP.F16.E4M3.UNPACK_B R48, R51.H1 ;  /* 0x00000033ff30723e */ /* 0x000fe200030006ff */
[----:B------:R-:W-:Y:S02]  /*10610*/  HADD2.F32 R40, -RZ, R38.H1_H1 ;  /* 0x30000026ff287230 */ /* 0x000fe40000004100 */
[----:B------:R-:W-:Y:S01]  /*10620*/  FFMA.FTZ R30, R30, R49, R54 ;  /* 0x000000311e1e7223 */ /* 0x000fe20000010036 */
[----:B------:R-:W-:Y:S02]  /*10630*/  HADD2.F32 R53, -RZ, R50.H1_H1 ;  /* 0x30000032ff357230 */ /* 0x000fe40000004100 */
[----:B------:R-:W-:Y:S01]  /*10640*/  FFMA.FTZ R27, R27, R52, R55 ;  /* 0x000000341b1b7223 */ /* 0x000fe20000010037 */
[----:B------:R-:W-:Y:S01]  /*10650*/  HADD2.F32 R38, -RZ, R42.H1_H1 ;  /* 0x3000002aff267230 */ /* 0x000fe20000004100 */
[----:B------:R-:W-:Y:S01]  /*10660*/  F2FP.F16.E4M3.UNPACK_B R26, R26.H1 ;  /* 0x0000001aff1a723e */ /* 0x000fe200030006ff */
[----:B------:R-:W-:Y:S01]  /*10670*/  HADD2.F32 R49, -RZ, R46.H1_H1 ;  /* 0x3000002eff317230 */ /* 0x000fe20000004100 */
[----:B------:R-:W-:Y:S01]  /*10680*/  F2FP.SATFINITE.E4M3.F32.PACK_AB_MERGE_C R11, R28, R11, RZ ;  /* 0x0000000b1c0b723e */ /* 0x000fe200048070ff */
[----:B------:R-:W-:-:S02]  /*10690*/  HADD2.F32 R55, -RZ, R48.H0_H0 ;  /* 0x20000030ff377230 */ /* 0x000fc40000004100 */
[C---:B------:R-:W-:Y:S01]  /*106a0*/  FMUL.FTZ R57, R38.reuse, R53 ;  /* 0x0000003526397220 */ /* 0x040fe20000410000 */
[----:B------:R-:W-:Y:S02]  /*106b0*/  HADD2.F32 R46, -RZ, R45.H0_H0 ;  /* 0x2000002dff2e7230 */ /* 0x000fe40000004100 */
[-C--:B------:R-:W-:Y:S01]  /*106c0*/  FMUL.FTZ R50, R38, R49.reuse ;  /* 0x0000003126327220 */ /* 0x080fe20000410000 */
[----:B------:R-:W-:Y:S02]  /*106d0*/  HADD2.F32 R51, -RZ, R47.H0_H0 ;  /* 0x2000002fff337230 */ /* 0x000fe40000004100 */
[----:B------:R-:W-:Y:S01]  /*106e0*/  FFMA.FTZ R38, R40, R49, -R57 ;  /* 0x0000003128267223 */ /* 0x000fe20000010839 */
[----:B------:R-:W-:Y:S02]  /*106f0*/  HADD2.F32 R42, -RZ, R41.H0_H0 ;  /* 0x20000029ff2a7230 */ /* 0x000fe40000004100 */
[----:B------:R-:W-:Y:S01]  /*10700*/  FMUL.FTZ R59, R46, R55 ;  /* 0x000000372e3b7220 */ /* 0x000fe20000410000 */
[----:B------:R-:W-:Y:S01]  /*10710*/  FFMA.FTZ R40, R40, R53, R50 ;  /* 0x0000003528287223 */ /* 0x000fe20000010032 */
[----:B------:R-:W-:Y:S01]  /*10720*/  FMUL.FTZ R46, R46, R51 ;  /* 0x000000332e2e7220 */ /* 0x000fe20000410000 */
[----:B------:R-:W-:Y:S01]  /*10730*/  HADD2.F32 R49, -RZ, R47.H1_H1 ;  /* 0x3000002fff317230 */ /* 0x000fe20000004100 */
[----:B------:R-:W-:Y:S01]  /*10740*/  F2FP.F16.E4M3.UNPACK_B R50, R37.H1 ;  /* 0x00000025ff32723e */ /* 0x000fe200030006ff */
[C---:B------:R-:W-:Y:S01]  /*10750*/  FFMA.FTZ R59, R42.reuse, R51, -R59 ;  /* 0x000000332a3b7223 */ /* 0x040fe2000001083b */
[----:B------:R-:W-:Y:S01]  /*10760*/  F2FP.F16.E4M3.UNPACK_B R47, R21.H1 ;  /* 0x00000015ff2f723e */ /* 0x000fe200030006ff */
[----:B------:R-:W-:Y:S01]  /*10770*/  FFMA.FTZ R55, R42, R55, R46 ;  /* 0x000000372a377223 */ /* 0x000fe2000001002e */
[----:B------:R-:W-:Y:S01]  /*10780*/  HADD2.F32 R51, -RZ, R48.H1_H1 ;  /* 0x30000030ff337230 */ /* 0x000fe20000004100 */
[----:B------:R-:W-:Y:S01]  /*10790*/  F2FP.SATFINITE.E4M3.F32.PACK_AB_MERGE_C R25, R30, R25, RZ ;  /* 0x000000191e19723e */ /* 0x000fe200048070ff */
[----:B------:R-:W-:Y:S01]  /*107a0*/  HADD2.F32 R46, -RZ, R45.H1_H1 ;  /* 0x3000002dff2e7230 */ /* 0x000fe20000004100 */
[----:B------:R-:W-:Y:S01]  /*107b0*/  F2FP.SATFINITE.E4M3.F32.PACK_AB_MERGE_C R5, R10, R5, R11 ;  /* 0x000000050a05723e */ /* 0x000fe2000480700b */
[----:B------:R-:W-:Y:S01]  /*107c0*/  HADD2.F32 R52, -RZ, R50.H0_H0 ;  /* 0x20000032ff347230 */ /* 0x000fe20000004100 */
[----:B------:R-:W-:Y:S01]  /*107d0*/  F2FP.SATFINITE.E4M3.F32.PACK_AB_MERGE_C R9, R24, R9, R25 ;  /* 0x000000091809723e */ /* 0x000fe20004807019 */
[----:B------:R-:W-:-:S02]  /*107e0*/  HADD2.F32 R45, -RZ, R43.H0_H0 ;  /* 0x2000002bff2d7230 */ /* 0x000fc40000004100 */
[C---:B------:R-:W-:Y:S01]  /*107f0*/  FMUL.FTZ R53, R46.reuse, R51 ;  /* 0x000000332e357220 */ /* 0x040fe20000410000 */
[----:B------:R-:W-:Y:S02]  /*10800*/  HADD2.F32 R48, -RZ, R47.H0_H0 ;  /* 0x2000002fff307230 */ /* 0x000fe40000004100 */
[----:B------:R-:W-:Y:S01]  /*10810*/  FMUL.FTZ R54, R46, R49 ;  /* 0x000000312e367220 */ /* 0x000fe20000410000 */
[----:B------:R-:W-:Y:S02]  /*10820*/  HADD2.F32 R42, -RZ, R41.H1_H1 ;  /* 0x30000029ff2a7230 */ /* 0x000fe40000004100 */
[C---:B------:R-:W-:Y:S01]  /*10830*/  FMUL.FTZ R46, R45.reuse, R52 ;  /* 0x000000342d2e7220 */ /* 0x040fe20000410000 */
[----:B------:R-:W-:Y:S02]  /*10840*/  HADD2.F32 R41, -RZ, R39.H0_H0 ;  /* 0x20000027ff297230 */ /* 0x000fe40000004100 */
[----:B------:R-:W-:Y:S01]  /*10850*/  FMUL.FTZ R45, R45, R48 ;  /* 0x000000302d2d7220 */ /* 0x000fe20000410000 */
[----:B------:R-:W-:-:S02]  /*10860*/  HADD2.F32 R50, -RZ, R50.H1_H1 ;  /* 0x30000032ff327230 */ /* 0x000fc40000004100 */
[C---:B------:R-:W-:Y:S01]  /*10870*/  FFMA.FTZ R56, R42.reuse, R49, -R53 ;  /* 0x000000312a387223 */ /* 0x040fe20000010835 */
[----:B------:R-:W-:Y:S02]  /*10880*/  HADD2.F32 R43, -RZ, R43.H1_H1 ;  /* 0x3000002bff2b7230 */ /* 0x000fe40000004100 */
[----:B------:R-:W-:Y:S01]  /*10890*/  FFMA.FTZ R58, R42, R51, R54 ;  /* 0x000000332a3a7223 */ /* 0x000fe20000010036 */
[C---:B------:R-:W-:Y:S01]  /*108a0*/  FFMA.FTZ R52, R41.reuse, R52, R45 ;  /* 0x0000003429347223 */ /* 0x040fe2000001002d */
[----:B------:R-:W-:Y:S01]  /*108b0*/  FFMA.FTZ R49, R41, R48, -R46 ;  /* 0x0000003029317223 */ /* 0x000fe2000001082e */
[----:B------:R-:W-:Y:S01]  /*108c0*/  HADD2.F32 R42, -RZ, R47.H1_H1 ;  /* 0x3000002fff2a7230 */ /* 0x000fe20000004100 */
[----:B------:R-:W-:Y:S01]  /*108d0*/  F2FP.F16.E4M3.UNPACK_B R45, R37 ;  /* 0x00000025ff2d723e */ /* 0x000fe200020006ff */
[----:B------:R-:W-:Y:S01]  /*108e0*/  HADD2.F32 R39, -RZ, R39.H1_H1 ;  /* 0x30000027ff277230 */ /* 0x000fe20000004100 */
[----:B------:R-:W-:Y:S01]  /*108f0*/  F2FP.F16.E4M3.UNPACK_B R41, R21 ;  /* 0x00000015ff29723e */ /* 0x000fe200020006ff */
[C---:B------:R-:W-:Y:S01]  /*10900*/  FMUL.FTZ R48, R43.reuse, R50 ;  /* 0x000000322b307220 */ /* 0x040fe20000410000 */
[----:B------:R-:W-:Y:S01]  /*10910*/  FMUL.FTZ R43, R43, R42 ;  /* 0x0000002a2b2b7220 */ /* 0x000fe20000410000 */
[----:B------:R-:W-:Y:S01]  /*10920*/  HADD2.F32 R46, -RZ, R45.H0_H0 ;  /* 0x2000002dff2e7230 */ /* 0x000fe20000004100 */
[----:B------:R-:W-:Y:S01]  /*10930*/  F2FP.SATFINITE.E4M3.F32.PACK_AB_MERGE_C R55, R58, R55, RZ ;  /* 0x000000373a37723e */ /* 0x000fe200048070ff */
        /* <DEDUP_REMOVED lines=10> */
[----:B------:R-:W-:Y:S01]  /*109e0*/  HADD2.F32 R41, -RZ, R41.H1_H1 ;  /* 0x30000029ff297230 */ /* 0x000fe20000004100 */
[----:B------:R-:W-:Y:S01]  /*109f0*/  F2FP.F16.E4M3.UNPACK_B R39, R8.H1 ;  /* 0x00000008ff27723e */ /* 0x000fe200030006ff */
[----:B------:R-:W-:Y:S02]  /*10a00*/  HADD2.F32 R31, -RZ, R31.H1_H1 ;  /* 0x3000001fff1f7230 */ /* 0x000fe40000004100 */
[C---:B------:R-:W-:Y:S01]  /*10a10*/  FMUL.FTZ R42, R36.reuse, R45 ;  /* 0x0000002d242a7220 */ /* 0x040fe20000410000 */
[----:B------:R-:W-:Y:S01]  /*10a20*/  FFMA.FTZ R50, R21, R46, R50 ;  /* 0x0000002e15327223 */ /* 0x000fe20000010032 */
[-C--:B------:R-:W-:Y:S01]  /*10a30*/  F2FP.F16.E4M3.UNPACK_B R21, R20.reuse.H1 ;  /* 0x00000014ff15723e */ /* 0x080fe200030006ff */
[-C--:B------:R-:W-:Y:S01]  /*10a40*/  FMUL.FTZ R46, R36, R41.reuse ;  /* 0x00000029242e7220 */ /* 0x080fe20000410000 */
[----:B------:R-:W-:Y:S01]  /*10a50*/  FFMA.FTZ R43, R31, R41, -R42 ;  /* 0x000000291f2b7223 */ /* 0x000fe2000001082a */
[----:B------:R-:W-:Y:S01]  /*10a60*/  HADD2.F32 R41, -RZ, R39.H0_H0 ;  /* 0x20000027ff297230 */ /* 0x000fe20000004100 */
[----:B------:R-:W-:Y:S01]  /*10a70*/  F2FP.F16.E4M3.UNPACK_B R20, R20 ;  /* 0x00000014ff14723e */ /* 0x000fe200020006ff */
        /* <DEDUP_REMOVED lines=9> */
[----:B------:R-:W-:Y:S01]  /*10b10*/  F2FP.SATFINITE.E4M3.F32.PACK_AB_MERGE_C R11, R40, R27, R55 ;  /* 0x0000001b280b723e */ /* 0x000fe20004807037 */
[----:B------:R-:W-:-:S02]  /*10b20*/  HADD2.F32 R21, -RZ, R7.H0_H0 ;  /* 0x20000007ff157230 */ /* 0x000fc40000004100 */
[C---:B------:R-:W-:Y:S01]  /*10b30*/  FMUL.FTZ R46, R26.reuse, R39 ;  /* 0x000000271a2e7220 */ /* 0x040fe20000410000 */
[----:B------:R-:W-:Y:S02]  /*10b40*/  HADD2.F32 R7, -RZ, R7.H1_H1 ;  /* 0x30000007ff077230 */ /* 0x000fe40000004100 */
[----:B------:R-:W-:Y:S01]  /*10b50*/  FMUL.FTZ R26, R26, R37 ;  /* 0x000000251a1a7220 */ /* 0x000fe20000410000 */
[C---:B------:R-:W-:Y:S01]  /*10b60*/  FFMA.FTZ R42, R21.reuse, R31, -R42 ;  /* 0x0000001f152a7223 */ /* 0x040fe2000001082a */
[----:B------:R-:W-:Y:S01]  /*10b70*/  FFMA.FTZ R36, R21, R41, R36 ;  /* 0x0000002915247223 */ /* 0x000fe20000010024 */
[C---:B------:R-:W-:Y:S01]  /*10b80*/  FFMA.FTZ R51, R7.reuse, R37, -R46 ;  /* 0x0000002507337223 */ /* 0x040fe2000001082e */
[----:B------:R-:W-:Y:S01]  /*10b90*/  FFMA.FTZ R53, R7, R39, R26 ;  /* 0x0000002707357223 */ /* 0x000fe2000001001a */
[--C-:B------:R-:W-:Y:S02]  /*10ba0*/  HADD2.F32 R21, -RZ, R20.reuse.H0_H0 ;  /* 0x20000014ff157230 */ /* 0x100fe40000004100 */
[----:B------:R-:W-:Y:S01]  /*10bb0*/  HADD2.F32 R31, -RZ, R20.H1_H1 ;  /* 0x30000014ff1f7230 */ /* 0x000fe20000004100 */
[----:B------:R-:W-:Y:S01]  /*10bc0*/  F2FP.SATFINITE.E4M3.F32.PACK_AB_MERGE_C R42, R51, R42, RZ ;  /* 0x0000002a332a723e */ /* 0x000fe200048070ff */
[----:B------:R-:W-:Y:S01]  /*10bd0*/  HADD2.F32 R20, -RZ, R8.H0_H0 ;  /* 0x20000008ff147230 */ /* 0x000fe20000004100 */
[----:B------:R-:W-:Y:S01]  /*10be0*/  F2FP.SATFINITE.E4M3.F32.PACK_AB_MERGE_C R36, R53, R36, RZ ;  /* 0x000000243524723e */ /* 0x000fe200048070ff */
[----:B------:R-:W-:-:S02]  /*10bf0*/  HADD2.F32 R7, -RZ, R6.H0_H0 ;  /* 0x20000006ff077230 */ /* 0x000fc40000004100 */
[----:B------:R-:W-:Y:S02]  /*10c00*/  HADD2.F32 R37, -RZ, R8.H1_H1 ;  /* 0x30000008ff257230 */ /* 0x000fe40000004100 */
[----:B------:R-:W-:Y:S02]  /*10c10*/  HADD2.F32 R8, -RZ, R6.H1_H1 ;  /* 0x30000006ff087230 */ /* 0x000fe40000004100 */
[CC--:B------:R-:W-:Y:S01]  /*10c20*/  FMUL.FTZ R39, R7.reuse, R20.reuse ;  /* 0x0000001407277220 */ /* 0x0c0fe20000410000 */
[--C-:B------:R-:W-:Y:S02]  /*10c30*/  HADD2.F32 R6, -RZ, R4.reuse.H0_H0 ;  /* 0x20000004ff067230 */ /* 0x100fe40000004100 */
[----:B------:R-:W-:Y:S01]  /*10c40*/  FMUL.FTZ R7, R7, R21 ;  /* 0x0000001507077220 */ /* 0x000fe20000410000 */
[----:B------:R-:W-:Y:S02]  /*10c50*/  HADD2.F32 R4, -RZ, R4.H1_H1 ;  /* 0x30000004ff047230 */ /* 0x000fe40000004100 */
[C---:B------:R-:W-:Y:S01]  /*10c60*/  FMUL.FTZ R41, R8.reuse, R37 ;  /* 0x0000002508297220 */ /* 0x040fe20000410000 */
[----:B------:R-:W-:Y:S01]  /*10c70*/  FMUL.FTZ R8, R8, R31 ;  /* 0x0000001f08087220 */ /* 0x000fe20000410000 */
        /* <DEDUP_REMOVED lines=14> */
.L_x_1709:
[----:B------:R-:W-:Y:S05]  /*10d60*/  BSYNC B1 ;  /* 0x0000000000017941 */ /* 0x000fea0003800000 */
.L_x_1708:
[----:B------:R-:W-:Y:S05]  /*10d70*/  @P2 BRA `(.L_x_1690) ;  /* 0x0000000c00dc2947 */ /* 0x000fea0003800000 */
[----:B-1----:R-:W4:Y:S01]  /*10d80*/  LDL R49, [R1+0x40] ;  /* 0x0000400001317983 */ /* 0x002f220000100800 */
[----:B--23-5:R-:W-:Y:S02]  /*10d90*/  SHF.R.U32.HI R4, RZ, 0x8, R32 ;  /* 0x00000008ff047819 */ /* 0x02cfe40000011620 */
[----:B------:R-:W-:Y:S02]  /*10da0*/  LOP3.LUT R0, R32, 0xff, RZ, 0xc0, !PT ;  /* 0x000000ff20007812 */ /* 0x000fe400078ec0ff */
[----:B------:R-:W-:Y:S02]  /*10db0*/  SHF.R.U32.HI R8, RZ, 0x8, R34 ;  /* 0x00000008ff087819 */ /* 0x000fe40000011622 */
[----:B------:R-:W-:Y:S02]  /*10dc0*/  LOP3.LUT R5, R4, 0xff, RZ, 0xc0, !PT ;  /* 0x000000ff04057812 */ /* 0x000fe400078ec0ff */
[----:B------:R-:W-:Y:S02]  /*10dd0*/  LEA.HI R3, R3, R179, RZ, 0x1c ;  /* 0x000000b303037211 */ /* 0x000fe400078fe0ff */
[----:B------:R-:W-:-:S02]  /*10de0*/  LOP3.LUT R4, R34, 0xff, RZ, 0xc0, !PT ;  /* 0x000000ff22047812 */ /* 0x000fc400078ec0ff */
[----:B------:R-:W-:Y:S02]  /*10df0*/  LOP3.LUT R9, R8, 0xff, RZ, 0xc0, !PT ;  /* 0x000000ff08097812 */ /* 0x000fe400078ec0ff */
[----:B0-----:R-:W-:Y:S02]  /*10e00*/  PRMT R21, R5, 0x7604, R0 ;  /* 0x0000760405157816 */ /* 0x001fe40000000000 */
[----:B------:R-:W-:Y:S02]  /*10e10*/  SHF.R.S32.HI R0, RZ, 0x1f, R3 ;  /* 0x0000001fff007819 */ /* 0x000fe40000011403 */
[----:B------:R-:W-:Y:S02]  /*10e20*/  PRMT R25, R9, 0x7604, R4 ;  /* 0x0000760409197816 */ /* 0x000fe40000000004 */
[----:B------:R-:W-:Y:S01]  /*10e30*/  LEA.HI R4, R0, R3, RZ, 0x2 ;  /* 0x0000000300047211 */ /* 0x000fe200078f10ff */
[----:B------:R-:W-:Y:S01]  /*10e40*/  IMAD.SHL.U32 R3, R3, 0x10, RZ ;  /* 0x0000001003037824 */ /* 0x000fe200078e00ff */
[----:B------:R-:W-:-:S02]  /*10e50*/  SHF.R.U32.HI R7, RZ, 0x8, R33 ;  /* 0x00000008ff077819 */ /* 0x000fc40000011621 */
[----:B------:R-:W-:Y:S02]  /*10e60*/  SHF.L.U32 R4, R4, 0xb, RZ ;  /* 0x0000000b04047819 */ /* 0x000fe400000006ff */
[----:B------:R-:W-:Y:S02]  /*10e70*/  LOP3.LUT R0, R180, 0x30, R3, 0xf8, !PT ;  /* 0x00000030b4007812 */ /* 0x000fe400078ef803 */
[----:B------:R-:W-:Y:S02]  /*10e80*/  LOP3.LUT R6, R33, 0xff, RZ, 0xc0, !PT ;  /* 0x000000ff21067812 */ /* 0x000fe400078ec0ff */
[----:B------:R-:W-:Y:S02]  /*10e90*/  LOP3.LUT R7, R7, 0xff, RZ, 0xc0, !PT ;  /* 0x000000ff07077812 */ /* 0x000fe400078ec0ff */
[----:B------:R-:W-:Y:S02]  /*10ea0*/  SHF.R.U32.HI R8, RZ, 0x8, R12 ;  /* 0x00000008ff087819 */ /* 0x000fe4000001160c */
[----:B------:R-:W-:-:S02]  /*10eb0*/  LOP3.LUT R0, R0, R181, RZ, 0x3c, !PT ;  /* 0x000000b500007212 */ /* 0x000fc400078e3cff */
[----:B------:R-:W-:Y:S02]  /*10ec0*/  LOP3.LUT R3, R4, 0xffffe000, RZ, 0xc0, !PT ;  /* 0xffffe00004037812 */ /* 0x000fe400078ec0ff */
[----:B------:R-:W-:Y:S02]  /*10ed0*/  PRMT R20, R7, 0x7604, R6 ;  /* 0x0000760407147816 */ /* 0x000fe40000000006 */
[----:B------:R-:W-:Y:S02]  /*10ee0*/  LOP3.LUT R7, R12, 0xff, RZ, 0xc0, !PT ;  /* 0x000000ff0c077812 */ /* 0x000fe400078ec0ff */
[----:B------:R-:W-:Y:S02]  /*10ef0*/  LOP3.LUT R8, R8, 0xff, RZ, 0xc0, !PT ;  /* 0x000000ff08087812 */ /* 0x000fe400078ec0ff */
[----:B------:R-:W-:Y:S02]  /*10f00*/  IADD3 R3, R0, R182, R3 ;  /* 0x000000b600037210 */ /* 0x000fe40007ffe003 */
[----:B------:R-:W-:-:S02]  /*10f10*/  PRMT R29, R8, 0x7604, R7 ;  /* 0x00007604081d7816 */ /* 0x000fc40000000007 */
[----:B------:R-:W-:Y:S01]  /*10f20*/  SHF.R.U32.HI R6, RZ, 0x8, R35 ;  /* 0x00000008ff067819 */ /* 0x000fe20000011623 */
[----:B------:R-:W-:Y:S01]  /*10f30*/  IMAD.IADD R0, R16, 0x1, R3 ;  /* 0x0000000110007824 */ /* 0x000fe200078e0203 */
[----:B------:R-:W-:Y:S02]  /*10f40*/  SHF.R.U32.HI R8, RZ, 0x8, R13 ;  /* 0x00000008ff087819 */ /* 0x000fe4000001160d */
[----:B------:R-:W-:Y:S02]  /*10f50*/  LOP3.LUT R5, R35, 0xff, RZ, 0xc0, !PT ;  /* 0x000000ff23057812 */ /* 0x000fe400078ec0ff */
[----:B------:R-:W-:Y:S02]  /*10f60*/  LOP3.LUT R6, R6, 0xff, RZ, 0xc0, !PT ;  /* 0x000000ff06067812 */ /* 0x000fe400078ec0ff */
[----:B------:R-:W-:Y:S02]  /*10f70*/  LOP3.LUT R3, R8, 0xff, RZ, 0xc0, !PT ;  /* 0x000000ff08037812 */ /* 0x000fe400078ec0ff */
[----:B------:R-:W0:Y:S01]  /*10f80*/  LDS.128 R8, [R0+0x10400] ;  /* 0x0104000000087984 */ /* 0x000e220000000c00 */
[----:B------:R-:W-:-:S02]  /*10f90*/  PRMT R24, R6, 0x7604, R5 ;  /* 0x0000760406187816 */ /* 0x000fc40000000005 */
[----:B------:R-:W-:Y:S02]  /*10fa0*/  SHF.R.U32.HI R31, RZ, 0x8, R15 ;  /* 0x00000008ff1f7819 */ /* 0x000fe4000001160f */
[----:B------:R-:W-:Y:S02]  /*10fb0*/  LOP3.LUT R30, R15, 0xff, RZ, 0xc0, !PT ;  /* 0x000000ff0f1e7812 */ /* 0x000fe400078ec0ff */
[----:B------:R-:W-:Y:S02]  /*10fc0*/  LOP3.LUT R31, R31, 0xff, RZ, 0xc0, !PT ;  /* 0x000000ff1f1f7812 */ /* 0x000fe400078ec0ff */
[----:B------:R-:W-:Y:S02]  /*10fd0*/  LOP3.LUT R26, R13, 0xff, RZ, 0xc0, !PT ;  /* 0x000000ff0d1a7812 */ /* 0x000fe400078ec0ff */
[----:B------:R-:W-:Y:S02]  /*10fe0*/  SHF.R.U32.HI R28, RZ, 0x8, R14 ;  /* 0x00000008ff1c7819 */ /* 0x000fe4000001160e */
[----:B------:R-:W-:-:S02]  /*10ff0*/  PRMT R30, R31, 0x7604, R30 ;  /* 0x000076041f1e7816 */ /* 0x000fc4000000001e */
[----:B------:R-:W-:Y:S02]  /*11000*/  PRMT R26, R3, 0x7604, R26 ;  /* 0x00007604031a7816 */ /* 0x000fe4000000001a */
[----:B------:R-:W-:Y:S02]  /*11010*/  SHF.R.U32.HI R31, RZ, 0x10, R13 ;  /* 0x00000010ff1f7819 */ /* 0x000fe4000001160d */
[----:B------:R-:W-:Y:S02]  /*11020*/  SHF.R.U32.HI R3, RZ, 0x10, R33 ;  /* 0x00000010ff037819 */ /* 0x000fe40000011621 */
[----:B------:R-:W-:Y:S01]  /*11030*/  LOP3.LUT R27, R14, 0xff, RZ, 0xc0, !PT ;  /* 0x000000ff0e1b7812 */ /* 0x000fe200078ec0ff */
[----:B------:R-:W-:Y:S01]  /*11040*/  IMAD.U32 R31, R31, 0x10000, RZ ;  /* 0x000100001f1f7824 */ /* 0x000fe200078e00ff */
[----:B------:R-:W-:Y:S01]  /*11050*/  LOP3.LUT R28, R28, 0xff, RZ, 0xc0, !PT ;  /* 0x000000ff1c1c7812 */ /* 0x000fe200078ec0ff */
[----:B------:R-:W-:Y:S01]  /*11060*/  IMAD.U32 R3, R3, 0x10000, RZ ;  /* 0x0001000003037824 */ /* 0x000fe200078e00ff */
[----:B------:R-:W-:-:S02]  /*11070*/  SHF.R.U32.HI R39, RZ, 0x10, R15 ;  /* 0x00000010ff277819 */ /* 0x000fc4000001160f */
[----:B------:R-:W-:Y:S02]  /*11080*/  PRMT R37, R28, 0x7604, R27 ;  /* 0x000076041c257816 */ /* 0x000fe4000000001b */
[----:B------:R-:W-:Y:S01]  /*11090*/  SHF.R.U32.HI R27, RZ, 0x10, R35 ;  /* 0x00000010ff1b7819 */ /* 0x000fe20000011623 */
[----:B------:R-:W-:Y:S01]  /*110a0*/  IMAD.U32 R39, R39, 0x10000, RZ ;  /* 0x0001000027277824 */ /* 0x000fe200078e00ff */
[----:B------:R-:W-:Y:S02]  /*110b0*/  LOP3.LUT R31, R26, 0xff0000, R31, 0xf8, !PT ;  /* 0x00ff00001a1f7812 */ /* 0x000fe400078ef81f */
[----:B------:R-:W-:Y:S01]  /*110c0*/  LOP3.LUT R3, R20, 0xff0000, R3, 0xf8, !PT ;  /* 0x00ff000014037812 */ /* 0x000fe200078ef803 */
[----:B------:R-:W-:Y:S01]  /*110d0*/  IMAD.U32 R27, R27, 0x10000, RZ ;  /* 0x000100001b1b7824 */ /* 0x000fe200078e00ff */
        /* <DEDUP_REMOVED lines=8> */
[----:B------:R-:W-:Y:S02]  /*11160*/  F2FP.F16.E4M3.UNPACK_B R34, R36 ;  /* 0x00000024ff22723e */ /* 0x000fe400020006ff */
[----:B------:R-:W-:Y:S01]  /*11170*/  LOP3.LUT R42, R41, 0xff000000, R15, 0xf8, !PT ;  /* 0xff000000292a7812 */ /* 0x000fe200078ef80f */
[--C-:B------:R-:W-:Y:S01]  /*11180*/  HADD2.F32 R41, -RZ, R40.reuse.H0_H0 ;  /* 0x20000028ff297230 */ /* 0x100fe20000004100 */
[----:B------:R-:W-:Y:S01]  /*11190*/  LOP3.LUT R33, R37, 0xff0000, R14, 0xf8, !PT ;  /* 0x00ff000025217812 */ /* 0x000fe200078ef80e */
[----:B------:R-:W-:Y:S01]  /*111a0*/  HADD2.F32 R40, -RZ, R40.H1_H1 ;  /* 0x30000028ff287230 */ /* 0x000fe20000004100 */
[--C-:B------:R-:W-:Y:S02]  /*111b0*/  LOP3.LUT R21, R21, 0xff0000, R32.reuse, 0xf8, !PT ;  /* 0x00ff000015157812 */ /* 0x100fe400078ef820 */
[----:B------:R-:W-:Y:S01]  /*111c0*/  LOP3.LUT R37, R27, 0xff000000, R35, 0xf8, !PT ;  /* 0xff0000001b257812 */ /* 0x000fe200078ef823 */
[--C-:B------:R-:W-:Y:S01]  /*111d0*/  HADD2.F32 R35, -RZ, R34.reuse.H0_H0 ;  /* 0x20000022ff237230 */ /* 0x100fe20000004100 */
[----:B------:R-:W-:Y:S01]  /*111e0*/  LOP3.LUT R21, R21, 0xff000000, R32, 0xf8, !PT ;  /* 0xff00000015157812 */ /* 0x000fe200078ef820 */
[----:B------:R-:W-:Y:S01]  /*111f0*/  HADD2.F32 R34, -RZ, R34.H1_H1 ;  /* 0x30000022ff227230 */ /* 0x000fe20000004100 */
[----:B------:R-:W-:-:S02]  /*11200*/  LOP3.LUT R29, R29, 0xff0000, R12, 0xf8, !PT ;  /* 0x00ff00001d1d7812 */ /* 0x000fc400078ef80c */
[----:B------:R-:W-:Y:S02]  /*11210*/  F2FP.F16.E4M3.UNPACK_B R26, R9.H1 ;  /* 0x00000009ff1a723e */ /* 0x000fe400030006ff */
[-C--:B------:R-:W-:Y:S02]  /*11220*/  F2FP.F16.E4M3.UNPACK_B R31, R8.reuse ;  /* 0x00000008ff1f723e */ /* 0x080fe400020006ff */
[----:B------:R-:W-:Y:S02]  /*11230*/  F2FP.F16.E4M3.UNPACK_B R32, R8.H1 ;  /* 0x00000008ff20723e */ /* 0x000fe400030006ff */
[----:B------:R-:W-:Y:S02]  /*11240*/  F2FP.F16.E4M3.UNPACK_B R39, R39.H1 ;  /* 0x00000027ff27723e */ /* 0x000fe400030006ff */
[----:B------:R-:W-:Y:S02]  /*11250*/  F2FP.F16.E4M3.UNPACK_B R36, R36.H1 ;  /* 0x00000024ff24723e */ /* 0x000fe400030006ff */
[----:B------:R-:W-:-:S02]  /*11260*/  LOP3.LUT R38, R29, 0xff000000, R12, 0xf8, !PT ;  /* 0xff0000001d267812 */ /* 0x000fc400078ef80c */
[----:B------:R-:W-:Y:S02]  /*11270*/  LOP3.LUT R12, R33, 0xff000000, R14, 0xf8, !PT ;  /* 0xff000000210c7812 */ /* 0x000fe400078ef80e */
[-C--:B------:R-:W-:Y:S02]  /*11280*/  F2FP.F16.E4M3.UNPACK_B R30, R11.reuse ;  /* 0x0000000bff1e723e */ /* 0x080fe400020006ff */
[----:B------:R-:W-:Y:S01]  /*11290*/  F2FP.F16.E4M3.UNPACK_B R33, R11.H1 ;  /* 0x0000000bff21723e */ /* 0x000fe200030006ff */
[--C-:B------:R-:W-:Y:S01]  /*112a0*/  HADD2.F32 R11, -RZ, R36.reuse.H0_H0 ;  /* 0x20000024ff0b7230 */ /* 0x100fe20000004100 */
[----:B------:R-:W-:Y:S01]  /*112b0*/  F2FP.F16.E4M3.UNPACK_B R14, R10.H1 ;  /* 0x0000000aff0e723e */ /* 0x000fe200030006ff */
[----:B------:R-:W-:Y:S01]  /*112c0*/  HADD2.F32 R36, -RZ, R36.H1_H1 ;  /* 0x30000024ff247230 */ /* 0x000fe20000004100 */
[----:B----4-:R-:W0:Y:S02]  /*112d0*/  LDS.128 R4, [R49+0x10400] ;  /* 0x0104000031047984 */ /* 0x010e240000000c00 */
[----:B0-----:R-:W-:-:S02]  /*112e0*/  F2FP.F16.E4M3.UNPACK_B R13, R5 ;  /* 0x00000005ff0d723e */ /* 0x001fc400020006ff */
[----:B------:R-:W-:Y:S01]  /*112f0*/  F2FP.F16.E4M3.UNPACK_B R15, R5.H1 ;  /* 0x00000005ff0f723e */ /* 0x000fe200030006ff */
[--C-:B------:R-:W-:Y:S01]  /*11300*/  HADD2.F32 R5, -RZ, R24.reuse.H0_H0 ;  /* 0x20000018ff057230 */ /* 0x100fe20000004100 */
[-C--:B------:R-:W-:Y:S01]  /*11310*/  F2FP.F16.E4M3.UNPACK_B R28, R7.reuse ;  /* 0x00000007ff1c723e */ /* 0x080fe200020006ff */
[--C-:B------:R-:W-:Y:S01]  /*11320*/  HADD2.F32 R20, -RZ, R13.reuse.H0_H0 ;  /* 0x2000000dff147230 */ /* 0x100fe20000004100 */
[----:B------:R-:W-:Y:S01]  /*11330*/  F2FP.F16.E4M3.UNPACK_B R29, R7.H1 ;  /* 0x00000007ff1d723e */ /* 0x000fe200030006ff */
[----:B------:R-:W-:Y:S02]  /*11340*/  HADD2.F32 R24, -RZ, R24.H1_H1 ;  /* 0x30000018ff187230 */ /* 0x000fe40000004100 */
[C---:B------:R-:W-:Y:S01]  /*11350*/  FMUL.FTZ R9, R5.reuse, R41 ;  /* 0x0000002905097220 */ /* 0x040fe20000410000 */
[----:B------:R-:W-:Y:S01]  /*11360*/  FMUL.FTZ R8, R5, R35 ;  /* 0x0000002305087220 */ /* 0x000fe20000410000 */
[----:B------:R-:W-:Y:S01]  /*11370*/  F2FP.F16.E4M3.UNPACK_B R25, R4 ;  /* 0x00000004ff19723e */ /* 0x000fe200020006ff */
[----:B------:R-:W-:-:S02]  /*11380*/  HADD2.F32 R13, -RZ, R13.H1_H1 ;  /* 0x3000000dff0d7230 */ /* 0x000fc40000004100 */
[C---:B------:R-:W-:Y:S01]  /*11390*/  FFMA.FTZ R5, R20.reuse, R35, -R9 ;  /* 0x0000002314057223 */ /* 0x040fe20000010809 */
[----:B------:R-:W-:Y:S01]  /*113a0*/  F2FP.F16.E4M3.UNPACK_B R27, R4.H1 ;  /* 0x00000004ff1b723e */ /* 0x000fe200030006ff */
[----:B------:R-:W-:Y:S01]  /*113b0*/  FFMA.FTZ R9, R20, R41, R8 ;  /* 0x0000002914097223 */ /* 0x000fe20000010008 */
[-C--:B------:R-:W-:Y:S01]  /*113c0*/  F2FP.F16.E4M3.UNPACK_B R4, R6.reuse ;  /* 0x00000006ff04723e */ /* 0x080fe200020006ff */
[----:B------:R-:W-:Y:S01]  /*113d0*/  HADD2.F32 R35, -RZ, R39.H0_H0 ;  /* 0x20000027ff237230 */ /* 0x000fe20000004100 */
[----:B------:R-:W-:Y:S01]  /*113e0*/  F2FP.F16.E4M3.UNPACK_B R7, R6.H1 ;  /* 0x00000006ff07723e */ /* 0x000fe200030006ff */
[----:B------:R-:W-:Y:S01]  /*113f0*/  HADD2.F32 R8, -RZ, R26.H0_H0 ;  /* 0x2000001aff087230 */ /* 0x000fe20000004100 */
[----:B------:R-:W-:Y:S01]  /*11400*/  F2FP.F16.E4M3.UNPACK_B R6, R10 ;  /* 0x0000000aff06723e */ /* 0x000fe200020006ff */
[C---:B------:R-:W-:Y:S01]  /*11410*/  FMUL.FTZ R10, R24.reuse, R40 ;  /* 0x00000028180a7220 */ /* 0x040fe20000410000 */
[----:B------:R-:W-:Y:S01]  /*11420*/  FMUL.FTZ R41, R24, R34 ;  /* 0x0000002218297220 */ /* 0x000fe20000410000 */
[----:B------:R-:W-:-:S02]  /*11430*/  HADD2.F32 R20, -RZ, R15.H0_H0 ;  /* 0x2000000fff147230 */ /* 0x000fc40000004100 */
[C---:B------:R-:W-:Y:S01]  /*11440*/  FMUL.FTZ R43, R8.reuse, R35 ;  /* 0x00000023082b7220 */ /* 0x040fe20000410000 */
[-C--:B------:R-:W-:Y:S01]  /*11450*/  FMUL.FTZ R24, R8, R11.reuse ;  /* 0x0000000b08187220 */ /* 0x080fe20000410000 */
[C---:B------:R-:W-:Y:S01]  /*11460*/  FFMA.FTZ R8, R13.reuse, R34, -R10 ;  /* 0x000000220d087223 */ /* 0x040fe2000001080a */
[----:B------:R-:W-:Y:S01]  /*11470*/  FFMA.FTZ R10, R13, R40, R41 ;  /* 0x000000280d0a7223 */ /* 0x000fe20000010029 */
[-C--:B------:R-:W-:Y:S01]  /*11480*/  F2FP.F16.E4M3.UNPACK_B R40, R42.reuse ;  /* 0x0000002aff28723e */ /* 0x080fe200020006ff */
[C---:B------:R-:W-:Y:S01]  /*11490*/  FFMA.FTZ R11, R20.reuse, R11, -R43 ;  /* 0x0000000b140b7223 */ /* 0x040fe2000001082b */
[----:B------:R-:W-:Y:S01]  /*114a0*/  F2FP.F16.E4M3.UNPACK_B R34, R37 ;  /* 0x00000025ff22723e */ /* 0x000fe200020006ff */
[----:B------:R-:W-:Y:S01]  /*114b0*/  FFMA.FTZ R13, R20, R35, R24 ;  /* 0x00000023140d7223 */ /* 0x000fe20000010018 */
[----:B------:R-:W-:Y:S01]  /*114c0*/  HADD2.F32 R39, -RZ, R39.H1_H1 ;  /* 0x30000027ff277230 */ /* 0x000fe20000004100 */
[----:B------:R-:W-:Y:S01]  /*114d0*/  F2FP.F16.E4M3.UNPACK_B R42, R42.H1 ;  /* 0x0000002aff2a723e */ /* 0x000fe200030006ff */
[----:B------:R-:W-:Y:S01]  /*114e0*/  HADD2.F32 R20, -RZ, R26.H1_H1 ;  /* 0x3000001aff147230 */ /* 0x000fe20000004100 */
[----:B------:R-:W-:Y:S01]  /*114f0*/  F2FP.F16.E4M3.UNPACK_B R37, R37.H1 ;  /* 0x00000025ff25723e */ /* 0x000fe200030006ff */
[----:B------:R-:W-:-:S02]  /*11500*/  HADD2.F32 R41, -RZ, R40.H0_H0 ;  /* 0x20000028ff297230 */ /* 0x000fc40000004100 */
[----:B------:R-:W-:Y:S02]  /*11510*/  HADD2.F32 R24, -RZ, R30.H0_H0 ;  /* 0x2000001eff187230 */ /* 0x000fe40000004100 */
[C---:B------:R-:W-:Y:S01]  /*11520*/  FMUL.FTZ R46, R20.reuse, R39 ;  /* 0x00000027142e7220 */ /* 0x040fe20000410000 */
[----:B------:R-:W-:Y:S02]  /*11530*/  HADD2.F32 R35, -RZ, R34.H0_H0 ;  /* 0x20000022ff237230 */ /* 0x000fe40000004100 */
[----:B------:R-:W-:Y:S01]  /*11540*/  FMUL.FTZ R48, R20, R36 ;  /* 0x0000002414307220 */ /* 0x000fe20000410000 */
[----:B------:R-:W-:Y:S02]  /*11550*/  HADD2.F32 R15, -RZ, R15.H1_H1 ;  /* 0x3000000fff0f7230 */ /* 0x000fe40000004100 */
[C---:B------:R-:W-:Y:S01]  /*11560*/  FMUL.FTZ R43, R24.reuse, R41 ;  /* 0x00000029182b7220 */ /* 0x040fe20000410000 */
[--C-:B------:R-:W-:Y:S02]  /*11570*/  HADD2.F32 R26, -RZ, R28.reuse.H0_H0 ;  /* 0x2000001cff1a7230 */ /* 0x100fe40000004100 */
[----:B------:R-:W-:Y:S01]  /*11580*/  FMUL.FTZ R50, R24, R35 ;  /* 0x0000002318327220 */ /* 0x000fe20000410000 */
[----:B------:R-:W-:-:S02]  /*11590*/  HADD2.F32 R28, -RZ, R28.H1_H1 ;  /* 0x3000001cff1c7230 */ /* 0x000fc40000004100 */
[C---:B------:R-:W-:Y:S01]  /*115a0*/  FFMA.FTZ R20, R15.reuse, R36, -R46 ;  /* 0x000000240f147223 */ /* 0x040fe2000001082e */
[----:B------:R-:W-:Y:S01]  /*115b0*/  FFMA.FTZ R24, R15, R39, R48 ;  /* 0x000000270f187223 */ /* 0x000fe20000010030 */
[C---:B------:R-:W-:Y:S01]  /*115c0*/  FFMA.FTZ R15, R26.reuse, R35, -R43 ;  /* 0x000000231a0f7223 */ /* 0x040fe2000001082b */
[----:B------:R-:W-:Y:S01]  /*115d0*/  FFMA.FTZ R26, R26, R41, R50 ;  /* 0x000000291a1a7223 */ /* 0x000fe20000010032 */
[----:B------:R-:W-:Y:S01]  /*115e0*/  HADD2.F32 R41, -RZ, R40.H1_H1 ;  /* 0x30000028ff297230 */ /* 0x000fe20000004100 */
[----:B------:R-:W-:Y:S01]  /*115f0*/  F2FP.SATFINITE.E4M3.F32.PACK_AB_MERGE_C R11, R20, R11, RZ ;  /* 0x0000000b140b723e */ /* 0x000fe200048070ff */
[----:B------:R-:W-:Y:S01]  /*11600*/  HADD2.F32 R39, -RZ, R34.H1_H1 ;  /* 0x30000022ff277230 */ /* 0x000fe20000004100 */
[----:B------:R-:W-:Y:S01]  /*11610*/  F2FP.SATFINITE.E4M3.F32.PACK_AB_MERGE_C R13, R24, R13, RZ ;  /* 0x0000000d180d723e */ /* 0x000fe200048070ff */
[----:B------:R-:W-:Y:S01]  /*11620*/  HADD2.F32 R40, -RZ, R42.H0_H0 ;  /* 0x2000002aff287230 */ /* 0x000fe20000004100 */
[----:B------:R-:W-:Y:S01]  /*11630*/  F2FP.SATFINITE.E4M3.F32.PACK_AB_MERGE_C R5, R8, R5, R11 ;  /* 0x000000050805723e */ /* 0x000fe2000480700b */
[----:B------:R-:W-:Y:S01]  /*11640*/  HADD2.F32 R35, -RZ, R33.H0_H0 ;  /* 0x20000021ff237230 */ /* 0x000fe20000004100 */
[----:B------:R-:W-:Y:S01]  /*11650*/  F2FP.SATFINITE.E4M3.F32.PACK_AB_MERGE_C R9, R10, R9, R13 ;  /* 0x000000090a09723e */ /* 0x000fe2000480700d */
[----:B------:R-:W-:-:S02]  /*11660*/  HADD2.F32 R34, -RZ, R30.H1_H1 ;  /* 0x3000001eff227230 */ /* 0x000fc40000004100 */
[----:B------:R-:W-:Y:S02]  /*11670*/  HADD2.F32 R36, -RZ, R37.H0_H0 ;  /* 0x20000025ff247230 */ /* 0x000fe40000004100 */
[C---:B------:R-:W-:Y:S01]  /*11680*/  FMUL.FTZ R45, R35.reuse, R40 ;  /* 0x00000028232d7220 */ /* 0x040fe20000410000 */
[----:B------:R-:W-:Y:S02]  /*11690*/  HADD2.F32 R30, -RZ, R29.H0_H0 ;  /* 0x2000001dff1e7230 */ /* 0x000fe40000004100 */
[C---:B------:R-:W-:Y:S01]  /*116a0*/  FMUL.FTZ R43, R34.reuse, R41 ;  /* 0x00000029222b7220 */ /* 0x040fe20000410000 */
[----:B------:R-:W-:Y:S01]  /*116b0*/  FMUL.FTZ R34, R34, R39 ;  /* 0x0000002722227220 */ /* 0x000fe20000410000 */
[-C--:B------:R-:W-:Y:S01]  /*116c0*/  FMUL.FTZ R35, R35, R36.reuse ;  /* 0x0000002423237220 */ /* 0x080fe20000410000 */
[----:B------:R-:W-:Y:S02]  /*116d0*/  HADD2.F32 R42, -RZ, R42.H1_H1 ;  /* 0x3000002aff2a7230 */ /* 0x000fe40000004100 */
[----:B------:R-:W-:Y:S01]  /*116e0*/  FFMA.FTZ R45, R30, R36, -R45 ;  /* 0x000000241e2d7223 */ /* 0x000fe2000001082d */
[----:B------:R-:W-:-:S02]  /*116f0*/  HADD2.F32 R36, -RZ, R37.H1_H1 ;  /* 0x30000025ff247230 */ /* 0x000fc40000004100 */
[C---:B------:R-:W-:Y:S01]  /*11700*/  FFMA.FTZ R41, R28.reuse, R41, R34 ;  /* 0x000000291c297223 */ /* 0x040fe20000010022 */
[----:B------:R-:W-:Y:S01]  /*11710*/  F2FP.F16.E4M3.UNPACK_B R37, R38.H1 ;  /* 0x00000026ff25723e */ /* 0x000fe200030006ff */
[----:B------:R-:W-:Y:S01]  /*11720*/  HADD2.F32 R33, -RZ, R33.H1_H1 ;  /* 0x30000021ff217230 */ /* 0x000fe20000004100 */
[----:B------:R-:W-:Y:S01]  /*11730*/  F2FP.F16.E4M3.UNPACK_B R34, R21.H1 ;  /* 0x00000015ff22723e */ /* 0x000fe200030006ff */
[----:B------:R-:W-:Y:S01]  /*11740*/  FFMA.FTZ R48, R28, R39, -R43 ;  /* 0x000000271c307223 */ /* 0x000fe2000001082b */
[----:B------:R-:W-:Y:S01]  /*11750*/  FFMA.FTZ R43, R30, R40, R35 ;  /* 0x000000281e2b7223 */ /* 0x000fe20000010023 */
[----:B------:R-:W-:Y:S02]  /*11760*/  HADD2.F32 R29, -RZ, R29.H1_H1 ;  /* 0x3000001dff1d7230 */ /* 0x000fe40000004100 */
[C---:B------:R-:W-:Y:S01]  /*11770*/  FMUL.FTZ R40, R33.reuse, R42 ;  /* 0x0000002a21287220 */ /* 0x040fe20000410000 */
[----:B------:R-:W-:Y:S02]  /*11780*/  HADD2.F32 R39, -RZ, R37.H0_H0 ;  /* 0x20000025ff277230 */ /* 0x000fe40000004100 */
[----:B------:R-:W-:Y:S01]  /*11790*/  FMUL.FTZ R47, R33, R36 ;  /* 0x00000024212f7220 */ /* 0x000fe20000410000 */
[----:B------:R-:W-:-:S02]  /*117a0*/  HADD2.F32 R30, -RZ, R32.H0_H0 ;  /* 0x20000020ff1e7230 */ /* 0x000fc40000004100 */
[C---:B------:R-:W-:Y:S01]  /*117b0*/  FFMA.FTZ R50, R29.reuse, R36, -R40 ;  /* 0x000000241d327223 */ /* 0x040fe20000010828 */
[----:B------:R-:W-:Y:S02]  /*117c0*/  HADD2.F32 R35, -RZ, R34.H0_H0 ;  /* 0x20000022ff237230 */ /* 0x000fe40000004100 */
[----:B------:R-:W-:Y:S01]  /*117d0*/  FFMA.FTZ R52, R29, R42, R47 ;  /* 0x0000002a1d347223 */ /* 0x000fe2000001002f */
        /* <DEDUP_REMOVED lines=8> */
[----:B------:R-:W-:Y:S01]  /*11860*/  HADD2.F32 R27, -RZ, R27.H1_H1 ;  /* 0x3000001bff1b7230 */ /* 0x000fe20000004100 */
[----:B------:R-:W-:Y:S01]  /*11870*/  F2FP.F16.E4M3.UNPACK_B R29, R21 ;  /* 0x00000015ff1d723e */ /* 0x000fe200020006ff */
[-C--:B------:R-:W-:Y:S01]  /*11880*/  FMUL.FTZ R32, R32, R34.reuse ;  /* 0x0000002220207220 */ /* 0x080fe20000410000 */
[C---:B------:R-:W-:Y:S01]  /*11890*/  FFMA.FTZ R35, R28.reuse, R35, -R33 ;  /* 0x000000231c237223 */ /* 0x040fe20000010821 */
[----:B------:R-:W-:Y:S01]  /*118a0*/  FFMA.FTZ R39, R28, R39, R30 ;  /* 0x000000271c277223 */ /* 0x000fe2000001001e */
[C---:B------:R-:W-:Y:S01]  /*118b0*/  FFMA.FTZ R40, R27.reuse, R34, -R36 ;  /* 0x000000221b287223 */ /* 0x040fe20000010824 */
[----:B------:R-:W-:Y:S01]  /*118c0*/  FFMA.FTZ R42, R27, R37, R32 ;  /* 0x000000251b2a7223 */ /* 0x000fe20000010020 */
[----:B------:R-:W-:Y:S01]  /*118d0*/  HADD2.F32 R30, -RZ, R38.H0_H0 ;  /* 0x20000026ff1e7230 */ /* 0x000fe20000004100 */
[----:B------:R-:W-:Y:S01]  /*118e0*/  F2FP.SATFINITE.E4M3.F32.PACK_AB_MERGE_C R43, R52, R43, RZ ;  /* 0x0000002b342b723e */ /* 0x000fe200048070ff */
[----:B------:R-:W-:-:S02]  /*118f0*/  HADD2.F32 R28, -RZ, R31.H0_H0 ;  /* 0x2000001fff1c7230 */ /* 0x000fc40000004100 */
[----:B------:R-:W-:Y:S01]  /*11900*/  HADD2.F32 R27, -RZ, R29.H0_H0 ;  /* 0x2000001dff1b7230 */ /* 0x000fe20000004100 */
[----:B------:R-:W-:Y:S01]  /*11910*/  F2FP.SATFINITE.E4M3.F32.PACK_AB_MERGE_C R39, R42, R39, RZ ;  /* 0x000000272a27723e */ /* 0x000fe200048070ff */
[----:B------:R-:W-:Y:S02]  /*11920*/  HADD2.F32 R21, -RZ, R25.H0_H0 ;  /* 0x20000019ff157230 */ /* 0x000fe40000004100 */
[C---:B------:R-:W-:Y:S01]  /*11930*/  FMUL.FTZ R32, R28.reuse, R30 ;  /* 0x0000001e1c207220 */ /* 0x040fe20000410000 */
[----:B------:R-:W-:Y:S02]  /*11940*/  HADD2.F32 R38, -RZ, R38.H1_H1 ;  /* 0x30000026ff267230 */ /* 0x000fe40000004100 */
[-C--:B------:R-:W-:Y:S01]  /*11950*/  FMUL.FTZ R34, R28, R27.reuse ;  /* 0x0000001b1c227220 */ /* 0x080fe20000410000 */
[----:B------:R-:W-:Y:S02]  /*11960*/  HADD2.F32 R31, -RZ, R31.H1_H1 ;  /* 0x3000001fff1f7230 */ /* 0x000fe40000004100 */
[----:B------:R-:W-:Y:S01]  /*11970*/  FFMA.FTZ R32, R21, R27, -R32 ;  /* 0x0000001b15207223 */ /* 0x000fe20000010820 */
[----:B------:R-:W-:Y:S01]  /*11980*/  HADD2.F32 R28, -RZ, R29.H1_H1 ;  /* 0x3000001dff1c7230 */ /* 0x000fe20000004100 */
[----:B------:R-:W-:Y:S01]  /*11990*/  F2FP.F16.E4M3.UNPACK_B R29, R12.H1 ;  /* 0x0000000cff1d723e */ /* 0x000fe200030006ff */
[----:B------:R-:W-:-:S02]  /*119a0*/  HADD2.F32 R25, -RZ, R25.H1_H1 ;  /* 0x30000019ff197230 */ /* 0x000fc40000004100 */
[----:B------:R-:W-:Y:S01]  /*119b0*/  FFMA.FTZ R34, R21, R30, R34 ;  /* 0x0000001e15227223 */ /* 0x000fe20000010022 */
[C---:B------:R-:W-:Y:S01]  /*119c0*/  FMUL.FTZ R36, R31.reuse, R38 ;  /* 0x000000261f247220 */ /* 0x040fe20000410000 */
[-C--:B------:R-:W-:Y:S01]  /*119d0*/  F2FP.F16.E4M3.UNPACK_B R21, R3.reuse.H1 ;  /* 0x00000003ff15723e */ /* 0x080fe200030006ff */
[-C--:B------:R-:W-:Y:S01]  /*119e0*/  FMUL.FTZ R33, R31, R28.reuse ;  /* 0x0000001c1f217220 */ /* 0x080fe20000410000 */
[----:B------:R-:W-:Y:S02]  /*119f0*/  HADD2.F32 R30, -RZ, R29.H0_H0 ;  /* 0x2000001dff1e7230 */ /* 0x000fe40000004100 */
[C---:B------:R-:W-:Y:S01]  /*11a00*/  FFMA.FTZ R31, R25.reuse, R28, -R36 ;  /* 0x0000001c191f7223 */ /* 0x040fe20000010824 */
[----:B------:R-:W-:Y:S02]  /*11a10*/  HADD2.F32 R27, -RZ, R14.H0_H0 ;  /* 0x2000000eff1b7230 */ /* 0x000fe40000004100 */
[----:B------:R-:W-:Y:S01]  /*11a20*/  FFMA.FTZ R33, R25, R38, R33 ;  /* 0x0000002619217223 */ /* 0x000fe20000010021 */
[--C-:B------:R-:W-:Y:S01]  /*11a30*/  HADD2.F32 R28, -RZ, R21.reuse.H0_H0 ;  /* 0x20000015ff1c7230 */ /* 0x100fe20000004100 */
[----:B------:R-:W-:Y:S01]  /*11a40*/  F2FP.F16.E4M3.UNPACK_B R3, R3 ;  /* 0x00000003ff03723e */ /* 0x000fe200020006ff */
[----:B------:R-:W-:-:S02]  /*11a50*/  HADD2.F32 R25, -RZ, R21.H1_H1 ;  /* 0x30000015ff197230 */ /* 0x000fc40000004100 */
[C---:B------:R-:W-:Y:S01]  /*11a60*/  FMUL.FTZ R36, R27.reuse, R30 ;  /* 0x0000001e1b247220 */ /* 0x040fe20000410000 */
[----:B------:R-:W-:Y:S02]  /*11a70*/  HADD2.F32 R21, -RZ, R7.H0_H0 ;  /* 0x20000007ff157230 */ /* 0x000fe40000004100 */
[----:B------:R-:W-:Y:S01]  /*11a80*/  FMUL.FTZ R38, R27, R28 ;  /* 0x0000001c1b267220 */ /* 0x000fe20000410000 */
[----:B------:R-:W-:Y:S01]  /*11a90*/  HADD2.F32 R29, -RZ, R29.H1_H1 ;  /* 0x3000001dff1d7230 */ /* 0x000fe20000004100 */
[----:B------:R-:W-:Y:S01]  /*11aa0*/  F2FP.SATFINITE.E4M3.F32.PACK_AB_MERGE_C R11, R41, R26, R43 ;  /* 0x0000001a290b723e */ /* 0x000fe2000480702b */
[----:B------:R-:W-:Y:S02]  /*11ab0*/  HADD2.F32 R14, -RZ, R14.H1_H1 ;  /* 0x3000000eff0e7230 */ /* 0x000fe40000004100 */
[C---:B------:R-:W-:Y:S01]  /*11ac0*/  FFMA.FTZ R36, R21.reuse, R28, -R36 ;  /* 0x0000001c15247223 */ /* 0x040fe20000010824 */
[----:B------:R-:W-:Y:S02]  /*11ad0*/  HADD2.F32 R7, -RZ, R7.H1_H1 ;  /* 0x30000007ff077230 */ /* 0x000fe40000004100 */
[----:B------:R-:W-:Y:S01]  /*11ae0*/  FFMA.FTZ R38, R21, R30, R38 ;  /* 0x0000001e15267223 */ /* 0x000fe20000010026 */
[----:B------:R-:W-:-:S02]  /*11af0*/  HADD2.F32 R21, -RZ, R3.H1_H1 ;  /* 0x30000003ff157230 */ /* 0x000fc40000004100 */
[C---:B------:R-:W-:Y:S01]  /*11b00*/  FMUL.FTZ R28, R14.reuse, R29 ;  /* 0x0000001d0e1c7220 */ /* 0x040fe20000410000 */
[-C--:B------:R-:W-:Y:S01]  /*11b10*/  FMUL.FTZ R46, R14, R25.reuse ;  /* 0x000000190e2e7220 */ /* 0x080fe20000410000 */
[----:B------:R-:W-:Y:S01]  /*11b20*/  F2FP.F16.E4M3.UNPACK_B R14, R12 ;  /* 0x0000000cff0e723e */ /* 0x000fe200020006ff */
[----:B------:R-:W-:Y:S02]  /*11b30*/  HADD2.F32 R12, -RZ, R3.H0_H0 ;  /* 0x20000003ff0c7230 */ /* 0x000fe40000004100 */
[C---:B------:R-:W-:Y:S01]  /*11b40*/  FFMA.FTZ R37, R7.reuse, R25, -R28 ;  /* 0x0000001907257223 */ /* 0x040fe2000001081c */
[----:B------:R-:W-:Y:S01]  /*11b50*/  FFMA.FTZ R29, R7, R29, R46 ;  /* 0x0000001d071d7223 */ /* 0x000fe2000001002e */
[----:B------:R-:W-:Y:S01]  /*11b60*/  HADD2.F32 R7, -RZ, R6.H0_H0 ;  /* 0x20000006ff077230 */ /* 0x000fe20000004100 */
[----:B------:R-:W-:Y:S01]  /*11b70*/  F2FP.SATFINITE.E4M3.F32.PACK_AB_MERGE_C R8, R33, R34, R39 ;  /* 0x000000222108723e */ /* 0x000fe20004807027 */
[--C-:B------:R-:W-:Y:S01]  /*11b80*/  HADD2.F32 R28, -RZ, R14.reuse.H0_H0 ;  /* 0x2000000eff1c7230 */ /* 0x100fe20000004100 */
[----:B------:R-:W-:Y:S01]  /*11b90*/  F2FP.SATFINITE.E4M3.F32.PACK_AB_MERGE_C R36, R37, R36, RZ ;  /* 0x000000242524723e */ /* 0x000fe200048070ff */
[----:B------:R-:W-:Y:S01]  /*11ba0*/  HADD2.F32 R25, -RZ, R14.H1_H1 ;  /* 0x3000000eff197230 */ /* 0x000fe20000004100 */
[----:B------:R-:W-:Y:S01]  /*11bb0*/  F2FP.SATFINITE.E4M3.F32.PACK_AB_MERGE_C R29, R29, R38, RZ ;  /* 0x000000261d1d723e */ /* 0x000fe200048070ff */
[----:B------:R-:W-:-:S02]  /*11bc0*/  HADD2.F32 R6, -RZ, R6.H1_H1 ;  /* 0x30000006ff067230 */ /* 0x000fc40000004100 */
[C---:B------:R-:W-:Y:S01]  /*11bd0*/  FMUL.FTZ R14, R7.reuse, R28 ;  /* 0x0000001c070e7220 */ /* 0x040fe20000410000 */
[--C-:B------:R-:W-:Y:S02]  /*11be0*/  HADD2.F32 R3, -RZ, R4.reuse.H0_H0 ;  /* 0x20000004ff037230 */ /* 0x100fe40000004100 */
        /* <DEDUP_REMOVED lines=10> */
[----:B------:R-:W-:Y:S02]  /*11c90*/  F2FP.SATFINITE.E4M3.F32.PACK_AB_MERGE_C R7, R48, R15, R7 ;  /* 0x0000000f3007723e */ /* 0x000fe40004807007 */
[----:B------:R-:W-:Y:S02]  /*11ca0*/  F2FP.SATFINITE.E4M3.F32.PACK_AB_MERGE_C R4, R31, R32, R4 ;  /* 0x000000201f04723e */ /* 0x000fe40004807004 */
[----:B------:R-:W-:Y:S02]  /*11cb0*/  F2FP.SATFINITE.E4M3.F32.PACK_AB_MERGE_C R6, R27, R6, R36 ;  /* 0x000000061b06723e */ /* 0x000fe40004807024 */
[----:B------:R-:W-:-:S03]  /*11cc0*/  F2FP.SATFINITE.E4M3.F32.PACK_AB_MERGE_C R10, R30, R3, R29 ;  /* 0x000000031e0a723e */ /* 0x000fc6000480701d */
[----:B------:R0:W-:Y:S04]  /*11cd0*/  STS.128 [R49+0x10400], R4 ;  /* 0x0104000431007388 */ /* 0x0001e80000000c00 */
[----:B------:R0:W-:Y:S02]  /*11ce0*/  STS.128 [R0+0x10400], R8 ;  /* 0x0104000800007388 */ /* 0x0001e40000000c00 */
.L_x_1690:
[----:B------:R-:W-:Y:S05]  /*11cf0*/  BSYNC B0 ;  /* 0x0000000000007941 */ /* 0x000fea0003800000 */
.L_x_1683:
        /* <DEDUP_REMOVED lines=8> */
.L_x_1681:
[----:B0-23--:R-:W-:-:S05]  /*11d80*/  IMAD.U32 R0, RZ, RZ, UR40 ;  /* 0x00000028ff007e24 */ /* 0x00dfca000f8e00ff */
[----:B------:R-:W-:-:S13]  /*11d90*/  ISETP.NE.AND P0, PT, R0, 0x3, PT ;  /* 0x000000030000780c */ /* 0x000fda0003f05270 */
[----:B------:R-:W-:Y:S05]  /*11da0*/  @!P0 BRA `(.L_x_1710) ;  /* 0x0000000000048947 */ /* 0x000fea0003800000 */
[----:B------:R-:W-:Y:S01]  /*11db0*/  BPT.TRAP 0x1 ;  /* 0x000000040000795c */ /* 0x000fe20000300000 */
.L_x_1710:
[----:B-----5:R-:W-:Y:S01]  /*11dc0*/  IMAD R12, R22, 0x8, R16 ;  /* 0x00000008160c7824 */ /* 0x020fe200078e0210 */
[----:B-1----:R-:W-:-:S04]  /*11dd0*/  SHF.L.U32 R3, R23, 0x1f, RZ ;  /* 0x0000001f17037819 */ /* 0x002fc800000006ff */
[----:B------:R0:W1:Y:S01]  /*11de0*/  SYNCS.PHASECHK.TRANS64.TRYWAIT P1, [R12+URZ+0x22830], R3 ;  /* 0x022830030c0075a7 */ /* 0x000062000802017f */
[----:B------:R-:W-:Y:S05]  /*11df0*/  @!P0 BRA `(.L_x_1711) ;  /* 0x0000000000048947 */ /* 0x000fea0003800000 */
[----:B------:R-:W-:Y:S01]  /*11e00*/  BPT.TRAP 0x1 ;  /* 0x000000040000795c */ /* 0x000fe20000300000 */
.L_x_1711:
[----:B-1----:R-:W-:Y:S05]  /*11e10*/  @P1 BRA `(.L_x_1712) ;  /* 0x0000000000081947 */ /* 0x002fea0003800000 */
[----:B------:R-:W1:Y:S02]  /*11e20*/  SYNCS.PHASECHK.TRANS64.TRYWAIT P1, [R12+URZ+0x22830], R3 ;  /* 0x022830030c0075a7 */ /* 0x000e64000802017f */
[----:B-1----:R-:W-:Y:S05]  /*11e30*/  @!P1 BRA `(.L_x_1713) ;  /* 0x000001b000589947 */ /* 0x002fea0003800000 */
.L_x_1712:
[----:B------:R-:W-:Y:S05]  /*11e40*/  WARPSYNC.ALL ;  /* 0x0000000000007948 */ /* 0x000fea0003800000 */
[----:B------:R-:W-:Y:S01]  /*11e50*/  VIADD R0, R16, 0x16400 ;  /* 0x0001640010007836 */ /* 0x000fe20000000000 */
[----:B------:R-:W-:Y:S01]  /*11e60*/  R2UR UR24, R44 ;  /* 0x000000002c1872ca */ /* 0x000fe200000e0000 */
[----:B------:R-:W-:Y:S01]  /*11e70*/  IMAD.MOV.U32 R7, RZ, RZ, -0x7fffffe0 ;  /* 0x80000020ff077424 */ /* 0x000fe200078e00ff */
[----:B------:R-:W-:Y:S01]  /*11e80*/  WARPGROUP.ARRIVE ;  /* 0x00000000000079c5 */ /* 0x000fe20000000000 */
[----:B------:R-:W-:Y:S01]  /*11e90*/  UMOV UR25, 0x80000020 ;  /* 0x8000002000197882 */ /* 0x000fe20000000000 */
[----:B------:R-:W-:Y:S01]  /*11ea0*/  SHF.R.U32.HI R0, RZ, 0x4, R0 ;  /* 0x00000004ff007819 */ /* 0x000fe20000011600 */
[----:B------:R-:W-:Y:S01]  /*11eb0*/  IMAD.MOV.U32 R9, RZ, RZ, -0x7fffffe0 ;  /* 0x80000020ff097424 */ /* 0x000fe200078e00ff */
[----:B------:R-:W-:Y:S01]  /*11ec0*/  R2UR UR27, R7 ;  /* 0x00000000071b72ca */ /* 0x000fe200000e0000 */
[----:B------:R-:W-:Y:S01]  /*11ed0*/  UMOV UR5, 0x80000020 ;  /* 0x8000002000057882 */ /* 0x000fe20000000000 */
[----:B------:R-:W-:Y:S01]  /*11ee0*/  LOP3.LUT R0, R0, 0x3fff, RZ, 0xc0, !PT ;  /* 0x00003fff00007812 */ /* 0x000fe200078ec0ff */
[----:B------:R-:W-:Y:S01]  /*11ef0*/  UMOV UR9, 0x80000020 ;  /* 0x8000002000097882 */ /* 0x000fe20000000000 */
[----:B------:R-:W-:Y:S01]  /*11f00*/  R2UR UR7, R9 ;  /* 0x00000000090772ca */ /* 0x000fe200000e0000 */
[----:B------:R-:W-:Y:S01]  /*11f10*/  IMAD.MOV.U32 R9, RZ, RZ, -0x7fffffe0 ;  /* 0x80000020ff097424 */ /* 0x000fe200078e00ff */
[----:B------:R-:W-:Y:S01]  /*11f20*/  LOP3.LUT R5, R0, 0x10000, RZ, 0xfc, !PT ;  /* 0x0001000000057812 */ /* 0x000fe200078efcff */
[----:B------:R-:W-:Y:S01]  /*11f30*/  ULOP3.LUT UR24, UR24, 0x10000, URZ, 0xfc, !UPT ;  /* 0x0001000018187892 */ /* 0x000fe2000f8efc3f */
[----:B------:R-:W-:Y:S01]  /*11f40*/  IMAD.MOV.U32 R7, RZ, RZ, -0x7fffffe0 ;  /* 0x80000020ff077424 */ /* 0x000fe200078e00ff */
[----:B------:R-:W-:Y:S01]  /*11f50*/  UMOV UR13, 0x80000020 ;  /* 0x80000020000d7882 */ /* 0x000fe20000000000 */
[----:B------:R-:W-:Y:S01]  /*11f60*/  R2UR UR11, R9 ;  /* 0x00000000090b72ca */ /* 0x000fe200000e0000 */
[----:B------:R-:W-:Y:S01]  /*11f70*/  IMAD R6, R22, 0x600, R5 ;  /* 0x0000060016067824 */ /* 0x000fe200078e0205 */
[----:B------:R-:W-:Y:S01]  /*11f80*/  UIADD3 UR4, UR24, 0x2, URZ ;  /* 0x0000000218047890 */ /* 0x000fe2000fffe03f */
[----:B------:R-:W-:Y:S01]  /*11f90*/  IMAD.MOV.U32 R9, RZ, RZ, -0x7fffffe0 ;  /* 0x80000020ff097424 */ /* 0x000fe200078e00ff */
[----:B------:R-:W-:Y:S01]  /*11fa0*/  UIADD3 UR8, UR24, 0x200, URZ ;  /* 0x0000020018087890 */ /* 0x000fe2000fffe03f */
[C---:B------:R-:W-:Y:S01]  /*11fb0*/  VIADD R8, R6.reuse, 0x2 ;  /* 0x0000000206087836 */ /* 0x040fe20000000000 */
[----:B------:R-:W-:Y:S01]  /*11fc0*/  R2UR UR26, R6 ;  /* 0x00000000061a72ca */ /* 0x000fe200000e0000 */
[----:B------:R-:W-:Y:S01]  /*11fd0*/  UIADD3 UR12, UR24, 0x202, URZ ;  /* 0x00000202180c7890 */ /* 0x000fe2000fffe03f */
[----:B------:R-:W-:Y:S01]  /*11fe0*/  R2UR UR15, R9 ;  /* 0x00000000090f72ca */ /* 0x000fe200000e0000 */
[----:B------:R-:W-:Y:S01]  /*11ff0*/  IMAD.MOV.U32 R9, RZ, RZ, -0x7fffffe0 ;  /* 0x80000020ff097424 */ /* 0x000fe200078e00ff */
[----:B------:R-:W-:Y:S01]  /*12000*/  R2UR UR6, R8 ;  /* 0x00000000080672ca */ /* 0x000fe200000e0000 */
[----:B------:R-:W-:Y:S01]  /*12010*/  VIADD R8, R6, 0x200 ;  /* 0x0000020006087836 */ /* 0x000fe20000000000 */
[----:B------:R-:W-:Y:S01]  /*12020*/  UIADD3 UR16, UR24, 0x400, URZ ;  /* 0x0000040018107890 */ /* 0x000fe2000fffe03f */
[----:B------:R-:W-:Y:S01]  /*12030*/  R2UR UR23, R7 ;  /* 0x00000000071772ca */ /* 0x000fe200000e0000 */
[----:B------:R-:W-:Y:S01]  /*12040*/  UMOV UR17, 0x80000020 ;  /* 0x8000002000117882 */ /* 0x000fe20000000000 */
[----:B------:R-:W-:Y:S01]  /*12050*/  R2UR UR19, R9 ;  /* 0x00000000091372ca */ /* 0x000fe200000e0000 */
[----:B------:R-:W-:Y:S01]  /*12060*/  UIADD3 UR20, UR24, 0x402, URZ ;  /* 0x0000040218147890 */ /* 0x000fe2000fffe03f */
[----:B------:R-:W-:Y:S01]  /*12070*/  R2UR UR10, R8 ;  /* 0x00000000080a72ca */ /* 0x000fe200000e0000 */
[----:B------:R-:W-:Y:S01]  /*12080*/  VIADD R8, R6, 0x202 ;  /* 0x0000020206087836 */ /* 0x000fe20000000000 */
[----:B------:R-:W-:Y:S01]  /*12090*/  QGMMA.64x128x32.F32.E4M3.E4M3 R24, gdesc[UR24], RZ, !UPT, gsb0 ;  /* 0x01e00000181879f3 */ /* 0x000fe2000c0008ff */
[----:B------:R-:W-:-:S03]  /*120a0*/  UMOV UR21, 0x80000020 ;  /* 0x8000002000157882 */ /* 0x000fc60000000000 */
[----:B------:R-:W-:Y:S01]  /*120b0*/  R2UR UR14, R8 ;  /* 0x00000000080e72ca */ /* 0x000fe200000e0000 */
[C---:B------:R-:W-:Y:S02]  /*120c0*/  VIADD R8, R6.reuse, 0x400 ;  /* 0x0000040006087836 */ /* 0x040fe40000000000 */
[----:B------:R-:W-:-:S03]  /*120d0*/  VIADD R6, R6, 0x402 ;  /* 0x0000040206067836 */ /* 0x000fc60000000000 */
[----:B------:R-:W-:Y:S02]  /*120e0*/  R2UR UR18, R8 ;  /* 0x00000000081272ca */ /* 0x000fe400000e0000 */
[----:B------:R-:W-:Y:S01]  /*120f0*/  R2UR UR22, R6 ;  /* 0x00000000061672ca */ /* 0x000fe200000e0000 */
        /* <DEDUP_REMOVED lines=18> */
.L_x_1714:
[----:B------:R-:W2:Y:S01]  /*12220*/  LDC R6, c[0x0][0x448] ;  /* 0x00011200ff067b82 */ /* 0x000ea20000000800 */
[C---:B------:R-:W-:Y:S01]  /*12230*/  FMUL.FTZ R15, R2.reuse, R38 ;  /* 0x00000026020f7220 */ /* 0x040fe20000410000 */
[C---:B------:R-:W-:Y:S01]  /*12240*/  FMUL.FTZ R38, R2.reuse, R41 ;  /* 0x0000002902267220 */ /* 0x040fe20000410000 */
[C---:B------:R-:W-:Y:S01]  /*12250*/  FMUL.FTZ R41, R2.reuse, R45 ;  /* 0x0000002d02297220 */ /* 0x040fe20000410000 */
[C---:B------:R-:W-:Y:S01]  /*12260*/  FMUL.FTZ R45, R2.reuse, R67 ;  /* 0x00000043022d7220 */ /* 0x040fe20000410000 */
[----:B------:R-:W-:Y:S02]  /*12270*/  IMAD.IADD R67, R197, 0x1, R177 ;  /* 0x00000001c5437824 */ /* 0x000fe400078e02b1 */
[C---:B01----:R-:W-:Y:S01]  /*12280*/  FMUL.FTZ R3, R2.reuse, R27 ;  /* 0x0000001b02037220 */ /* 0x043fe20000410000 */
[C---:B------:R-:W-:Y:S01]  /*12290*/  FMUL.FTZ R27, R2.reuse, R50 ;  /* 0x00000032021b7220 */ /* 0x040fe20000410000 */
[C---:B------:R-:W-:Y:S01]  /*122a0*/  FMUL.FTZ R10, R2.reuse, R30 ;  /* 0x0000001e020a7220 */ /* 0x040fe20000410000 */
[C---:B------:R-:W-:Y:S01]  /*122b0*/  FMUL.FTZ R50, R2.reuse, R78 ;  /* 0x0000004e02327220 */ /* 0x040fe20000410000 */
[----:B------:R-:W-:Y:S01]  /*122c0*/  FMUL.FTZ R30, R2, R54 ;  /* 0x00000036021e7220 */ /* 0x000fe20000410000 */
[----:B------:R-:W-:-:S02]  /*122d0*/  VIADD R12, R12, 0x22840 ;  /* 0x000228400c0c7836 */ /* 0x000fc40000000000 */
[C---:B------:R-:W-:Y:S01]  /*122e0*/  FMUL.FTZ R11, R2.reuse, R31 ;  /* 0x0000001f020b7220 */ /* 0x040fe20000410000 */
[C---:B------:R-:W-:Y:S01]  /*122f0*/  FMUL.FTZ R13, R2.reuse, R34 ;  /* 0x00000022020d7220 */ /* 0x040fe20000410000 */
[----:B------:R-:W-:Y:S02]  /*12300*/  IMAD.MOV.U32 R54, RZ, RZ, -0x80 ;  /* 0xffffff80ff367424 */ /* 0x000fe400078e00ff */
[C---:B----4-:R-:W-:Y:S01]  /*12310*/  FMUL.FTZ R4, R2.reuse, R24 ;  /* 0x0000001802047220 */ /* 0x050fe20000410000 */
        /* <DEDUP_REMOVED lines=8> */
[----:B--2---:R-:W-:Y:S01]  /*123a0*/  ISETP.NE.AND P1, PT, R6, 0x1, PT ;  /* 0x000000010600780c */ /* 0x004fe20003f25270 */
[C---:B------:R-:W-:Y:S01]  /*123b0*/  FMUL.FTZ R93, R2.reuse, R49 ;  /* 0x00000031025d7220 */ /* 0x040fe20000410000 */
[----:B------:R-:W0:Y:S01]  /*123c0*/  LDC.64 R6, c[0x0][0x9e0] ;  /* 0x00027800ff067b82 */ /* 0x000e220000000a00 */
        /* <DEDUP_REMOVED lines=17> */
[C---:B------:R-:W-:Y:S01]  /*124e0*/  FMUL.FTZ R29, R2.reuse, R51 ;  /* 0x00000033021d7220 */ /* 0x040fe20000410000 */
[----:B------:R-:W2:Y:S01]  /*124f0*/  @P1 LDC R9, c[0x0][0x450] ;  /* 0x00011400ff091b82 */ /* 0x000ea20000000800 */
        /* <DEDUP_REMOVED lines=14> */
[----:B------:R-:W-:Y:S01]  /*125e0*/  FMUL.FTZ R62, R2, R73 ;  /* 0x00000049023e7220 */ /* 0x000fe20000410000 */
[----:B-1----:R-:W-:-:S04]  /*125f0*/  @P1 IMAD.HI.U32 R8, R67, R8, RZ ;  /* 0x0000000843081227 */ /* 0x002fc800078e00ff */
[C---:B------:R-:W-:Y:S01]  /*12600*/  FMUL.FTZ R48, R2.reuse, R74 ;  /* 0x0000004a02307220 */ /* 0x040fe20000410000 */
[C---:B------:R-:W-:Y:S01]  /*12610*/  FMUL.FTZ R66, R2.reuse, R76 ;  /* 0x0000004c02427220 */ /* 0x040fe20000410000 */
[C---:B------:R-:W-:Y:S01]  /*12620*/  FMUL.FTZ R65, R2.reuse, R77 ;  /* 0x0000004d02417220 */ /* 0x040fe20000410000 */
[C---:B------:R-:W-:Y:S01]  /*12630*/  FMUL.FTZ R51, R2.reuse, R79 ;  /* 0x0000004f02337220 */ /* 0x040fe20000410000 */
[C---:B------:R-:W-:Y:S01]  /*12640*/  FMUL.FTZ R69, R2.reuse, R80 ;  /* 0x0000005002457220 */ /* 0x040fe20000410000 */
[C---:B------:R-:W-:Y:S01]  /*12650*/  FMUL.FTZ R68, R2.reuse, R81 ;  /* 0x0000005102447220 */ /* 0x040fe20000410000 */
[C---:B------:R-:W-:Y:S01]  /*12660*/  FMUL.FTZ R53, R2.reuse, R82 ;  /* 0x0000005202357220 */ /* 0x040fe20000410000 */
[----:B--2---:R-:W-:Y:S01]  /*12670*/  @P1 SHF.R.U32.HI R67, RZ, R9, R8 ;  /* 0x00000009ff431219 */ /* 0x004fe20000011608 */
[----:B------:R-:W-:Y:S02]  /*12680*/  IMAD.U32 R9, RZ, RZ, UR38 ;  /* 0x00000026ff097e24 */ /* 0x000fe4000f8e00ff */
[C---:B------:R-:W-:Y:S01]  /*12690*/  FMUL.FTZ R52, R2.reuse, R83 ;  /* 0x0000005302347220 */ /* 0x040fe20000410000 */
[C---:B------:R-:W-:Y:S01]  /*126a0*/  FMUL.FTZ R72, R2.reuse, R84 ;  /* 0x0000005402487220 */ /* 0x040fe20000410000 */
[C---:B------:R-:W-:Y:S01]  /*126b0*/  FMUL.FTZ R71, R2.reuse, R85 ;  /* 0x0000005502477220 */ /* 0x040fe20000410000 */
[----:B------:R-:W1:Y:S01]  /*126c0*/  SHFL.IDX PT, R78, R67, RZ, 0x1c1f ;  /* 0x001c1fff434e7589 */ /* 0x000e6200000e0000 */
[----:B------:R-:W-:Y:S01]  /*126d0*/  PRMT R8, R9, 0x654, R12 ;  /* 0x0000065409087816 */ /* 0x000fe2000000000c */
[C---:B------:R-:W-:Y:S01]  /*126e0*/  FMUL.FTZ R54, R2.reuse, R87 ;  /* 0x0000005702367220 */ /* 0x040fe20000410000 */
[----:B------:R-:W-:Y:S01]  /*126f0*/  FMUL.FTZ R86, R2, R86 ;  /* 0x0000005602567220 */ /* 0x000fe20000410000 */
[----:B0-----:R-:W-:Y:S01]  /*12700*/  ISETP.GE.AND P2, PT, R7, 0x1, PT ;  /* 0x000000010700780c */ /* 0x001fe20003f46270 */
[----:B------:R0:W-:Y:S01]  /*12710*/  SYNCS.ARRIVE.TRANS64.RED.A1T0 RZ, [R8+URZ], RZ ;  /* 0x000000ff08ff79a7 */ /* 0x0001e2000810043f */
[----:B------:R-:W-:Y:S01]  /*12720*/  ULDC UR41, c[0x0][0x9dc] ;  /* 0x0002770000297ab9 */ /* 0x000fe20000000800 */
[----:B------:R-:W2:Y:S01]  /*12730*/  MUFU.TANH R4, R4 ;  /* 0x0000000400047308 */ /* 0x000ea20000002400 */
[----:B------:R-:W-:Y:S01]  /*12740*/  ULOP3.LUT UR41, URZ, UR41, URZ, 0x33, !UPT ;  /* 0x000000293f297292 */ /* 0x000fe2000f8e333f */
[----:B------:R-:W-:-:S02]  /*12750*/  IADD3 R74, -R170, R171, R75 ;  /* 0x000000abaa4a7210 */ /* 0x000fc40007ffe14b */
[----:B------:R-:W-:Y:S02]  /*12760*/  LEA R64, R89, 0xffffff80, 0x7 ;  /* 0xffffff8059407811 */ /* 0x000fe400078e38ff */
[----:B0-----:R-:W-:Y:S02]  /*12770*/  IADD3 R8, -R170, 0x1, R75 ;  /* 0x00000001aa087810 */ /* 0x001fe40007ffe14b */
[----:B------:R-:W0:Y:S02]  /*12780*/  MUFU.TANH R90, R90 ;  /* 0x0000005a005a7308 */ /* 0x000e240000002400 */
[----:B------:R-:W-:-:S05]  /*12790*/  IADD3 R73, -R169, R8, R171 ;  /* 0x00000008a9497210 */ /* 0x000fca0007ffe1ab */
[C---:B------:R-:W-:Y:S01]  /*127a0*/  VIADD R70, R73.reuse, UR41 ;  /* 0x0000002949467c36 */ /* 0x040fe20008000000 */
[----:B------:R-:W3:Y:S01]  /*127b0*/  MUFU.TANH R0, R0 ;  /* 0x0000000000007308 */ /* 0x000ee20000002400 */
[----:B------:R-:W-:Y:S02]  /*127c0*/  IADD3 R73, R73, R6, RZ ;  /* 0x0000000649497210 */ /* 0x000fe40007ffe0ff */
[----:B-1----:R-:W-:Y:S02]  /*127d0*/  IMAD.IADD R77, R70, 0x1, R78 ;  /* 0x00000001464d7824 */ /* 0x002fe400078e024e */
[----:B------:R-:W-:-:S03]  /*127e0*/  VIADDMNMX R76, R78, R73, R74, PT ;  /* 0x000000494e4c7246 */ /* 0x000fc6000380014a */
[----:B------:R-:W1:Y:S08]  /*127f0*/  MUFU.TANH R3, R3 ;  /* 0x0000000300037308 */ /* 0x000e700000002400 */
        /* <DEDUP_REMOVED lines=59> */
[----:B------:R-:W0:Y:S01]  /*12bb0*/  MUFU.TANH R54, R54 ;  /* 0x0000003600367308 */ /* 0x000e220000002400 */
[----:B-1234-:R-:W-:Y:S05]  /*12bc0*/  @!P2 BRA `(.L_x_1715) ;  /* 0x000000000050a947 */ /* 0x01efea0003800000 */
[----:B------:R-:W-:Y:S01]  /*12bd0*/  IADD3 R79, -R169, R171, R78 ;  /* 0x000000aba94f7210 */ /* 0x000fe20007ffe14e */
[----:B------:R-:W-:Y:S03]  /*12be0*/  BSSY B0, `(.L_x_1716) ;  /* 0x000000e000007945 */ /* 0x000fe60003800000 */
[----:B------:R-:W-:-:S13]  /*12bf0*/  ISETP.GT.AND P3, PT, R79, -0x1, PT ;  /* 0xffffffff4f00780c */ /* 0x000fda0003f64270 */
        /* <DEDUP_REMOVED lines=8> */
.L_x_1717:
[----:B------:R-:W-:-:S13]  /*12c80*/  ISETP.NE.AND P3, PT, R7, 0x1, PT ;  /* 0x000000010700780c */ /* 0x000fda0003f65270 */
[----:B------:R-:W1:Y:S02]  /*12c90*/  @P3 LDC.64 R8, c[0x0][0x9e8] ;  /* 0x00027a00ff083b82 */ /* 0x000e640000000a00 */
[----:B-1----:R-:W-:-:S05]  /*12ca0*/  @P3 IMAD.HI.U32 R8, R79, R8, RZ ;  /* 0x000000084f083227 */ /* 0x002fca00078e00ff */
[----:B------:R-:W-:-:S07]  /*12cb0*/  @P3 SHF.R.U32.HI R79, RZ, R9, R8 ;  /* 0x00000009ff4f3219 */ /* 0x000fce0000011608 */
.L_x_1718:
[----:B------:R-:W-:Y:S05]  /*12cc0*/  BSYNC B0 ;  /* 0x0000000000007941 */ /* 0x000fea0003800000 */
.L_x_1716:
[----:B------:R-:W-:-:S04]  /*12cd0*/  IMAD R79, R79, R7, -R64 ;  /* 0x000000074f4f7224 */ /* 0x000fc800078e0a40 */
[----:B------:R-:W-:-:S05]  /*12ce0*/  IMAD.IADD R8, R79, 0x1, -R170 ;  /* 0x000000014f087824 */ /* 0x000fca00078e0aaa */
[----:B------:R-:W-:Y:S02]  /*12cf0*/  VIMNMX R77, R77, R8, !PT ;  /* 0x000000084d4d7248 */ /* 0x000fe40007fe0100 */
[----:B------:R-:W-:-:S07]  /*12d00*/  VIADDMNMX R76, R8, R7, R76, PT ;  /* 0x00000007084c7246 */ /* 0x000fce000380014c */
.L_x_1715:
[C---:B------:R-:W-:Y:S02]  /*12d10*/  ISETP.GE.AND P3, PT, R75.reuse, 0x2, PT ;  /* 0x000000024b00780c */ /* 0x040fe40003f66270 */
[----:B------:R-:W-:Y:S02]  /*12d20*/  ISETP.GE.AND P5, PT, R75, 0x9, PT ;  /* 0x000000094b00780c */ /* 0x000fe40003fa6270 */
[----:B------:R-:W-:Y:S02]  /*12d30*/  ISETP.GT.AND P4, PT, R77, 0x1, !P3 ;  /* 0x000000014d00780c */ /* 0x000fe40005f84270 */
[----:B------:R-:W-:Y:S02]  /*12d40*/  P2R R104, PR, RZ, 0x20 ;  /* 0x00000020ff687803 */ /* 0x000fe40000000000 */
[----:B------:R-:W-:-:S04]  /*12d50*/  ISETP.LT.OR P4, PT, R76, 0x2, P4 ;  /* 0x000000024c00780c */ /* 0x000fc80002781670 */
[----:B0-----:R-:W-:Y:S02]  /*12d60*/  FSEL R90, R90, -INF , !P4 ;  /* 0xff8000005a5a7808 */ /* 0x001fe40006000000 */
[----:B------:R-:W-:Y:S02]  /*12d70*/  ISETP.GT.AND P4, PT, R77, 0x8, !P5 ;  /* 0x000000084d00780c */ /* 0x000fe40006f84270 */
[----:B------:R-:W-:Y:S02]  /*12d80*/  ISETP.GE.AND P5, PT, R75, 0xa, PT ;  /* 0x0000000a4b00780c */ /* 0x000fe40003fa6270 */
[----:B------:R-:W-:Y:S02]  /*12d90*/  ISETP.LT.OR P4, PT, R76, 0x9, P4 ;  /* 0x000000094c00780c */ /* 0x000fe40002781670 */
[----:B------:R-:W-:Y:S02]  /*12da0*/  P2R R103, PR, RZ, 0x20 ;  /* 0x00000020ff677803 */ /* 0x000fe40000000000 */
[----:B------:R-:W-:-:S02]  /*12db0*/  FSEL R91, R91, -INF , !P4 ;  /* 0xff8000005b5b7808 */ /* 0x000fc40006000000 */
[----:B------:R-:W-:Y:S02]  /*12dc0*/  ISETP.GT.AND P4, PT, R77, 0x9, !P5 ;  /* 0x000000094d00780c */ /* 0x000fe40006f84270 */
[----:B------:R-:W-:Y:S02]  /*12dd0*/  ISETP.GE.AND P5, PT, R75, 0x11, PT ;  /* 0x000000114b00780c */ /* 0x000fe40003fa6270 */
[----:B------:R-:W-:Y:S02]  /*12de0*/  ISETP.LT.OR P4, PT, R76, 0xa, P4 ;  /* 0x0000000a4c00780c */ /* 0x000fe40002781670 */
[----:B------:R-:W-:Y:S02]  /*12df0*/  P2R R102, PR, RZ, 0x20 ;  /* 0x00000020ff667803 */ /* 0x000fe40000000000 */
[----:B------:R-:W-:Y:S02]  /*12e00*/  FSEL R28, R28, -INF , !P4 ;  /* 0xff8000001c1c7808 */ /* 0x000fe40006000000 */
[----:B------:R-:W-:-:S02]  /*12e10*/  ISETP.GT.AND P4, PT, R77, 0x10, !P5 ;  /* 0x000000104d00780c */ /* 0x000fc40006f84270 */
[----:B------:R-:W-:Y:S02]  /*12e20*/  ISETP.GE.AND P5, PT, R75, 0x12, PT ;  /* 0x000000124b00780c */ /* 0x000fe40003fa6270 */
[----:B------:R-:W-:Y:S02]  /*12e30*/  ISETP.LT.OR P4, PT, R76, 0x11, P4 ;  /* 0x000000114c00780c */ /* 0x000fe40002781670 */
[----:B------:R-:W-:Y:S02]  /*12e40*/  P2R R101, PR, RZ, 0x20 ;  /* 0x00000020ff657803 */ /* 0x000fe40000000000 */
[----:B------:R-:W-:Y:S02]  /*12e50*/  FSEL R32, R32, -INF , !P4 ;  /* 0xff80000020207808 */ /* 0x000fe40006000000 */
[----:B------:R-:W-:Y:S02]  /*12e60*/  ISETP.GT.AND P4, PT, R77, 0x11, !P5 ;  /* 0x000000114d00780c */ /* 0x000fe40006f84270 */
[----:B------:R-:W-:-:S02]  /*12e70*/  ISETP.GE.AND P5, PT, R75, 0x19, PT ;  /* 0x000000194b00780c */ /* 0x000fc40003fa6270 */
[C---:B------:R-:W-:Y:S02]  /*12e80*/  ISETP.LT.OR P4, PT, R76.reuse, 0x12, P4 ;  /* 0x000000124c00780c */ /* 0x040fe40002781670 */
[----:B------:R-:W-:Y:S02]  /*12e90*/  P2R R110, PR, RZ, 0x20 ;  /* 0x00000020ff6e7803 */ /* 0x000fe40000000000 */
[----:B------:R-:W-:Y:S02]  /*12ea0*/  FSEL R31, R31, -INF , !P4 ;  /* 0xff8000001f1f7808 */ /* 0x000fe40006000000 */
[----:B------:R-:W-:Y:S02]  /*12eb0*/  ISETP.GT.AND P4, PT, R77, 0x18, !P5 ;  /* 0x000000184d00780c */ /* 0x000fe40006f84270 */
[----:B------:R-:W-:Y:S02]  /*12ec0*/  ISETP.GE.AND P5, PT, R75, 0x1a, PT ;  /* 0x0000001a4b00780c */ /* 0x000fe40003fa6270 */
[----:B------:R-:W-:-:S02]  /*12ed0*/  ISETP.LT.OR P4, PT, R76, 0x19, P4 ;  /* 0x000000194c00780c */ /* 0x000fc40002781670 */
[----:B------:R-:W-:Y:S02]  /*12ee0*/  P2R R100, PR, RZ, 0x20 ;  /* 0x00000020ff647803 */ /* 0x000fe40000000000 */
[----:B------:R-:W-:Y:S02]  /*12ef0*/  FSEL R35, R35, -INF , !P4 ;  /* 0xff80000023237808 */ /* 0x000fe40006000000 */
[----:B------:R-:W-:Y:S02]  /*12f00*/  ISETP.GT.AND P4, PT, R77, 0x19, !P5 ;  /* 0x000000194d00780c */ /* 0x000fe40006f84270 */
[----:B------:R-:W-:Y:S02]  /*12f10*/  ISETP.GE.AND P5, PT, R75, 0x21, PT ;  /* 0x000000214b00780c */ /* 0x000fe40003fa6270 */
[----:B------:R-:W-:Y:S02]  /*12f20*/  ISETP.LT.OR P4, PT, R76, 0x1a, P4 ;  /* 0x0000001a4c00780c */ /* 0x000fe40002781670 */
[----:B------:R-:W-:-:S02]  /*12f30*/  P2R R99, PR, RZ, 0x20 ;  /* 0x00000020ff637803 */ /* 0x000fc40000000000 */
[----:B------:R-:W-:Y:S02]  /*12f40*/  FSEL R34, R34, -INF , !P4 ;  /* 0xff80000022227808 */ /* 0x000fe40006000000 */
        /* <DEDUP_REMOVED lines=47> */
[----:B------:R-:W-:Y:S02]  /*13240*/  ISETP.LT.OR P4, PT, R76, 0x42, P4 ;  /* 0x000000424c00780c */ /* 0x000fe40002781670 */
        /* <DEDUP_REMOVED lines=68> */
[----:B------:R-:W0:Y:S01]  /*13690*/  SHFL.IDX PT, R4, R67, 0x1, 0x1c1f ;  /* 0x003c1f0043047f89 */ /* 0x000e2200000e0000 */
[----:B------:R-:W-:-:S04]  /*136a0*/  ISETP.GE.AND P6, PT, R75, 0x7a, PT ;  /* 0x0000007a4b00780c */ /* 0x000fc80003fc6270 */
[----:B------:R-:W-:Y:S02]  /*136b0*/  P2R R75, PR, RZ, 0x40 ;  /* 0x00000040ff4b7803 */ /* 0x000fe40000000000 */
[----:B------:R-:W-:-:S04]  /*136c0*/  ISETP.GT.AND P6, PT, R77, 0x79, !P6 ;  /* 0x000000794d00780c */ /* 0x000fc800077c4270 */
[----:B------:R-:W-:-:S04]  /*136d0*/  ISETP.LT.OR P6, PT, R76, 0x7a, P6 ;  /* 0x0000007a4c00780c */ /* 0x000fc800037c1670 */
[----:B------:R-:W-:Y:S02]  /*136e0*/  FSEL R71, R71, -INF , !P6 ;  /* 0xff80000047477808 */ /* 0x000fe40007000000 */
[----:B0-----:R-:W-:Y:S01]  /*136f0*/  VIADDMNMX R74, R4, R73, R74, PT ;  /* 0x00000049044a7246 */ /* 0x001fe2000380014a */
[----:B------:R-:W-:Y:S01]  /*13700*/  IMAD.IADD R70, R70, 0x1, R4 ;  /* 0x0000000146467824 */ /* 0x000fe200078e0204 */
[----:B------:R-:W-:Y:S06]  /*13710*/  @!P2 BRA `(.L_x_1719) ;  /* 0x000000000050a947 */ /* 0x000fec0003800000 */
[----:B------:R-:W-:Y:S01]  /*13720*/  IADD3 R67, -R169, R171, R4 ;  /* 0x000000aba9437210 */ /* 0x000fe20007ffe104 */
[----:B------:R-:W-:Y:S03]  /*13730*/  BSSY B0, `(.L_x_1720) ;  /* 0x000000e000007945 */ /* 0x000fe60003800000 */
        /* <DEDUP_REMOVED lines=9> */
.L_x_1721:
[----:B------:R-:W-:-:S13]  /*137d0*/  ISETP.NE.AND P6, PT, R7, 0x1, PT ;  /* 0x000000010700780c */ /* 0x000fda0003fc5270 */
[----:B------:R-:W0:Y:S02]  /*137e0*/  @P6 LDC.64 R8, c[0x0][0x9e8] ;  /* 0x00027a00ff086b82 */ /* 0x000e240000000a00 */
[----:B0-----:R-:W-:-:S05]  /*137f0*/  @P6 IMAD.HI.U32 R8, R67, R8, RZ ;  /* 0x0000000843086227 */ /* 0x001fca00078e00ff */
[----:B------:R-:W-:-:S07]  /*13800*/  @P6 SHF.R.U32.HI R67, RZ, R9, R8 ;  /* 0x00000009ff436219 */ /* 0x000fce0000011608 */
.L_x_1722:
[----:B------:R-:W-:Y:S05]  /*13810*/  BSYNC B0 ;  /* 0x0000000000007941 */ /* 0x000fea0003800000 */
.L_x_1720:
[----:B------:R-:W-:-:S04]  /*13820*/  IMAD R67, R67, R7, -R64 ;  /* 0x0000000743437224 */ /* 0x000fc800078e0a40 */
[----:B------:R-:W-:-:S05]  /*13830*/  IMAD.IADD R67, R67, 0x1, -R170 ;  /* 0x0000000143437824 */ /* 0x000fca00078e0aaa */
[----:B------:R-:W-:Y:S02]  /*13840*/  VIMNMX R70, R70, R67, !PT ;  /* 0x0000004346467248 */ /* 0x000fe40007fe0100 */
[----:B------:R-:W-:-:S07]  /*13850*/  VIADDMNMX R74, R67, R7, R74, PT ;  /* 0x00000007434a7246 */ /* 0x000fce000380014a */
.L_x_1719:
[----:B------:R-:W-:Y:S01]  /*13860*/  ISETP.GT.AND P3, PT, R70, 0x1, !P3 ;  /* 0x000000014600780c */ /* 0x000fe20005f64270 */
[----:B------:R-:W-:Y:S01]  /*13870*/  ULDC UR35, c[0x0][0x988] ;  /* 0x0002620000237ab9 */ /* 0x000fe20000000800 */
[----:B------:R-:W-:Y:S01]  /*13880*/  ISETP.NE.AND P6, PT, R110, RZ, PT ;  /* 0x000000ff6e00720c */ /* 0x000fe20003fc5270 */
[----:B------:R-:W-:Y:S01]  /*13890*/  IMAD.U32 R73, RZ, RZ, UR35 ;  /* 0x00000023ff497e24 */ /* 0x000fe2000f8e00ff */
[----:B------:R-:W-:Y:S02]  /*138a0*/  ISETP.LT.OR P3, PT, R74, 0x2, P3 ;  /* 0x000000024a00780c */ /* 0x000fe40001f61670 */
[----:B------:R-:W-:Y:S02]  /*138b0*/  ISETP.GT.AND P4, PT, R70, 0x71, !P4 ;  /* 0x000000714600780c */ /* 0x000fe40006784270 */
[----:B------:R-:W-:Y:S02]  /*138c0*/  FSEL R3, R3, -INF , !P3 ;  /* 0xff80000003037808 */ /* 0x000fe40005800000 */
[----:B------:R-:W-:-:S02]  /*138d0*/  ISETP.NE.AND P3, PT, R104, RZ, PT ;  /* 0x000000ff6800720c */ /* 0x000fc40003f65270 */
[C---:B------:R-:W-:Y:S02]  /*138e0*/  ISETP.GT.AND P5, PT, R70.reuse, 0x78, !P5 ;  /* 0x000000784600780c */ /* 0x040fe40006fa4270 */
[----:B------:R-:W-:Y:S02]  /*138f0*/  ISETP.GT.AND P3, PT, R70, 0x8, !P3 ;  /* 0x000000084600780c */ /* 0x000fe40005f64270 */
[C---:B------:R-:W-:Y:S02]  /*13900*/  ISETP.LT.OR P4, PT, R74.reuse, 0x72, P4 ;  /* 0x000000724a00780c */ /* 0x040fe40002781670 */
[C---:B------:R-:W-:Y:S02]  /*13910*/  ISETP.LT.OR P3, PT, R74.reuse, 0x9, P3 ;  /* 0x000000094a00780c */ /* 0x040fe40001f61670 */
[----:B------:R-:W-:Y:S02]  /*13920*/  ISETP.LT.OR P5, PT, R74, 0x79, P5 ;  /* 0x000000794a00780c */ /* 0x000fe40002fa1670 */
        /* <DEDUP_REMOVED lines=22> */
[----:B------:R-:W-:Y:S02]  /*13a90*/  ISETP.GT.AND P3, PT, R70, 0x18, !P6 ;  /* 0x000000184600780c */ /* 0x000fe40007764270 */
[----:B------:R-:W-:Y:S02]  /*13aa0*/  ISETP.NE.AND P6, PT, R114, RZ, PT ;  /* 0x000000ff7200720c */ /* 0x000fe40003fc5270 */
        /* <DEDUP_REMOVED lines=52> */
[----:B------:R-:W-:Y:S01]  /*13df0*/  ISETP.NE.AND P3, PT, R84, RZ, PT ;  /* 0x000000ff5400720c */ /* 0x000fe20003f65270 */
[----:B------:R-:W0:Y:S01]  /*13e00*/  SHFL.BFLY PT, R10, R9, 0x2, 0x1f ;  /* 0x0c401f00090a7f89 */ /* 0x000e2200000e0000 */
[----:B------:R-:W-:Y:S02]  /*13e10*/  FSEL R52, R52, -INF , !P4 ;  /* 0xff80000034347808 */ /* 0x000fe40006000000 */
[----:B------:R-:W-:-:S02]  /*13e20*/  ISETP.GT.AND P3, PT, R70, 0x38, !P3 ;  /* 0x000000384600780c */ /* 0x000fc40005f64270 */
[----:B------:R-:W-:Y:S02]  /*13e30*/  FSEL R12, R12, -INF , !P5 ;  /* 0xff8000000c0c7808 */ /* 0x000fe40006800000 */
[----:B------:R-:W-:-:S04]  /*13e40*/  ISETP.LT.OR P3, PT, R74, 0x39, P3 ;  /* 0x000000394a00780c */ /* 0x000fc80001f61670 */
[----:B------:R-:W-:Y:S02]  /*13e50*/  FSEL R30, R30, -INF , !P3 ;  /* 0xff8000001e1e7808 */ /* 0x000fe40005800000 */
[----:B------:R-:W-:-:S04]  /*13e60*/  ISETP.NE.AND P3, PT, R83, RZ, PT ;  /* 0x000000ff5300720c */ /* 0x000fc80003f65270 */
[----:B------:R-:W-:-:S04]  /*13e70*/  ISETP.GT.AND P3, PT, R70, 0x39, !P3 ;  /* 0x000000394600780c */ /* 0x000fc80005f64270 */
[----:B------:R-:W-:Y:S02]  /*13e80*/  ISETP.LT.OR P3, PT, R74, 0x3a, P3 ;  /* 0x0000003a4a00780c */ /* 0x000fe40001f61670 */
[----:B0-----:R-:W-:Y:S02]  /*13e90*/  FMNMX.FTZ R11, R9, R10, !PT ;  /* 0x0000000a090b7209 */ /* 0x001fe40007810000 */
[----:B------:R-:W-:Y:S02]  /*13ea0*/  FSEL R33, R33, -INF , !P3 ;  /* 0xff80000021217808 */ /* 0x000fe40005800000 */
[----:B------:R-:W-:Y:S01]  /*13eb0*/  ISETP.NE.AND P3, PT, R82, RZ, PT ;  /* 0x000000ff5200720c */ /* 0x000fe20003f65270 */
[----:B------:R-:W0:Y:S03]  /*13ec0*/  SHFL.BFLY PT, R10, R11, 0x1, 0x1f ;  /* 0x0c201f000b0a7f89 */ /* 0x000e2600000e0000 */
[----:B------:R-:W-:-:S04]  /*13ed0*/  ISETP.GT.AND P3, PT, R70, 0x40, !P3 ;  /* 0x000000404600780c */ /* 0x000fc80005f64270 */
[----:B------:R-:W-:-:S04]  /*13ee0*/  ISETP.LT.OR P3, PT, R74, 0x41, P3 ;  /* 0x000000414a00780c */ /* 0x000fc80001f61670 */
[----:B------:R-:W-:Y:S02]  /*13ef0*/  FSEL R36, R36, -INF , !P3 ;  /* 0xff80000024247808 */ /* 0x000fe40005800000 */
[----:B------:R-:W-:Y:S02]  /*13f00*/  ISETP.GT.AND P3, PT, R70, 0x41, !P6 ;  /* 0x000000414600780c */ /* 0x000fe40007764270 */
[----:B------:R-:W-:Y:S02]  /*13f10*/  ISETP.NE.AND P6, PT, R115, RZ, PT ;  /* 0x000000ff7300720c */ /* 0x000fe40003fc5270 */
[----:B------:R-:W-:-:S04]  /*13f20*/  ISETP.LT.OR P3, PT, R74, 0x42, P3 ;  /* 0x000000424a00780c */ /* 0x000fc80001f61670 */
        /* <DEDUP_REMOVED lines=47> */
[----:B------:R-:W-:-:S04]  /*14220*/  FSETP.NEU.FTZ.AND P3, PT, R10, -INF , PT ;  /* 0xff8000000a00780b */ /* 0x000fc80003f7d000 */
[----:B------:R-:W-:Y:S02]  /*14230*/  FSEL R73, R73, RZ, P3 ;  /* 0x000000ff49497208 */ /* 0x000fe40001800000 */
[----:B------:R-:W-:Y:S02]  /*14240*/  ISETP.GT.AND P3, PT, R70, RZ, !P6 ;  /* 0x000000ff4600720c */ /* 0x000fe40007764270 */
[----:B------:R-:W-:Y:S01]  /*14250*/  ISETP.NE.AND P6, PT, R75, RZ, PT ;  /* 0x000000ff4b00720c */ /* 0x000fe20003fc5270 */
[----:B------:R-:W-:-:S01]  /*14260*/  FFMA.FTZ R67, R28, UR35, -R73 ;  /* 0x000000231c437c23 */ /* 0x000fc20008010849 */
[----:B------:R-:W-:Y:S01]  /*14270*/  ISETP.LT.OR P3, PT, R74, 0x1, P3 ;  /* 0x000000014a00780c */ /* 0x000fe20001f61670 */
[----:B------:R-:W-:-:S01]  /*14280*/  FFMA.FTZ R28, R32, UR35, -R73 ;  /* 0x00000023201c7c23 */ /* 0x000fc20008010849 */
[--C-:B------:R-:W-:Y:S01]  /*14290*/  FFMA.FTZ R75, R35, UR35, -R73.reuse ;  /* 0x00000023234b7c23 */ /* 0x100fe20008010849 */
[----:B------:R-:W-:-:S01]  /*142a0*/  FFMA.FTZ R35, R34, UR35, -R73 ;  /* 0x0000002322237c23 */ /* 0x000fc20008010849 */
[----:B------:R-:W-:Y:S01]  /*142b0*/  FSEL R76, R0, -INF , !P3 ;  /* 0xff800000004c7808 */ /* 0x000fe20005800000 */
[----:B------:R-:W-:-:S01]  /*142c0*/  FFMA.FTZ R77, R39, UR35, -R73 ;  /* 0x00000023274d7c23 */ /* 0x000fc20008010849 */
[--C-:B------:R-:W-:Y:S01]  /*142d0*/  FFMA.FTZ R39, R38, UR35, -R73.reuse ;  /* 0x0000002326277c23 */ /* 0x100fe20008010849 */
[----:B------:R-:W-:-:S01]  /*142e0*/  FFMA.FTZ R38, R42, UR35, -R73 ;  /* 0x000000232a267c23 */ /* 0x000fc20008010849 */
[----:B------:R-:W-:Y:S01]  /*142f0*/  FMNMX.FTZ R11, R76, R3, !PT ;  /* 0x000000034c0b7209 */ /* 0x000fe20007810000 */
[----:B------:R-:W-:-:S01]  /*14300*/  FFMA.FTZ R0, R79, UR35, -R73 ;  /* 0x000000234f007c23 */ /* 0x000fc20008010849 */
[----:B------:R-:W-:Y:S01]  /*14310*/  ISETP.GT.AND P3, PT, R70, 0x79, !P6 ;  /* 0x000000794600780c */ /* 0x000fe20007764270 */
[----:B------:R-:W-:-:S01]  /*14320*/  FFMA.FTZ R79, R56, UR35, -R73 ;  /* 0x00000023384f7c23 */ /* 0x000fc20008010849 */
[----:B------:R-:W-:Y:S01]  /*14330*/  FMNMX.FTZ R11, R4, R11, !PT ;  /* 0x0000000b040b7209 */ /* 0x000fe20007810000 */
[----:B------:R-:W-:-:S01]  /*14340*/  FFMA.FTZ R9, R90, UR35, -R73 ;  /* 0x000000235a097c23 */ /* 0x000fc20008010849 */
[----:B------:R-:W-:Y:S01]  /*14350*/  ISETP.LT.OR P3, PT, R74, 0x7a, P3 ;  /* 0x0000007a4a00780c */ /* 0x000fe20001f61670 */
[----:B------:R-:W-:-:S01]  /*14360*/  FFMA.FTZ R56, R59, UR35, -R73 ;  /* 0x000000233b387c23 */ /* 0x000fc20008010849 */
[----:B------:R-:W-:Y:S01]  /*14370*/  FMNMX.FTZ R32, R8, R11, !PT ;  /* 0x0000000b08207209 */ /* 0x000fe20007810000 */
[----:B------:R-:W-:-:S01]  /*14380*/  FFMA.FTZ R59, R61, UR35, -R73 ;  /* 0x000000233d3b7c23 */ /* 0x000fc20008010849 */
[----:B------:R-:W-:Y:S01]  /*14390*/  FSEL R54, R54, -INF , !P3 ;  /* 0xff80000036367808 */ /* 0x000fe20005800000 */
[----:B------:R-:W-:-:S01]  /*143a0*/  FFMA.FTZ R61, R63, UR35, -R73 ;  /* 0x000000233f3d7c23 */ /* 0x000fc20008010849 */
[----:B------:R-:W-:Y:S01]  /*143b0*/  FMNMX.FTZ R11, R13, R32, !PT ;  /* 0x000000200d0b7209 */ /* 0x000fe20007810000 */
[----:B------:R-:W-:-:S01]  /*143c0*/  FFMA.FTZ R63, R66, UR35, -R73 ;  /* 0x00000023423f7c23 */ /* 0x000fc20008010849 */
[--C-:B------:R-:W-:Y:S01]  /*143d0*/  FFMA.FTZ R64, R91, UR35, -R73.reuse ;  /* 0x000000235b407c23 */ /* 0x100fe20008010849 */
[----:B------:R-:W-:-:S01]  /*143e0*/  FFMA.FTZ R66, R65, UR35, -R73 ;  /* 0x0000002341427c23 */ /* 0x000fc20008010849 */
[----:B------:R-:W-:Y:S01]  /*143f0*/  FMNMX.FTZ R32, R14, R11, !PT ;  /* 0x0000000b0e207209 */ /* 0x000fe20007810000 */
[----:B------:R-:W-:-:S01]  /*14400*/  FFMA.FTZ R65, R69, UR35, -R73 ;  /* 0x0000002345417c23 */ /* 0x000fc20008010849 */
[----:B------:R-:W-:Y:S01]  /*14410*/  MUFU.EX2 R0, R0 ;  /* 0x0000000000007308 */ /* 0x000fe20000000800 */
        /* <DEDUP_REMOVED lines=17> */
[----:B------:R-:W-:-:S04]  /*14530*/  FMNMX.FTZ R11, R25, R34, !PT ;  /* 0x00000022190b7209 */ /* 0x000fc80007810000 */
[----:B------:R-:W-:Y:S02]  /*14540*/  FMNMX.FTZ R78, R26, R11, !PT ;  /* 0x0000000b1a4e7209 */ /* 0x000fe40007810000 */
[----:B------:R0:W-:Y:S02]  /*14550*/  MUFU.EX2 R32, R75 ;  /* 0x0000004b00207308 */ /* 0x0001e40000000800 */
[----:B------:R-:W-:-:S04]  /*14560*/  FMNMX.FTZ R78, R27, R78, !PT ;  /* 0x0000004e1b4e7209 */ /* 0x000fc80007810000 */
[----:B------:R-:W-:Y:S02]  /*14570*/  FMNMX.FTZ R11, R29, R78, !PT ;  /* 0x0000004e1d0b7209 */ /* 0x000fe40007810000 */
[----:B------:R1:W-:Y:S01]  /*14580*/  MUFU.EX2 R34, R77 ;  /* 0x0000004d00227308 */ /* 0x0003e20000000800 */
[----:B0-----:R-:W-:-:S01]  /*14590*/  FFMA.FTZ R75, R93, UR35, -R73 ;  /* 0x000000235d4b7c23 */ /* 0x001fc20008010849 */
[----:B------:R-:W-:-:S04]  /*145a0*/  FMNMX.FTZ R42, R30, R11, !PT ;  /* 0x0000000b1e2a7209 */ /* 0x000fc80007810000 */
[----:B------:R-:W-:Y:S02]  /*145b0*/  FMNMX.FTZ R11, R33, R42, !PT ;  /* 0x0000002a210b7209 */ /* 0x000fe40007810000 */
[----:B------:R-:W0:Y:S01]  /*145c0*/  MUFU.EX2 R67, R67 ;  /* 0x0000004300437308 */ /* 0x000e220000000800 */
[----:B-1----:R-:W-:-:S01]  /*145d0*/  FFMA.FTZ R77, R95, UR35, -R73 ;  /* 0x000000235f4d7c23 */ /* 0x002fc20008010849 */
[----:B------:R-:W-:-:S04]  /*145e0*/  FMNMX.FTZ R42, R36, R11, !PT ;  /* 0x0000000b242a7209 */ /* 0x000fc80007810000 */
[----:B------:R-:W-:Y:S01]  /*145f0*/  FMNMX.FTZ R11, R37, R42, !PT ;  /* 0x0000002a250b7209 */ /* 0x000fe20007810000 */
[----:B------:R-:W-:-:S01]  /*14600*/  FFMA.FTZ R42, R96, UR35, -R73 ;  /* 0x00000023602a7c23 */ /* 0x000fc20008010849 */
[----:B------:R-:W-:Y:S02]  /*14610*/  MUFU.EX2 R28, R28 ;  /* 0x0000001c001c7308 */ /* 0x000fe40000000800 */
[----:B------:R-:W-:-:S04]  /*14620*/  FMNMX.FTZ R78, R40, R11, !PT ;  /* 0x0000000b284e7209 */ /* 0x000fc80007810000 */
[----:B------:R-:W-:Y:S02]  /*14630*/  FMNMX.FTZ R11, R43, R78, !PT ;  /* 0x0000004e2b0b7209 */ /* 0x000fe40007810000 */
[----:B------:R-:W-:Y:S01]  /*14640*/  MUFU.EX2 R31, R31 ;  /* 0x0000001f001f7308 */ /* 0x000fe20000000800 */
[----:B0-----:R-:W-:Y:S02]  /*14650*/  F2FP.SATFINITE.E4M3.F32.PACK_AB_MERGE_C R164, R67, R64, RZ ;  /* 0x0000004043a4723e */ /* 0x001fe400048070ff */
[----:B------:R-:W-:Y:S02]  /*14660*/  FMNMX.FTZ R78, R44, R11, !PT ;  /* 0x0000000b2c4e7209 */ /* 0x000fe40007810000 */
[----:B------:R-:W-:Y:S02]  /*14670*/  F2FP.SATFINITE.E4M3.F32.PACK_AB_MERGE_C R164, R9, R0, R164 ;  /* 0x0000000009a4723e */ /* 0x000fe400048070a4 */
[----:B------:R-:W-:Y:S01]  /*14680*/  FMNMX.FTZ R11, R45, R78, !PT ;  /* 0x0000004e2d0b7209 */ /* 0x000fe20007810000 */
[----:B------:R-:W0:Y:S03]  /*14690*/  MUFU.EX2 R35, R35 ;  /* 0x0000002300237308 */ /* 0x000e260000000800 */
        /* <DEDUP_REMOVED lines=14> */
[----:B------:R-:W-:Y:S03]  /*14780*/  MUFU.EX2 R42, R42 ;  /* 0x0000002a002a7308 */ /* 0x000fe60000000800 */
[----:B------:R-:W-:-:S04]  /*14790*/  FMNMX.FTZ R11, R12, R11, !PT ;  /* 0x0000000b0c0b7209 */ /* 0x000fc80007810000 */
[----:B------:R-:W-:Y:S01]  /*147a0*/  FMNMX.FTZ R11, R54, R11, !PT ;  /* 0x0000000b360b7209 */ /* 0x000fe20007810000 */
[----:B------:R-:W-:Y:S01]  /*147b0*/  MUFU.EX2 R75, R75 ;  /* 0x0000004b004b7308 */ /* 0x000fe20000000800 */
[----:B0-----:R-:W-:-:S03]  /*147c0*/  F2FP.SATFINITE.E4M3.F32.PACK_AB_MERGE_C R160, R41, R38, RZ ;  /* 0x0000002629a0723e */ /* 0x001fc600048070ff */
[----:B------:R-:W0:Y:S01]  /*147d0*/  SHFL.BFLY PT, R74, R11, 0x2, 0x1f ;  /* 0x0c401f000b4a7f89 */ /* 0x000e2200000e0000 */
[----:B------:R-:W-:-:S03]  /*147e0*/  F2FP.SATFINITE.E4M3.F32.PACK_AB_MERGE_C R160, R39, R34, R160 ;  /* 0x0000002227a0723e */ /* 0x000fc600048070a0 */
[----:B------:R-:W-:Y:S08]  /*147f0*/  MUFU.EX2 R77, R77 ;  /* 0x0000004d004d7308 */ /* 0x000ff00000000800 */
[----:B------:R-:W1:Y:S08]  /*14800*/  MUFU.EX2 R78, R78 ;  /* 0x0000004e004e7308 */ /* 0x000e700000000800 */
[----:B------:R-:W-:Y:S01]  /*14810*/  MUFU.EX2 R56, R56 ;  /* 0x0000003800387308 */ /* 0x000fe20000000800 */
[----:B0-----:R-:W-:-:S07]  /*14820*/  FMNMX.FTZ R74, R11, R74, !PT ;  /* 0x0000004a0b4a7209 */ /* 0x001fce0007810000 */
[----:B------:R-:W0:Y:S01]  /*14830*/  MUFU.EX2 R55, R55 ;  /* 0x0000003700377308 */ /* 0x000e220000000800 */
[----:B------:R-:W2:Y:S01]  /*14840*/  SHFL.BFLY PT, R11, R74, 0x1, 0x1f ;  /* 0x0c201f004a0b7f89 */ /* 0x000ea200000e0000 */
[----:B-1----:R-:W-:-:S04]  /*14850*/  F2FP.SATFINITE.E4M3.F32.PACK_AB_MERGE_C R162, R78, R77, RZ ;  /* 0x0000004d4ea2723e */ /* 0x002fc800048070ff */
[----:B------:R-:W-:Y:S02]  /*14860*/  F2FP.SATFINITE.E4M3.F32.PACK_AB_MERGE_C R162, R75, R42, R162 ;  /* 0x0000002a4ba2723e */ /* 0x000fe400048070a2 */
[----:B------:R-:W-:Y:S08]  /*14870*/  MUFU.EX2 R70, R94 ;  /* 0x0000005e00467308 */ /* 0x000ff00000000800 */
[----:B------:R-:W1:Y:S01]  /*14880*/  MUFU.EX2 R79, R79 ;  /* 0x0000004f004f7308 */ /* 0x000e620000000800 */
[----:B0-----:R-:W-:-:S07]  /*14890*/  F2FP.SATFINITE.E4M3.F32.PACK_AB_MERGE_C R156, R55, R56, RZ ;  /* 0x00000038379c723e */ /* 0x001fce00048070ff */
[----:B------:R-:W-:Y:S01]  /*148a0*/  MUFU.EX2 R59, R59 ;  /* 0x0000003b003b7308 */ /* 0x000fe20000000800 */
[----:B--2---:R-:W-:Y:S01]  /*148b0*/  FMNMX.FTZ R11, R74, R11, !PT ;  /* 0x0000000b4a0b7209 */ /* 0x004fe20007810000 */
[----:B------:R-:W-:-:S03]  /*148c0*/  IMAD.U32 R74, RZ, RZ, UR35 ;  /* 0x00000023ff4a7e24 */ /* 0x000fc6000f8e00ff */
[C---:B------:R-:W-:Y:S01]  /*148d0*/  FSETP.NEU.FTZ.AND P3, PT, R11.reuse, -INF , PT ;  /* 0xff8000000b00780b */ /* 0x040fe20003f7d000 */
[----:B------:R-:W-:-:S02]  /*148e0*/  FFMA.FTZ R74, R11, R74, -8 ;  /* 0xc10000000b4a7423 */ /* 0x000fc4000001004a */
[----:B------:R-:W-:Y:S01]  /*148f0*/  MUFU.EX2 R60, R60 ;  /* 0x0000003c003c7308 */ /* 0x000fe20000000800 */
[----:B-1----:R-:W-:Y:S02]  /*14900*/  F2FP.SATFINITE.E4M3.F32.PACK_AB_MERGE_C R156, R79, R70, R156 ;  /* 0x000000464f9c723e */ /* 0x002fe4000480709c */
[----:B------:R-:W-:-:S05]  /*14910*/  FSEL R71, R74, RZ, P3 ;  /* 0x000000ff4a477208 */ /* 0x000fca0001800000 */
        /* <DEDUP_REMOVED lines=16> */
[----:B------:R-:W-:Y:S01]  /*14a20*/  FADD.FTZ R37, R0, R9 ;  /* 0x0000000900257221 */ /* 0x000fe20000010000 */
[----:B------:R-:W-:-:S01]  /*14a30*/  FFMA.FTZ R27, R30, UR35, -R71 ;  /* 0x000000231e1b7c23 */ /* 0x000fc20008010847 */
[--C-:B------:R-:W-:Y:S01]  /*14a40*/  FFMA.FTZ R30, R33, UR35, -R71.reuse ;  /* 0x00000023211e7c23 */ /* 0x100fe20008010847 */
[----:B------:R-:W-:-:S01]  /*14a50*/  FFMA.FTZ R33, R40, UR35, -R71 ;  /* 0x0000002328217c23 */ /* 0x000fc20008010847 */
[----:B------:R-:W-:Y:S01]  /*14a60*/  FADD.FTZ R40, R64, R37 ;  /* 0x0000002540287221 */ /* 0x000fe20000010000 */
[----:B------:R-:W-:-:S01]  /*14a70*/  FFMA.FTZ R15, R15, UR35, -R71 ;  /* 0x000000230f0f7c23 */ /* 0x000fc20008010847 */
[----:B------:R-:W1:Y:S01]  /*14a80*/  MUFU.EX2 R3, R3 ;  /* 0x0000000300037308 */ /* 0x000e620000000800 */
[----:B------:R-:W-:-:S01]  /*14a90*/  FFMA.FTZ R20, R20, UR35, -R71 ;  /* 0x0000002314147c23 */ /* 0x000fc20008010847 */
[----:B------:R-:W-:Y:S01]  /*14aa0*/  FADD.FTZ R37, R67, R40 ;  /* 0x0000002843257221 */ /* 0x000fe20000010000 */
[----:B------:R-:W-:-:S01]  /*14ab0*/  FFMA.FTZ R40, R43, UR35, -R71 ;  /* 0x000000232b287c23 */ /* 0x000fc20008010847 */
[--C-:B------:R-:W-:Y:S01]  /*14ac0*/  FFMA.FTZ R45, R45, UR35, -R71.reuse ;  /* 0x000000232d2d7c23 */ /* 0x100fe20008010847 */
[----:B------:R-:W-:-:S01]  /*14ad0*/  FFMA.FTZ R46, R46, UR35, -R71 ;  /* 0x000000232e2e7c23 */ /* 0x000fc20008010847 */
[----:B------:R-:W-:Y:S01]  /*14ae0*/  FADD.FTZ R80, R28, R37 ;  /* 0x000000251c507221 */ /* 0x000fe20000010000 */
[----:B------:R-:W-:-:S01]  /*14af0*/  FFMA.FTZ R37, R44, UR35, -R71 ;  /* 0x000000232c257c23 */ /* 0x000fc20008010847 */
[----:B------:R-:W2:Y:S01]  /*14b00*/  MUFU.EX2 R8, R8 ;  /* 0x0000000800087308 */ /* 0x000ea20000000800 */
[----:B0-----:R-:W-:-:S01]  /*14b10*/  FADD.FTZ R76, R73, R74 ;  /* 0x0000004a494c7221 */ /* 0x001fc20000010000 */
[----:B------:R-:W-:Y:S01]  /*14b20*/  FADD.FTZ R83, R31, R80 ;  /* 0x000000501f537221 */ /* 0x000fe20000010000 */
[----:B------:R-:W-:-:S01]  /*14b30*/  FFMA.FTZ R47, R47, UR35, -R71 ;  /* 0x000000232f2f7c23 */ /* 0x000fc20008010847 */
[--C-:B------:R-:W-:Y:S01]  /*14b40*/  FFMA.FTZ R48, R48, UR35, -R71.reuse ;  /* 0x0000002330307c23 */ /* 0x100fe20008010847 */
[----:B------:R-:W-:-:S01]  /*14b50*/  FFMA.FTZ R49, R49, UR35, -R71 ;  /* 0x0000002331317c23 */ /* 0x000fc20008010847 */
[----:B------:R-:W-:Y:S01]  /*14b60*/  FADD.FTZ R44, R32, R83 ;  /* 0x00000053202c7221 */ /* 0x000fe20000010000 */
[----:B------:R-:W-:-:S01]  /*14b70*/  FFMA.FTZ R50, R50, UR35, -R71 ;  /* 0x0000002332327c23 */ /* 0x000fc20008010847 */
[----:B------:R-:W0:Y:S01]  /*14b80*/  MUFU.EX2 R4, R4 ;  /* 0x0000000400047308 */ /* 0x000e220000000800 */
[----:B-1----:R-:W-:-:S01]  /*14b90*/  FADD.FTZ R43, R3, R76 ;  /* 0x0000004c032b7221 */ /* 0x002fc20000010000 */
[----:B------:R-:W-:Y:S01]  /*14ba0*/  FADD.FTZ R67, R35, R44 ;  /* 0x0000002c23437221 */ /* 0x000fe20000010000 */
[----:B------:R-:W-:-:S01]  /*14bb0*/  FFMA.FTZ R51, R51, UR35, -R71 ;  /* 0x0000002333337c23 */ /* 0x000fc20008010847 */
[--C-:B------:R-:W-:Y:S01]  /*14bc0*/  FFMA.FTZ R53, R53, UR35, -R71.reuse ;  /* 0x0000002335357c23 */ /* 0x100fe20008010847 */
[----:B------:R-:W-:-:S01]  /*14bd0*/  FFMA.FTZ R52, R52, UR35, -R71 ;  /* 0x0000002334347c23 */ /* 0x000fc20008010847 */
[----:B------:R-:W-:Y:S01]  /*14be0*/  FADD.FTZ R64, R34, R67 ;  /* 0x0000004322407221 */ /* 0x000fe20000010000 */
[----:B------:R-:W-:-:S01]  /*14bf0*/  FFMA.FTZ R12, R12, UR35, -R71 ;  /* 0x000000230c0c7c23 */ /* 0x000fc20008010847 */
[----:B------:R-:W1:Y:S01]  /*14c00*/  MUFU.EX2 R13, R13 ;  /* 0x0000000d000d7308 */ /* 0x000e620000000800 */
[----:B--2---:R-:W-:-:S01]  /*14c10*/  FADD.FTZ R43, R8, R43 ;  /* 0x0000002b082b7221 */ /* 0x004fc20000010000 */
[----:B------:R-:W-:Y:S01]  /*14c20*/  FADD.FTZ R35, R39, R64 ;  /* 0x0000004027237221 */ /* 0x000fe20000010000 */
[----:B------:R-:W-:Y:S01]  /*14c30*/  F2FP.SATFINITE.E4M3.F32.PACK_AB_MERGE_C R8, R8, R3, RZ ;  /* 0x000000030808723e */ /* 0x000fe200048070ff */
[----:B------:R-:W-:-:S02]  /*14c40*/  FFMA.FTZ R54, R54, UR35, -R71 ;  /* 0x0000002336367c23 */ /* 0x000fc40008010847 */
[----:B------:R-:W-:-:S01]  /*14c50*/  FADD.FTZ R0, R38, R35 ;  /* 0x0000002326007221 */ /* 0x000fc20000010000 */
[----:B------:R-:W-:Y:S01]  /*14c60*/  F2FP.SATFINITE.E4M3.F32.PACK_AB_MERGE_C R165, R74, R73, R8 ;  /* 0x000000494aa5723e */ /* 0x000fe20004807008 */
[----:B------:R-:W2:Y:S01]  /*14c70*/  MUFU.EX2 R15, R15 ;  /* 0x0000000f000f7308 */ /* 0x000ea20000000800 */
[----:B0-----:R-:W-:-:S01]  /*14c80*/  FADD.FTZ R44, R4, R43 ;  /* 0x0000002b042c7221 */ /* 0x001fc20000010000 */
[----:B------:R-:W-:-:S04]  /*14c90*/  FADD.FTZ R41, R41, R0 ;  /* 0x0000000029297221 */ /* 0x000fc80000010000 */
[----:B------:R-:W-:Y:S02]  /*14ca0*/  FADD.FTZ R28, R42, R41 ;  /* 0x000000292a1c7221 */ /* 0x000fe40000010000 */
        /* <DEDUP_REMOVED lines=10> */
[----:B------:R-:W-:Y:S01]  /*14d50*/  FADD.FTZ R79, R79, R70 ;  /* 0x000000464f4f7221 */ /* 0x000fe20000010000 */
[----:B------:R-:W-:-:S03]  /*14d60*/  F2FP.SATFINITE.E4M3.F32.PACK_AB_MERGE_C R15, R20, R15, RZ ;  /* 0x0000000f140f723e */ /* 0x000fc600048070ff */
[----:B------:R-:W-:Y:S01]  /*14d70*/  FADD.FTZ R56, R56, R79 ;  /* 0x0000004f38387221 */ /* 0x000fe20000010000 */
[----:B------:R-:W-:Y:S01]  /*14d80*/  F2FP.SATFINITE.E4M3.F32.PACK_AB_MERGE_C R167, R13, R4, R15 ;  /* 0x000000040da7723e */ /* 0x000fe2000480700f */
[----:B------:R-:W0:Y:S01]  /*14d90*/  MUFU.EX2 R24, R24 ;  /* 0x0000001800187308 */ /* 0x000e220000000800 */
[----:B-1----:R-:W-:-:S01]  /*14da0*/  FADD.FTZ R0, R14, R9 ;  /* 0x000000090e007221 */ /* 0x002fc20000010000 */
[----:B------:R-:W-:Y:S01]  /*14db0*/  FADD.FTZ R55, R55, R56 ;  /* 0x0000003837377221 */ /* 0x000fe20000010000 */
[----:B------:R-:W1:Y:S01]  /*14dc0*/  @P1 LDC R4, c[0x0][0x44c] ;  /* 0x00011300ff041b82 */ /* 0x000e620000000800 */
[----:B------:R-:W-:-:S04]  /*14dd0*/  IMAD.MOV.U32 R13, RZ, RZ, R177 ;  /* 0x000000ffff0d7224 */ /* 0x000fc800078e00b1 */
[----:B------:R-:W3:Y:S01]  /*14de0*/  MUFU.EX2 R81, R81 ;  /* 0x0000005100517308 */ /* 0x000ee20000000800 */
[----:B--2---:R-:W-:-:S02]  /*14df0*/  FADD.FTZ R9, R21, R0 ;  /* 0x0000000015097221 */ /* 0x004fc40000010000 */
[----:B------:R-:W2:Y:S05]  /*14e00*/  @P1 LDC R15, c[0x0][0x450] ;  /* 0x00011400ff0f1b82 */ /* 0x000eaa0000000800 */
[----:B------:R-:W4:Y:S01]  /*14e10*/  MUFU.EX2 R25, R25 ;  /* 0x0000001900197308 */ /* 0x000f220000000800 */
[----:B0-----:R-:W-:-:S07]  /*14e20*/  FADD.FTZ R0, R24, R9 ;  /* 0x0000000918007221 */ /* 0x001fce0000010000 */
[----:B------:R-:W0:Y:S01]  /*14e30*/  MUFU.EX2 R26, R26 ;  /* 0x0000001a001a7308 */ /* 0x000e220000000800 */
[----:B---3--:R-:W-:-:S01]  /*14e40*/  FADD.FTZ R0, R81, R0 ;  /* 0x0000000051007221 */ /* 0x008fc20000010000 */
[----:B------:R-:W-:-:S04]  /*14e50*/  F2FP.SATFINITE.E4M3.F32.PACK_AB_MERGE_C R24, R81, R24, RZ ;  /* 0x000000185118723e */ /* 0x000fc800048070ff */
[----:B------:R-:W-:Y:S02]  /*14e60*/  F2FP.SATFINITE.E4M3.F32.PACK_AB_MERGE_C R161, R21, R14, R24 ;  /* 0x0000000e15a1723e */ /* 0x000fe40004807018 */
[----:B------:R-:W3:Y:S01]  /*14e70*/  MUFU.EX2 R27, R27 ;  /* 0x0000001b001b7308 */ /* 0x000ee20000000800 */
[----:B----4-:R-:W-:-:S07]  /*14e80*/  FADD.FTZ R9, R25, R0 ;  /* 0x0000000019097221 */ /* 0x010fce0000010000 */
[----:B------:R-:W4:Y:S01]  /*14e90*/  MUFU.EX2 R30, R30 ;  /* 0x0000001e001e7308 */ /* 0x000f220000000800 */
[----:B0-----:R-:W-:-:S07]  /*14ea0*/  FADD.FTZ R0, R26, R9 ;  /* 0x000000091a007221 */ /* 0x001fce0000010000 */
[----:B------:R-:W0:Y:S01]  /*14eb0*/  MUFU.EX2 R29, R29 ;  /* 0x0000001d001d7308 */ /* 0x000e220000000800 */
[----:B---3--:R-:W-:-:S07]  /*14ec0*/  FADD.FTZ R9, R27, R0 ;  /* 0x000000001b097221 */ /* 0x008fce0000010000 */
[----:B------:R-:W3:Y:S01]  /*14ed0*/  MUFU.EX2 R36, R36 ;  /* 0x0000002400247308 */ /* 0x000ee20000000800 */
[----:B----4-:R-:W-:-:S01]  /*14ee0*/  FADD.FTZ R0, R30, R9 ;  /* 0x000000091e007221 */ /* 0x010fc20000010000 */
[----:B------:R-:W-:-:S04]  /*14ef0*/  F2FP.SATFINITE.E4M3.F32.PACK_AB_MERGE_C R27, R30, R27, RZ ;  /* 0x0000001b1e1b723e */ /* 0x000fc800048070ff */
[----:B------:R-:W-:Y:S02]  /*14f00*/  F2FP.SATFINITE.E4M3.F32.PACK_AB_MERGE_C R163, R26, R25, R27 ;  /* 0x000000191aa3723e */ /* 0x000fe4000480701b */
[----:B------:R-:W4:Y:S01]  /*14f10*/  MUFU.EX2 R33, R33 ;  /* 0x0000002100217308 */ /* 0x000f220000000800 */
[----:B0-----:R-:W-:-:S07]  /*14f20*/  FADD.FTZ R9, R29, R0 ;  /* 0x000000001d097221 */ /* 0x001fce0000010000 */
[----:B------:R-:W0:Y:S01]  /*14f30*/  MUFU.EX2 R40, R40 ;  /* 0x0000002800287308 */ /* 0x000e220000000800 */
[----:B---3--:R-:W-:-:S01]  /*14f40*/  FADD.FTZ R0, R36, R9 ;  /* 0x0000000924007221 */ /* 0x008fc20000010000 */
[----:B------:R-:W-:-:S06]  /*14f50*/  F2FP.SATFINITE.E4M3.F32.PACK_AB_MERGE_C R9, R60, R59, RZ ;  /* 0x0000003b3c09723e */ /* 0x000fcc00048070ff */
[----:B------:R-:W3:Y:S01]  /*14f60*/  MUFU.EX2 R37, R37 ;  /* 0x0000002500257308 */ /* 0x000ee20000000800 */
[----:B----4-:R-:W-:-:S07]  /*14f70*/  FADD.FTZ R3, R33, R0 ;  /* 0x0000000021037221 */ /* 0x010fce0000010000 */
[----:B------:R-:W-:Y:S01]  /*14f80*/  MUFU.EX2 R58, R58 ;  /* 0x0000003a003a7308 */ /* 0x000fe20000000800 */
[----:B0-----:R-:W-:-:S01]  /*14f90*/  FADD.FTZ R0, R40, R3 ;  /* 0x0000000328007221 */ /* 0x001fc20000010000 */
[----:B------:R-:W-:-:S04]  /*14fa0*/  F2FP.SATFINITE.E4M3.F32.PACK_AB_MERGE_C R33, R40, R33, RZ ;  /* 0x000000212821723e */ /* 0x000fc800048070ff */
[----:B------:R-:W-:Y:S02]  /*14fb0*/  F2FP.SATFINITE.E4M3.F32.PACK_AB_MERGE_C R157, R36, R29, R33 ;  /* 0x0000001d249d723e */ /* 0x000fe40004807021 */
[----:B------:R-:W0:Y:S01]  /*14fc0*/  MUFU.EX2 R57, R57 ;  /* 0x0000003900397308 */ /* 0x000e220000000800 */
[----:B---3--:R-:W-:-:S07]  /*14fd0*/  FADD.FTZ R3, R37, R0 ;  /* 0x0000000025037221 */ /* 0x008fce0000010000 */
[----:B------:R-:W3:Y:S08]  /*14fe0*/  MUFU.EX2 R32, R45 ;  /* 0x0000002d00207308 */ /* 0x000ef00000000800 */
[----:B------:R-:W4:Y:S01]  /*14ff0*/  MUFU.EX2 R46, R46 ;  /* 0x0000002e002e7308 */ /* 0x000f220000000800 */
[----:B0-----:R-:W-:Y:S01]  /*15000*/  F2FP.SATFINITE.E4M3.F32.PACK_AB_MERGE_C R158, R57, R58, R9 ;  /* 0x0000003a399e723e */ /* 0x001fe20004807009 */
[----:B------:R-:W-:-:S04]  /*15010*/  FADD.FTZ R58, R58, R55 ;  /* 0x000000373a3a7221 */ /* 0x000fc80000010000 */
[----:B------:R-:W-:Y:S02]  /*15020*/  FADD.FTZ R58, R57, R58 ;  /* 0x0000003a393a7221 */ /* 0x000fe40000010000 */
[----:B------:R-:W0:Y:S01]  /*15030*/  MUFU.EX2 R47, R47 ;  /* 0x0000002f002f7308 */ /* 0x000e220000000800 */
[----:B---3--:R-:W-:-:S01]  /*15040*/  FADD.FTZ R3, R32, R3 ;  /* 0x0000000320037221 */ /* 0x008fc20000010000 */
[----:B------:R-:W-:-:S04]  /*15050*/  FADD.FTZ R59, R59, R58 ;  /* 0x0000003a3b3b7221 */ /* 0x000fc80000010000 */
[----:B------:R-:W-:Y:S02]  /*15060*/  FADD.FTZ R60, R60, R59 ;  /* 0x0000003b3c3c7221 */ /* 0x000fe40000010000 */
[----:B------:R-:W-:Y:S01]  /*15070*/  MUFU.EX2 R63, R63 ;  /* 0x0000003f003f7308 */ /* 0x000fe20000000800 */
[----:B----4-:R-:W-:-:S07]  /*15080*/  FADD.FTZ R0, R46, R3 ;  /* 0x000000032e007221 */ /* 0x010fce0000010000 */
[----:B------:R-:W3:Y:S01]  /*15090*/  MUFU.EX2 R66, R66 ;  /* 0x0000004200427308 */ /* 0x000ee20000000800 */
[C---:B0-----:R-:W-:Y:S01]  /*150a0*/  F2FP.SATFINITE.E4M3.F32.PACK_AB_MERGE_C R46, R47.reuse, R46, RZ ;  /* 0x0000002e2f2e723e */ /* 0x041fe200048070ff */
[----:B------:R-:W-:-:S03]  /*150b0*/  FADD.FTZ R47, R47, R0 ;  /* 0x000000002f2f7221 */ /* 0x000fc60000010000 */
[----:B------:R-:W-:-:S03]  /*150c0*/  F2FP.SATFINITE.E4M3.F32.PACK_AB_MERGE_C R159, R32, R37, R46 ;  /* 0x00000025209f723e */ /* 0x000fc6000480702e */
[----:B------:R-:W0:Y:S08]  /*150d0*/  MUFU.EX2 R48, R48 ;  /* 0x0000003000307308 */ /* 0x000e300000000800 */
[----:B------:R-:W-:Y:S01]  /*150e0*/  MUFU.EX2 R61, R61 ;  /* 0x0000003d003d7308 */ /* 0x000fe20000000800 */
[----:B---3--:R-:W-:-:S07]  /*150f0*/  F2FP.SATFINITE.E4M3.F32.PACK_AB_MERGE_C R3, R66, R63, RZ ;  /* 0x0000003f4203723e */ /* 0x008fce00048070ff */
[----:B------:R-:W3:Y:S01]  /*15100*/  MUFU.EX2 R62, R62 ;  /* 0x0000003e003e7308 */ /* 0x000ee20000000800 */
[----:B0-----:R-:W-:-:S07]  /*15110*/  FADD.FTZ R0, R48, R47 ;  /* 0x0000002f30007221 */ /* 0x001fce0000010000 */
[----:B------:R-:W0:Y:S08]  /*15120*/  MUFU.EX2 R49, R49 ;  /* 0x0000003100317308 */ /* 0x000e300000000800 */
[----:B------:R-:W4:Y:S01]  /*15130*/  MUFU.EX2 R50, R50 ;  /* 0x0000003200327308 */ /* 0x000f220000000800 */
[----:B---3--:R-:W-:Y:S01]  /*15140*/  F2FP.SATFINITE.E4M3.F32.PACK_AB_MERGE_C R152, R62, R61, R3 ;  /* 0x0000003d3e98723e */ /* 0x008fe20004807003 */
[----:B------:R-:W-:-:S04]  /*15150*/  FADD.FTZ R61, R61, R60 ;  /* 0x0000003c3d3d7221 */ /* 0x000fc80000010000 */
[----:B------:R-:W-:Y:S02]  /*15160*/  FADD.FTZ R62, R62, R61 ;  /* 0x0000003d3e3e7221 */ /* 0x000fe40000010000 */
[----:B------:R-:W-:Y:S01]  /*15170*/  MUFU.EX2 R69, R69 ;  /* 0x0000004500457308 */ /* 0x000fe20000000800 */
[----:B0-----:R-:W-:-:S01]  /*15180*/  FADD.FTZ R3, R49, R0 ;  /* 0x0000000031037221 */ /* 0x001fc20000010000 */
[----:B------:R-:W-:-:S04]  /*15190*/  FADD.FTZ R63, R63, R62 ;  /* 0x0000003e3f3f7221 */ /* 0x000fc80000010000 */
[----:B------:R-:W-:Y:S02]  /*151a0*/  FADD.FTZ R66, R66, R63 ;  /* 0x0000003f42427221 */ /* 0x000fe40000010000 */
[----:B------:R-:W0:Y:S01]  /*151b0*/  MUFU.EX2 R72, R72 ;  /* 0x0000004800487308 */ /* 0x000e220000000800 */
[----:B----4-:R-:W-:-:S07]  /*151c0*/  FADD.FTZ R0, R50, R3 ;  /* 0x0000000332007221 */ /* 0x010fce0000010000 */
[----:B------:R-:W3:Y:S08]  /*151d0*/  MUFU.EX2 R51, R51 ;  /* 0x0000003300337308 */ /* 0x000ef00000000800 */
[----:B------:R-:W-:Y:S01]  /*151e0*/  MUFU.EX2 R65, R65 ;  /* 0x0000004100417308 */ /* 0x000fe20000000800 */
[----:B0-----:R-:W-:-:S07]  /*151f0*/  F2FP.SATFINITE.E4M3.F32.PACK_AB_MERGE_C R3, R72, R69, RZ ;  /* 0x000000454803723e */ /* 0x001fce00048070ff */
[----:B------:R-:W0:Y:S01]  /*15200*/  MUFU.EX2 R68, R68 ;  /* 0x0000004400447308 */ /* 0x000e220000000800 */
[----:B---3--:R-:W-:-:S01]  /*15210*/  FADD.FTZ R0, R51, R0 ;  /* 0x0000000033007221 */ /* 0x008fc20000010000 */
[----:B------:R-:W-:-:S04]  /*15220*/  F2FP.SATFINITE.E4M3.F32.PACK_AB_MERGE_C R50, R51, R50, RZ ;  /* 0x000000323332723e */ /* 0x000fc800048070ff */
[----:B------:R-:W-:Y:S02]  /*15230*/  F2FP.SATFINITE.E4M3.F32.PACK_AB_MERGE_C R153, R49, R48, R50 ;  /* 0x000000303199723e */ /* 0x000fe40004807032 */
[----:B------:R-:W3:Y:S08]  /*15240*/  MUFU.EX2 R53, R53 ;  /* 0x0000003500357308 */ /* 0x000ef00000000800 */
[----:B------:R-:W4:Y:S01]  /*15250*/  MUFU.EX2 R52, R52 ;  /* 0x0000003400347308 */ /* 0x000f220000000800 */
[----:B0-----:R-:W-:Y:S01]  /*15260*/  F2FP.SATFINITE.E4M3.F32.PACK_AB_MERGE_C R154, R68, R65, R3 ;  /* 0x00000041449a723e */ /* 0x001fe20004807003 */
[----:B------:R-:W-:-:S04]  /*15270*/  FADD.FTZ R65, R65, R66 ;  /* 0x0000004241417221 */ /* 0x000fc80000010000 */
[----:B------:R-:W-:Y:S02]  /*15280*/  FADD.FTZ R68, R68, R65 ;  /* 0x0000004144447221 */ /* 0x000fe40000010000 */
[----:B------:R-:W0:Y:S01]  /*15290*/  MUFU.EX2 R12, R12 ;  /* 0x0000000c000c7308 */ /* 0x000e220000000800 */
[----:B---3--:R-:W-:-:S01]  /*152a0*/  FADD.FTZ R3, R53, R0 ;  /* 0x0000000035037221 */ /* 0x008fc20000010000 */
[----:B-1----:R-:W-:-:S04]  /*152b0*/  @P1 IMAD.HI.U32 R0, R177, R4, RZ ;  /* 0x00000004b1001227 */ /* 0x002fc800078e00ff */
[----:B------:R-:W-:-:S01]  /*152c0*/  FADD.FTZ R69, R69, R68 ;  /* 0x0000004445457221 */ /* 0x000fc20000010000 */
[----:B--2---:R-:W-:Y:S01]  /*152d0*/  @P1 SHF.R.U32.HI R13, RZ, R15, R0 ;  /* 0x0000000fff0d1219 */ /* 0x004fe20000011600 */
[----:B------:R-:W1:Y:S01]  /*152e0*/  MUFU.EX2 R9, R54 ;  /* 0x0000003600097308 */ /* 0x000e620000000800 */
[----:B----4-:R-:W-:-:S03]  /*152f0*/  FADD.FTZ R3, R52, R3 ;  /* 0x0000000334037221 */ /* 0x010fc60000010000 */
[----:B------:R-:W-:-:S04]  /*15300*/  IMAD.IADD R13, R88, 0x1, R13 ;  /* 0x00000001580d7824 */ /* 0x000fc800078e020d */
[----:B------:R-:W-:Y:S02]  /*15310*/  IMAD.IADD R6, R13, 0x1, R6 ;  /* 0x000000010d067824 */ /* 0x000fe400078e0206 */
[----:B0-----:R-:W-:-:S01]  /*15320*/  FADD.FTZ R0, R12, R3 ;  /* 0x000000030c007221 */ /* 0x001fc20000010000 */
[----:B------:R-:W-:Y:S01]  /*15330*/  FADD.FTZ R3, R72, R69 ;  /* 0x0000004548037221 */ /* 0x000fe20000010000 */
[C---:B-1----:R-:W-:Y:S02]  /*15340*/  F2FP.SATFINITE.E4M3.F32.PACK_AB_MERGE_C R4, R9.reuse, R12, RZ ;  /* 0x0000000c0904723e */ /* 0x042fe400048070ff */
[----:B------:R-:W-:Y:S02]  /*15350*/  FADD.FTZ R0, R9, R0 ;  /* 0x0000000009007221 */ /* 0x000fe40000010000 */
[----:B------:R-:W-:Y:S01]  /*15360*/  F2FP.SATFINITE.E4M3.F32.PACK_AB_MERGE_C R155, R52, R53, R4 ;  /* 0x00000035349b723e */ /* 0x000fe20004807004 */
[----:B------:R-:W-:Y:S01]  /*15370*/  VIADD R4, R89, 0xfffffffe ;  /* 0xfffffffe59047836 */ /* 0x000fe20000000000 */
        /* <DEDUP_REMOVED lines=12> */
.L_x_1725:
[----:B------:R-:W-:-:S13]  /*15440*/  ISETP.NE.AND P3, PT, R7, 0x1, PT ;  /* 0x000000010700780c */ /* 0x000fda0003f65270 */
[----:B------:R-:W0:Y:S02]  /*15450*/  @P3 LDC.64 R12, c[0x0][0x9e8] ;  /* 0x00027a00ff0c3b82 */ /* 0x000e240000000a00 */
[----:B0-----:R-:W-:-:S05]  /*15460*/  @P3 IMAD.HI.U32 R12, R8, R12, RZ ;  /* 0x0000000c080c3227 */ /* 0x001fca00078e00ff */
[----:B------:R-:W-:-:S07]  /*15470*/  @P3 SHF.R.U32.HI R8, RZ, R13, R12 ;  /* 0x0000000dff083219 */ /* 0x000fce000001160c */
.L_x_1726:
[----:B------:R-:W-:Y:S05]  /*15480*/  BSYNC B0 ;  /* 0x0000000000007941 */ /* 0x000fea0003800000 */
.L_x_1724:
[----:B------:R-:W-:-:S05]  /*15490*/  IMAD R7, R8, R7, R7 ;  /* 0x0000000708077224 */ /* 0x000fca00078e0207 */
[----:B------:R-:W-:-:S07]  /*154a0*/  VIMNMX R6, R6, R7, PT ;  /* 0x0000000706067248 */ /* 0x000fce0003fe0100 */
.L_x_1723:
[----:B------:R-:W-:Y:S01]  /*154b0*/  SHF.R.S32.HI R7, RZ, 0x1f, R6 ;  /* 0x0000001fff077819 */ /* 0x000fe20000011406 */
[----:B------:R-:W-:Y:S01]  /*154c0*/  ULDC UR32, c[0x0][0x9e4] ;  /* 0x0002790000207ab9 */ /* 0x000fe20000000800 */
[----:B------:R-:W-:Y:S01]  /*154d0*/  ULDC UR29, c[0x0][0x9e4] ;  /* 0x00027900001d7ab9 */ /* 0x000fe20000000800 */
[----:B------:R-:W-:Y:S01]  /*154e0*/  ULDC UR28, c[0x0][0x988] ;  /* 0x00026200001c7ab9 */ /* 0x000fe20000000800 */
[----:B------:R-:W-:Y:S01]  /*154f0*/  LEA.HI R7, R7, R6, RZ, 0x7 ;  /* 0x0000000607077211 */ /* 0x000fe200078f38ff */
[----:B------:R-:W-:Y:S01]  /*15500*/  ULDC UR31, c[0x0][0x988] ;  /* 0x00026200001f7ab9 */ /* 0x000fe20000000800 */
[----:B------:R-:W-:Y:S01]  /*15510*/  ULDC UR30, c[0x0][0x988] ;  /* 0x00026200001e7ab9 */ /* 0x000fe20000000800 */
[----:B------:R-:W-:Y:S01]  /*15520*/  ULDC UR34, c[0x0][0x9e0] ;  /* 0x0002780000227ab9 */ /* 0x000fe20000000800 */
[----:B------:R-:W-:Y:S01]  /*15530*/  SHF.R.S32.HI R7, RZ, 0x7, R7 ;  /* 0x00000007ff077819 */ /* 0x000fe20000011407 */
[----:B------:R-:W-:Y:S01]  /*15540*/  ULDC UR33, c[0x0][0x9e0] ;  /* 0x0002780000217ab9 */ /* 0x000fe20000000800 */
[----:B------:R-:W-:-:S02]  /*15550*/  CS2R R88, SRZ ;  /* 0x0000000000587805 */ /* 0x000fc4000001ff00 */
[----:B------:R-:W-:Y:S02]  /*15560*/  CS2R R90, SRZ ;  /* 0x00000000005a7805 */ /* 0x000fe4000001ff00 */
[----:B------:R-:W-:Y:S02]  /*15570*/  VIMNMX R12, R188, R7, !PT ;  /* 0x00000007bc0c7248 */ /* 0x000fe40007fe0100 */
        /* <DEDUP_REMOVED lines=63> */
[----:B------:R-:W-:-:S07]  /*15970*/  CS2R R88, SRZ ;  /* 0x0000000000587805 */ /* 0x000fce000001ff00 */
.L_x_1747:
[----:B------:R-:W-:Y:S01]  /*15980*/  ISETP.NE.AND P3, PT, R183, RZ, PT ;  /* 0x000000ffb700720c */ /* 0x000fe20003f65270 */
[----:B------:R-:W-:Y:S01]  /*15990*/  VIADD R13, R22, 0x1 ;  /* 0x00000001160d7836 */ /* 0x000fe20000000000 */
[----:B------:R-:W-:Y:S05]  /*159a0*/  YIELD ;  /* 0x0000000000007946 */ /* 0x000fea0003800000 */
[----:B------:R-:W-:-:S04]  /*159b0*/  ISETP.NE.AND P4, PT, R13, 0x2, PT ;  /* 0x000000020d00780c */ /* 0x000fc80003f85270 */
[----:B------:R-:W-:Y:S02]  /*159c0*/  SEL R14, RZ, 0x1, P4 ;  /* 0x00000001ff0e7807 */ /* 0x000fe40002000000 */
[----:B------:R-:W-:Y:S02]  /*159d0*/  SEL R13, R13, RZ, P4 ;  /* 0x000000ff0d0d7207 */ /* 0x000fe40002000000 */
[----:B------:R-:W-:Y:S01]  /*159e0*/  LOP3.LUT R14, R23, R14, RZ, 0x3c, !PT ;  /* 0x0000000e170e7212 */ /* 0x000fe200078e3cff */
[----:B------:R-:W-:Y:S06]  /*159f0*/  @P3 BRA `(.L_x_1728) ;  /* 0x0000000000303947 */ /* 0x000fec0003800000 */
[----:B------:R-:W-:Y:S05]  /*15a00*/  @!P0 BRA `(.L_x_1729) ;  /* 0x0000000000048947 */ /* 0x000fea0003800000 */
[----:B------:R-:W-:Y:S01]  /*15a10*/  BPT.TRAP 0x1 ;  /* 0x000000040000795c */ /* 0x000fe20000300000 */
.L_x_1729:
[----:B------:R-:W-:Y:S01]  /*15a20*/  IMAD R7, R13, 0x8, R16 ;  /* 0x000000080d077824 */ /* 0x000fe200078e0210 */
[----:B------:R-:W-:-:S04]  /*15a30*/  SHF.L.U32 R6, R14, 0x1f, RZ ;  /* 0x0000001f0e067819 */ /* 0x000fc800000006ff */
[----:B------:R0:W1:Y:S01]  /*15a40*/  SYNCS.PHASECHK.TRANS64.TRYWAIT P4, [R7+URZ+0x22830], R6 ;  /* 0x02283006070075a7 */ /* 0x000062000808017f */
[----:B------:R-:W-:Y:S05]  /*15a50*/  @!P0 BRA `(.L_x_1730) ;  /* 0x0000000000048947 */ /* 0x000fea0003800000 */
[----:B------:R-:W-:Y:S01]  /*15a60*/  BPT.TRAP 0x1 ;  /* 0x000000040000795c */ /* 0x000fe20000300000 */
.L_x_1730:
[----:B------:R-:W-:Y:S04]  /*15a70*/  BSSY B0, `(.L_x_1728) ;  /* 0x0000004000007945 */ /* 0x000fe80003800000 */
[----:B-1----:R-:W-:Y:S05]  /*15a80*/  @P4 BRA `(.L_x_1731) ;  /* 0x0000000000084947 */ /* 0x002fea0003800000 */
[----:B------:R-:W1:Y:S02]  /*15a90*/  SYNCS.PHASECHK.TRANS64.TRYWAIT P4, [R7+URZ+0x22830], R6 ;  /* 0x02283006070075a7 */ /* 0x000e64000808017f */
[----:B-1----:R-:W-:Y:S05]  /*15aa0*/  @!P4 BRA `(.L_x_1732) ;  /* 0x000001740050c947 */ /* 0x002fea0003800000 */
.L_x_1731:
[----:B------:R-:W-:Y:S05]  /*15ab0*/  BSYNC B0 ;  /* 0x0000000000007941 */ /* 0x000fea0003800000 */
.L_x_1728:
[----:B01----:R-:W0:Y:S01]  /*15ac0*/  S2R R6, SR_TID.X ;  /* 0x0000000000067919 */ /* 0x003e220000002100 */
[----:B------:R-:W-:Y:S05]  /*15ad0*/  WARPSYNC.ALL ;  /* 0x0000000000007948 */ /* 0x000fea0003800000 */
[----:B------:R-:W-:Y:S02]  /*15ae0*/  IMAD.MOV.U32 R7, RZ, RZ, -0x7fffffe0 ;  /* 0x80000020ff077424 */ /* 0x000fe400078e00ff */
[----:B------:R-:W-:Y:S02]  /*15af0*/  IMAD.MOV.U32 R25, RZ, RZ, -0x7fffffe0 ;  /* 0x80000020ff197424 */ /* 0x000fe400078e00ff */
[----:B------:R-:W-:Y:S01]  /*15b00*/  IMAD.MOV.U32 R21, RZ, RZ, -0x7fffffe0 ;  /* 0x80000020ff157424 */ /* 0x000fe200078e00ff */
[----:B------:R-:W-:Y:S01]  /*15b10*/  R2UR UR27, R7 ;  /* 0x00000000071b72ca */ /* 0x000fe200000e0000 */
[----:B------:R-:W-:Y:S01]  /*15b20*/  IMAD.MOV.U32 R9, RZ, RZ, -0x7fffffe0 ;  /* 0x80000020ff097424 */ /* 0x000fe200078e00ff */
[----:B------:R-:W-:-:S02]  /*15b30*/  R2UR UR19, R25 ;  /* 0x00000000191372ca */ /* 0x000fc400000e0000 */
[----:B------:R-:W-:Y:S02]  /*15b40*/  R2UR UR7, R21 ;  /* 0x00000000150772ca */ /* 0x000fe400000e0000 */
[----:B------:R-:W-:Y:S02]  /*15b50*/  R2UR UR11, R9 ;  /* 0x00000000090b72ca */ /* 0x000fe400000e0000 */
[----:B------:R-:W-:Y:S02]  /*15b60*/  R2UR UR15, R21 ;  /* 0x00000000150f72ca */ /* 0x000fe400000e0000 */
[----:B------:R-:W-:Y:S02]  /*15b70*/  R2UR UR23, R7 ;  /* 0x00000000071772ca */ /* 0x000fe400000e0000 */
[----:B0-----:R-:W-:Y:S01]  /*15b80*/  SHF.R.U32.HI R8, RZ, 0x7, R6 ;  /* 0x00000007ff087819 */ /* 0x001fe20000011606 */
[----:B------:R-:W-:-:S04]  /*15b90*/  IMAD R6, R13, 0x600, R5 ;  /* 0x000006000d067824 */ /* 0x000fc800078e0205 */
[----:B------:R-:W-:Y:S01]  /*15ba0*/  VIADD R15, R8, 0x8 ;  /* 0x00000008080f7836 */ /* 0x000fe20000000000 */
[C---:B------:R-:W-:Y:S01]  /*15bb0*/  R2UR UR26, R6.reuse ;  /* 0x00000000061a72ca */ /* 0x040fe200000e0000 */
[C---:B------:R-:W-:Y:S02]  /*15bc0*/  VIADD R24, R6.reuse, 0x400 ;  /* 0x0000040006187836 */ /* 0x040fe40000000000 */
[C---:B------:R-:W-:Y:S01]  /*15bd0*/  VIADD R20, R6.reuse, 0x2 ;  /* 0x0000000206147836 */ /* 0x040fe20000000000 */
[----:B------:R0:W-:Y:S01]  /*15be0*/  BAR.SYNC.DEFER_BLOCKING R15, 0x100 ;  /* 0x0004000f0000751d */ /* 0x0001e20000010000 */
[----:B------:R-:W-:Y:S01]  /*15bf0*/  VIADD R8, R6, 0x200 ;  /* 0x0000020006087836 */ /* 0x000fe20000000000 */
[----:B------:R-:W-:Y:S02]  /*15c00*/  R2UR UR18, R24 ;  /* 0x00000000181272ca */ /* 0x000fe400000e0000 */
[----:B------:R-:W-:Y:S01]  /*15c10*/  R2UR UR6, R20 ;  /* 0x00000000140672ca */ /* 0x000fe200000e0000 */
[----:B------:R-:W-:Y:S01]  /*15c20*/  VIADD R20, R6, 0x202 ;  /* 0x0000020206147836 */ /* 0x000fe20000000000 */
[----:B------:R-:W-:Y:S01]  /*15c30*/  R2UR UR10, R8 ;  /* 0x00000000080a72ca */ /* 0x000fe200000e0000 */
[----:B------:R-:W-:-:S03]  /*15c40*/  VIADD R6, R6, 0x402 ;  /* 0x0000040206067836 */ /* 0x000fc60000000000 */
[----:B------:R-:W-:Y:S02]  /*15c50*/  R2UR UR14, R20 ;  /* 0x00000000140e72ca */ /* 0x000fe400000e0000 */
[----:B------:R-:W-:Y:S01]  /*15c60*/  R2UR UR22, R6 ;  /* 0x00000000061672ca */ /* 0x000fe200000e0000 */
        /* <DEDUP_REMOVED lines=21> */
.L_x_1734:
[----:B------:R-:W-:Y:S02]  /*15dc0*/  SHF.L.U32 R6, R23, 0x1f, RZ ;  /* 0x0000001f17067819 */ /* 0x000fe400000006ff */
[----:B------:R-:W-:-:S04]  /*15dd0*/  LEA R7, R22, R16, 0x3 ;  /* 0x0000001016077211 */ /* 0x000fc800078e18ff */
[----:B------:R0:W1:Y:S01]  /*15de0*/  SYNCS.PHASECHK.TRANS64.TRYWAIT P3, [R7+URZ+0x22850], R6 ;  /* 0x02285006070075a7 */ /* 0x000062000806017f */
[----:B------:R-:W-:Y:S05]  /*15df0*/  @!P0 BRA `(.L_x_1735) ;  /* 0x0000000000048947 */ /* 0x000fea0003800000 */
[----:B------:R-:W-:Y:S01]  /*15e00*/  BPT.TRAP 0x1 ;  /* 0x000000040000795c */ /* 0x000fe20000300000 */
.L_x_1735:
[----:B-1----:R-:W-:Y:S05]  /*15e10*/  @P3 BRA `(.L_x_1733) ;  /* 0x0000000000083947 */ /* 0x002fea0003800000 */
[----:B------:R-:W1:Y:S02]  /*15e20*/  SYNCS.PHASECHK.TRANS64.TRYWAIT P3, [R7+URZ+0x22850], R6 ;  /* 0x02285006070075a7 */ /* 0x000e64000806017f */
[----:B-1----:R-:W-:Y:S05]  /*15e30*/  @!P3 BRA `(.L_x_1736) ;  /* 0x000001700080b947 */ /* 0x002fea0003800000 */
.L_x_1733:
[----:B01----:R-:W-:Y:S01]  /*15e40*/  VIADD R6, R16, 0x400 ;  /* 0x0000040010067836 */ /* 0x003fe20000000000 */
[----:B------:R-:W-:Y:S05]  /*15e50*/  WARPSYNC.ALL ;  /* 0x0000000000007948 */ /* 0x000fea0003800000 */
[----:B------:R-:W-:Y:S01]  /*15e60*/  SHF.R.U32.HI R6, RZ, 0x4, R6 ;  /* 0x00000004ff067819 */ /* 0x000fe20000011606 */
[----:B------:R-:W-:Y:S01]  /*15e70*/  IMAD.MOV.U32 R7, RZ, RZ, 0x40000040 ;  /* 0x40000040ff077424 */ /* 0x000fe200078e00ff */
[----:B------:R-:W-:Y:S01]  /*15e80*/  WARPGROUP.ARRIVE ;  /* 0x00000000000079c5 */ /* 0x000fe20000000000 */
[----:B------:R-:W-:Y:S01]  /*15e90*/  IMAD.MOV.U32 R9, RZ, RZ, 0x40000040 ;  /* 0x40000040ff097424 */ /* 0x000fe200078e00ff */
[----:B------:R-:W-:-:S04]  /*15ea0*/  LOP3.LUT R6, R6, 0x3fff, RZ, 0xc0, !PT ;  /* 0x00003fff06067812 */ /* 0x000fc800078ec0ff */
[----:B------:R-:W0:Y:S01]  /*15eb0*/  S2R R15, SR_TID.X ;  /* 0x00000000000f7919 */ /* 0x000e220000002100 */
[----:B------:R-:W-:Y:S01]  /*15ec0*/  R2UR UR7, R7 ;  /* 0x00000000070772ca */ /* 0x000fe200000e0000 */
[----:B------:R-:W-:Y:S01]  /*15ed0*/  IMAD.MOV.U32 R7, RZ, RZ, 0x40000040 ;  /* 0x40000040ff077424 */ /* 0x000fe200078e00ff */
[----:B------:R-:W-:-:S05]  /*15ee0*/  LOP3.LUT R6, R6, 0x10000, RZ, 0xfc, !PT ;  /* 0x0001000006067812 */ /* 0x000fca00078efcff */
[----:B------:R-:W-:-:S04]  /*15ef0*/  IMAD R6, R22, 0x400, R6 ;  /* 0x0000040016067824 */ /* 0x000fc800078e0206 */
[C---:B------:R-:W-:Y:S01]  /*15f00*/  VIADD R8, R6.reuse, 0x2 ;  /* 0x0000000206087836 */ /* 0x040fe20000000000 */
[----:B------:R-:W-:-:S13]  /*15f10*/  R2UR UR6, R6 ;  /* 0x00000000060672ca */ /* 0x000fda00000e0000 */
[----:B------:R-:W-:Y:S01]  /*15f20*/  QGMMA.64x128x32.F32.E4M3.E4M3 R88, R164, gdesc[UR4], R88, gsb0 ;  /* 0x01e00004a4587df3 */ /* 0x000fe20008000858 */
[----:B------:R-:W-:Y:S01]  /*15f30*/  R2UR UR6, R8 ;  /* 0x00000000080672ca */ /* 0x000fe200000e0000 */
[C---:B------:R-:W-:Y:S01]  /*15f40*/  VIADD R8, R6.reuse, 0x4 ;  /* 0x0000000406087836 */ /* 0x040fe20000000000 */
[----:B------:R-:W-:Y:S01]  /*15f50*/  R2UR UR7, R9 ;  /* 0x00000000090772ca */ /* 0x000fe200000e0000 */
[----:B------:R-:W-:Y:S02]  /*15f60*/  IMAD.MOV.U32 R9, RZ, RZ, 0x40000040 ;  /* 0x40000040ff097424 */ /* 0x000fe400078e00ff */
[----:B------:R-:W-:Y:S01]  /*15f70*/  VIADD R6, R6, 0x6 ;  /* 0x0000000606067836 */ /* 0x000fe20000000000 */
[----:B0-----:R-:W-:Y:S01]  /*15f80*/  SHF.R.U32.HI R15, RZ, 0x7, R15 ;  /* 0x00000007ff0f7819 */ /* 0x001fe2000001160f */
[----:B------:R-:W-:Y:S02]  /*15f90*/  WARPGROUP.DEPBAR.LE gsb0, 0x0 ;  /* 0x00008000000079c5 */ /* 0x000fe40000010000 */
[----:B------:R-:W-:-:S06]  /*15fa0*/  WARPGROUP.ARRIVE ;  /* 0x00000000000079c5 */ /* 0x000fcc0000000000 */
[----:B------:R-:W-:Y:S01]  /*15fb0*/  QGMMA.64x128x32.F32.E4M3.E4M3 R88, R160, gdesc[UR4], R88, gsb0 ;  /* 0x01e00004a0587df3 */ /* 0x000fe20008000858 */
[----:B------:R-:W-:Y:S02]  /*15fc0*/  R2UR UR6, R8 ;  /* 0x00000000080672ca */ /* 0x000fe400000e0000 */
[----:B------:R-:W-:Y:S01]  /*15fd0*/  R2UR UR7, R9 ;  /* 0x00000000090772ca */ /* 0x000fe200000e0000 */
[----:B------:R-:W-:Y:S02]  /*15fe0*/  WARPGROUP.DEPBAR.LE gsb0, 0x0 ;  /* 0x00008000000079c5 */ /* 0x000fe40000010000 */
[----:B------:R-:W-:-:S10]  /*15ff0*/  WARPGROUP.ARRIVE ;  /* 0x00000000000079c5 */ /* 0x000fd40000000000 */
[----:B------:R-:W-:Y:S01]  /*16000*/  QGMMA.64x128x32.F32.E4M3.E4M3 R88, R156, gdesc[UR4], R88, gsb0 ;  /* 0x01e000049c587df3 */ /* 0x000fe20008000858 */
[----:B------:R-:W-:Y:S02]  /*16010*/  R2UR UR6, R6 ;  /* 0x00000000060672ca */ /* 0x000fe400000e0000 */
[----:B------:R-:W-:Y:S02]  /*16020*/  R2UR UR7, R7 ;  /* 0x00000000070772ca */ /* 0x000fe400000e0000 */
[----:B------:R-:W-:Y:S01]  /*16030*/  IADD3 R6, -R15, 0xb, RZ ;  /* 0x0000000b0f067810 */ /* 0x000fe20007ffe1ff */
[----:B------:R-:W-:Y:S02]  /*16040*/  WARPGROUP.DEPBAR.LE gsb0, 0x0 ;  /* 0x00008000000079c5 */ /* 0x000fe40000010000 */
[----:B------:R-:W-:-:S08]  /*16050*/  WARPGROUP.ARRIVE ;  /* 0x00000000000079c5 */ /* 0x000fd00000000000 */
[----:B------:R-:W-:Y:S03]  /*16060*/  QGMMA.64x128x32.F32.E4M3.E4M3 R88, R152, gdesc[UR4], R88, gsb0 ;  /* 0x01e0000498587df3 */ /* 0x000fe60008000858 */
[----:B------:R-:W-:Y:S02]  /*16070*/  WARPGROUP.DEPBAR.LE gsb0, 0x0 ;  /* 0x00008000000079c5 */ /* 0x000fe40000010000 */
[----:B------:R0:W-:Y:S06]  /*16080*/  BAR.ARV R6, 0x100 ;  /* 0x000400060000751d */ /* 0x0001ec0000002000 */
[----:B------:R-:W-:Y:S05]  /*16090*/  @!P0 BRA `(.L_x_1737) ;  /* 0x0000000000048947 */ /* 0x000fea0003800000 */
[----:B------:R-:W-:Y:S01]  /*160a0*/  BPT.TRAP 0x1 ;  /* 0x000000040000795c */ /* 0x000fe20000300000 */
.L_x_1737:
[----:B------:R-:W1:Y:S01]  /*160b0*/  @P1 LDC R7, c[0x0][0x44c] ;  /* 0x00011300ff071b82 */ /* 0x000e620000000800 */
[----:B------:R-:W-:Y:S02]  /*160c0*/  IMAD.IADD R15, R197, 0x1, R177 ;  /* 0x00000001c50f7824 */ /* 0x000fe400078e02b1 */
[C---:B------:R-:W-:Y:S01]  /*160d0*/  FMUL.FTZ R8, R2.reuse, R26 ;  /* 0x0000001a02087220 */ /* 0x040fe20000410000 */
[C---:B------:R-:W-:Y:S01]  /*160e0*/  FMUL.FTZ R20, R2.reuse, R24 ;  /* 0x0000001802147220 */ /* 0x040fe20000410000 */
[C---:B------:R-:W-:Y:S01]  /*160f0*/  FMUL.FTZ R21, R2.reuse, R25 ;  /* 0x0000001902157220 */ /* 0x040fe20000410000 */
[C---:B------:R-:W-:Y:S01]  /*16100*/  FMUL.FTZ R9, R2.reuse, R27 ;  /* 0x0000001b02097220 */ /* 0x040fe20000410000 */
[C---:B------:R-:W-:Y:S01]  /*16110*/  FMUL.FTZ R26, R2.reuse, R29 ;  /* 0x0000001d021a7220 */ /* 0x040fe20000410000 */
[C---:B------:R-:W-:Y:S01]  /*16120*/  FMUL.FTZ R23, R2.reuse, R30 ;  /* 0x0000001e02177220 */ /* 0x040fe20000410000 */
[----:B0-----:R-:W0:Y:S01]  /*16130*/  @P1 LDC R6, c[0x0][0x450] ;  /* 0x00011400ff061b82 */ /* 0x001e220000000800 */
        /* <DEDUP_REMOVED lines=23> */
[----:B0-----:R-:W-:Y:S01]  /*162b0*/  @P1 SHF.R.U32.HI R15, RZ, R6, R7 ;  /* 0x00000006ff0f1219 */ /* 0x001fe20000011607 */
        /* <DEDUP_REMOVED lines=34> */
[C---:B------:R-:W-:Y:S01]  /*164e0*/  FMUL.FTZ R82, R2.reuse, R84 ;  /* 0x0000005402527220 */ /* 0x040fe20000410000 */
[C---:B------:R-:W-:Y:S01]  /*164f0*/  FMUL.FTZ R83, R2.reuse, R85 ;  /* 0x0000005502537220 */ /* 0x040fe20000410000 */
[C---:B------:R-:W-:Y:S01]  /*16500*/  FMUL.FTZ R80, R2.reuse, R86 ;  /* 0x0000005602507220 */ /* 0x040fe20000410000 */
[----:B------:R-:W-:Y:S01]  /*16510*/  FMUL.FTZ R81, R2, R87 ;  /* 0x0000005702517220 */ /* 0x000fe20000410000 */
[----:B------:R-:W-:Y:S01]  /*16520*/  IMAD R6, R13, 0x8, R16 ;  /* 0x000000080d067824 */ /* 0x000fe200078e0210 */
[----:B------:R-:W-:Y:S01]  /*16530*/  IADD3 R85, -R170, 0x1, -R79 ;  /* 0x00000001aa557810 */ /* 0x000fe20007ffe94f */
[----:B------:R-:W1:Y:S01]  /*16540*/  MUFU.TANH R20, R20 ;  /* 0x0000001400147308 */ /* 0x000e620000002400 */
[----:B------:R-:W-:Y:S02]  /*16550*/  IMAD.U32 R7, RZ, RZ, UR38 ;  /* 0x00000026ff077e24 */ /* 0x000fe4000f8e00ff */
[----:B------:R-:W-:Y:S01]  /*16560*/  VIADD R6, R6, 0x22840 ;  /* 0x0002284006067836 */ /* 0x000fe20000000000 */
[----:B------:R-:W-:-:S04]  /*16570*/  IADD3 R85, -R169, R85, R171 ;  /* 0x00000055a9557210 */ /* 0x000fc80007ffe1ab */
[----:B------:R-:W2:Y:S01]  /*16580*/  MUFU.TANH R21, R21 ;  /* 0x0000001500157308 */ /* 0x000ea20000002400 */
[----:B------:R-:W-:Y:S01]  /*16590*/  PRMT R6, R7, 0x654, R6 ;  /* 0x0000065407067816 */ /* 0x000fe20000000006 */
[C---:B------:R-:W-:Y:S02]  /*165a0*/  VIADD R84, R85.reuse, UR34 ;  /* 0x0000002255547c36 */ /* 0x040fe40008000000 */
[----:B------:R-:W-:Y:S01]  /*165b0*/  VIADD R85, R85, UR41 ;  /* 0x0000002955557c36 */ /* 0x000fe20008000000 */
[----:B------:R3:W-:Y:S01]  /*165c0*/  SYNCS.ARRIVE.TRANS64.RED.A1T0 RZ, [R6+URZ], RZ ;  /* 0x000000ff06ff79a7 */ /* 0x0007e2000810043f */
[--C-:B0-----:R-:W-:Y:S02]  /*165d0*/  IMAD.IADD R86, R84, 0x1, R152.reuse ;  /* 0x0000000154567824 */ /* 0x101fe400078e0298 */
[----:B------:R-:W0:Y:S01]  /*165e0*/  MUFU.TANH R8, R8 ;  /* 0x0000000800087308 */ /* 0x000e220000002400 */
[----:B------:R-:W-:-:S07]  /*165f0*/  IMAD.IADD R87, R85, 0x1, R152 ;  /* 0x0000000155577824 */ /* 0x000fce00078e0298 */
        /* <DEDUP_REMOVED lines=61> */
[----:B-1234-:R-:W-:Y:S05]  /*169d0*/  @!P2 BRA `(.L_x_1738) ;  /* 0x000000000058a947 */ /* 0x01efea0003800000 */
[----:B------:R-:W-:Y:S01]  /*169e0*/  IADD3 R152, -R169, R171, R152 ;  /* 0x000000aba9987210 */ /* 0x000fe20007ffe198 */
[----:B------:R-:W-:Y:S03]  /*169f0*/  BSSY B0, `(.L_x_1739) ;  /* 0x0000010000007945 */ /* 0x000fe60003800000 */
        /* <DEDUP_REMOVED lines=10> */
.L_x_1740:
[----:B------:R-:W-:-:S05]  /*16aa0*/  IMAD.U32 R153, RZ, RZ, UR32 ;  /* 0x00000020ff997e24 */ /* 0x000fca000f8e00ff */
[----:B------:R-:W-:-:S13]  /*16ab0*/  ISETP.NE.AND P3, PT, R153, 0x1, PT ;  /* 0x000000019900780c */ /* 0x000fda0003f65270 */
[----:B------:R-:W1:Y:S02]  /*16ac0*/  @P3 LDC.64 R6, c[0x0][0x9e8] ;  /* 0x00027a00ff063b82 */ /* 0x000e640000000a00 */
[----:B-1----:R-:W-:-:S05]  /*16ad0*/  @P3 IMAD.HI.U32 R6, R152, R6, RZ ;  /* 0x0000000698063227 */ /* 0x002fca00078e00ff */
[----:B------:R-:W-:-:S07]  /*16ae0*/  @P3 SHF.R.U32.HI R152, RZ, R7, R6 ;  /* 0x00000007ff983219 */ /* 0x000fce0000011606 */
.L_x_1741:
[----:B------:R-:W-:Y:S05]  /*16af0*/  BSYNC B0 ;  /* 0x0000000000007941 */ /* 0x000fea0003800000 */
.L_x_1739:
[----:B------:R-:W-:-:S04]  /*16b00*/  IMAD R152, R152, R153, -R79 ;  /* 0x0000009998987224 */ /* 0x000fc800078e0a4f */
[----:B------:R-:W-:-:S05]  /*16b10*/  IMAD.IADD R152, R152, 0x1, -R170 ;  /* 0x0000000198987824 */ /* 0x000fca00078e0aaa */
[----:B------:R-:W-:Y:S02]  /*16b20*/  VIMNMX R87, R87, R152, !PT ;  /* 0x0000009857577248 */ /* 0x000fe40007fe0100 */
[----:B------:R-:W-:-:S07]  /*16b30*/  VIADDMNMX R86, R152, R153, R86, PT ;  /* 0x0000009998567246 */ /* 0x000fce0003800156 */
.L_x_1738:
[----:B------:R-:W-:Y:S01]  /*16b40*/  ISETP.GT.AND P3, PT, R4, -0x1, PT ;  /* 0xffffffff0400780c */ /* 0x000fe20003f64270 */
[----:B------:R-:W1:Y:S03]  /*16b50*/  SHFL.IDX PT, R15, R15, 0x1, 0x1c1f ;  /* 0x003c1f000f0f7f89 */ /* 0x000e6600000e0000 */
[C---:B------:R-:W-:Y:S02]  /*16b60*/  ISETP.GT.AND P5, PT, R87.reuse, RZ, P3 ;  /* 0x000000ff5700720c */ /* 0x040fe40001fa4270 */
[----:B------:R-:W-:Y:S02]  /*16b70*/  ISETP.GT.AND P4, PT, R87, 0x1, P3 ;  /* 0x000000015700780c */ /* 0x000fe40001f84270 */
[C---:B------:R-:W-:Y:S02]  /*16b80*/  ISETP.LT.OR P5, PT, R86.reuse, 0x1, P5 ;  /* 0x000000015600780c */ /* 0x040fe40002fa1670 */
[----:B------:R-:W-:-:S02]  /*16b90*/  ISETP.LT.OR P4, PT, R86, 0x2, P4 ;  /* 0x000000025600780c */ /* 0x000fc40002781670 */
[----:B------:R-:W-:Y:S02]  /*16ba0*/  FSEL R20, R20, -INF , !P5 ;  /* 0xff80000014147808 */ /* 0x000fe40006800000 */
[----:B------:R-:W-:Y:S02]  /*16bb0*/  FSEL R21, R21, -INF , !P4 ;  /* 0xff80000015157808 */ /* 0x000fe40006000000 */
[C---:B------:R-:W-:Y:S02]  /*16bc0*/  ISETP.GT.AND P5, PT, R87.reuse, 0x8, P3 ;  /* 0x000000085700780c */ /* 0x040fe40001fa4270 */
[----:B------:R-:W-:Y:S02]  /*16bd0*/  ISETP.GT.AND P4, PT, R87, 0x9, P3 ;  /* 0x000000095700780c */ /* 0x000fe40001f84270 */
[C---:B------:R-:W-:Y:S02]  /*16be0*/  ISETP.LT.OR P5, PT, R86.reuse, 0x9, P5 ;  /* 0x000000095600780c */ /* 0x040fe40002fa1670 */
[----:B------:R-:W-:-:S02]  /*16bf0*/  ISETP.LT.OR P4, PT, R86, 0xa, P4 ;  /* 0x0000000a5600780c */ /* 0x000fc40002781670 */
[----:B0-----:R-:W-:Y:S01]  /*16c00*/  FSEL R25, R25, -INF , !P5 ;  /* 0xff80000019197808 */ /* 0x001fe20006800000 */
[--C-:B-1----:R-:W-:Y:S01]  /*16c10*/  IMAD.IADD R84, R84, 0x1, R15.reuse ;  /* 0x0000000154547824 */ /* 0x102fe200078e020f */
[----:B------:R-:W-:Y:S01]  /*16c20*/  FSEL R26, R26, -INF , !P4 ;  /* 0xff8000001a1a7808 */ /* 0x000fe20006000000 */
[----:B------:R-:W-:Y:S01]  /*16c30*/  IMAD.IADD R85, R85, 0x1, R15 ;  /* 0x0000000155557824 */ /* 0x000fe200078e020f */
[C---:B------:R-:W-:Y:S02]  /*16c40*/  ISETP.GT.AND P5, PT, R87.reuse, 0x10, P3 ;  /* 0x000000105700780c */ /* 0x040fe40001fa4270 */
        /* <DEDUP_REMOVED lines=82> */
[----:B------:R-:W-:Y:S01]  /*17170*/  FSEL R83, R83, -INF , !P4 ;  /* 0xff80000053537808 */ /* 0x000fe20006000000 */
[----:B------:R-:W-:Y:S08]  /*17180*/  @!P2 BRA `(.L_x_1742) ;  /* 0x000000000058a947 */ /* 0x000ff00003800000 */
[----:B------:R-:W-:Y:S01]  /*17190*/  IADD3 R15, -R169, R171, R15 ;  /* 0x000000aba90f7210 */ /* 0x000fe20007ffe10f */
[----:B------:R-:W-:Y:S03]  /*171a0*/  BSSY B0, `(.L_x_1743) ;  /* 0x0000010000007945 */ /* 0x000fe60003800000 */
        /* <DEDUP_REMOVED lines=10> */
.L_x_1744:
[----:B------:R-:W-:-:S04]  /*17250*/  MOV R86, UR32 ;  /* 0x0000002000567c02 */ /* 0x000fc80008000f00 */
[----:B------:R-:W-:-:S13]  /*17260*/  ISETP.NE.AND P4, PT, R86, 0x1, PT ;  /* 0x000000015600780c */ /* 0x000fda0003f85270 */
[----:B------:R-:W0:Y:S02]  /*17270*/  @P4 LDC.64 R6, c[0x0][0x9e8] ;  /* 0x00027a00ff064b82 */ /* 0x000e240000000a00 */
[----:B0-----:R-:W-:-:S05]  /*17280*/  @P4 IMAD.HI.U32 R6, R15, R6, RZ ;  /* 0x000000060f064227 */ /* 0x001fca00078e00ff */
[----:B------:R-:W-:-:S07]  /*17290*/  @P4 SHF.R.U32.HI R15, RZ, R7, R6 ;  /* 0x00000007ff0f4219 */ /* 0x000fce0000011606 */
.L_x_1745:
[----:B------:R-:W-:Y:S05]  /*172a0*/  BSYNC B0 ;  /* 0x0000000000007941 */ /* 0x000fea0003800000 */
.L_x_1743:
[----:B------:R-:W-:-:S04]  /*172b0*/  IMAD R15, R15, R86, -R79 ;  /* 0x000000560f0f7224 */ /* 0x000fc800078e0a4f */
[----:B------:R-:W-:-:S05]  /*172c0*/  IMAD.IADD R15, R15, 0x1, -R170 ;  /* 0x000000010f0f7824 */ /* 0x000fca00078e0aaa */
[----:B------:R-:W-:Y:S02]  /*172d0*/  VIMNMX R85, R85, R15, !PT ;  /* 0x0000000f55557248 */ /* 0x000fe40007fe0100 */
[----:B------:R-:W-:-:S07]  /*172e0*/  VIADDMNMX R84, R15, R86, R84, PT ;  /* 0x000000560f547246 */ /* 0x000fce0003800154 */
.L_x_1742:
[----:B------:R-:W-:Y:S01]  /*172f0*/  FMNMX.FTZ R6, R20, R10, !PT ;  /* 0x0000000a14067209 */ /* 0x000fe20007810000 */
[----:B------:R-:W-:-:S03]  /*17300*/  UMOV UR35, UR31 ;  /* 0x0000001f00237c82 */ /* 0x000fc60008000000 */
        /* <DEDUP_REMOVED lines=32> */
[----:B0-----:R-:W-:-:S05]  /*17510*/  FMNMX.FTZ R6, R6, R7, !PT ;  /* 0x0000000706067209 */ /* 0x001fca0007810000 */
[----:B------:R-:W0:Y:S02]  /*17520*/  SHFL.BFLY PT, R7, R6, 0x1, 0x1f ;  /* 0x0c201f0006077f89 */ /* 0x000e2400000e0000 */
[----:B0-----:R-:W-:-:S04]  /*17530*/  FMNMX.FTZ R6, R6, R7, !PT ;  /* 0x0000000706067209 */ /* 0x001fc80007810000 */
[----:B------:R-:W-:-:S04]  /*17540*/  FSETP.NEU.FTZ.AND P4, PT, R6, -INF , PT ;  /* 0xff8000000600780b */ /* 0x000fc80003f9d000 */
[----:B------:R-:W-:-:S05]  /*17550*/  FSEL R7, R6, RZ, P4 ;  /* 0x000000ff06077208 */ /* 0x000fca0002000000 */
[----:B------:R-:W-:Y:S01]  /*17560*/  FADD.FTZ R7, -R7, R10 ;  /* 0x0000000a07077221 */ /* 0x000fe20000010100 */
[----:B------:R-:W-:-:S03]  /*17570*/  IMAD.U32 R10, RZ, RZ, UR35 ;  /* 0x00000023ff0a7e24 */ /* 0x000fc6000f8e00ff */
[----:B------:R-:W-:Y:S01]  /*17580*/  FMUL.FTZ R7, R7, UR35 ;  /* 0x0000002307077c20 */ /* 0x000fe20008410000 */
[----:B------:R-:W-:-:S05]  /*17590*/  FFMA.FTZ R10, R6, R10, -8 ;  /* 0xc1000000060a7423 */ /* 0x000fca000001000a */
[----:B------:R-:W-:Y:S01]  /*175a0*/  FSEL R10, R10, RZ, P4 ;  /* 0x000000ff0a0a7208 */ /* 0x000fe20002000000 */
[----:B------:R-:W-:Y:S01]  /*175b0*/  MUFU.EX2 R7, R7 ;  /* 0x0000000700077308 */ /* 0x000fe20000000800 */
[----:B------:R-:W-:-:S03]  /*175c0*/  ISETP.GT.AND P4, PT, R85, 0x1, P3 ;  /* 0x000000015500780c */ /* 0x000fc60001f84270 */
[--C-:B------:R-:W-:Y:S01]  /*175d0*/  FFMA.FTZ R20, R20, UR35, -R10.reuse ;  /* 0x0000002314147c23 */ /* 0x100fe2000801080a */
[----:B------:R-:W-:Y:S01]  /*175e0*/  ISETP.LT.OR P5, PT, R84, 0x2, P4 ;  /* 0x000000025400780c */ /* 0x000fe200027a1670 */
[--C-:B------:R-:W-:Y:S01]  /*175f0*/  FFMA.FTZ R21, R21, UR35, -R10.reuse ;  /* 0x0000002315157c23 */ /* 0x100fe2000801080a */
[----:B------:R-:W-:Y:S01]  /*17600*/  ISETP.GT.AND P4, PT, R85, 0x8, P3 ;  /* 0x000000085500780c */ /* 0x000fe20001f84270 */
[--C-:B------:R-:W-:Y:S01]  /*17610*/  FFMA.FTZ R25, R25, UR35, -R10.reuse ;  /* 0x0000002319197c23 */ /* 0x100fe2000801080a */
[----:B------:R-:W-:Y:S01]  /*17620*/  FSEL R9, R9, -INF , !P5 ;  /* 0xff80000009097808 */ /* 0x000fe20006800000 */
[----:B------:R-:W0:Y:S01]  /*17630*/  MUFU.EX2 R20, R20 ;  /* 0x0000001400147308 */ /* 0x000e220000000800 */
[----:B------:R-:W-:Y:S01]  /*17640*/  ISETP.GT.AND P5, PT, R85, 0x9, P3 ;  /* 0x000000095500780c */ /* 0x000fe20001fa4270 */
[--C-:B------:R-:W-:Y:S01]  /*17650*/  FFMA.FTZ R26, R26, UR35, -R10.reuse ;  /* 0x000000231a1a7c23 */ /* 0x100fe2000801080a */
[C---:B------:R-:W-:Y:S01]  /*17660*/  ISETP.LT.OR P4, PT, R84.reuse, 0x9, P4 ;  /* 0x000000095400780c */ /* 0x040fe20002781670 */
[--C-:B------:R-:W-:Y:S01]  /*17670*/  FFMA.FTZ R29, R29, UR35, -R10.reuse ;  /* 0x000000231d1d7c23 */ /* 0x100fe2000801080a */
[----:B------:R-:W-:Y:S01]  /*17680*/  ISETP.LT.OR P5, PT, R84, 0xa, P5 ;  /* 0x0000000a5400780c */ /* 0x000fe20002fa1670 */
[--C-:B------:R-:W-:Y:S01]  /*17690*/  FFMA.FTZ R30, R30, UR35, -R10.reuse ;  /* 0x000000231e1e7c23 */ /* 0x100fe2000801080a */
[----:B------:R-:W-:Y:S01]  /*176a0*/  FSEL R23, R23, -INF , !P4 ;  /* 0xff80000017177808 */ /* 0x000fe20006000000 */
[----:B------:R-:W1:Y:S01]  /*176b0*/  MUFU.EX2 R21, R21 ;  /* 0x0000001500157308 */ /* 0x000e620000000800 */
[----:B------:R-:W-:Y:S01]  /*176c0*/  FSEL R24, R24, -INF , !P5 ;  /* 0xff80000018187808 */ /* 0x000fe20006800000 */
[--C-:B------:R-:W-:Y:S01]  /*176d0*/  FFMA.FTZ R33, R33, UR35, -R10.reuse ;  /* 0x0000002321217c23 */ /* 0x100fe2000801080a */
[C---:B------:R-:W-:Y:S01]  /*176e0*/  ISETP.GT.AND P5, PT, R85.reuse, 0x11, P3 ;  /* 0x000000115500780c */ /* 0x040fe20001fa4270 */
[--C-:B------:R-:W-:Y:S01]  /*176f0*/  FFMA.FTZ R34, R34, UR35, -R10.reuse ;  /* 0x0000002322227c23 */ /* 0x100fe2000801080a */
[----:B------:R-:W-:Y:S01]  /*17700*/  ISETP.GT.AND P4, PT, R85, 0x10, P3 ;  /* 0x000000105500780c */ /* 0x000fe20001f84270 */
[----:B------:R-:W-:Y:S01]  /*17710*/  FFMA.FTZ R37, R37, UR35, -R10 ;  /* 0x0000002325257c23 */ /* 0x000fe2000801080a */
[C---:B------:R-:W-:Y:S01]  /*17720*/  ISETP.LT.OR P5, PT, R84.reuse, 0x12, P5 ;  /* 0x000000125400780c */ /* 0x040fe20002fa1670 */
[----:B------:R-:W-:Y:S01]  /*17730*/  MUFU.EX2 R25, R25 ;  /* 0x0000001900197308 */ /* 0x000fe20000000800 */
[----:B------:R-:W-:Y:S01]  /*17740*/  ISETP.LT.OR P4, PT, R84, 0x11, P4 ;  /* 0x000000115400780c */ /* 0x000fe20002781670 */
[----:B0-----:R-:W-:Y:S01]  /*17750*/  FFMA.FTZ R3, R7, R3, R20 ;  /* 0x0000000307037223 */ /* 0x001fe20000010014 */
[----:B------:R-:W-:Y:S01]  /*17760*/  FSEL R28, R28, -INF , !P5 ;  /* 0xff8000001c1c7808 */ /* 0x000fe20006800000 */
[--C-:B------:R-:W-:Y:S01]  /*17770*/  FFMA.FTZ R38, R38, UR35, -R10.reuse ;  /* 0x0000002326267c23 */ /* 0x100fe2000801080a */
[----:B------:R-:W-:Y:S01]  /*17780*/  ISETP.GT.AND P5, PT, R85, 0x19, P3 ;  /* 0x000000195500780c */ /* 0x000fe20001fa4270 */
[--C-:B------:R-:W-:Y:S01]  /*17790*/  FFMA.FTZ R41, R41, UR35, -R10.reuse ;  /* 0x0000002329297c23 */ /* 0x100fe2000801080a */
[----:B------:R-:W-:Y:S01]  /*177a0*/  FSEL R27, R27, -INF , !P4 ;  /* 0xff8000001b1b7808 */ /* 0x000fe20006000000 */
[----:B------:R-:W-:Y:S01]  /*177b0*/  MUFU.EX2 R26, R26 ;  /* 0x0000001a001a7308 */ /* 0x000fe20000000800 */
[----:B------:R-:W-:Y:S01]  /*177c0*/  ISETP.LT.OR P5, PT, R84, 0x1a, P5 ;  /* 0x0000001a5400780c */ /* 0x000fe20002fa1670 */
[----:B-1----:R-:W-:Y:S01]  /*177d0*/  FADD.FTZ R3, R21, R3 ;  /* 0x0000000315037221 */ /* 0x002fe20000010000 */
[----:B------:R-:W-:Y:S01]  /*177e0*/  ISETP.GT.AND P4, PT, R85, 0x18, P3 ;  /* 0x000000185500780c */ /* 0x000fe20001f84270 */
[--C-:B------:R-:W-:Y:S01]  /*177f0*/  FFMA.FTZ R42, R42, UR35, -R10.reuse ;  /* 0x000000232a2a7c23 */ /* 0x100fe2000801080a */
[----:B------:R-:W-:Y:S01]  /*17800*/  FSEL R32, R32, -INF , !P5 ;  /* 0xff80000020207808 */ /* 0x000fe20006800000 */
[--C-:B------:R-:W-:Y:S01]  /*17810*/  FFMA.FTZ R45, R45, UR35, -R10.reuse ;  /* 0x000000232d2d7c23 */ /* 0x100fe2000801080a */
[----:B------:R-:W-:Y:S01]  /*17820*/  ISETP.GT.AND P5, PT, R85, 0x21, P3 ;  /* 0x000000215500780c */ /* 0x000fe20001fa4270 */
[----:B------:R-:W-:Y:S01]  /*17830*/  MUFU.EX2 R29, R29 ;  /* 0x0000001d001d7308 */ /* 0x000fe20000000800 */
[----:B------:R-:W-:Y:S01]  /*17840*/  ISETP.LT.OR P4, PT, R84, 0x19, P4 ;  /* 0x000000195400780c */ /* 0x000fe20002781670 */
[--C-:B------:R-:W-:Y:S01]  /*17850*/  FFMA.FTZ R46, R46, UR35, -R10.reuse ;  /* 0x000000232e2e7c23 */ /* 0x100fe2000801080a */
[----:B------:R-:W-:Y:S01]  /*17860*/  ISETP.LT.OR P5, PT, R84, 0x22, P5 ;  /* 0x000000225400780c */ /* 0x000fe20002fa1670 */
[--C-:B------:R-:W-:Y:S01]  /*17870*/  FFMA.FTZ R49, R49, UR35, -R10.reuse ;  /* 0x0000002331317c23 */ /* 0x100fe2000801080a */
[----:B------:R-:W-:Y:S01]  /*17880*/  FSEL R31, R31, -INF , !P4 ;  /* 0xff8000001f1f7808 */ /* 0x000fe20006000000 */
[--C-:B------:R-:W-:Y:S01]  /*17890*/  FFMA.FTZ R50, R50, UR35, -R10.reuse ;  /* 0x0000002332327c23 */ /* 0x100fe2000801080a */
[----:B------:R-:W-:Y:S01]  /*178a0*/  FSEL R36, R36, -INF , !P5 ;  /* 0xff80000024247808 */ /* 0x000fe20006800000 */
[----:B------:R-:W-:Y:S01]  /*178b0*/  MUFU.EX2 R30, R30 ;  /* 0x0000001e001e7308 */ /* 0x000fe20000000800 */
[----:B------:R-:W-:Y:S01]  /*178c0*/  ISETP.GT.AND P5, PT, R85, 0x29, P3 ;  /* 0x000000295500780c */ /* 0x000fe20001fa4270 */
[--C-:B------:R-:W-:Y:S01]  /*178d0*/  FFMA.FTZ R53, R53, UR35, -R10.reuse ;  /* 0x0000002335357c23 */ /* 0x100fe2000801080a */
[----:B------:R-:W-:Y:S01]  /*178e0*/  ISETP.GT.AND P4, PT, R85, 0x20, P3 ;  /* 0x000000205500780c */ /* 0x000fe20001f84270 */
[--C-:B------:R-:W-:Y:S01]  /*178f0*/  FFMA.FTZ R54, R54, UR35, -R10.reuse ;  /* 0x0000002336367c23 */ /* 0x100fe2000801080a */
[C---:B------:R-:W-:Y:S01]  /*17900*/  ISETP.LT.OR P5, PT, R84.reuse, 0x2a, P5 ;  /* 0x0000002a5400780c */ /* 0x040fe20002fa1670 */
[--C-:B------:R-:W-:Y:S01]  /*17910*/  FFMA.FTZ R57, R57, UR35, -R10.reuse ;  /* 0x0000002339397c23 */ /* 0x100fe2000801080a */
[----:B------:R-:W-:Y:S01]  /*17920*/  ISETP.LT.OR P4, PT, R84, 0x21, P4 ;  /* 0x000000215400780c */ /* 0x000fe20002781670 */
[----:B------:R-:W-:Y:S01]  /*17930*/  MUFU.EX2 R33, R33 ;  /* 0x0000002100217308 */ /* 0x000fe20000000800 */
[----:B------:R-:W-:Y:S01]  /*17940*/  FSEL R40, R40, -INF , !P5 ;  /* 0xff80000028287808 */ /* 0x000fe20006800000 */
[--C-:B------:R-:W-:Y:S01]  /*17950*/  FFMA.FTZ R58, R58, UR35, -R10.reuse ;  /* 0x000000233a3a7c23 */ /* 0x100fe2000801080a */
[----:B------:R-:W-:Y:S01]  /*17960*/  ISETP.GT.AND P5, PT, R85, 0x31, P3 ;  /* 0x000000315500780c */ /* 0x000fe20001fa4270 */
[--C-:B------:R-:W-:Y:S01]  /*17970*/  FFMA.FTZ R61, R61, UR35, -R10.reuse ;  /* 0x000000233d3d7c23 */ /* 0x100fe2000801080a */
[----:B------:R-:W-:Y:S01]  /*17980*/  FSEL R35, R35, -INF , !P4 ;  /* 0xff80000023237808 */ /* 0x000fe20006000000 */
[--C-:B------:R-:W-:Y:S01]  /*17990*/  FFMA.FTZ R62, R62, UR35, -R10.reuse ;  /* 0x000000233e3e7c23 */ /* 0x100fe2000801080a */
[----:B------:R-:W-:Y:S01]  /*179a0*/  ISETP.LT.OR P5, PT, R84, 0x32, P5 ;  /* 0x000000325400780c */ /* 0x000fe20002fa1670 */
[----:B------:R-:W-:Y:S01]  /*179b0*/  MUFU.EX2 R34, R34 ;  /* 0x0000002200227308 */ /* 0x000fe20000000800 */
[----:B------:R-:W-:Y:S01]  /*179c0*/  ISETP.GT.AND P4, PT, R85, 0x28, P3 ;  /* 0x000000285500780c */ /* 0x000fe20001f84270 */
[--C-:B------:R-:W-:Y:S01]  /*179d0*/  FFMA.FTZ R65, R65, UR35, -R10.reuse ;  /* 0x0000002341417c23 */ /* 0x100fe2000801080a */
[----:B------:R-:W-:Y:S01]  /*179e0*/  FSEL R44, R44, -INF , !P5 ;  /* 0xff8000002c2c7808 */ /* 0x000fe20006800000 */
[--C-:B------:R-:W-:Y:S01]  /*179f0*/  FFMA.FTZ R66, R66, UR35, -R10.reuse ;  /* 0x0000002342427c23 */ /* 0x100fe2000801080a */
[----:B------:R-:W-:Y:S01]  /*17a00*/  ISETP.GT.AND P5, PT, R85, 0x39, P3 ;  /* 0x000000395500780c */ /* 0x000fe20001fa4270 */
[--C-:B------:R-:W-:Y:S01]  /*17a10*/  FFMA.FTZ R69, R69, UR35, -R10.reuse ;  /* 0x0000002345457c23 */ /* 0x100fe2000801080a */
[C---:B------:R-:W-:Y:S01]  /*17a20*/  ISETP.LT.OR P4, PT, R84.reuse, 0x29, P4 ;  /* 0x000000295400780c */ /* 0x040fe20002781670 */
[----:B------:R-:W-:Y:S01]  /*17a30*/  MUFU.EX2 R37, R37 ;  /* 0x0000002500257308 */ /* 0x000fe20000000800 */
[----:B------:R-:W-:Y:S01]  /*17a40*/  ISETP.LT.OR P5, PT, R84, 0x3a, P5 ;  /* 0x0000003a5400780c */ /* 0x000fe20002fa1670 */
[--C-:B------:R-:W-:Y:S01]  /*17a50*/  FFMA.FTZ R70, R70, UR35, -R10.reuse ;  /* 0x0000002346467c23 */ /* 0x100fe2000801080a */
[----:B------:R-:W-:Y:S01]  /*17a60*/  FSEL R39, R39, -INF , !P4 ;  /* 0xff80000027277808 */ /* 0x000fe20006000000 */
[--C-:B------:R-:W-:Y:S01]  /*17a70*/  FFMA.FTZ R73, R73, UR35, -R10.reuse ;  /* 0x0000002349497c23 */ /* 0x100fe2000801080a */
[----:B------:R-:W-:Y:S01]  /*17a80*/  FSEL R48, R48, -INF , !P5 ;  /* 0xff80000030307808 */ /* 0x000fe20006800000 */
[--C-:B------:R-:W-:Y:S01]  /*17a90*/  FFMA.FTZ R74, R74, UR35, -R10.reuse ;  /* 0x000000234a4a7c23 */ /* 0x100fe2000801080a */
[C---:B------:R-:W-:Y:S01]  /*17aa0*/  ISETP.GT.AND P5, PT, R85.reuse, 0x41, P3 ;  /* 0x000000415500780c */ /* 0x040fe20001fa4270 */
[----:B------:R-:W-:Y:S01]  /*17ab0*/  MUFU.EX2 R38, R38 ;  /* 0x0000002600267308 */ /* 0x000fe20000000800 */
[----:B------:R-:W-:Y:S01]  /*17ac0*/  ISETP.GT.AND P4, PT, R85, 0x30, P3 ;  /* 0x000000305500780c */ /* 0x000fe20001f84270 */
[--C-:B------:R-:W-:Y:S01]  /*17ad0*/  FFMA.FTZ R77, R77, UR35, -R10.reuse ;  /* 0x000000234d4d7c23 */ /* 0x100fe2000801080a */
[----:B------:R-:W-:Y:S01]  /*17ae0*/  ISETP.LT.OR P5, PT, R84, 0x42, P5 ;  /* 0x000000425400780c */ /* 0x000fe20002fa1670 */
[--C-:B------:R-:W-:Y:S01]  /*17af0*/  FFMA.FTZ R78, R78, UR35, -R10.reuse ;  /* 0x000000234e4e7c23 */ /* 0x100fe2000801080a */
[----:B------:R-:W-:Y:S01]  /*17b00*/  ISETP.LT.OR P4, PT, R84, 0x31, P4 ;  /* 0x000000315400780c */ /* 0x000fe20002781670 */
[--C-:B------:R-:W-:Y:S01]  /*17b10*/  FFMA.FTZ R82, R82, UR35, -R10.reuse ;  /* 0x0000002352527c23 */ /* 0x100fe2000801080a */
[----:B------:R-:W-:Y:S01]  /*17b20*/  FSEL R52, R52, -INF , !P5 ;  /* 0xff80000034347808 */ /* 0x000fe20006800000 */
[----:B------:R-:W-:Y:S01]  /*17b30*/  MUFU.EX2 R41, R41 ;  /* 0x0000002900297308 */ /* 0x000fe20000000800 */
[----:B------:R-:W-:Y:S01]  /*17b40*/  ISETP.GT.AND P5, PT, R85, 0x49, P3 ;  /* 0x000000495500780c */ /* 0x000fe20001fa4270 */
[----:B------:R-:W-:Y:S01]  /*17b50*/  FFMA.FTZ R10, R83, UR35, -R10 ;  /* 0x00000023530a7c23 */ /* 0x000fe2000801080a */
[----:B------:R-:W-:-:S02]  /*17b60*/  FSEL R43, R43, -INF , !P4 ;  /* 0xff8000002b2b7808 */ /* 0x000fc40006000000 */
[----:B------:R-:W-:Y:S02]  /*17b70*/  ISETP.LT.OR P5, PT, R84, 0x4a, P5 ;  /* 0x0000004a5400780c */ /* 0x000fe40002fa1670 */
[C---:B------:R-:W-:Y:S01]  /*17b80*/  ISETP.GT.AND P4, PT, R85.reuse, 0x38, P3 ;  /* 0x000000385500780c */ /* 0x040fe20001f84270 */
[----:B------:R-:W-:Y:S01]  /*17b90*/  MUFU.EX2 R42, R42 ;  /* 0x0000002a002a7308 */ /* 0x000fe20000000800 */
[----:B------:R-:W-:Y:S02]  /*17ba0*/  FSEL R56, R56, -INF , !P5 ;  /* 0xff80000038387808 */ /* 0x000fe40006800000 */
[----:B------:R-:W-:Y:S02]  /*17bb0*/  ISETP.GT.AND P5, PT, R85, 0x51, P3 ;  /* 0x000000515500780c */ /* 0x000fe40001fa4270 */
[C---:B------:R-:W-:Y:S02]  /*17bc0*/  ISETP.LT.OR P4, PT, R84.reuse, 0x39, P4 ;  /* 0x000000395400780c */ /* 0x040fe40002781670 */
[----:B------:R-:W-:Y:S01]  /*17bd0*/  ISETP.LT.OR P5, PT, R84, 0x52, P5 ;  /* 0x000000525400780c */ /* 0x000fe20002fa1670 */
[----:B------:R-:W-:Y:S01]  /*17be0*/  MUFU.EX2 R45, R45 ;  /* 0x0000002d002d7308 */ /* 0x000fe20000000800 */
[----:B------:R-:W-:-:S02]  /*17bf0*/  FSEL R47, R47, -INF , !P4 ;  /* 0xff8000002f2f7808 */ /* 0x000fc40006000000 */
[----:B------:R-:W-:Y:S02]  /*17c00*/  FSEL R60, R60, -INF , !P5 ;  /* 0xff8000003c3c7808 */ /* 0x000fe40006800000 */
[C---:B------:R-:W-:Y:S02]  /*17c10*/  ISETP.GT.AND P5, PT, R85.reuse, 0x59, P3 ;  /* 0x000000595500780c */ /* 0x040fe40001fa4270 */
[----:B------:R-:W-:Y:S01]  /*17c20*/  ISETP.GT.AND P4, PT, R85, 0x40, P3 ;  /* 0x000000405500780c */ /* 0x000fe20001f84270 */
[----:B------:R-:W-:Y:S01]  /*17c30*/  MUFU.EX2 R46, R46 ;  /* 0x0000002e002e7308 */ /* 0x000fe20000000800 */
[C---:B------:R-:W-:Y:S02]  /*17c40*/  ISETP.LT.OR P5, PT, R84.reuse, 0x5a, P5 ;  /* 0x0000005a5400780c */ /* 0x040fe40002fa1670 */
[----:B------:R-:W-:Y:S02]  /*17c50*/  ISETP.LT.OR P4, PT, R84, 0x41, P4 ;  /* 0x000000415400780c */ /* 0x000fe40002781670 */
[----:B------:R-:W-:-:S02]  /*17c60*/  FSEL R64, R64, -INF , !P5 ;  /* 0xff80000040407808 */ /* 0x000fc40006800000 */
[----:B------:R-:W-:Y:S01]  /*17c70*/  ISETP.GT.AND P5, PT, R85, 0x61, P3 ;  /* 0x000000615500780c */ /* 0x000fe20001fa4270 */
[----:B------:R-:W-:Y:S01]  /*17c80*/  MUFU.EX2 R49, R49 ;  /* 0x0000003100317308 */ /* 0x000fe20000000800 */
[----:B------:R-:W-:Y:S02]  /*17c90*/  FSEL R51, R51, -INF , !P4 ;  /* 0xff80000033337808 */ /* 0x000fe40006000000 */
[----:B------:R-:W-:Y:S02]  /*17ca0*/  ISETP.LT.OR P5, PT, R84, 0x62, P5 ;  /* 0x000000625400780c */ /* 0x000fe40002fa1670 */
[C---:B------:R-:W-:Y:S02]  /*17cb0*/  ISETP.GT.AND P4, PT, R85.reuse, 0x48, P3 ;  /* 0x000000485500780c */ /* 0x040fe40001f84270 */
[----:B------:R-:W-:Y:S01]  /*17cc0*/  FSEL R68, R68, -INF , !P5 ;  /* 0xff80000044447808 */ /* 0x000fe20006800000 */
[----:B------:R-:W-:Y:S01]  /*17cd0*/  MUFU.EX2 R50, R50 ;  /* 0x0000003200327308 */ /* 0x000fe20000000800 */
[----:B------:R-:W-:-:S02]  /*17ce0*/  ISETP.GT.AND P5, PT, R85, 0x69, P3 ;  /* 0x000000695500780c */ /* 0x000fc40001fa4270 */
[C---:B------:R-:W-:Y:S02]  /*17cf0*/  ISETP.LT.OR P4, PT, R84.reuse, 0x49, P4 ;  /* 0x000000495400780c */ /* 0x040fe40002781670 */
[----:B------:R-:W-:Y:S02]  /*17d00*/  ISETP.LT.OR P5, PT, R84, 0x6a, P5 ;  /* 0x0000006a5400780c */ /* 0x000fe40002fa1670 */
[----:B------:R-:W-:Y:S01]  /*17d10*/  FSEL R55, R55, -INF , !P4 ;  /* 0xff80000037377808 */ /* 0x000fe20006000000 */
[----:B------:R-:W-:Y:S01]  /*17d20*/  MUFU.EX2 R53, R53 ;  /* 0x0000003500357308 */ /* 0x000fe20000000800 */
[----:B------:R-:W-:Y:S02]  /*17d30*/  FSEL R72, R72, -INF , !P5 ;  /* 0xff80000048487808 */ /* 0x000fe40006800000 */
[C---:B------:R-:W-:Y:S02]  /*17d40*/  ISETP.GT.AND P5, PT, R85.reuse, RZ, P3 ;  /* 0x000000ff5500720c */ /* 0x040fe40001fa4270 */
[----:B------:R-:W-:-:S02]  /*17d50*/  ISETP.GT.AND P4, PT, R85, 0x50, P3 ;  /* 0x000000505500780c */ /* 0x000fc40001f84270 */
[C---:B------:R-:W-:Y:S01]  /*17d60*/  ISETP.LT.OR P5, PT, R84.reuse, 0x1, P5 ;  /* 0x000000015400780c */ /* 0x040fe20002fa1670 */
[----:B------:R-:W-:Y:S01]  /*17d70*/  MUFU.EX2 R54, R54 ;  /* 0x0000003600367308 */ /* 0x000fe20000000800 */
[----:B------:R-:W-:Y:S02]  /*17d80*/  ISETP.LT.OR P4, PT, R84, 0x51, P4 ;  /* 0x000000515400780c */ /* 0x000fe40002781670 */
[----:B------:R-:W-:Y:S02]  /*17d90*/  FSEL R8, R8, -INF , !P5 ;  /* 0xff80000008087808 */ /* 0x000fe40006800000 */
[----:B------:R-:W-:Y:S02]  /*17da0*/  FSEL R59, R59, -INF , !P4 ;  /* 0xff8000003b3b7808 */ /* 0x000fe40006000000 */
[----:B------:R-:W-:Y:S01]  /*17db0*/  FMNMX.FTZ R15, R8, R11, !PT ;  /* 0x0000000b080f7209 */ /* 0x000fe20007810000 */
[----:B------:R-:W-:Y:S01]  /*17dc0*/  MUFU.EX2 R57, R57 ;  /* 0x0000003900397308 */ /* 0x000fe20000000800 */
[----:B------:R-:W-:-:S02]  /*17dd0*/  ISETP.GT.AND P4, PT, R85, 0x58, P3 ;  /* 0x000000585500780c */ /* 0x000fc40001f84270 */
[----:B------:R-:W-:Y:S02]  /*17de0*/  FMNMX.FTZ R15, R9, R15, !PT ;  /* 0x0000000f090f7209 */ /* 0x000fe40007810000 */
[----:B------:R-:W-:Y:S02]  /*17df0*/  ISETP.LT.OR P4, PT, R84, 0x59, P4 ;  /* 0x000000595400780c */ /* 0x000fe40002781670 */
[----:B------:R-:W-:Y:S01]  /*17e00*/  FMNMX.FTZ R15, R23, R15, !PT ;  /* 0x0000000f170f7209 */ /* 0x000fe20007810000 */
[----:B------:R-:W-:Y:S01]  /*17e10*/  MUFU.EX2 R58, R58 ;  /* 0x0000003a003a7308 */ /* 0x000fe20000000800 */
[----:B------:R-:W-:Y:S02]  /*17e20*/  FSEL R63, R63, -INF , !P4 ;  /* 0xff8000003f3f7808 */ /* 0x000fe40006000000 */
[----:B------:R-:W-:Y:S02]  /*17e30*/  FMNMX.FTZ R15, R24, R15, !PT ;  /* 0x0000000f180f7209 */ /* 0x000fe40007810000 */
[----:B------:R-:W-:-:S02]  /*17e40*/  ISETP.GT.AND P4, PT, R85, 0x60, P3 ;  /* 0x000000605500780c */ /* 0x000fc40001f84270 */
[----:B------:R-:W-:Y:S01]  /*17e50*/  FMNMX.FTZ R15, R27, R15, !PT ;  /* 0x0000000f1b0f7209 */ /* 0x000fe20007810000 */
[----:B------:R-:W-:Y:S01]  /*17e60*/  MUFU.EX2 R61, R61 ;  /* 0x0000003d003d7308 */ /* 0x000fe20000000800 */
[----:B------:R-:W-:Y:S02]  /*17e70*/  ISETP.LT.OR P4, PT, R84, 0x61, P4 ;  /* 0x000000615400780c */ /* 0x000fe40002781670 */
[----:B------:R-:W-:Y:S02]  /*17e80*/  FMNMX.FTZ R15, R28, R15, !PT ;  /* 0x0000000f1c0f7209 */ /* 0x000fe40007810000 */
        /* <DEDUP_REMOVED lines=20> */
[----:B------:R-:W-:Y:S02]  /*17fd0*/  ISETP.GT.AND P5, PT, R85, 0x78, P3 ;  /* 0x000000785500780c */ /* 0x000fe40001fa4270 */
[----:B------:R-:W-:Y:S01]  /*17fe0*/  FMNMX.FTZ R15, R47, R15, !PT ;  /* 0x0000000f2f0f7209 */ /* 0x000fe20007810000 */
[----:B------:R-:W-:Y:S01]  /*17ff0*/  MUFU.EX2 R70, R70 ;  /* 0x0000004600467308 */ /* 0x000fe20000000800 */
[----:B------:R-:W-:Y:S02]  /*18000*/  ISETP.LT.OR P4, PT, R84, 0x72, P4 ;  /* 0x000000725400780c */ /* 0x000fe40002781670 */
        /* <DEDUP_REMOVED lines=9> */
[----:B------:R-:W-:-:S02]  /*180a0*/  ISETP.LT.OR P3, PT, R84, 0x7a, P3 ;  /* 0x0000007a5400780c */ /* 0x000fc40001f61670 */
[----:B------:R-:W-:Y:S02]  /*180b0*/  FMNMX.FTZ R15, R56, R15, !PT ;  /* 0x0000000f380f7209 */ /* 0x000fe40007810000 */
[----:B------:R-:W-:Y:S02]  /*180c0*/  FSEL R80, R80, -INF , !P5 ;  /* 0xff80000050507808 */ /* 0x000fe40006800000 */
[----:B------:R-:W-:Y:S01]  /*180d0*/  FMNMX.FTZ R15, R59, R15, !PT ;  /* 0x0000000f3b0f7209 */ /* 0x000fe20007810000 */
[----:B------:R-:W-:Y:S01]  /*180e0*/  MUFU.EX2 R77, R77 ;  /* 0x0000004d004d7308 */ /* 0x000fe20000000800 */
[----:B------:R-:W-:Y:S02]  /*180f0*/  FSEL R81, R81, -INF , !P3 ;  /* 0xff80000051517808 */ /* 0x000fe40005800000 */
        /* <DEDUP_REMOVED lines=25> */
[----:B------:R-:W-:Y:S04]  /*18290*/  MUFU.EX2 R11, R11 ;  /* 0x0000000b000b7308 */ /* 0x000fe80000000800 */
[----:B------:R-:W-:-:S01]  /*182a0*/  FFMA.FTZ R8, R8, UR35, -R79 ;  /* 0x0000002308087c23 */ /* 0x000fc2000801084f */
[--C-:B------:R-:W-:Y:S01]  /*182b0*/  FFMA.FTZ R9, R9, UR35, -R79.reuse ;  /* 0x0000002309097c23 */ /* 0x100fe2000801084f */
[----:B------:R-:W-:-:S01]  /*182c0*/  FFMA.FTZ R23, R23, UR35, -R79 ;  /* 0x0000002317177c23 */ /* 0x000fc2000801084f */
[--C-:B------:R-:W-:Y:S01]  /*182d0*/  FFMA.FTZ R24, R24, UR35, -R79.reuse ;  /* 0x0000002318187c23 */ /* 0x100fe2000801084f */
[----:B------:R-:W-:-:S01]  /*182e0*/  FFMA.FTZ R27, R27, UR35, -R79 ;  /* 0x000000231b1b7c23 */ /* 0x000fc2000801084f */
[--C-:B------:R-:W-:Y:S01]  /*182f0*/  FFMA.FTZ R28, R28, UR35, -R79.reuse ;  /* 0x000000231c1c7c23 */ /* 0x100fe2000801084f */
        /* <DEDUP_REMOVED lines=30> */
[----:B------:R-:W-:Y:S01]  /*184e0*/  FFMA.FTZ R79, R81, UR35, -R79 ;  /* 0x00000023514f7c23 */ /* 0x000fe2000801084f */
[----:B-1----:R-:W-:-:S01]  /*184f0*/  FADD.FTZ R81, R9, R0 ;  /* 0x0000000009517221 */ /* 0x002fc20000010000 */
[----:B------:R-:W1:Y:S01]  /*18500*/  MUFU.EX2 R27, R27 ;  /* 0x0000001b001b7308 */ /* 0x000e620000000800 */
[----:B------:R-:W-:-:S02]  /*18510*/  FADD.FTZ R0, R25, R3 ;  /* 0x0000000319007221 */ /* 0x000fc40000010000 */
[----:B--2---:R-:W-:Y:S02]  /*18520*/  FADD.FTZ R3, R23, R81 ;  /* 0x0000005117037221 */ /* 0x004fe40000010000 */
[----:B------:R-:W-:-:S03]  /*18530*/  FADD.FTZ R0, R26, R0 ;  /* 0x000000001a007221 */ /* 0x000fc60000010000 */
        /* <DEDUP_REMOVED lines=80> */
[----:B--2---:R-:W-:-:S04]  /*18a40*/  FADD.FTZ R3, R76, R3 ;  /* 0x000000034c037221 */ /* 0x004fc80000010000 */
[----:B0-----:R-:W-:Y:S01]  /*18a50*/  FADD.FTZ R81, R80, R3 ;  /* 0x0000000350517221 */ /* 0x001fe20000010000 */
[----:B------:R-:W-:-:S03]  /*18a60*/  FADD.FTZ R3, R10, R0 ;  /* 0x000000000a037221 */ /* 0x000fc60000010000 */
[----:B-1----:R-:W-:Y:S01]  /*18a70*/  FADD.FTZ R0, R79, R81 ;  /* 0x000000514f007221 */ /* 0x002fe20000010000 */
[----:B------:R-:W-:Y:S06]  /*18a80*/  @!P0 BRA `(.L_x_1746) ;  /* 0x0000000000048947 */ /* 0x000fec0003800000 */
[----:B------:R-:W-:Y:S01]  /*18a90*/  BPT.TRAP 0x1 ;  /* 0x000000040000795c */ /* 0x000fe20000300000 */
.L_x_1746:
[----:B------:R-:W-:Y:S01]  /*18aa0*/  IMAD R22, R22, 0x8, R16 ;  /* 0x0000000816167824 */ /* 0x000fe200078e0210 */
[----:B------:R-:W-:Y:S01]  /*18ab0*/  ISETP.GT.AND P3, PT, R4, R12, PT ;  /* 0x0000000c0400720c */ /* 0x000fe20003f64270 */
[----:B------:R-:W-:Y:S01]  /*18ac0*/  IMAD.U32 R81, RZ, RZ, UR38 ;  /* 0x00000026ff517e24 */ /* 0x000fe2000f8e00ff */
[----:B------:R-:W-:Y:S01]  /*18ad0*/  F2FP.SATFINITE.E4M3.F32.PACK_AB_MERGE_C R23, R24, R23, RZ ;  /* 0x000000171817723e */ /* 0x000fe200048070ff */
[----:B------:R-:W-:Y:S01]  /*18ae0*/  VIADD R22, R22, 0x22860 ;  /* 0x0002286016167836 */ /* 0x000fe20000000000 */
[----:B------:R-:W-:Y:S01]  /*18af0*/  F2FP.SATFINITE.E4M3.F32.PACK_AB_MERGE_C R10, R10, R82, RZ ;  /* 0x000000520a0a723e */ /* 0x000fe200048070ff */
[----:B------:R-:W-:Y:S01]  /*18b00*/  FMUL.FTZ R90, R90, R11 ;  /* 0x0000000b5a5a7220 */ /* 0x000fe20000410000 */
[----:B------:R-:W-:Y:S01]  /*18b10*/  F2FP.SATFINITE.E4M3.F32.PACK_AB_MERGE_C R25, R26, R25, RZ ;  /* 0x000000191a19723e */ /* 0x000fe200048070ff */
[-C--:B------:R-:W-:Y:S01]  /*18b20*/  FMUL.FTZ R91, R91, R11.reuse ;  /* 0x0000000b5b5b7220 */ /* 0x080fe20000410000 */
[----:B------:R-:W-:Y:S01]  /*18b30*/  PRMT R22, R81, 0x654, R22 ;  /* 0x0000065451167816 */ /* 0x000fe20000000016 */
[----:B------:R-:W-:Y:S01]  /*18b40*/  FMUL.FTZ R94, R94, R11 ;  /* 0x0000000b5e5e7220 */ /* 0x000fe20000410000 */
        /* <DEDUP_REMOVED lines=95> */
[----:B0-----:R-:W-:Y:S01]  /*19140*/  IMAD.MOV.U32 R22, RZ, RZ, R13 ;  /* 0x000000ffff167224 */ /* 0x001fe200078e000d */
[----:B------:R-:W-:Y:S06]  /*19150*/  @P3 BRA `(.L_x_1747) ;  /* 0xffffffc800083947 */ /* 0x000fec000383ffff */
[----:B------:R-:W-:Y:S02]  /*19160*/  IMAD.MOV.U32 R11, RZ, RZ, R15 ;  /* 0x000000ffff0b7224 */ /* 0x000fe400078e000f */
[----:B------:R-:W-:Y:S02]  /*19170*/  IMAD.MOV.U32 R10, RZ, RZ, R6 ;  /* 0x000000ffff0a7224 */ /* 0x000fe400078e0006 */
[----:B------:R-:W-:Y:S02]  /*19180*/  IMAD.MOV.U32 R22, RZ, RZ, R13 ;  /* 0x000000ffff167224 */ /* 0x000fe400078e000d */
[----:B------:R-:W-:-:S07]  /*19190*/  IMAD.MOV.U32 R23, RZ, RZ, R14 ;  /* 0x000000ffff177224 */ /* 0x000fce00078e000e */
.L_x_1727:
[----:B------:R-:W0:Y:S01]  /*191a0*/  LDC R6, c[0x0][0x448] ;  /* 0x00011200ff067b82 */ /* 0x000e220000000800 */
[----:B------:R-:W-:Y:S01]  /*191b0*/  IADD3 R9, R171, 0x1, -R169 ;  /* 0x00000001ab097810 */ /* 0x000fe20007ffe8a9 */
[----:B------:R-:W-:-:S06]  /*191c0*/  ULDC UR6, c[0x0][0x9dc] ;  /* 0x0002770000067ab9 */ /* 0x000fcc0000000800 */
[----:B------:R-:W1:Y:S01]  /*191d0*/  LDC R12, c[0x0][0x9e4] ;  /* 0x00027900ff0c7b82 */ /* 0x000e620000000800 */
[----:B0-----:R-:W-:Y:S01]  /*191e0*/  ISETP.NE.AND P4, PT, R6, 0x1, PT ;  /* 0x000000010600780c */ /* 0x001fe20003f85270 */
[----:B------:R-:W-:Y:S01]  /*191f0*/  VIADD R6, R177, 0x7f ;  /* 0x0000007fb1067836 */ /* 0x000fe20000000000 */
[----:B-1----:R-:W-:-:S11]  /*19200*/  ISETP.GE.AND P5, PT, R12, 0x1, PT ;  /* 0x000000010c00780c */ /* 0x002fd60003fa6270 */
[----:B------:R-:W0:Y:S08]  /*19210*/  @P4 LDC R7, c[0x0][0x44c] ;  /* 0x00011300ff074b82 */ /* 0x000e300000000800 */
[----:B------:R-:W1:Y:S01]  /*19220*/  @P4 LDC R8, c[0x0][0x450] ;  /* 0x00011400ff084b82 */ /* 0x000e620000000800 */
[----:B0-----:R-:W-:-:S05]  /*19230*/  @P4 IMAD.HI.U32 R7, R6, R7, RZ ;  /* 0x0000000706074227 */ /* 0x001fca00078e00ff */
[----:B-1----:R-:W-:-:S05]  /*19240*/  @P4 SHF.R.U32.HI R6, RZ, R8, R7 ;  /* 0x00000008ff064219 */ /* 0x002fca0000011607 */
[----:B------:R-:W-:-:S04]  /*19250*/  IMAD.IADD R6, R9, 0x1, R6 ;  /* 0x0000000109067824 */ /* 0x000fc800078e0206 */
[----:B------:R-:W-:Y:S01]  /*19260*/  VIADD R8, R6, -UR6 ;  /* 0x8000000606087c36 */ /* 0x000fe20008000000 */
[----:B------:R-:W-:Y:S06]  /*19270*/  @!P5 BRA `(.L_x_1748) ;  /* 0x000000000048d947 */ /* 0x000fec0003800000 */
[----:B------:R-:W-:Y:S01]  /*19280*/  IMAD.MOV.U32 R9, RZ, RZ, R6 ;  /* 0x000000ffff097224 */ /* 0x000fe200078e0006 */
[----:B------:R-:W-:Y:S04]  /*19290*/  BSSY B0, `(.L_x_1749) ;  /* 0x000000e000007945 */ /* 0x000fe80003800000 */
        /* <DEDUP_REMOVED lines=9> */
.L_x_1750:
[----:B------:R-:W-:-:S13]  /*19330*/  ISETP.NE.AND P1, PT, R12, 0x1, PT ;  /* 0x000000010c00780c */ /* 0x000fda0003f25270 */
[----:B------:R-:W0:Y:S02]  /*19340*/  @P1 LDC.64 R6, c[0x0][0x9e8] ;  /* 0x00027a00ff061b82 */ /* 0x000e240000000a00 */
[----:B0-----:R-:W-:-:S05]  /*19350*/  @P1 IMAD.HI.U32 R6, R9, R6, RZ ;  /* 0x0000000609061227 */ /* 0x001fca00078e00ff */
[----:B------:R-:W-:-:S07]  /*19360*/  @P1 SHF.R.U32.HI R9, RZ, R7, R6 ;  /* 0x00000007ff091219 */ /* 0x000fce0000011606 */
.L_x_1751:
[----:B------:R-:W-:Y:S05]  /*19370*/  BSYNC B0 ;  /* 0x0000000000007941 */ /* 0x000fea0003800000 */
.L_x_1749:
[----:B------:R-:W-:-:S05]  /*19380*/  IMAD R9, R9, R12, RZ ;  /* 0x0000000c09097224 */ /* 0x000fca00078e02ff */
[----:B------:R-:W-:-:S07]  /*19390*/  VIMNMX R8, R8, R9, !PT ;  /* 0x0000000908087248 */ /* 0x000fce0007fe0100 */
.L_x_1748:
[----:B------:R-:W-:-:S05]  /*193a0*/  VIADD R8, R8, 0x7f ;  /* 0x0000007f08087836 */ /* 0x000fca0000000000 */
[----:B------:R-:W-:-:S04]  /*193b0*/  SHF.R.S32.HI R7, RZ, 0x1f, R8 ;  /* 0x0000001fff077819 */ /* 0x000fc80000011408 */
[----:B------:R-:W-:-:S04]  /*193c0*/  LEA.HI R7, R7, R8, RZ, 0x7 ;  /* 0x0000000807077211 */ /* 0x000fc800078f38ff */
[----:B------:R-:W-:-:S04]  /*193d0*/  SHF.R.S32.HI R7, RZ, 0x7, R7 ;  /* 0x00000007ff077819 */ /* 0x000fc80000011407 */
[----:B------:R-:W-:-:S04]  /*193e0*/  VIMNMX R12, R188, R7, !PT ;  /* 0x00000007bc0c7248 */ /* 0x000fc80007fe0100 */
[----:B------:R-:W-:-:S13]  /*193f0*/  ISETP.GE.AND P1, PT, R4, R12, PT ;  /* 0x0000000c0400720c */ /* 0x000fda0003f26270 */
[----:B------:R-:W-:Y:S05]  /*19400*/  @!P1 BRA `(.L_x_1752) ;  /* 0x0000002800049947 */ /* 0x000fea0003800000 */
[----:B------:R-:W-:Y:S02]  /*19410*/  IMAD.MOV.U32 R13, RZ, RZ, R11 ;  /* 0x000000ffff0d7224 */ /* 0x000fe400078e000b */
[----:B------:R-:W-:Y:S02]  /*19420*/  IMAD.MOV.U32 R14, RZ, RZ, R10 ;  /* 0x000000ffff0e7224 */ /* 0x000fe400078e000a */
[----:B------:R-:W-:Y:S02]  /*19430*/  IMAD.MOV.U32 R189, RZ, RZ, R23 ;  /* 0x000000ffffbd7224 */ /* 0x000fe400078e0017 */
[----:B------:R-:W-:-:S07]  /*19440*/  IMAD.MOV.U32 R15, RZ, RZ, R22 ;  /* 0x000000ffff0f7224 */ /* 0x000fce00078e0016 */
.L_x_1764:
        /* <DEDUP_REMOVED lines=8> */
.L_x_1754:
[----:B------:R-:W-:-:S04]  /*194d0*/  IADD3 R6, R15, 0x1, RZ ;  /* 0x000000010f067810 */ /* 0x000fc80007ffe0ff */
[----:B------:R-:W-:-:S04]  /*194e0*/  ISETP.NE.AND P2, PT, R6, 0x2, PT ;  /* 0x000000020600780c */ /* 0x000fc80003f45270 */
[----:B------:R-:W-:Y:S02]  /*194f0*/  SEL R7, R6, RZ, P2 ;  /* 0x000000ff06077207 */ /* 0x000fe40001000000 */
[----:B------:R-:W-:-:S03]  /*19500*/  SHF.L.U32 R6, R23, 0x1f, RZ ;  /* 0x0000001f17067819 */ /* 0x000fc600000006ff */
[----:B------:R-:W-:-:S04]  /*19510*/  IMAD R7, R7, 0x8, R16 ;  /* 0x0000000807077824 */ /* 0x000fc800078e0210 */
[----:B------:R0:W1:Y:S01]  /*19520*/  SYNCS.PHASECHK.TRANS64.TRYWAIT P2, [R7+URZ+0x22830], R6 ;  /* 0x02283006070075a7 */ /* 0x000062000804017f */
[----:B------:R-:W-:Y:S05]  /*19530*/  @!P0 BRA `(.L_x_1755) ;  /* 0x0000000000048947 */ /* 0x000fea0003800000 */
[----:B------:R-:W-:Y:S01]  /*19540*/  BPT.TRAP 0x1 ;  /* 0x000000040000795c */ /* 0x000fe20000300000 */
.L_x_1755:
[----:B------:R-:W-:Y:S04]  /*19550*/  BSSY B0, `(.L_x_1753) ;  /* 0x0000004000007945 */ /* 0x000fe80003800000 */
[----:B-1----:R-:W-:Y:S05]  /*19560*/  @P2 BRA `(.L_x_1756) ;  /* 0x0000000000082947 */ /* 0x002fea0003800000 */
[----:B------:R-:W1:Y:S02]  /*19570*/  SYNCS.PHASECHK.TRANS64.TRYWAIT P2, [R7+URZ+0x22830], R6 ;  /* 0x02283006070075a7 */ /* 0x000e64000804017f */
[----:B-1----:R-:W-:Y:S05]  /*19580*/  @!P2 BRA `(.L_x_1757) ;  /* 0x0000013800c0a947 */ /* 0x002fea0003800000 */
.L_x_1756:
[----:B------:R-:W-:Y:S05]  /*19590*/  BSYNC B0 ;  /* 0x0000000000007941 */ /* 0x000fea0003800000 */
.L_x_1753:
[----:B01----:R-:W0:Y:S01]  /*195a0*/  S2R R6, SR_TID.X ;  /* 0x0000000000067919 */ /* 0x003e220000002100 */
[----:B------:R-:W-:Y:S01]  /*195b0*/  VIADD R22, R15, 0x1 ;  /* 0x000000010f167836 */ /* 0x000fe20000000000 */
[----:B------:R-:W-:Y:S05]  /*195c0*/  WARPSYNC.ALL ;  /* 0x0000000000007948 */ /* 0x000fea0003800000 */
[C---:B------:R-:W-:Y:S01]  /*195d0*/  ISETP.NE.AND P2, PT, R22.reuse, 0x2, PT ;  /* 0x000000021600780c */ /* 0x040fe20003f45270 */
[----:B------:R-:W-:Y:S02]  /*195e0*/  IMAD.MOV.U32 R7, RZ, RZ, -0x7fffffe0 ;  /* 0x80000020ff077424 */ /* 0x000fe400078e00ff */
[----:B------:R-:W-:Y:S01]  /*195f0*/  IMAD.MOV.U32 R11, RZ, RZ, -0x7fffffe0 ;  /* 0x80000020ff0b7424 */ /* 0x000fe200078e00ff */
[----:B------:R-:W-:Y:S01]  /*19600*/  SEL R22, R22, RZ, P2 ;  /* 0x000000ff16167207 */ /* 0x000fe20001000000 */
        /* <DEDUP_REMOVED lines=8> */
[----:B0-----:R-:W-:-:S05]  /*19690*/  SHF.R.U32.HI R6, RZ, 0x7, R6 ;  /* 0x00000007ff067819 */ /* 0x001fca0000011606 */
[----:B------:R-:W-:Y:S02]  /*196a0*/  VIADD R24, R6, 0x8 ;  /* 0x0000000806187836 */ /* 0x000fe40000000000 */
[----:B------:R-:W-:-:S03]  /*196b0*/  IMAD R6, R22, 0x600, R5 ;  /* 0x0000060016067824 */ /* 0x000fc600078e0205 */
[----:B------:R0:W-:Y:S01]  /*196c0*/  BAR.SYNC.DEFER_BLOCKING R24, 0x100 ;  /* 0x000400180000751d */ /* 0x0001e20000010000 */
[C---:B------:R-:W-:Y:S01]  /*196d0*/  VIADD R10, R6.reuse, 0x2 ;  /* 0x00000002060a7836 */ /* 0x040fe20000000000 */
[C---:B------:R-:W-:Y:S01]  /*196e0*/  R2UR UR26, R6.reuse ;  /* 0x00000000061a72ca */ /* 0x040fe200000e0000 */
[C---:B------:R-:W-:Y:S02]  /*196f0*/  VIADD R8, R6.reuse, 0x200 ;  /* 0x0000020006087836 */ /* 0x040fe40000000000 */
[----:B------:R-:W-:Y:S01]  /*19700*/  VIADD R20, R6, 0x400 ;  /* 0x0000040006147836 */ /* 0x000fe20000000000 */
[----:B------:R-:W-:Y:S01]  /*19710*/  R2UR UR6, R10 ;  /* 0x000000000a0672ca */ /* 0x000fe200000e0000 */
[----:B------:R-:W-:Y:S01]  /*19720*/  VIADD R10, R6, 0x202 ;  /* 0x00000202060a7836 */ /* 0x000fe20000000000 */
[----:B------:R-:W-:Y:S01]  /*19730*/  R2UR UR10, R8 ;  /* 0x00000000080a72ca */ /* 0x000fe200000e0000 */
[----:B------:R-:W-:Y:S01]  /*19740*/  VIADD R6, R6, 0x402 ;  /* 0x0000040206067836 */ /* 0x000fe20000000000 */
[----:B------:R-:W-:-:S02]  /*19750*/  R2UR UR18, R20 ;  /* 0x00000000141272ca */ /* 0x000fc400000e0000 */
[----:B------:R-:W-:Y:S02]  /*19760*/  R2UR UR14, R10 ;  /* 0x000000000a0e72ca */ /* 0x000fe400000e0000 */
[----:B------:R-:W-:Y:S01]  /*19770*/  R2UR UR22, R6 ;  /* 0x00000000061672ca */ /* 0x000fe200000e0000 */
[----:B0-----:R-:W-:-:S06]  /*19780*/  WARPGROUP.ARRIVE ;  /* 0x00000000000079c5 */ /* 0x001fcc0000000000 */
        /* <DEDUP_REMOVED lines=17> */
[----:B------:R-:W-:Y:S05]  /*198a0*/  @P1 BRA `(.L_x_1758) ;  /* 0x0000000000281947 */ /* 0x000fea0003800000 */
[----:B------:R-:W-:Y:S05]  /*198b0*/  @!P0 BRA `(.L_x_1759) ;  /* 0x0000000000048947 */ /* 0x000fea0003800000 */
[----:B------:R-:W-:Y:S01]  /*198c0*/  BPT.TRAP 0x1 ;  /* 0x000000040000795c */ /* 0x000fe20000300000 */
.L_x_1759:
[----:B------:R-:W-:Y:S01]  /*198d0*/  SHF.L.U32 R6, R189, 0x1f, RZ ;  /* 0x0000001fbd067819 */ /* 0x000fe200000006ff */
[----:B------:R-:W-:-:S04]  /*198e0*/  IMAD R7, R15, 0x8, R16 ;  /* 0x000000080f077824 */ /* 0x000fc800078e0210 */
[----:B------:R0:W1:Y:S01]  /*198f0*/  SYNCS.PHASECHK.TRANS64.TRYWAIT P1, [R7+URZ+0x22850], R6 ;  /* 0x02285006070075a7 */ /* 0x000062000802017f */
[----:B------:R-:W-:Y:S05]  /*19900*/  @!P0 BRA `(.L_x_1760) ;  /* 0x0000000000048947 */ /* 0x000fea0003800000 */
[----:B------:R-:W-:Y:S01]  /*19910*/  BPT.TRAP 0x1 ;  /* 0x000000040000795c */ /* 0x000fe20000300000 */
.L_x_1760:
[----:B-1----:R-:W-:Y:S05]  /*19920*/  @P1 BRA `(.L_x_1758) ;  /* 0x0000000000081947 */ /* 0x002fea0003800000 */
[----:B------:R-:W1:Y:S02]  /*19930*/  SYNCS.PHASECHK.TRANS64.TRYWAIT P1, [R7+URZ+0x22850], R6 ;  /* 0x02285006070075a7 */ /* 0x000e64000802017f */
[----:B-1----:R-:W-:Y:S05]  /*19940*/  @!P1 BRA `(.L_x_1761) ;  /* 0x0000013400e49947 */ /* 0x002fea0003800000 */
.L_x_1758:
        /* <DEDUP_REMOVED lines=39> */
.L_x_1762:
[C---:B0-----:R-:W-:Y:S01]  /*19bc0*/  FMUL.FTZ R6, R2.reuse, R24 ;  /* 0x0000001802067220 */ /* 0x041fe20000410000 */
[C---:B------:R-:W-:Y:S01]  /*19bd0*/  FMUL.FTZ R7, R2.reuse, R25 ;  /* 0x0000001902077220 */ /* 0x040fe20000410000 */
[----:B------:R-:W-:Y:S01]  /*19be0*/  FMUL.FTZ R20, R2, R28 ;  /* 0x0000001c02147220 */ /* 0x000fe20000410000 */
[----:B------:R-:W-:Y:S02]  /*19bf0*/  IMAD R10, R22, 0x8, R16 ;  /* 0x00000008160a7824 */ /* 0x000fe400078e0210 */
[----:B------:R-:W-:Y:S01]  /*19c00*/  FMUL.FTZ R21, R2, R29 ;  /* 0x0000001d02157220 */ /* 0x000fe20000410000 */
[----:B------:R-:W-:Y:S01]  /*19c10*/  MOV R11, UR38 ;  /* 0x00000026000b7c02 */ /* 0x000fe20008000f00 */
[----:B------:R-:W0:Y:S01]  /*19c20*/  MUFU.TANH R6, R6 ;  /* 0x0000000600067308 */ /* 0x000e220000002400 */
[----:B------:R-:W-:Y:S02]  /*19c30*/  VIADD R10, R10, 0x22840 ;  /* 0x000228400a0a7836 */ /* 0x000fe40000000000 */
[C---:B------:R-:W-:Y:S01]  /*19c40*/  FMUL.FTZ R8, R2.reuse, R26 ;  /* 0x0000001a02087220 */ /* 0x040fe20000410000 */
[C---:B------:R-:W-:Y:S01]  /*19c50*/  FMUL.FTZ R26, R2.reuse, R32 ;  /* 0x00000020021a7220 */ /* 0x040fe20000410000 */
[C---:B------:R-:W-:Y:S01]  /*19c60*/  FMUL.FTZ R9, R2.reuse, R27 ;  /* 0x0000001b02097220 */ /* 0x040fe20000410000 */
[C---:B------:R-:W-:Y:S01]  /*19c70*/  FMUL.FTZ R27, R2.reuse, R33 ;  /* 0x00000021021b7220 */ /* 0x040fe20000410000 */
[----:B------:R-:W-:Y:S01]  /*19c80*/  PRMT R10, R11, 0x654, R10 ;  /* 0x000006540b0a7816 */ /* 0x000fe2000000000a */
[C---:B------:R-:W-:Y:S01]  /*19c90*/  FMUL.FTZ R24, R2.reuse, R30 ;  /* 0x0000001e02187220 */ /* 0x040fe20000410000 */
[----:B------:R-:W1:Y:S01]  /*19ca0*/  MUFU.TANH R7, R7 ;  /* 0x0000000700077308 */ /* 0x000e620000002400 */
[C---:B------:R-:W-:Y:S01]  /*19cb0*/  FMUL.FTZ R30, R2.reuse, R36 ;  /* 0x00000024021e7220 */ /* 0x040fe20000410000 */
[----:B------:R0:W-:Y:S01]  /*19cc0*/  SYNCS.ARRIVE.TRANS64.RED.A1T0 RZ, [R10+URZ], RZ ;  /* 0x000000ff0aff79a7 */ /* 0x0001e2000810043f */
[C---:B------:R-:W-:Y:S01]  /*19cd0*/  FMUL.FTZ R25, R2.reuse, R31 ;  /* 0x0000001f02197220 */ /* 0x040fe20000410000 */
[C---:B------:R-:W-:Y:S01]  /*19ce0*/  FMUL.FTZ R31, R2.reuse, R37 ;  /* 0x00000025021f7220 */ /* 0x040fe20000410000 */
[C---:B------:R-:W-:Y:S01]  /*19cf0*/  FMUL.FTZ R32, R2.reuse, R40 ;  /* 0x0000002802207220 */ /* 0x040fe20000410000 */
[C---:B------:R-:W-:Y:S01]  /*19d00*/  FMUL.FTZ R33, R2.reuse, R41 ;  /* 0x0000002902217220 */ /* 0x040fe20000410000 */
[C---:B------:R-:W-:Y:S01]  /*19d10*/  FMUL.FTZ R28, R2.reuse, R34 ;  /* 0x00000022021c7220 */ /* 0x040fe20000410000 */
[----:B------:R-:W2:Y:S01]  /*19d20*/  MUFU.TANH R20, R20 ;  /* 0x0000001400147308 */ /* 0x000ea20000002400 */
[----:B------:R-:W-:Y:S01]  /*19d30*/  FMUL.FTZ R34, R2, R44 ;  /* 0x0000002c02227220 */ /* 0x000fe20000410000 */
[----:B0-----:R-:W-:Y:S01]  /*19d40*/  FMNMX.FTZ R10, R6, R14, !PT ;  /* 0x0000000e060a7209 */ /* 0x001fe20007810000 */
        /* <DEDUP_REMOVED lines=63> */
[----:B------:R-:W-:Y:S01]  /*1a140*/  FMUL.FTZ R82, R2, R87 ;  /* 0x0000005702527220 */ /* 0x000fe20000410000 */
[----:B------:R-:W-:-:S05]  /*1a150*/  UMOV UR35, UR30 ;  /* 0x0000001e00237c82 */ /* 0x000fca0008000000 */
        /* <DEDUP_REMOVED lines=45> */
[----:B-1----:R-:W-:-:S05]  /*1a430*/  FMNMX.FTZ R11, R73, R10, !PT ;  /* 0x0000000a490b7209 */ /* 0x002fca0007810000 */
[----:B------:R-:W1:Y:S02]  /*1a440*/  SHFL.BFLY PT, R10, R11, 0x2, 0x1f ;  /* 0x0c401f000b0a7f89 */ /* 0x000e6400000e0000 */
[----:B------:R-:W3:Y:S08]  /*1a450*/  MUFU.TANH R24, R24 ;  /* 0x0000001800187308 */ /* 0x000ef00000002400 */
[----:B------:R-:W4:Y:S08]  /*1a460*/  MUFU.TANH R25, R25 ;  /* 0x0000001900197308 */ /* 0x000f300000002400 */
[----:B------:R-:W5:Y:S01]  /*1a470*/  MUFU.TANH R28, R28 ;  /* 0x0000001c001c7308 */ /* 0x000f620000002400 */
[----:B-1----:R-:W-:-:S07]  /*1a480*/  FMNMX.FTZ R10, R11, R10, !PT ;  /* 0x0000000a0b0a7209 */ /* 0x002fce0007810000 */
[----:B------:R-:W1:Y:S01]  /*1a490*/  MUFU.TANH R29, R29 ;  /* 0x0000001d001d7308 */ /* 0x000e620000002400 */
[----:B------:R-:W2:Y:S07]  /*1a4a0*/  SHFL.BFLY PT, R11, R10, 0x1, 0x1f ;  /* 0x0c201f000a0b7f89 */ /* 0x000eae00000e0000 */
[----:B------:R-:W1:Y:S08]  /*1a4b0*/  MUFU.TANH R38, R38 ;  /* 0x0000002600267308 */ /* 0x000e700000002400 */
[----:B------:R-:W1:Y:S08]  /*1a4c0*/  MUFU.TANH R39, R39 ;  /* 0x0000002700277308 */ /* 0x000e700000002400 */
[----:B------:R-:W1:Y:S01]  /*1a4d0*/  MUFU.TANH R42, R42 ;  /* 0x0000002a002a7308 */ /* 0x000e620000002400 */
[----:B--2---:R-:W-:-:S02]  /*1a4e0*/  FMNMX.FTZ R10, R10, R11, !PT ;  /* 0x0000000b0a0a7209 */ /* 0x004fc40007810000 */
[----:B------:R-:W-:-:S05]  /*1a4f0*/  FMNMX.FTZ R11, R8, R13, !PT ;  /* 0x0000000d080b7209 */ /* 0x000fca0007810000 */
[----:B------:R-:W2:Y:S01]  /*1a500*/  MUFU.TANH R43, R43 ;  /* 0x0000002b002b7308 */ /* 0x000ea20000002400 */
[----:B0-----:R-:W-:Y:S01]  /*1a510*/  FMNMX.FTZ R11, R9, R11, !PT ;  /* 0x0000000b090b7209 */ /* 0x001fe20007810000 */
[----:B------:R-:W-:-:S03]  /*1a520*/  FADD.FTZ R14, -R10, R14 ;  /* 0x0000000e0a0e7221 */ /* 0x000fc60000010100 */
[----:B---3--:R-:W-:Y:S01]  /*1a530*/  FMNMX.FTZ R11, R24, R11, !PT ;  /* 0x0000000b180b7209 */ /* 0x008fe20007810000 */
[----:B------:R-:W-:Y:S02]  /*1a540*/  FMUL.FTZ R14, R14, UR35 ;  /* 0x000000230e0e7c20 */ /* 0x000fe40008410000 */
[----:B------:R-:W0:Y:S01]  /*1a550*/  MUFU.TANH R46, R46 ;  /* 0x0000002e002e7308 */ /* 0x000e220000002400 */
[----:B----4-:R-:W-:-:S04]  /*1a560*/  FMNMX.FTZ R11, R25, R11, !PT ;  /* 0x0000000b190b7209 */ /* 0x010fc80007810000 */
[----:B-----5:R-:W-:-:S03]  /*1a570*/  FMNMX.FTZ R11, R28, R11, !PT ;  /* 0x0000000b1c0b7209 */ /* 0x020fc60007810000 */
[----:B------:R-:W3:Y:S01]  /*1a580*/  MUFU.TANH R47, R47 ;  /* 0x0000002f002f7308 */ /* 0x000ee20000002400 */
[----:B-1----:R-:W-:-:S04]  /*1a590*/  FMNMX.FTZ R11, R29, R11, !PT ;  /* 0x0000000b1d0b7209 */ /* 0x002fc80007810000 */
[----:B------:R-:W-:-:S03]  /*1a5a0*/  FMNMX.FTZ R11, R38, R11, !PT ;  /* 0x0000000b260b7209 */ /* 0x000fc60007810000 */
[----:B------:R-:W1:Y:S01]  /*1a5b0*/  MUFU.TANH R50, R50 ;  /* 0x0000003200327308 */ /* 0x000e620000002400 */
[----:B------:R-:W-:-:S04]  /*1a5c0*/  FMNMX.FTZ R11, R39, R11, !PT ;  /* 0x0000000b270b7209 */ /* 0x000fc80007810000 */
[----:B------:R-:W-:-:S03]  /*1a5d0*/  FMNMX.FTZ R11, R42, R11, !PT ;  /* 0x0000000b2a0b7209 */ /* 0x000fc60007810000 */
[----:B------:R-:W4:Y:S01]  /*1a5e0*/  MUFU.TANH R51, R51 ;  /* 0x0000003300337308 */ /* 0x000f220000002400 */
[----:B--2---:R-:W-:-:S04]  /*1a5f0*/  FMNMX.FTZ R11, R43, R11, !PT ;  /* 0x0000000b2b0b7209 */ /* 0x004fc80007810000 */
[----:B0-----:R-:W-:-:S03]  /*1a600*/  FMNMX.FTZ R11, R46, R11, !PT ;  /* 0x0000000b2e0b7209 */ /* 0x001fc60007810000 */
[----:B------:R-:W0:Y:S01]  /*1a610*/  MUFU.TANH R54, R54 ;  /* 0x0000003600367308 */ /* 0x000e220000002400 */
[----:B---3--:R-:W-:-:S04]  /*1a620*/  FMNMX.FTZ R11, R47, R11, !PT ;  /* 0x0000000b2f0b7209 */ /* 0x008fc80007810000 */
[----:B-1----:R-:W-:-:S03]  /*1a630*/  FMNMX.FTZ R11, R50, R11, !PT ;  /* 0x0000000b320b7209 */ /* 0x002fc60007810000 */
[----:B------:R-:W1:Y:S01]  /*1a640*/  MUFU.TANH R55, R55 ;  /* 0x0000003700377308 */ /* 0x000e620000002400 */
[----:B----4-:R-:W-:-:S07]  /*1a650*/  FMNMX.FTZ R11, R51, R11, !PT ;  /* 0x0000000b330b7209 */ /* 0x010fce0007810000 */
        /* <DEDUP_REMOVED lines=32> */
[----:B------:R-:W-:Y:S01]  /*1a860*/  MUFU.EX2 R14, R14 ;  /* 0x0000000e000e7308 */ /* 0x000fe20000000800 */
[----:B-1----:R-:W-:-:S04]  /*1a870*/  FMNMX.FTZ R11, R80, R11, !PT ;  /* 0x0000000b500b7209 */ /* 0x002fc80007810000 */
[----:B--2---:R-:W-:-:S05]  /*1a880*/  FMNMX.FTZ R11, R82, R11, !PT ;  /* 0x0000000b520b7209 */ /* 0x004fca0007810000 */
[----:B------:R-:W0:Y:S02]  /*1a890*/  SHFL.BFLY PT, R81, R11, 0x2, 0x1f ;  /* 0x0c401f000b517f89 */ /* 0x000e2400000e0000 */
[----:B0-----:R-:W-:-:S05]  /*1a8a0*/  FMNMX.FTZ R11, R11, R81, !PT ;  /* 0x000000510b0b7209 */ /* 0x001fca0007810000 */
[----:B------:R-:W0:Y:S02]  /*1a8b0*/  SHFL.BFLY PT, R81, R11, 0x1, 0x1f ;  /* 0x0c201f000b517f89 */ /* 0x000e2400000e0000 */
[----:B0-----:R-:W-:Y:S01]  /*1a8c0*/  FMNMX.FTZ R11, R11, R81, !PT ;  /* 0x000000510b0b7209 */ /* 0x001fe20007810000 */
[----:B------:R-:W-:-:S04]  /*1a8d0*/  IMAD.U32 R81, RZ, RZ, UR35 ;  /* 0x00000023ff517e24 */ /* 0x000fc8000f8e00ff */
[----:B------:R-:W-:Y:S01]  /*1a8e0*/  FFMA.FTZ R81, R10, R81, -8 ;  /* 0xc10000000a517423 */ /* 0x000fe20000010051 */
        /* <DEDUP_REMOVED lines=33> */
[----:B------:R-:W-:-:S02]  /*1ab00*/  IMAD.U32 R81, RZ, RZ, UR35 ;  /* 0x00000023ff517e24 */ /* 0x000fc4000f8e00ff */
[----:B------:R-:W-:Y:S01]  /*1ab10*/  FMUL.FTZ R13, R13, UR35 ;  /* 0x000000230d0d7c20 */ /* 0x000fe20008410000 */
[----:B------:R-:W0:Y:S01]  /*1ab20*/  MUFU.EX2 R6, R6 ;  /* 0x0000000600067308 */ /* 0x000e220000000800 */
[----:B------:R-:W-:-:S04]  /*1ab30*/  FFMA.FTZ R81, R11, R81, -8 ;  /* 0xc10000000b517423 */ /* 0x000fc80000010051 */
[--C-:B------:R-:W-:Y:S01]  /*1ab40*/  FFMA.FTZ R8, R8, UR35, -R81.reuse ;  /* 0x0000002308087c23 */ /* 0x100fe20008010851 */
[----:B------:R-:W-:-:S02]  /*1ab50*/  FFMA.FTZ R9, R9, UR35, -R81 ;  /* 0x0000002309097c23 */ /* 0x000fc40008010851 */
        /* <DEDUP_REMOVED lines=37> */
[----:B0-----:R-:W-:-:S03]  /*1adb0*/  FADD.FTZ R3, R7, R3 ;  /* 0x0000000307037221 */ /* 0x001fc60000010000 */
        /* <DEDUP_REMOVED lines=122> */
.L_x_1763:
        /* <DEDUP_REMOVED lines=92> */
[----:B------:R-:W-:Y:S01]  /*1bb20*/  F2FP.SATFINITE.E4M3.F32.PACK_AB_MERGE_C R167, R29, R28, R38 ;  /* 0x0000001c1da7723e */ /* 0x000fe20004807026 */
[----:B------:R-:W-:Y:S01]  /*1bb30*/  IMAD.MOV.U32 R189, RZ, RZ, R23 ;  /* 0x000000ffffbd7224 */ /* 0x000fe200078e0017 */
[----:B------:R-:W-:Y:S01]  /*1bb40*/  F2FP.SATFINITE.E4M3.F32.PACK_AB_MERGE_C R160, R33, R32, R34 ;  /* 0x0000002021a0723e */ /* 0x000fe20004807022 */
[----:B0-----:R-:W-:Y:S01]  /*1bb50*/  IMAD.MOV.U32 R15, RZ, RZ, R22 ;  /* 0x000000ffff0f7224 */ /* 0x001fe200078e0016 */
        /* <DEDUP_REMOVED lines=10> */
[----:B------:R-:W-:Y:S01]  /*1bc00*/  F2FP.SATFINITE.E4M3.F32.PACK_AB_MERGE_C R155, R79, R78, R80 ;  /* 0x0000004e4f9b723e */ /* 0x000fe20004807050 */
[----:B------:R-:W-:Y:S06]  /*1bc10*/  @P1 BRA `(.L_x_1764) ;  /* 0xffffffd8000c1947 */ /* 0x000fec000383ffff */
.L_x_1752:
[----:B------:R-:W-:-:S13]  /*1bc20*/  ISETP.GE.AND P1, PT, R4, R188, PT ;  /* 0x000000bc0400720c */ /* 0x000fda0003f26270 */
[----:B------:R-:W-:Y:S05]  /*1bc30*/  @!P1 BRA `(.L_x_1765) ;  /* 0x0000003800189947 */ /* 0x000fea0003800000 */
[----:B------:R-:W-:Y:S02]  /*1bc40*/  IMAD.MOV.U32 R12, RZ, RZ, R11 ;  /* 0x000000ffff0c7224 */ /* 0x000fe400078e000b */
[----:B------:R-:W-:Y:S02]  /*1bc50*/  IMAD.MOV.U32 R13, RZ, RZ, R10 ;  /* 0x000000ffff0d7224 */ /* 0x000fe400078e000a */
[----:B------:R-:W-:Y:S02]  /*1bc60*/  IMAD.MOV.U32 R15, RZ, RZ, R23 ;  /* 0x000000ffff0f7224 */ /* 0x000fe400078e0017 */
[----:B------:R-:W-:-:S07]  /*1bc70*/  IMAD.MOV.U32 R14, RZ, RZ, R22 ;  /* 0x000000ffff0e7224 */ /* 0x000fce00078e0016 */
.L_x_1785:
        /* <DEDUP_REMOVED lines=8> */
.L_x_1767:
        /* <DEDUP_REMOVED lines=8> */
.L_x_1768:
[----:B------:R-:W-:Y:S04]  /*1bd80*/  BSSY B0, `(.L_x_1766) ;  /* 0x0000004000007945 */ /* 0x000fe80003800000 */
[----:B-1----:R-:W-:Y:S05]  /*1bd90*/  @P2 BRA `(.L_x_1769) ;  /* 0x0000000000082947 */ /* 0x002fea0003800000 */
[----:B------:R-:W1:Y:S02]  /*1bda0*/  SYNCS.PHASECHK.TRANS64.TRYWAIT P2, [R7+URZ+0x22830], R6 ;  /* 0x02283006070075a7 */ /* 0x000e64000804017f */
[----:B-1----:R-:W-:Y:S05]  /*1bdb0*/  @!P2 BRA `(.L_x_1770) ;  /* 0x0000011000dca947 */ /* 0x002fea0003800000 */
.L_x_1769:
[----:B------:R-:W-:Y:S05]  /*1bdc0*/  BSYNC B0 ;  /* 0x0000000000007941 */ /* 0x000fea0003800000 */
.L_x_1766:
[----:B01----:R-:W0:Y:S01]  /*1bdd0*/  S2R R6, SR_TID.X ;  /* 0x0000000000067919 */ /* 0x003e220000002100 */
[----:B------:R-:W-:Y:S01]  /*1bde0*/  VIADD R22, R14, 0x1 ;  /* 0x000000010e167836 */ /* 0x000fe20000000000 */
[----:B------:R-:W-:Y:S05]  /*1bdf0*/  WARPSYNC.ALL ;  /* 0x0000000000007948 */ /* 0x000fea0003800000 */
[C---:B------:R-:W-:Y:S01]  /*1be00*/  ISETP.NE.AND P2, PT, R22.reuse, 0x2, PT ;  /* 0x000000021600780c */ /* 0x040fe20003f45270 */
[----:B------:R-:W-:Y:S01]  /*1be10*/  IMAD.MOV.U32 R7, RZ, RZ, -0x7fffffe0 ;  /* 0x80000020ff077424 */ /* 0x000fe200078e00ff */
[----:B------:R-:W-:Y:S01]  /*1be20*/  MOV R9, 0x80000020 ;  /* 0x8000002000097802 */ /* 0x000fe20000000f00 */
[----:B------:R-:W-:Y:S01]  /*1be30*/  IMAD.MOV.U32 R11, RZ, RZ, -0x7fffffe0 ;  /* 0x80000020ff0b7424 */ /* 0x000fe200078e00ff */
[----:B------:R-:W-:Y:S01]  /*1be40*/  SEL R22, R22, RZ, P2 ;  /* 0x000000ff16167207 */ /* 0x000fe20001000000 */
[----:B------:R-:W-:Y:S01]  /*1be50*/  IMAD.MOV.U32 R21, RZ, RZ, -0x7fffffe0 ;  /* 0x80000020ff157424 */ /* 0x000fe200078e00ff */
[----:B------:R-:W-:-:S02]  /*1be60*/  R2UR UR27, R7 ;  /* 0x00000000071b72ca */ /* 0x000fc400000e0000 */
[----:B------:R-:W-:Y:S02]  /*1be70*/  R2UR UR7, R11 ;  /* 0x000000000b0772ca */ /* 0x000fe400000e0000 */
        /* <DEDUP_REMOVED lines=40> */
.L_x_1772:
[----:B------:R-:W-:Y:S01]  /*1c100*/  SHF.L.U32 R6, R15, 0x1f, RZ ;  /* 0x0000001f0f067819 */ /* 0x000fe200000006ff */
[----:B------:R-:W-:-:S04]  /*1c110*/  IMAD R7, R14, 0x8, R16 ;  /* 0x000000080e077824 */ /* 0x000fc800078e0210 */
[----:B------:R0:W1:Y:S01]  /*1c120*/  SYNCS.PHASECHK.TRANS64.TRYWAIT P1, [R7+URZ+0x22850], R6 ;  /* 0x02285006070075a7 */ /* 0x000062000802017f */
[----:B------:R-:W-:Y:S05]  /*1c130*/  @!P0 BRA `(.L_x_1773) ;  /* 0x0000000000048947 */ /* 0x000fea0003800000 */
[----:B------:R-:W-:Y:S01]  /*1c140*/  BPT.TRAP 0x1 ;  /* 0x000000040000795c */ /* 0x000fe20000300000 */
.L_x_1773:
[----:B-1----:R-:W-:Y:S05]  /*1c150*/  @P1 BRA `(.L_x_1771) ;  /* 0x0000000000081947 */ /* 0x002fea0003800000 */
[----:B------:R-:W1:Y:S02]  /*1c160*/  SYNCS.PHASECHK.TRANS64.TRYWAIT P1, [R7+URZ+0x22850], R6 ;  /* 0x02285006070075a7 */ /* 0x000e64000802017f */
[----:B-1----:R-:W-:Y:S05]  /*1c170*/  @!P1 BRA `(.L_x_1774) ;  /* 0x0000011000009947 */ /* 0x002fea0003800000 */
.L_x_1771:
        /* <DEDUP_REMOVED lines=39> */
.L_x_1775:
        /* <DEDUP_REMOVED lines=31> */
[----:B------:R-:W-:Y:S01]  /*1c5e0*/  FMUL.FTZ R41, R2, R50 ;  /* 0x0000003202297220 */ /* 0x000fe20000410000 */
[----:B0-----:R-:W-:Y:S01]  /*1c5f0*/  @P4 SHF.R.U32.HI R10, RZ, R6, R7 ;  /* 0x00000006ff0a4219 */ /* 0x001fe20000011607 */
[----:B------:R-:W-:Y:S02]  /*1c600*/  IMAD R6, R22, 0x8, R16 ;  /* 0x0000000816067824 */ /* 0x000fe400078e0210 */
[----:B------:R-:W-:Y:S01]  /*1c610*/  FMUL.FTZ R45, R2, R54 ;  /* 0x00000036022d7220 */ /* 0x000fe20000410000 */
[----:B------:R-:W-:-:S02]  /*1c620*/  IMAD.U32 R7, RZ, RZ, UR38 ;  /* 0x00000026ff077e24 */ /* 0x000fc4000f8e00ff */
[----:B------:R-:W-:Y:S01]  /*1c630*/  FMUL.FTZ R60, R2, R64 ;  /* 0x00000040023c7220 */ /* 0x000fe20000410000 */
[----:B------:R-:W-:Y:S02]  /*1c640*/  VIADD R6, R6, 0x22840 ;  /* 0x0002284006067836 */ /* 0x000fe40000000000 */
[C---:B------:R-:W-:Y:S01]  /*1c650*/  FMUL.FTZ R35, R2.reuse, R43 ;  /* 0x0000002b02237220 */ /* 0x040fe20000410000 */
[C---:B------:R-:W-:Y:S01]  /*1c660*/  FMUL.FTZ R39, R2.reuse, R47 ;  /* 0x0000002f02277220 */ /* 0x040fe20000410000 */
[C---:B------:R-:W-:Y:S01]  /*1c670*/  FMUL.FTZ R50, R2.reuse, R53 ;  /* 0x0000003502327220 */ /* 0x040fe20000410000 */
[C---:B------:R-:W-:Y:S01]  /*1c680*/  FMUL.FTZ R54, R2.reuse, R57 ;  /* 0x0000003902367220 */ /* 0x040fe20000410000 */
[----:B------:R-:W-:Y:S01]  /*1c690*/  PRMT R7, R7, 0x654, R6 ;  /* 0x0000065407077816 */ /* 0x000fe20000000006 */
        /* <DEDUP_REMOVED lines=30> */
[C---:B------:R-:W-:Y:S01]  /*1c880*/  FMUL.FTZ R77, R2.reuse, R86 ;  /* 0x00000056024d7220 */ /* 0x040fe20000410000 */
[----:B------:R-:W-:Y:S01]  /*1c890*/  FMUL.FTZ R79, R2, R87 ;  /* 0x00000057024f7220 */ /* 0x000fe20000410000 */
[----:B------:R-:W-:Y:S01]  /*1c8a0*/  IADD3 R84, -R170, 0x1, -R80 ;  /* 0x00000001aa547810 */ /* 0x000fe20007ffe950 */
[----:B------:R-:W1:Y:S01]  /*1c8b0*/  MUFU.TANH R11, R11 ;  /* 0x0000000b000b7308 */ /* 0x000e620000002400 */
[----:B------:R2:W-:Y:S02]  /*1c8c0*/  SYNCS.ARRIVE.TRANS64.RED.A1T0 RZ, [R7+URZ], RZ ;  /* 0x000000ff07ff79a7 */ /* 0x0005e4000810043f */
[----:B------:R-:W-:-:S05]  /*1c8d0*/  IADD3 R84, -R169, R84, R171 ;  /* 0x00000054a9547210 */ /* 0x000fca0007ffe1ab */
[----:B------:R-:W3:Y:S01]  /*1c8e0*/  MUFU.TANH R20, R20 ;  /* 0x0000001400147308 */ /* 0x000ee20000002400 */
[C---:B------:R-:W-:Y:S02]  /*1c8f0*/  VIADD R83, R84.reuse, UR33 ;  /* 0x0000002154537c36 */ /* 0x040fe40008000000 */
[----:B------:R-:W-:Y:S02]  /*1c900*/  VIADD R84, R84, UR41 ;  /* 0x0000002954547c36 */ /* 0x000fe40008000000 */
[--C-:B0-----:R-:W-:Y:S02]  /*1c910*/  IMAD.IADD R85, R83, 0x1, R6.reuse ;  /* 0x0000000153557824 */ /* 0x101fe400078e0206 */
[----:B------:R-:W-:Y:S01]  /*1c920*/  IMAD.IADD R86, R84, 0x1, R6 ;  /* 0x0000000154567824 */ /* 0x000fe200078e0206 */
[----:B------:R-:W0:Y:S08]  /*1c930*/  MUFU.TANH R8, R8 ;  /* 0x0000000800087308 */ /* 0x000e300000002400 */
        /* <DEDUP_REMOVED lines=74> */
.L_x_1778:
[----:B------:R-:W-:-:S05]  /*1cde0*/  IMAD.U32 R152, RZ, RZ, UR29 ;  /* 0x0000001dff987e24 */ /* 0x000fca000f8e00ff */
[----:B------:R-:W-:-:S13]  /*1cdf0*/  ISETP.NE.AND P1, PT, R152, 0x1, PT ;  /* 0x000000019800780c */ /* 0x000fda0003f25270 */
[----:B------:R-:W1:Y:S02]  /*1ce00*/  @P1 LDC.64 R6, c[0x0][0x9e8] ;  /* 0x00027a00ff061b82 */ /* 0x000e640000000a00 */
[----:B-1----:R-:W-:-:S05]  /*1ce10*/  @P1 IMAD.HI.U32 R6, R87, R6, RZ ;  /* 0x0000000657061227 */ /* 0x002fca00078e00ff */
[----:B------:R-:W-:-:S07]  /*1ce20*/  @P1 SHF.R.U32.HI R87, RZ, R7, R6 ;  /* 0x00000007ff571219 */ /* 0x000fce0000011606 */
.L_x_1779:
[----:B------:R-:W-:Y:S05]  /*1ce30*/  BSYNC B0 ;  /* 0x0000000000007941 */ /* 0x000fea0003800000 */
.L_x_1777:
[----:B------:R-:W-:-:S04]  /*1ce40*/  IMAD R87, R87, R152, -R80 ;  /* 0x0000009857577224 */ /* 0x000fc800078e0a50 */
[----:B------:R-:W-:-:S05]  /*1ce50*/  IMAD.IADD R87, R87, 0x1, -R170 ;  /* 0x0000000157577824 */ /* 0x000fca00078e0aaa */
[----:B------:R-:W-:Y:S02]  /*1ce60*/  VIMNMX R86, R86, R87, !PT ;  /* 0x0000005756567248 */ /* 0x000fe40007fe0100 */
[----:B------:R-:W-:-:S07]  /*1ce70*/  VIADDMNMX R85, R87, R152, R85, PT ;  /* 0x0000009857557246 */ /* 0x000fce0003800155 */
.L_x_1776:
        /* <DEDUP_REMOVED lines=13> */
[----:B-1----:R-:W-:Y:S01]  /*1cf50*/  IMAD.IADD R84, R84, 0x1, R10 ;  /* 0x0000000154547824 */ /* 0x002fe200078e020a */
        /* <DEDUP_REMOVED lines=83> */
[----:B------:R-:W-:Y:S02]  /*1d490*/  IADD3 R83, R83, R10, RZ ;  /* 0x0000000a53537210 */ /* 0x000fe40007ffe0ff */
[----:B------:R-:W-:Y:S02]  /*1d4a0*/  FSEL R81, R81, -INF , !P3 ;  /* 0xff80000051517808 */ /* 0x000fe40005800000 */
[----:B------:R-:W-:Y:S01]  /*1d4b0*/  FSEL R82, R82, -INF , !P2 ;  /* 0xff80000052527808 */ /* 0x000fe20005000000 */
[----:B------:R-:W-:Y:S06]  /*1d4c0*/  @!P5 BRA `(.L_x_1780) ;  /* 0x000000000058d947 */ /* 0x000fec0003800000 */
        /* <DEDUP_REMOVED lines=12> */
.L_x_1782:
[----:B------:R-:W-:-:S05]  /*1d590*/  IMAD.U32 R85, RZ, RZ, UR29 ;  /* 0x0000001dff557e24 */ /* 0x000fca000f8e00ff */
[----:B------:R-:W-:-:S13]  /*1d5a0*/  ISETP.NE.AND P2, PT, R85, 0x1, PT ;  /* 0x000000015500780c */ /* 0x000fda0003f45270 */
[----:B------:R-:W0:Y:S02]  /*1d5b0*/  @P2 LDC.64 R6, c[0x0][0x9e8] ;  /* 0x00027a00ff062b82 */ /* 0x000e240000000a00 */
[----:B0-----:R-:W-:-:S05]  /*1d5c0*/  @P2 IMAD.HI.U32 R6, R10, R6, RZ ;  /* 0x000000060a062227 */ /* 0x001fca00078e00ff */
[----:B------:R-:W-:-:S07]  /*1d5d0*/  @P2 SHF.R.U32.HI R10, RZ, R7, R6 ;  /* 0x00000007ff0a2219 */ /* 0x000fce0000011606 */
.L_x_1783:
[----:B------:R-:W-:Y:S05]  /*1d5e0*/  BSYNC B0 ;  /* 0x0000000000007941 */ /* 0x000fea0003800000 */
.L_x_1781:
[----:B------:R-:W-:-:S04]  /*1d5f0*/  IMAD R10, R10, R85, -R80 ;  /* 0x000000550a0a7224 */ /* 0x000fc800078e0a50 */
[----:B------:R-:W-:-:S05]  /*1d600*/  IMAD.IADD R10, R10, 0x1, -R170 ;  /* 0x000000010a0a7824 */ /* 0x000fca00078e0aaa */
[----:B------:R-:W-:Y:S02]  /*1d610*/  VIMNMX R84, R84, R10, !PT ;  /* 0x0000000a54547248 */ /* 0x000fe40007fe0100 */
[----:B------:R-:W-:-:S07]  /*1d620*/  VIADDMNMX R83, R10, R85, R83, PT ;  /* 0x000000550a537246 */ /* 0x000fce0003800153 */
.L_x_1780:
        /* <DEDUP_REMOVED lines=36> */
[----:B0-----:R-:W-:Y:S01]  /*1d870*/  FMNMX.FTZ R10, R7, R10, !PT ;  /* 0x0000000a070a7209 */ /* 0x001fe20007810000 */
[----:B------:R-:W-:-:S03]  /*1d880*/  IMAD.U32 R7, RZ, RZ, UR35 ;  /* 0x00000023ff077e24 */ /* 0x000fc6000f8e00ff */
[C---:B------:R-:W-:Y:S01]  /*1d890*/  FSETP.NEU.FTZ.AND P2, PT, R10.reuse, -INF , PT ;  /* 0xff8000000a00780b */ /* 0x040fe20003f5d000 */
[----:B------:R-:W-:-:S03]  /*1d8a0*/  FFMA.FTZ R7, R10, R7, -8 ;  /* 0xc10000000a077423 */ /* 0x000fc60000010007 */
[----:B------:R-:W-:Y:S02]  /*1d8b0*/  FSEL R6, R10, RZ, P2 ;  /* 0x000000ff0a067208 */ /* 0x000fe40001000000 */
[----:B------:R-:W-:Y:S02]  /*1d8c0*/  FSEL R7, R7, RZ, P2 ;  /* 0x000000ff07077208 */ /* 0x000fe40001000000 */
[----:B------:R-:W-:Y:S01]  /*1d8d0*/  ISETP.GT.AND P2, PT, R84, 0x1, P1 ;  /* 0x000000015400780c */ /* 0x000fe20000f44270 */
[----:B------:R-:W-:-:S02]  /*1d8e0*/  FADD.FTZ R6, -R6, R13 ;  /* 0x0000000d06067221 */ /* 0x000fc40000010100 */
[--C-:B------:R-:W-:Y:S01]  /*1d8f0*/  FFMA.FTZ R11, R11, UR35, -R7.reuse ;  /* 0x000000230b0b7c23 */ /* 0x100fe20008010807 */
[----:B------:R-:W-:Y:S01]  /*1d900*/  ISETP.LT.OR P3, PT, R83, 0x2, P2 ;  /* 0x000000025300780c */ /* 0x000fe20001761670 */
[--C-:B------:R-:W-:Y:S01]  /*1d910*/  FFMA.FTZ R20, R20, UR35, -R7.reuse ;  /* 0x0000002314147c23 */ /* 0x100fe20008010807 */
[----:B------:R-:W-:Y:S01]  /*1d920*/  ISETP.GT.AND P2, PT, R84, 0x8, P1 ;  /* 0x000000085400780c */ /* 0x000fe20000f44270 */
[--C-:B------:R-:W-:Y:S01]  /*1d930*/  FFMA.FTZ R24, R24, UR35, -R7.reuse ;  /* 0x0000002318187c23 */ /* 0x100fe20008010807 */
[----:B------:R-:W-:Y:S01]  /*1d940*/  FSEL R9, R9, -INF , !P3 ;  /* 0xff80000009097808 */ /* 0x000fe20005800000 */
[--C-:B------:R-:W-:Y:S01]  /*1d950*/  FFMA.FTZ R26, R26, UR35, -R7.reuse ;  /* 0x000000231a1a7c23 */ /* 0x100fe20008010807 */
[----:B------:R-:W-:Y:S01]  /*1d960*/  ISETP.GT.AND P3, PT, R84, 0x9, P1 ;  /* 0x000000095400780c */ /* 0x000fe20000f64270 */
[--C-:B------:R-:W-:Y:S01]  /*1d970*/  FFMA.FTZ R28, R28, UR35, -R7.reuse ;  /* 0x000000231c1c7c23 */ /* 0x100fe20008010807 */
[C---:B------:R-:W-:Y:S01]  /*1d980*/  ISETP.LT.OR P2, PT, R83.reuse, 0x9, P2 ;  /* 0x000000095300780c */ /* 0x040fe20001741670 */
[--C-:B------:R-:W-:Y:S01]  /*1d990*/  FFMA.FTZ R30, R30, UR35, -R7.reuse ;  /* 0x000000231e1e7c23 */ /* 0x100fe20008010807 */
[----:B------:R-:W-:Y:S01]  /*1d9a0*/  ISETP.LT.OR P3, PT, R83, 0xa, P3 ;  /* 0x0000000a5300780c */ /* 0x000fe20001f61670 */
[--C-:B------:R-:W-:Y:S01]  /*1d9b0*/  FFMA.FTZ R32, R32, UR35, -R7.reuse ;  /* 0x0000002320207c23 */ /* 0x100fe20008010807 */
[----:B------:R-:W-:Y:S01]  /*1d9c0*/  FSEL R15, R15, -INF , !P2 ;  /* 0xff8000000f0f7808 */ /* 0x000fe20005000000 */
[--C-:B------:R-:W-:Y:S01]  /*1d9d0*/  FFMA.FTZ R34, R34, UR35, -R7.reuse ;  /* 0x0000002322227c23 */ /* 0x100fe20008010807 */
[----:B------:R-:W-:Y:S01]  /*1d9e0*/  FSEL R21, R21, -INF , !P3 ;  /* 0xff80000015157808 */ /* 0x000fe20005800000 */
[--C-:B------:R-:W-:Y:S01]  /*1d9f0*/  FFMA.FTZ R36, R36, UR35, -R7.reuse ;  /* 0x0000002324247c23 */ /* 0x100fe20008010807 */
[----:B------:R-:W-:Y:S01]  /*1da00*/  ISETP.GT.AND P3, PT, R84, 0x11, P1 ;  /* 0x000000115400780c */ /* 0x000fe20000f64270 */
        /* <DEDUP_REMOVED lines=9> */
[----:B------:R-:W-:Y:S01]  /*1daa0*/  ISETP.GT.AND P3, PT, R84, 0x19, P1 ;  /* 0x000000195400780c */ /* 0x000fe20000f64270 */
[--C-:B------:R-:W-:Y:S01]  /*1dab0*/  FFMA.FTZ R48, R48, UR35, -R7.reuse ;  /* 0x0000002330307c23 */ /* 0x100fe20008010807 */
[----:B------:R-:W-:Y:S01]  /*1dac0*/  FSEL R25, R25, -INF , !P2 ;  /* 0xff80000019197808 */ /* 0x000fe20005000000 */
        /* <DEDUP_REMOVED lines=32> */
[----:B------:R-:W-:Y:S01]  /*1dcd0*/  FFMA.FTZ R7, R82, UR35, -R7 ;  /* 0x0000002352077c23 */ /* 0x000fe20008010807 */
[----:B------:R-:W-:Y:S01]  /*1dce0*/  ISETP.GT.AND P2, PT, R84, 0x28, P1 ;  /* 0x000000285400780c */ /* 0x000fe20000f44270 */
[----:B------:R-:W-:Y:S01]  /*1dcf0*/  FMUL.FTZ R6, R6, UR35 ;  /* 0x0000002306067c20 */ /* 0x000fe20008410000 */
        /* <DEDUP_REMOVED lines=8> */
[C---:B------:R-:W-:Y:S02]  /*1dd80*/  ISETP.GT.AND P3, PT, R84.reuse, 0x41, P1 ;  /* 0x000000415400780c */ /* 0x040fe40000f64270 */
[----:B------:R-:W-:-:S02]  /*1dd90*/  ISETP.GT.AND P2, PT, R84, 0x30, P1 ;  /* 0x000000305400780c */ /* 0x000fc40000f44270 */
[C---:B------:R-:W-:Y:S01]  /*1dda0*/  ISETP.LT.OR P3, PT, R83.reuse, 0x42, P3 ;  /* 0x000000425300780c */ /* 0x040fe20001f61670 */
[----:B------:R-:W-:Y:S01]  /*1ddb0*/  MUFU.EX2 R24, R24 ;  /* 0x0000001800187308 */ /* 0x000fe20000000800 */
[----:B------:R-:W-:Y:S02]  /*1ddc0*/  ISETP.LT.OR P2, PT, R83, 0x31, P2 ;  /* 0x000000315300780c */ /* 0x000fe40001741670 */
[----:B------:R-:W-:Y:S02]  /*1ddd0*/  FSEL R51, R51, -INF , !P3 ;  /* 0xff80000033337808 */ /* 0x000fe40005800000 */
[----:B------:R-:W-:Y:S02]  /*1dde0*/  ISETP.GT.AND P3, PT, R84, 0x49, P1 ;  /* 0x000000495400780c */ /* 0x000fe40000f64270 */
[----:B------:R-:W-:Y:S01]  /*1ddf0*/  FSEL R41, R41, -INF , !P2 ;  /* 0xff80000029297808 */ /* 0x000fe20005000000 */
[----:B------:R-:W-:Y:S01]  /*1de00*/  MUFU.EX2 R26, R26 ;  /* 0x0000001a001a7308 */ /* 0x000fe20000000800 */
[----:B------:R-:W-:-:S02]  /*1de10*/  ISETP.LT.OR P3, PT, R83, 0x4a, P3 ;  /* 0x0000004a5300780c */ /* 0x000fc40001f61670 */
[C---:B------:R-:W-:Y:S02]  /*1de20*/  ISETP.GT.AND P2, PT, R84.reuse, 0x38, P1 ;  /* 0x000000385400780c */ /* 0x040fe40000f44270 */
[----:B------:R-:W-:Y:S02]  /*1de30*/  FSEL R55, R55, -INF , !P3 ;  /* 0xff80000037377808 */ /* 0x000fe40005800000 */
[----:B------:R-:W-:Y:S01]  /*1de40*/  ISETP.GT.AND P3, PT, R84, 0x51, P1 ;  /* 0x000000515400780c */ /* 0x000fe20000f64270 */
[----:B------:R-:W-:Y:S01]  /*1de50*/  MUFU.EX2 R28, R28 ;  /* 0x0000001c001c7308 */ /* 0x000fe20000000800 */
[C---:B------:R-:W-:Y:S02]  /*1de60*/  ISETP.LT.OR P2, PT, R83.reuse, 0x39, P2 ;  /* 0x000000395300780c */ /* 0x040fe40001741670 */
[----:B------:R-:W-:Y:S02]  /*1de70*/  ISETP.LT.OR P3, PT, R83, 0x52, P3 ;  /* 0x000000525300780c */ /* 0x000fe40001f61670 */
[----:B------:R-:W-:-:S02]  /*1de80*/  FSEL R45, R45, -INF , !P2 ;  /* 0xff8000002d2d7808 */ /* 0x000fc40005000000 */
[----:B------:R-:W-:Y:S01]  /*1de90*/  FSEL R59, R59, -INF , !P3 ;  /* 0xff8000003b3b7808 */ /* 0x000fe20005800000 */
[----:B------:R-:W-:Y:S01]  /*1dea0*/  MUFU.EX2 R30, R30 ;  /* 0x0000001e001e7308 */ /* 0x000fe20000000800 */
[C---:B------:R-:W-:Y:S02]  /*1deb0*/  ISETP.GT.AND P3, PT, R84.reuse, 0x59, P1 ;  /* 0x000000595400780c */ /* 0x040fe40000f64270 */
[----:B------:R-:W-:Y:S02]  /*1dec0*/  ISETP.GT.AND P2, PT, R84, 0x40, P1 ;  /* 0x000000405400780c */ /* 0x000fe40000f44270 */
[C---:B------:R-:W-:Y:S02]  /*1ded0*/  ISETP.LT.OR P3, PT, R83.reuse, 0x5a, P3 ;  /* 0x0000005a5300780c */ /* 0x040fe40001f61670 */
[----:B------:R-:W-:Y:S01]  /*1dee0*/  ISETP.LT.OR P2, PT, R83, 0x41, P2 ;  /* 0x000000415300780c */ /* 0x000fe20001741670 */
[----:B------:R-:W-:Y:S01]  /*1def0*/  MUFU.EX2 R32, R32 ;  /* 0x0000002000207308 */ /* 0x000fe20000000800 */
[----:B------:R-:W-:-:S02]  /*1df00*/  FSEL R63, R63, -INF , !P3 ;  /* 0xff8000003f3f7808 */ /* 0x000fc40005800000 */
[C---:B------:R-:W-:Y:S02]  /*1df10*/  ISETP.GT.AND P3, PT, R84.reuse, 0x61, P1 ;  /* 0x000000615400780c */ /* 0x040fe40000f64270 */
[----:B------:R-:W-:Y:S02]  /*1df20*/  FSEL R49, R49, -INF , !P2 ;  /* 0xff80000031317808 */ /* 0x000fe40005000000 */
[----:B------:R-:W-:Y:S01]  /*1df30*/  ISETP.LT.OR P3, PT, R83, 0x62, P3 ;  /* 0x000000625300780c */ /* 0x000fe20001f61670 */
[----:B------:R-:W-:Y:S01]  /*1df40*/  MUFU.EX2 R34, R34 ;  /* 0x0000002200227308 */ /* 0x000fe20000000800 */
[C---:B------:R-:W-:Y:S02]  /*1df50*/  ISETP.GT.AND P2, PT, R84.reuse, 0x48, P1 ;  /* 0x000000485400780c */ /* 0x040fe40000f44270 */
[----:B------:R-:W-:Y:S02]  /*1df60*/  FSEL R67, R67, -INF , !P3 ;  /* 0xff80000043437808 */ /* 0x000fe40005800000 */
[----:B------:R-:W-:-:S02]  /*1df70*/  ISETP.GT.AND P3, PT, R84, 0x69, P1 ;  /* 0x000000695400780c */ /* 0x000fc40000f64270 */
[C---:B------:R-:W-:Y:S01]  /*1df80*/  ISETP.LT.OR P2, PT, R83.reuse, 0x49, P2 ;  /* 0x000000495300780c */ /* 0x040fe20001741670 */
[----:B------:R-:W-:Y:S01]  /*1df90*/  MUFU.EX2 R36, R36 ;  /* 0x0000002400247308 */ /* 0x000fe20000000800 */
[----:B------:R-:W-:Y:S02]  /*1dfa0*/  ISETP.LT.OR P3, PT, R83, 0x6a, P3 ;  /* 0x0000006a5300780c */ /* 0x000fe40001f61670 */
[----:B------:R-:W-:Y:S02]  /*1dfb0*/  FSEL R53, R53, -INF , !P2 ;  /* 0xff80000035357808 */ /* 0x000fe40005000000 */
[----:B------:R-:W-:Y:S02]  /*1dfc0*/  FSEL R71, R71, -INF , !P3 ;  /* 0xff80000047477808 */ /* 0x000fe40005800000 */
[C---:B------:R-:W-:Y:S01]  /*1dfd0*/  ISETP.GT.AND P3, PT, R84.reuse, RZ, P1 ;  /* 0x000000ff5400720c */ /* 0x040fe20000f64270 */
[----:B------:R-:W-:Y:S01]  /*1dfe0*/  MUFU.EX2 R38, R38 ;  /* 0x0000002600267308 */ /* 0x000fe20000000800 */
[----:B------:R-:W-:-:S02]  /*1dff0*/  ISETP.GT.AND P2, PT, R84, 0x50, P1 ;  /* 0x000000505400780c */ /* 0x000fc40000f44270 */
[C---:B------:R-:W-:Y:S02]  /*1e000*/  ISETP.LT.OR P3, PT, R83.reuse, 0x1, P3 ;  /* 0x000000015300780c */ /* 0x040fe40001f61670 */
[----:B------:R-:W-:Y:S02]  /*1e010*/  ISETP.LT.OR P2, PT, R83, 0x51, P2 ;  /* 0x000000515300780c */ /* 0x000fe40001741670 */
[----:B------:R-:W-:Y:S01]  /*1e020*/  FSEL R8, R8, -INF , !P3 ;  /* 0xff80000008087808 */ /* 0x000fe20005800000 */
        /* <DEDUP_REMOVED lines=36> */
[C---:B------:R-:W-:Y:S02]  /*1e270*/  ISETP.GT.AND P3, PT, R84.reuse, 0x78, P1 ;  /* 0x000000785400780c */ /* 0x040fe40000f64270 */
[----:B------:R-:W-:Y:S02]  /*1e280*/  FMNMX.FTZ R13, R45, R13, !PT ;  /* 0x0000000d2d0d7209 */ /* 0x000fe40007810000 */
[----:B------:R-:W-:Y:S02]  /*1e290*/  ISETP.LT.OR P2, PT, R83, 0x72, P2 ;  /* 0x000000725300780c */ /* 0x000fe40001741670 */
        /* <DEDUP_REMOVED lines=9> */
[----:B------:R-:W-:-:S02]  /*1e330*/  ISETP.LT.OR P1, PT, R83, 0x7a, P1 ;  /* 0x0000007a5300780c */ /* 0x000fc40000f21670 */
[----:B------:R-:W-:Y:S01]  /*1e340*/  FMNMX.FTZ R13, R55, R13, !PT ;  /* 0x0000000d370d7209 */ /* 0x000fe20007810000 */
[----:B------:R-:W-:Y:S01]  /*1e350*/  MUFU.EX2 R60, R60 ;  /* 0x0000003c003c7308 */ /* 0x000fe20000000800 */
[----:B------:R-:W-:Y:S02]  /*1e360*/  FSEL R77, R77, -INF , !P3 ;  /* 0xff8000004d4d7808 */ /* 0x000fe40005800000 */
[----:B------:R-:W-:Y:S02]  /*1e370*/  FMNMX.FTZ R13, R57, R13, !PT ;  /* 0x0000000d390d7209 */ /* 0x000fe40007810000 */
[----:B------:R-:W-:Y:S02]  /*1e380*/  FSEL R79, R79, -INF , !P1 ;  /* 0xff8000004f4f7808 */ /* 0x000fe40004800000 */
        /* <DEDUP_REMOVED lines=17> */
[----:B------:R-:W0:Y:S04]  /*1e4a0*/  SHFL.BFLY PT, R82, R80, 0x2, 0x1f ;  /* 0x0c401f0050527f89 */ /* 0x000e2800000e0000 */
[----:B------:R-:W1:Y:S08]  /*1e4b0*/  MUFU.EX2 R13, R11 ;  /* 0x0000000b000d7308 */ /* 0x000e700000000800 */
[----:B------:R-:W-:Y:S08]  /*1e4c0*/  MUFU.EX2 R74, R74 ;  /* 0x0000004a004a7308 */ /* 0x000ff00000000800 */
[----:B------:R-:W-:Y:S01]  /*1e4d0*/  MUFU.EX2 R76, R76 ;  /* 0x0000004c004c7308 */ /* 0x000fe20000000800 */
[----:B-1----:R-:W-:-:S01]  /*1e4e0*/  FFMA.FTZ R3, R6, R3, R13 ;  /* 0x0000000306037223 */ /* 0x002fc2000001000d */
[----:B0-----:R-:W-:-:S03]  /*1e4f0*/  FMNMX.FTZ R82, R80, R82, !PT ;  /* 0x0000005250527209 */ /* 0x001fc60007810000 */
[----:B------:R-:W-:-:S03]  /*1e500*/  FADD.FTZ R3, R20, R3 ;  /* 0x0000000314037221 */ /* 0x000fc60000010000 */
[----:B------:R-:W-:Y:S01]  /*1e510*/  MUFU.EX2 R78, R78 ;  /* 0x0000004e004e7308 */ /* 0x000fe20000000800 */
[----:B------:R-:W0:Y:S07]  /*1e520*/  SHFL.BFLY PT, R11, R82, 0x1, 0x1f ;  /* 0x0c201f00520b7f89 */ /* 0x000e2e00000e0000 */
[----:B------:R-:W-:Y:S08]  /*1e530*/  MUFU.EX2 R81, R81 ;  /* 0x0000005100517308 */ /* 0x000ff00000000800 */
[----:B------:R-:W-:Y:S01]  /*1e540*/  MUFU.EX2 R7, R7 ;  /* 0x0000000700077308 */ /* 0x000fe20000000800 */
        /* <DEDUP_REMOVED lines=137> */
.L_x_1784:
        /* <DEDUP_REMOVED lines=10> */
[-C--:B------:R-:W-:Y:S01]  /*1ee80*/  FMUL.FTZ R94, R94, R12.reuse ;  /* 0x0000000c5e5e7220 */ /* 0x080fe20000410000 */
[----:B------:R-:W-:Y:S01]  /*1ee90*/  F2FP.SATFINITE.E4M3.F32.PACK_AB_MERGE_C R26, R39, R37, RZ ;  /* 0x00000025271a723e */ /* 0x000fe200048070ff */
[-C--:B------:R-:W-:Y:S01]  /*1eea0*/  FMUL.FTZ R95, R95, R12.reuse ;  /* 0x0000000c5f5f7220 */ /* 0x080fe20000410000 */
[----:B------:R0:W-:Y:S01]  /*1eeb0*/  SYNCS.ARRIVE.TRANS64.RED.A1T0 RZ, [R14+URZ], RZ ;  /* 0x000000ff0eff79a7 */ /* 0x0001e2000810043f */
        /* <DEDUP_REMOVED lines=8> */
[----:B0-----:R-:W-:Y:S01]  /*1ef40*/  F2FP.SATFINITE.E4M3.F32.PACK_AB_MERGE_C R14, R31, R29, RZ ;  /* 0x0000001d1f0e723e */ /* 0x001fe200048070ff */
        /* <DEDUP_REMOVED lines=85> */
.L_x_1765:
[----:B------:R-:W-:Y:S05]  /*1f4a0*/  WARPSYNC.ALL ;  /* 0x0000000000007948 */ /* 0x000fea0003800000 */
[----:B------:R-:W-:Y:S06]  /*1f4b0*/  BAR.ARV 0x8, 0x180 ;  /* 0x0206000000007b1d */ /* 0x000fec0000002000 */
[----:B------:R-:W-:Y:S05]  /*1f4c0*/  @!P0 BRA `(.L_x_1786) ;  /* 0x0000000000048947 */ /* 0x000fea0003800000 */
[----:B------:R-:W-:Y:S01]  /*1f4d0*/  BPT.TRAP 0x1 ;  /* 0x000000040000795c */ /* 0x000fe20000300000 */
.L_x_1786:
[----:B------:R-:W-:Y:S01]  /*1f4e0*/  IMAD R2, R22, 0x8, R16 ;  /* 0x0000000816027824 */ /* 0x000fe200078e0210 */
[----:B------:R-:W-:-:S04]  /*1f4f0*/  SHF.L.U32 R5, R23, 0x1f, RZ ;  /* 0x0000001f17057819 */ /* 0x000fc800000006ff */
[----:B------:R0:W1:Y:S01]  /*1f500*/  SYNCS.PHASECHK.TRANS64.TRYWAIT P1, [R2+URZ+0x22850], R5 ;  /* 0x02285005020075a7 */ /* 0x000062000802017f */
[----:B------:R-:W-:Y:S05]  /*1f510*/  @!P0 BRA `(.L_x_1787) ;  /* 0x0000000000048947 */ /* 0x000fea0003800000 */
[----:B------:R-:W-:Y:S01]  /*1f520*/  BPT.TRAP 0x1 ;  /* 0x000000040000795c */ /* 0x000fe20000300000 */
.L_x_1787:
[----:B------:R-:W-:-:S05]  /*1f530*/  VIADD R16, R16, 0x400 ;  /* 0x0000040010107836 */ /* 0x000fca0000000000 */
[----:B------:R-:W-:-:S04]  /*1f540*/  SHF.R.U32.HI R16, RZ, 0x4, R16 ;  /* 0x00000004ff107819 */ /* 0x000fc80000011610 */
[----:B------:R-:W-:-:S04]  /*1f550*/  LOP3.LUT R16, R16, 0x3fff, RZ, 0xc0, !PT ;  /* 0x00003fff10107812 */ /* 0x000fc800078ec0ff */
[----:B------:R-:W-:Y:S01]  /*1f560*/  LOP3.LUT R7, R16, 0x10000, RZ, 0xfc, !PT ;  /* 0x0001000010077812 */ /* 0x000fe200078efcff */
[----:B-1----:R-:W-:Y:S06]  /*1f570*/  @P1 BRA `(.L_x_1788) ;  /* 0x0000000000081947 */ /* 0x002fec0003800000 */
[----:B------:R-:W1:Y:S02]  /*1f580*/  SYNCS.PHASECHK.TRANS64.TRYWAIT P1, [R2+URZ+0x22850], R5 ;  /* 0x02285005020075a7 */ /* 0x000e64000802017f */
[----:B-1----:R-:W-:Y:S05]  /*1f590*/  @!P1 BRA `(.L_x_1789) ;  /* 0x000000dc000c9947 */ /* 0x002fea0003800000 */
.L_x_1788:
[----:B------:R-:W-:Y:S01]  /*1f5a0*/  IMAD R4, R22, 0x400, R7 ;  /* 0x0000040016047824 */ /* 0x000fe200078e0207 */
[----:B------:R-:W-:Y:S05]  /*1f5b0*/  WARPSYNC.ALL ;  /* 0x0000000000007948 */ /* 0x000fea0003800000 */
[----:B01----:R-:W-:Y:S01]  /*1f5c0*/  IMAD.MOV.U32 R5, RZ, RZ, 0x40000040 ;  /* 0x40000040ff057424 */ /* 0x003fe200078e00ff */
[----:B------:R-:W-:Y:S01]  /*1f5d0*/  R2UR UR6, R4 ;  /* 0x00000000040672ca */ /* 0x000fe200000e0000 */
[----:B------:R-:W-:Y:S01]  /*1f5e0*/  WARPGROUP.ARRIVE ;  /* 0x00000000000079c5 */ /* 0x000fe20000000000 */
[----:B------:R-:W-:Y:S02]  /*1f5f0*/  ULDC.64 UR4, c[0x0][0x9a0] ;  /* 0x0002680000047ab9 */ /* 0x000fe40000000a00 */
[----:B------:R-:W-:-:S02]  /*1f600*/  R2UR UR7, R5 ;  /* 0x00000000050772ca */ /* 0x000fc400000e0000 */
[----:B------:R-:W-:-:S04]  /*1f610*/  ISETP.NE.U32.AND P1, PT, RZ, UR4, PT ;  /* 0x00000004ff007c0c */ /* 0x000fc8000bf25070 */
[----:B------:R-:W-:-:S07]  /*1f620*/  ISETP.NE.AND.EX P1, PT, RZ, UR5, PT, P1 ;  /* 0x00000005ff007c0c */ /* 0x000fce000bf25310 */
[----:B------:R-:W-:Y:S06]  /*1f630*/  QGMMA.64x128x32.F32.E4M3.E4M3 R88, R164, gdesc[UR4], R88, gsb0 ;  /* 0x01e00004a4587df3 */ /* 0x000fec0008000858 */
[----:B------:R-:W0:Y:S01]  /*1f640*/  @P1 LDC.64 R6, c[0x0][0x9c8] ;  /* 0x00027200ff061b82 */ /* 0x000e220000000a00 */
[----:B------:R-:W-:-:S07]  /*1f650*/  @P1 SHF.R.S32.HI R5, RZ, 0x1f, R191 ;  /* 0x0000001fff051819 */ /* 0x000fce00000114bf */
[----:B------:R-:W1:Y:S01]  /*1f660*/  @P1 LDC.64 R8, c[0x0][0x9d0] ;  /* 0x00027400ff081b82 */ /* 0x000e620000000a00 */
[----:B0-----:R-:W-:-:S04]  /*1f670*/  @P1 IMAD R12, R5, R6, RZ ;  /* 0x00000006050c1224 */ /* 0x001fc800078e02ff */
[C---:B------:R-:W-:Y:S02]  /*1f680*/  @P1 IMAD R5, R191.reuse, R7, R12 ;  /* 0x00000007bf051224 */ /* 0x040fe400078e020c */
[----:B------:R-:W-:-:S04]  /*1f690*/  @P1 IMAD.WIDE.U32 R6, R191, R6, RZ ;  /* 0x00000006bf061225 */ /* 0x000fc800078e00ff */
[----:B------:R-:W-:Y:S02]  /*1f6a0*/  @P1 IMAD.IADD R7, R7, 0x1, R5 ;  /* 0x0000000107071824 */ /* 0x000fe400078e0205 */
[----:B------:R-:W-:Y:S02]  /*1f6b0*/  IMAD.MOV.U32 R12, RZ, RZ, 0x3f800000 ;  /* 0x3f800000ff0c7424 */ /* 0x000fe400078e00ff */
[----:B-1----:R-:W-:-:S04]  /*1f6c0*/  @P1 IMAD.WIDE.U32 R6, R168, R8, R6 ;  /* 0x00000008a8061225 */ /* 0x002fc800078e0006 */
[----:B------:R-:W-:Y:S01]  /*1f6d0*/  @P1 IMAD R9, R168, R9, R7 ;  /* 0x00000009a8091224 */ /* 0x000fe200078e0207 */
[----:B------:R-:W-:Y:S01]  /*1f6e0*/  @P1 LEA R8, P2, R6, UR4, 0x2 ;  /* 0x0000000406081c11 */ /* 0x000fe2000f8410ff */
[----:B------:R-:W-:-:S03]  /*1f6f0*/  IMAD.MOV.U32 R7, RZ, RZ, 0x40000040 ;  /* 0x40000040ff077424 */ /* 0x000fc600078e00ff */
[----:B------:R-:W-:Y:S01]  /*1f700*/  @P1 LEA.HI.X R9, R6, UR5, R9, 0x2, P2 ;  /* 0x0000000506091c11 */ /* 0x000fe200090f1409 */
[----:B------:R-:W-:Y:S01]  /*1f710*/  VIADD R6, R4, 0x2 ;  /* 0x0000000204067836 */ /* 0x000fe20000000000 */
[----:B------:R-:W-:-:S03]  /*1f720*/  R2UR UR7, R7 ;  /* 0x00000000070772ca */ /* 0x000fc600000e0000 */
[----:B------:R0:W2:Y:S01]  /*1f730*/  @P1 LDG.E R12, desc[UR42][R8.64] ;  /* 0x0000002a080c1981 */ /* 0x0000a2000c1e1900 */
[----:B------:R-:W-:Y:S01]  /*1f740*/  R2UR UR6, R6 ;  /* 0x00000000060672ca */ /* 0x000fe200000e0000 */
[----:B------:R-:W-:Y:S02]  /*1f750*/  WARPGROUP.DEPBAR.LE gsb0, 0x0 ;  /* 0x00008000000079c5 */ /* 0x000fe40000010000 */
[----:B------:R-:W-:-:S10]  /*1f760*/  WARPGROUP.ARRIVE ;  /* 0x00000000000079c5 */ /* 0x000fd40000000000 */
[----:B------:R-:W-:Y:S01]  /*1f770*/  QGMMA.64x128x32.F32.E4M3.E4M3 R88, R160, gdesc[UR4], R88, gsb0 ;  /* 0x01e00004a0587df3 */ /* 0x000fe20008000858 */
[----:B------:R-:W-:Y:S02]  /*1f780*/  VIADD R6, R4, 0x4 ;  /* 0x0000000404067836 */ /* 0x000fe40000000000 */
[----:B------:R-:W-:-:S03]  /*1f790*/  IMAD.MOV.U32 R7, RZ, RZ, 0x40000040 ;  /* 0x40000040ff077424 */ /* 0x000fc600078e00ff */
[----:B------:R-:W-:Y:S02]  /*1f7a0*/  R2UR UR6, R6 ;  /* 0x00000000060672ca */ /* 0x000fe400000e0000 */
[----:B------:R-:W-:Y:S01]  /*1f7b0*/  R2UR UR7, R7 ;  /* 0x00000000070772ca */ /* 0x000fe200000e0000 */
[----:B------:R-:W-:Y:S01]  /*1f7c0*/  IMAD.MOV.U32 R5, RZ, RZ, 0x40000040 ;  /* 0x40000040ff057424 */ /* 0x000fe200078e00ff */
        /* <DEDUP_REMOVED lines=10> */
[----:B------:R-:W1:Y:S04]  /*1f870*/  SHFL.BFLY PT, R5, R6, 0x1, 0x1f ;  /* 0x0c201f0006057f89 */ /* 0x000e6800000e0000 */
[----:B------:R-:W0:Y:S01]  /*1f880*/  SHFL.BFLY PT, R4, R7, 0x1, 0x1f ;  /* 0x0c201f0007047f89 */ /* 0x000e2200000e0000 */
[----:B------:R-:W-:Y:S02]  /*1f890*/  IMAD.MOV.U32 R3, RZ, RZ, RZ ;  /* 0x000000ffff037224 */ /* 0x000fe400078e00ff */
[----:B-1----:R-:W-:Y:S01]  /*1f8a0*/  FADD.FTZ R5, R6, R5 ;  /* 0x0000000506057221 */ /* 0x002fe20000010000 */
[----:B0-----:R-:W-:-:S04]  /*1f8b0*/  FADD.FTZ R8, R7, R4 ;  /* 0x0000000407087221 */ /* 0x001fc80000010000 */
        /* <DEDUP_REMOVED lines=29> */
.L_x_1790:
[----:B------:R-:W-:Y:S02]  /*1fa90*/  VIADD R3, R2, 0x22860 ;  /* 0x0002286002037836 */ /* 0x000fe40000000000 */
[-C--:B------:R-:W-:Y:S01]  /*1faa0*/  FMUL.FTZ R0, R88, R4.reuse ;  /* 0x0000000458007220 */ /* 0x080fe20000410000 */
[----:B------:R-:W-:Y:S02]  /*1fab0*/  IMAD.U32 R6, RZ, RZ, UR38 ;  /* 0x00000026ff067e24 */ /* 0x000fe4000f8e00ff */
[-C--:B------:R-:W-:Y:S01]  /*1fac0*/  FMUL.FTZ R2, R93, R4.reuse ;  /* 0x000000045d027220 */ /* 0x080fe20000410000 */
        /* <DEDUP_REMOVED lines=70> */
[----:B-1----:R-:W-:-:S11]  /*1ff30*/  SEL R22, R22, RZ, P1 ;  /* 0x000000ff16167207 */ /* 0x002fd60000800000 */
.L_x_1674:
[----:B------:R-:W-:Y:S05]  /*1ff40*/  WARPSYNC.ALL ;  /* 0x0000000000007948 */ /* 0x000fea0003800000 */
[----:B------:R-:W1:Y:S08]  /*1ff50*/  S2UR UR38, SR_CgaCtaId ;  /* 0x00000000002679c3 */ /* 0x000e700000008800 */
[----:B------:R-:W-:Y:S01]  /*1ff60*/  BAR.SYNC.DEFER_BLOCKING 0x5, 0x180 ;  /* 0x0146000000007b1d */ /* 0x000fe20000010000 */
[----:B------:R-:W-:-:S05]  /*1ff70*/  ISETP.NE.AND P1, PT, R206, RZ, PT ;  /* 0x000000ffce00720c */ /* 0x000fca0003f25270 */
[----:B------:R-:W-:Y:S01]  /*1ff80*/  UMOV UR4, 0x400 ;  /* 0x0000040000047882 */ /* 0x000fe20000000000 */
[----:B------:R-:W-:Y:S07]  /*1ff90*/  BSSY B0, `(.L_x_1791) ;  /* 0x0000407000007945 */ /* 0x000fee0003800000 */
[----:B------:R-:W2:Y:S01]  /*1ffa0*/  @!P1 LDC R206, c[0x0][0xad4] ;  /* 0x0002b500ffce9b82 */ /* 0x000ea20000000800 */
[----:B-1----:R-:W-:-:S06]  /*1ffb0*/  ULEA UR4, UR38, UR4, 0x18 ;  /* 0x0000000426047291 */ /* 0x002fcc000f8ec03f */
[----:B------:R-:W-:-:S05]  /*1ffc0*/  IMAD.U32 R16, RZ, RZ, UR4 ;  /* 0x00000004ff107e24 */ /* 0x000fca000f8e00ff */
[----:B------:R1:W3:Y:S01]  /*1ffd0*/  LDS.128 R188, [R16+0x228d0] ;  /* 0x0228d00010bc7984 */ /* 0x0002e20000000c00 */
[----:B------:R-:W-:Y:S06]  /*1ffe0*/  BAR.ARV 0x4, 0x180 ;  /* 0x0106000000007b1d */ /* 0x000fec0000002000 */
[----:B------:R-:W-:Y:S05]  /*1fff0*/  @P0 BRA `(.L_x_1792) ;  /* 0x0000003000e40947 */ /* 0x000fea0003800000 */
[----:B------:R-:W4:Y:S01]  /*20000*/  LDL R6, [R1+0x50] ;  /* 0x0000500001067983 */ /* 0x000f220000100800 */
[----:B------:R-:W-:Y:S01]  /*20010*/  ULDC.64 UR4, c[0x4][0x40] ;  /* 0x0100100000047ab9 */ /* 0x000fe20000000a00 */
[----:B------:R-:W0:Y:S01]  /*20020*/  S2R R8, SR_TID.X ;  /* 0x0000000000087919 */ /* 0x000e220000002100 */
[----:B------:R-:W1:Y:S01]  /*20030*/  S2R R11, SR_SWINHI ;  /* 0x00000000000b7919 */ /* 0x000e620000002f00 */
[----:B0-----:R-:W-:Y:S01]  /*20040*/  IMAD.SHL.U32 R3, R8, 0x4, RZ ;  /* 0x0000000408037824 */ /* 0x001fe200078e00ff */
[----:B------:R-:W-:Y:S02]  /*20050*/  MOV R60, R16 ;  /* 0x00000010003c7202 */ /* 0x000fe40000000f00 */
[----:B-1----:R-:W-:Y:S02]  /*20060*/  MOV R61, R11 ;  /* 0x0000000b003d7202 */ /* 0x002fe40000000f00 */
[----:B------:R-:W-:-:S04]  /*20070*/  LOP3.LUT R3, R3, 0xc, RZ, 0xc0, !PT ;  /* 0x0000000c03037812 */ /* 0x000fc800078ec0ff */
[----:B------:R-:W-:-:S05]  /*20080*/  IADD3 R4, P0, R3, UR4, RZ ;  /* 0x0000000403047c10 */ /* 0x000fca000ff1e0ff */
[----:B------:R-:W-:Y:S01]  /*20090*/  IMAD.X R5, RZ, RZ, UR5, P0 ;  /* 0x00000005ff057e24 */ /* 0x000fe200080e06ff */
[----:B------:R-:W-:-:S04]  /*200a0*/  LOP3.LUT P0, R3, R8, 0x3, RZ, 0xc0, !PT ;  /* 0x0000000308037812 */ /* 0x000fc8000780c0ff */
[----:B------:R-:W-:Y:S01]  /*200b0*/  ISETP.EQ.OR P0, PT, R3, 0x3, !P0 ;  /* 0x000000030300780c */ /* 0x000fe20004702670 */
[----:B------:R0:W5:Y:S03]  /*200c0*/  LDG.E.CONSTANT R4, desc[UR42][R4.64] ;  /* 0x0000002a04047981 */ /* 0x000166000c1e9900 */
[----:B------:R-:W-:Y:S02]  /*200d0*/  SEL R3, R0, R9, P0 ;  /* 0x0000000900037207 */ /* 0x000fe40000000000 */
[----:B------:R-:W-:Y:S02]  /*200e0*/  SEL R13, R7, R2, P0 ;  /* 0x00000002070d7207 */ /* 0x000fe40000000000 */
[----:B------:R-:W-:Y:S02]  /*200f0*/  SEL R0, R9, R0, P0 ;  /* 0x0000000009007207 */ /* 0x000fe40000000000 */
[----:B------:R-:W-:Y:S01]  /*20100*/  SEL R2, R2, R7, P0 ;  /* 0x0000000702027207 */ /* 0x000fe20000000000 */
[----:B------:R-:W-:Y:S01]  /*20110*/  UMOV UR4, 0xffffffff ;  /* 0xffffffff00047882 */ /* 0x000fe20000000000 */
[----:B----4-:R-:W-:-:S03]  /*20120*/  IMAD.WIDE R26, R6, 0x2, R60 ;  /* 0x00000002061a7825 */ /* 0x010fc600078e023c */
[C---:B------:R-:W-:Y:S02]  /*20130*/  IADD3 R103, P5, R26.reuse, 0x4060, RZ ;  /* 0x000040601a677810 */ /* 0x040fe40007fbe0ff */
[----:B------:R-:W-:Y:S02]  /*20140*/  IADD3 R25, P1, R26, 0x4040, RZ ;  /* 0x000040401a197810 */ /* 0x000fe40007f3e0ff */
[----:B------:R-:W-:Y:S02]  /*20150*/  LOP3.LUT R102, R103, 0x380, RZ, 0xc0, !PT ;  /* 0x0000038067667812 */ /* 0x000fe400078ec0ff */
[----:B-----5:R-:W-:Y:S02]  /*20160*/  LOP3.LUT R24, R25, 0x380, RZ, 0xc0, !PT ;  /* 0x0000038019187812 */ /* 0x020fe400078ec0ff */
[----:B------:R-:W-:Y:S02]  /*20170*/  SHF.R.U64 R102, R102, 0x3, RZ ;  /* 0x0000000366667819 */ /* 0x000fe400000012ff */
[----:B------:R-:W-:-:S02]  /*20180*/  SHF.R.U64 R24, R24, 0x3, RZ ;  /* 0x0000000318187819 */ /* 0x000fc400000012ff */
[----:B------:R-:W-:Y:S01]  /*20190*/  LOP3.LUT R102, R102, R103, RZ, 0x3c, !PT ;  /* 0x0000006766667212 */ /* 0x000fe200078e3cff */
[--C-:B------:R-:W-:Y:S01]  /*201a0*/  IMAD.X R103, RZ, RZ, R27.reuse, P5 ;  /* 0x000000ffff677224 */ /* 0x100fe200028e061b */
[----:B------:R-:W-:Y:S01]  /*201b0*/  LOP3.LUT R24, R24, R25, RZ, 0x3c, !PT ;  /* 0x0000001918187212 */ /* 0x000fe200078e3cff */
[----:B------:R-:W-:Y:S01]  /*201c0*/  IMAD.X R25, RZ, RZ, R27, P1 ;  /* 0x000000ffff197224 */ /* 0x000fe200008e061b */
[C---:B------:R-:W-:Y:S02]  /*201d0*/  IADD3 R21, P2, R26.reuse, 0x4020, RZ ;  /* 0x000040201a157810 */ /* 0x040fe40007f5e0ff */
[C---:B------:R-:W-:Y:S02]  /*201e0*/  IADD3 R15, P3, R26.reuse, 0x4000, RZ ;  /* 0x000040001a0f7810 */ /* 0x040fe40007f7e0ff */
[C---:B------:R-:W-:Y:S02]  /*201f0*/  IADD3 R11, P4, R26.reuse, 0x60, RZ ;  /* 0x000000601a0b7810 */ /* 0x040fe40007f9e0ff */
[----:B------:R-:W-:-:S02]  /*20200*/  IADD3 R9, P5, R26, 0x40, RZ ;  /* 0x000000401a097810 */ /* 0x000fc40007fbe0ff */
[----:B------:R-:W-:Y:S02]  /*20210*/  IADD3 R7, P1, R26, 0x20, RZ ;  /* 0x000000201a077810 */ /* 0x000fe40007f3e0ff */
[----:B------:R-:W-:Y:S02]  /*20220*/  LOP3.LUT R20, R21, 0x380, RZ, 0xc0, !PT ;  /* 0x0000038015147812 */ /* 0x000fe400078ec0ff */
[----:B------:R-:W-:Y:S02]  /*20230*/  LOP3.LUT R14, R15, 0x380, RZ, 0xc0, !PT ;  /* 0x000003800f0e7812 */ /* 0x000fe400078ec0ff */
[----:B------:R-:W-:Y:S02]  /*20240*/  LOP3.LUT R10, R11, 0x380, RZ, 0xc0, !PT ;  /* 0x000003800b0a7812 */ /* 0x000fe400078ec0ff */
[----:B------:R-:W-:Y:S02]  /*20250*/  LOP3.LUT R8, R9, 0x380, RZ, 0xc0, !PT ;  /* 0x0000038009087812 */ /* 0x000fe400078ec0ff */
[----:B------:R-:W-:-:S02]  /*20260*/  LOP3.LUT R6, R7, 0x380, RZ, 0xc0, !PT ;  /* 0x0000038007067812 */ /* 0x000fc400078ec0ff */
[----:B0-----:R-:W-:Y:S02]  /*20270*/  LOP3.LUT R5, R26, 0x380, RZ, 0xc0, !PT ;  /* 0x000003801a057812 */ /* 0x001fe400078ec0ff */
[----:B------:R-:W-:Y:S02]  /*20280*/  SHF.R.U64 R20, R20, 0x3, RZ ;  /* 0x0000000314147819 */ /* 0x000fe400000012ff */
[----:B------:R-:W-:Y:S02]  /*20290*/  SHF.R.U64 R14, R14, 0x3, RZ ;  /* 0x000000030e0e7819 */ /* 0x000fe400000012ff */
[----:B------:R-:W-:Y:S02]  /*202a0*/  SHF.R.U64 R10, R10, 0x3, RZ ;  /* 0x000000030a0a7819 */ /* 0x000fe400000012ff */
[----:B------:R-:W-:Y:S02]  /*202b0*/  SHF.R.U64 R8, R8, 0x3, RZ ;  /* 0x0000000308087819 */ /* 0x000fe400000012ff */
[----:B------:R-:W-:-:S02]  /*202c0*/  SHF.R.U64 R6, R6, 0x3, RZ ;  /* 0x0000000306067819 */ /* 0x000fc400000012ff */
        /* <DEDUP_REMOVED lines=11> */
[----:B------:R-:W-:-:S02]  /*20380*/  LOP3.LUT R26, R5, R26, RZ, 0x3c, !PT ;  /* 0x0000001a051a7212 */ /* 0x000fc400078e3cff */
[----:B------:R-:W-:Y:S02]  /*20390*/  MOV R102, R102 ;  /* 0x0000006600667202 */ /* 0x000fe40000000f00 */
[----:B------:R-:W-:Y:S02]  /*203a0*/  MOV R107, R26 ;  /* 0x0000001a006b7202 */ /* 0x000fe40000000f00 */
[----:B------:R-:W-:Y:S02]  /*203b0*/  MOV R101, R24 ;  /* 0x0000001800657202 */ /* 0x000fe40000000f00 */
[----:B------:R-:W-:Y:S02]  /*203c0*/  MOV R100, R20 ;  /* 0x0000001400647202 */ /* 0x000fe40000000f00 */
[----:B------:R-:W-:Y:S02]  /*203d0*/  MOV R103, R14 ;  /* 0x0000000e00677202 */ /* 0x000fe40000000f00 */
[----:B------:R-:W-:-:S02]  /*203e0*/  MOV R106, R10 ;  /* 0x0000000a006a7202 */ /* 0x000fc40000000f00 */
[----:B------:R-:W-:Y:S02]  /*203f0*/  MOV R105, R8 ;  /* 0x0000000800697202 */ /* 0x000fe40000000f00 */
[----:B------:R-:W-:Y:S01]  /*20400*/  MOV R104, R6 ;  /* 0x0000000600687202 */ /* 0x000fe20000000f00 */
[----:B------:R-:W-:Y:S06]  /*20410*/  BRA.DIV UR4, `(.L_x_1793) ;  /* 0x000000ce04807947 */ /* 0x000fec000b800000 */
[----:B------:R-:W-:Y:S01]  /*20420*/  SEL R76, R108, R33, P0 ;  /* 0x000000216c4c7207 */ /* 0x000fe20000000000 */
[----:B------:R-:W-:Y:S01]  /*20430*/  SHFL.IDX PT, R95, R13, R4, 0x1c1f ;  /* 0x001c1f040d5f7589 */ /* 0x000fe200000e0000 */
[----:B------:R-:W-:Y:S02]  /*20440*/  SEL R71, R49, R41, P0 ;  /* 0x0000002931477207 */ /* 0x000fe40000000000 */
[----:B------:R-:W-:Y:S02]  /*20450*/  LOP3.LUT R25, R4, 0x2, RZ, 0x3c, !PT ;  /* 0x0000000204197812 */ /* 0x000fe400078e3cff */
        /* <DEDUP_REMOVED lines=56> */
[----:B------:R-:W-:Y:S01]  /*207e0*/  SHFL.IDX PT, R47, R76, R4, 0x1c1f ;  /* 0x001c1f044c2f7589 */ /* 0x000fe200000e0000 */
[----:B------:R-:W-:-:S02]  /*207f0*/  SEL R53, R114, R115, P0 ;  /* 0x0000007372357207 */ /* 0x000fc40000000000 */
[----:B------:R-:W-:Y:S01]  /*20800*/  SEL R56, R118, R119, P0 ;  /* 0x0000007776387207 */ /* 0x000fe20000000000 */
[----:B------:R-:W5:Y:S01]  /*20810*/  SHFL.IDX PT, R114, R31, R25, 0x1c1f ;  /* 0x001c1f191f727589 */ /* 0x000f6200000e0000 */
        /* <DEDUP_REMOVED lines=30> */
[----:B------:R-:W-:Y:S02]  /*20a00*/  SEL R98, R95, R2, P0 ;  /* 0x000000025f627207 */ /* 0x000fe40000000000 */
[----:B-1----:R-:W-:Y:S01]  /*20a10*/  SEL R94, R78, R10, P0 ;  /* 0x0000000a4e5e7207 */ /* 0x002fe20000000000 */
[----:B------:R-:W1:Y:S01]  /*20a20*/  SHFL.IDX PT, R115, R9, R25, 0x1c1f ;  /* 0x001c1f1909737589 */ /* 0x000e6200000e0000 */
[----:B------:R-:W-:-:S02]  /*20a30*/  SEL R95, R2, R95, P0 ;  /* 0x0000005f025f7207 */ /* 0x000fc40000000000 */
[----:B----4-:R-:W-:Y:S01]  /*20a40*/  SEL R2, R3, R33, P0 ;  /* 0x0000002103027207 */ /* 0x010fe20000000000 */
[----:B------:R-:W-:Y:S01]  /*20a50*/  SHFL.IDX PT, R43, R30, R25, 0x1c1f ;  /* 0x001c1f191e2b7589 */ /* 0x000fe200000e0000 */
[----:B------:R-:W-:-:S03]  /*20a60*/  SEL R3, R33, R3, P0 ;  /* 0x0000000321037207 */ /* 0x000fc60000000000 */
[----:B------:R5:W4:Y:S04]  /*20a70*/  SHFL.IDX PT, R31, R39, R25, 0x1c1f ;  /* 0x001c1f19271f7589 */ /* 0x000b2800000e0000 */
[----:B------:R1:W2:Y:S04]  /*20a80*/  SHFL.IDX PT, R117, R40, R25, 0x1c1f ;  /* 0x001c1f1928757589 */ /* 0x0002a800000e0000 */
[----:B------:R-:W3:Y:S01]  /*20a90*/  SHFL.IDX PT, R118, R7, R25, 0x1c1f ;  /* 0x001c1f1907767589 */ /* 0x000ee200000e0000 */
[----:B-----5:R-:W-:-:S03]  /*20aa0*/  SEL R39, R114, R112, P0 ;  /* 0x0000007072277207 */ /* 0x020fc60000000000 */
[----:B------:R-:W5:Y:S01]  /*20ab0*/  SHFL.IDX PT, R28, R28, R25, 0x1c1f ;  /* 0x001c1f191c1c7589 */ /* 0x000f6200000e0000 */
[----:B0-----:R-:W-:Y:S02]  /*20ac0*/  SEL R93, R108, R20, P0 ;  /* 0x000000146c5d7207 */ /* 0x001fe40000000000 */
[----:B------:R-:W-:Y:S01]  /*20ad0*/  SEL R76, R20, R108, P0 ;  /* 0x0000006c144c7207 */ /* 0x000fe20000000000 */
[----:B------:R-:W-:Y:S01]  /*20ae0*/  SHFL.IDX PT, R27, R27, R25, 0x1c1f ;  /* 0x001c1f191b1b7589 */ /* 0x000fe200000e0000 */
[----:B-1----:R-:W-:-:S03]  /*20af0*/  SEL R40, R44, R115, P0 ;  /* 0x000000732c287207 */ /* 0x002fc60000000000 */
[----:B------:R-:W-:Y:S04]  /*20b00*/  SHFL.IDX PT, R26, R26, R25, 0x1c1f ;  /* 0x001c1f191a1a7589 */ /* 0x000fe800000e0000 */
[----:B------:R0:W1:Y:S01]  /*20b10*/  SHFL.IDX PT, R96, R77, R4, 0x1c1f ;  /* 0x001c1f044d607589 */ /* 0x00006200000e0000 */
[----:B----4-:R-:W-:-:S03]  /*20b20*/  SEL R80, R84, R31, P0 ;  /* 0x0000001f54507207 */ /* 0x010fc60000000000 */
[----:B------:R4:W-:Y:S01]  /*20b30*/  SHFL.IDX PT, R85, R81, R4, 0x1c1f ;  /* 0x001c1f0451557589 */ /* 0x0009e200000e0000 */
[----:B--2---:R-:W-:Y:S02]  /*20b40*/  SEL R49, R91, R117, P0 ;  /* 0x000000755b317207 */ /* 0x004fe40000000000 */
[----:B------:R-:W-:Y:S01]  /*20b50*/  SEL R50, R117, R91, P0 ;  /* 0x0000005b75327207 */ /* 0x000fe20000000000 */
[----:B------:R2:W-:Y:S01]  /*20b60*/  SHFL.IDX PT, R72, R55, R4, 0x1c1f ;  /* 0x001c1f0437487589 */ /* 0x0005e200000e0000 */
[----:B---3--:R-:W-:Y:S02]  /*20b70*/  SEL R53, R89, R118, P0 ;  /* 0x0000007659357207 */ /* 0x008fe40000000000 */
[----:B0-----:R-:W-:Y:S01]  /*20b80*/  SEL R77, R10, R78, P0 ;  /* 0x0000004e0a4d7207 */ /* 0x001fe20000000000 */
[----:B------:R0:W-:Y:S01]  /*20b90*/  SHFL.IDX PT, R70, R58, R4, 0x1c1f ;  /* 0x001c1f043a467589 */ /* 0x0001e200000e0000 */
[----:B------:R-:W-:Y:S02]  /*20ba0*/  SEL R78, R47, R0, P0 ;  /* 0x000000002f4e7207 */ /* 0x000fe40000000000 */
[----:B----4-:R-:W-:Y:S01]  /*20bb0*/  SEL R81, R31, R84, P0 ;  /* 0x000000541f517207 */ /* 0x010fe20000000000 */
[----:B------:R3:W-:Y:S01]  /*20bc0*/  SHFL.IDX PT, R88, R57, R4, 0x1c1f ;  /* 0x001c1f0439587589 */ /* 0x0007e200000e0000 */
[----:B-----5:R-:W-:-:S02]  /*20bd0*/  SEL R56, R28, R87, P0 ;  /* 0x000000571c387207 */ /* 0x020fc40000000000 */
[----:B--2---:R-:W-:Y:S01]  /*20be0*/  SEL R55, R87, R28, P0 ;  /* 0x0000001c57377207 */ /* 0x004fe20000000000 */
[----:B------:R2:W-:Y:S01]  /*20bf0*/  SHFL.IDX PT, R86, R66, R4, 0x1c1f ;  /* 0x001c1f0442567589 */ /* 0x0005e200000e0000 */
[----:B------:R-:W-:Y:S02]  /*20c00*/  SEL R0, R0, R47, P0 ;  /* 0x0000002f00007207 */ /* 0x000fe40000000000 */
[----:B0-----:R-:W-:Y:S01]  /*20c10*/  SEL R58, R24, R73, P0 ;  /* 0x00000049183a7207 */ /* 0x001fe20000000000 */
[----:B------:R-:W-:Y:S01]  /*20c20*/  SHFL.IDX PT, R92, R65, R4, 0x1c1f ;  /* 0x001c1f04415c7589 */ /* 0x000fe200000e0000 */
[----:B-1----:R-:W-:Y:S02]  /*20c30*/  SEL R20, R96, R29, P0 ;  /* 0x0000001d60147207 */ /* 0x002fe40000000000 */
[----:B---3--:R-:W-:Y:S01]  /*20c40*/  SEL R57, R73, R24, P0 ;  /* 0x0000001849397207 */ /* 0x008fe20000000000 */
[----:B------:R0:W-:Y:S01]  /*20c50*/  SHFL.IDX PT, R90, R67, R4, 0x1c1f ;  /* 0x001c1f04435a7589 */ /* 0x0001e200000e0000 */
[----:B--2---:R-:W-:-:S03]  /*20c60*/  SEL R66, R27, R69, P0 ;  /* 0x000000451b427207 */ /* 0x004fc60000000000 */
[----:B------:R1:W2:Y:S04]  /*20c70*/  SHFL.IDX PT, R45, R21, R25, 0x1c1f ;  /* 0x001c1f19152d7589 */ /* 0x0002a800000e0000 */
[----:B------:R3:W-:Y:S01]  /*20c80*/  SHFL.IDX PT, R116, R38, R25, 0x1c1f ;  /* 0x001c1f1926747589 */ /* 0x0007e200000e0000 */
[----:B0-----:R-:W-:-:S03]  /*20c90*/  SEL R67, R71, R26, P0 ;  /* 0x0000001a47437207 */ /* 0x001fc60000000000 */
[----:B------:R0:W4:Y:S01]  /*20ca0*/  SHFL.IDX PT, R30, R42, R25, 0x1c1f ;  /* 0x001c1f192a1e7589 */ /* 0x00012200000e0000 */
[----:B-1----:R-:W-:Y:S01]  /*20cb0*/  SEL R21, R29, R96, P0 ;  /* 0x000000601d157207 */ /* 0x002fe20000000000 */
[----:B------:R-:W-:Y:S02]  /*20cc0*/  IMAD.MOV.U32 R96, RZ, RZ, RZ ;  /* 0x000000ffff607224 */ /* 0x000fe400078e00ff */
[----:B------:R1:W5:Y:S01]  /*20cd0*/  SHFL.IDX PT, R9, R41, R25, 0x1c1f ;  /* 0x001c1f1929097589 */ /* 0x00036200000e0000 */
[----:B---3--:R-:W-:-:S03]  /*20ce0*/  SEL R38, R112, R114, P0 ;  /* 0x0000007270267207 */ /* 0x008fc60000000000 */
[----:B------:R-:W3:Y:S01]  /*20cf0*/  SHFL.IDX PT, R35, R35, R25, 0x1c1f ;  /* 0x001c1f1923237589 */ /* 0x000ee200000e0000 */
[----:B0-----:R-:W-:-:S03]  /*20d00*/  SEL R42, R46, R43, P0 ;  /* 0x0000002b2e2a7207 */ /* 0x001fc60000000000 */
[----:B------:R-:W0:Y:S01]  /*20d10*/  SHFL.IDX PT, R32, R32, R25, 0x1c1f ;  /* 0x001c1f1920207589 */ /* 0x000e2200000e0000 */
[----:B------:R-:W-:Y:S02]  /*20d20*/  SEL R43, R43, R46, P0 ;  /* 0x0000002e2b2b7207 */ /* 0x000fe40000000000 */
[----:B-1----:R-:W-:Y:S01]  /*20d30*/  SEL R41, R115, R44, P0 ;  /* 0x0000002c73297207 */ /* 0x002fe20000000000 */
[----:B------:R1:W0:Y:S01]  /*20d40*/  SHFL.IDX PT, R8, R59, R25, 0x1c1f ;  /* 0x001c1f193b087589 */ /* 0x00022200000e0000 */
[----:B--2---:R-:W-:Y:S02]  /*20d50*/  SEL R44, R111, R45, P0 ;  /* 0x0000002d6f2c7207 */ /* 0x004fe40000000000 */
[----:B------:R-:W-:Y:S01]  /*20d60*/  SEL R45, R45, R111, P0 ;  /* 0x0000006f2d2d7207 */ /* 0x000fe20000000000 */
[----:B------:R2:W0:Y:S04]  /*20d70*/  SHFL.IDX PT, R119, R54, R25, 0x1c1f ;  /* 0x001c1f1936777589 */ /* 0x00042800000e0000 */
[----:B------:R3:W-:Y:S01]  /*20d80*/  SHFL.IDX PT, R7, R68, R25, 0x1c1f ;  /* 0x001c1f1944077589 */ /* 0x0007e200000e0000 */
[----:B----4-:R-:W-:-:S02]  /*20d90*/  SEL R84, R85, R30, P0 ;  /* 0x0000001e55547207 */ /* 0x010fc40000000000 */
[----:B-1----:R-:W-:Y:S01]  /*20da0*/  SEL R59, R69, R27, P0 ;  /* 0x0000001b453b7207 */ /* 0x002fe20000000000 */
[----:B------:R-:W1:Y:S01]  /*20db0*/  SHFL.IDX PT, R62, R62, R25, 0x1c1f ;  /* 0x001c1f193e3e7589 */ /* 0x000e6200000e0000 */
[----:B-----5:R-:W-:Y:S02]  /*20dc0*/  SEL R51, R52, R9, P0 ;  /* 0x0000000934337207 */ /* 0x020fe40000000000 */
[----:B--2---:R-:W-:Y:S01]  /*20dd0*/  SEL R54, R118, R89, P0 ;  /* 0x0000005976367207 */ /* 0x004fe20000000000 */
[----:B------:R-:W-:Y:S01]  /*20de0*/  SHFL.IDX PT, R109, R48, R4, 0x1c1f ;  /* 0x001c1f04306d7589 */ /* 0x000fe200000e0000 */
[----:B---3--:R-:W-:Y:S02]  /*20df0*/  SEL R69, R70, R35, P0 ;  /* 0x0000002346457207 */ /* 0x008fe40000000000 */
[----:B------:R-:W-:Y:S01]  /*20e00*/  SEL R68, R26, R71, P0 ;  /* 0x000000471a447207 */ /* 0x000fe20000000000 */
[----:B------:R2:W3:Y:S01]  /*20e10*/  SHFL.IDX PT, R113, R36, R25, 0x1c1f ;  /* 0x001c1f1924717589 */ /* 0x0004e200000e0000 */
[----:B0-----:R-:W-:-:S02]  /*20e20*/  SEL R71, R72, R32, P0 ;  /* 0x0000002048477207 */ /* 0x001fc40000000000 */
[----:B------:R-:W-:Y:S01]  /*20e30*/  SEL R85, R30, R85, P0 ;  /* 0x000000551e557207 */ /* 0x000fe20000000000 */
[----:B------:R-:W0:Y:S01]  /*20e40*/  SHFL.IDX PT, R34, R34, R25, 0x1c1f ;  /* 0x001c1f1922227589 */ /* 0x000e2200000e0000 */
[----:B------:R-:W-:Y:S02]  /*20e50*/  SEL R73, R86, R8, P0 ;  /* 0x0000000856497207 */ /* 0x000fe40000000000 */
[----:B------:R-:W-:Y:S01]  /*20e60*/  SEL R52, R9, R52, P0 ;  /* 0x0000003409347207 */ /* 0x000fe20000000000 */
[----:B------:R4:W4:Y:S01]  /*20e70*/  SHFL.IDX PT, R5, R5, R4, 0x1c1f ;  /* 0x001c1f0405057589 */ /* 0x00092200000e0000 */
[----:B------:R-:W-:Y:S02]  /*20e80*/  SEL R87, R88, R119, P0 ;  /* 0x0000007758577207 */ /* 0x000fe40000000000 */
[----:B--2---:R-:W-:Y:S01]  /*20e90*/  SEL R36, R82, R37, P0 ;  /* 0x0000002552247207 */ /* 0x004fe20000000000 */
[----:B------:R2:W2:Y:S01]  /*20ea0*/  SHFL.IDX PT, R65, R63, R4, 0x1c1f ;  /* 0x001c1f043f417589 */ /* 0x0004a200000e0000 */
[----:B------:R-:W-:-:S02]  /*20eb0*/  SEL R37, R37, R82, P0 ;  /* 0x0000005225257207 */ /* 0x000fc40000000000 */
[----:B------:R-:W-:Y:S01]  /*20ec0*/  SEL R82, R83, R116, P0 ;  /* 0x0000007453527207 */ /* 0x000fe20000000000 */
[----:B------:R0:W2:Y:S01]  /*20ed0*/  SHFL.IDX PT, R4, R64, R25, 0x1c1f ;  /* 0x001c1f1940047589 */ /* 0x0000a200000e0000 */
[----:B-1----:R-:W-:Y:S02]  /*20ee0*/  SEL R91, R92, R62, P0 ;  /* 0x0000003e5c5b7207 */ /* 0x002fe40000000000 */
[----:B------:R-:W-:Y:S01]  /*20ef0*/  SEL R89, R90, R7, P0 ;  /* 0x000000075a597207 */ /* 0x000fe20000000000 */
[----:B------:R1:W1:Y:S01]  /*20f00*/  SHFL.IDX PT, R14, R6, R25, 0x1c1f ;  /* 0x001c1f19060e7589 */ /* 0x00026200000e0000 */
[----:B------:R-:W-:Y:S02]  /*20f10*/  SEL R83, R116, R83, P0 ;  /* 0x0000005374537207 */ /* 0x000fe40000000000 */
[----:B------:R-:W-:Y:S02]  /*20f20*/  SEL R72, R32, R72, P0 ;  /* 0x0000004820487207 */ /* 0x000fe40000000000 */
[----:B---3--:R-:W-:-:S02]  /*20f30*/  SEL R46, R110, R113, P0 ;  /* 0x000000716e2e7207 */ /* 0x008fc40000000000 */
[----:B------:R-:W-:Y:S02]  /*20f40*/  SEL R47, R113, R110, P0 ;  /* 0x0000006e712f7207 */ /* 0x000fe40000000000 */
[----:B0-----:R-:W-:Y:S02]  /*20f50*/  SEL R48, R109, R34, P0 ;  /* 0x000000226d307207 */ /* 0x001fe40000000000 */
[----:B------:R-:W-:Y:S02]  /*20f60*/  SEL R79, R34, R109, P0 ;  /* 0x0000006d224f7207 */ /* 0x000fe40000000000 */
[----:B------:R-:W-:Y:S02]  /*20f70*/  SEL R70, R35, R70, P0 ;  /* 0x0000004623467207 */ /* 0x000fe40000000000 */
[----:B------:R-:W-:Y:S02]  /*20f80*/  SEL R88, R119, R88, P0 ;  /* 0x0000005877587207 */ /* 0x000fe40000000000 */
[----:B------:R-:W-:-:S02]  /*20f90*/  SEL R86, R8, R86, P0 ;  /* 0x0000005608567207 */ /* 0x000fc40000000000 */
[----:B------:R-:W-:Y:S02]  /*20fa0*/  SEL R92, R62, R92, P0 ;  /* 0x0000005c3e5c7207 */ /* 0x000fe40000000000 */
[----:B--2-4-:R-:W-:-:S07]  /*20fb0*/  SEL R90, R7, R90, P0 ;  /* 0x0000005a075a7207 */ /* 0x014fce0000000000 */
.L_x_2080:
[----:B------:R-:W-:Y:S05]  /*20fc0*/  WARPSYNC.ALL ;  /* 0x0000000000007948 */ /* 0x000fea0003800000 */
[----:B------:R-:W-:Y:S01]  /*20fd0*/  BAR.SYNC.DEFER_BLOCKING 0x1, 0x100 ;  /* 0x0044000000007b1d */ /* 0x000fe20000010000 */
[----:B------:R-:W-:Y:S02]  /*20fe0*/  SEL R63, R65, R4, P0 ;  /* 0x00000004413f7207 */ /* 0x000fe40000000000 */
[----:B-1----:R-:W-:Y:S02]  /*20ff0*/  SEL R62, R5, R14, P0 ;  /* 0x0000000e053e7207 */ /* 0x002fe40000000000 */
[----:B------:R-:W-:-:S03]  /*21000*/  SEL R64, R14, R5, P0 ;  /* 0x000000050e407207 */ /* 0x000fc60000000000 */
[----:B------:R-:W0:Y:S01]  /*21010*/  LDC.64 R108, c[0x0][0xc00] ;  /* 0x00030000ff6c7b82 */ /* 0x000e220000000a00 */
[----:B------:R-:W-:Y:S01]  /*21020*/  SEL R65, R4, R65, P0 ;  /* 0x0000004104417207 */ /* 0x000fe20000000000 */
[----:B------:R-:W-:Y:S01]  /*21030*/  ULDC.64 UR4, c[0x0][0xc00] ;  /* 0x0003000000047ab9 */ /* 0x000fe20000000a00 */
[----:B------:R-:W-:Y:S01]  /*21040*/  F2FP.BF16.F32.PACK_AB R4, R98, R99 ;  /* 0x000000636204723e */ /* 0x000fe200000010ff */
[----:B------:R-:W-:Y:S01]  /*21050*/  ULDC.64 UR6, c[0x0][0xc08] ;  /* 0x0003020000067ab9 */ /* 0x000fe20000000a00 */
[----:B------:R-:W-:Y:S02]  /*21060*/  F2FP.BF16.F32.PACK_AB R5, R84, R49 ;  /* 0x000000315405723e */ /* 0x000fe400000010ff */
[----:B------:R-:W-:Y:S02]  /*21070*/  F2FP.BF16.F32.PACK_AB R6, R95, R97 ;  /* 0x000000615f06723e */ /* 0x000fe400000010ff */
[----:B------:R-:W-:Y:S02]  /*21080*/  F2FP.BF16.F32.PACK_AB R7, R85, R50 ;  /* 0x000000325507723e */ /* 0x000fe400000010ff */
[----:B------:R-:W-:-:S02]  /*21090*/  F2FP.BF16.F32.PACK_AB R8, R93, R94 ;  /* 0x0000005e5d08723e */ /* 0x000fc400000010ff */
[----:B------:R-:W-:Y:S02]  /*210a0*/  F2FP.BF16.F32.PACK_AB R9, R51, R53 ;  /* 0x000000353309723e */ /* 0x000fe400000010ff */
[----:B------:R-:W-:Y:S02]  /*210b0*/  F2FP.BF16.F32.PACK_AB R10, R76, R77 ;  /* 0x0000004d4c0a723e */ /* 0x000fe400000010ff */
[----:B------:R-:W-:Y:S01]  /*210c0*/  F2FP.BF16.F32.PACK_AB R11, R52, R54 ;  /* 0x00000036340b723e */ /* 0x000fe200000010ff */
[----:B------:R-:W-:Y:S01]  /*210d0*/  STSM.16.M88.4 [R107], R4 ;  /* 0x000000046b007844 */ /* 0x000fe20000000200 */
[----:B------:R-:W-:Y:S02]  /*210e0*/  F2FP.BF16.F32.PACK_AB R12, R78, R2 ;  /* 0x000000024e0c723e */ /* 0x000fe400000010ff */
[----:B------:R-:W-:Y:S01]  /*210f0*/  F2FP.BF16.F32.PACK_AB R13, R55, R57 ;  /* 0x00000039370d723e */ /* 0x000fe200000010ff */
[----:B------:R-:W-:Y:S01]  /*21100*/  STSM.16.M88.4 [R104], R8 ;  /* 0x0000000868007844 */ /* 0x000fe20000000200 */
[----:B------:R-:W-:-:S02]  /*21110*/  F2FP.BF16.F32.PACK_AB R14, R0, R3 ;  /* 0x00000003000e723e */ /* 0x000fc400000010ff */
[----:B------:R-:W-:Y:S02]  /*21120*/  F2FP.BF16.F32.PACK_AB R15, R56, R58 ;  /* 0x0000003a380f723e */ /* 0x000fe400000010ff */
[----:B------:R-:W-:Y:S02]  /*21130*/  F2FP.BF16.F32.PACK_AB R24, R20, R36 ;  /* 0x000000241418723e */ /* 0x000fe400000010ff */
[----:B------:R-:W-:Y:S01]  /*21140*/  F2FP.BF16.F32.PACK_AB R25, R59, R67 ;  /* 0x000000433b19723e */ /* 0x000fe200000010ff */
[----:B------:R0:W-:Y:S01]  /*21150*/  STSM.16.M88.4 [R105], R12 ;  /* 0x0000000c69007844 */ /* 0x0001e20000000200 */
[----:B------:R-:W-:Y:S02]  /*21160*/  F2FP.BF16.F32.PACK_AB R26, R21, R37 ;  /* 0x00000025151a723e */ /* 0x000fe400000010ff */
[----:B------:R-:W-:Y:S02]  /*21170*/  F2FP.BF16.F32.PACK_AB R27, R66, R68 ;  /* 0x00000044421b723e */ /* 0x000fe400000010ff */
[----:B------:R-:W-:-:S02]  /*21180*/  F2FP.BF16.F32.PACK_AB R28, R38, R40 ;  /* 0x00000028261c723e */ /* 0x000fc400000010ff */
[----:B------:R-:W-:Y:S01]  /*21190*/  F2FP.BF16.F32.PACK_AB R29, R69, R71 ;  /* 0x00000047451d723e */ /* 0x000fe200000010ff */
[----:B------:R-:W-:Y:S01]  /*211a0*/  STSM.16.M88.4 [R106], R24 ;  /* 0x000000186a007844 */ /* 0x000fe20000000200 */
[----:B------:R-:W-:Y:S02]  /*211b0*/  F2FP.BF16.F32.PACK_AB R30, R39, R41 ;  /* 0x00000029271e723e */ /* 0x000fe400000010ff */
[----:B------:R-:W-:Y:S02]  /*211c0*/  F2FP.BF16.F32.PACK_AB R31, R70, R72 ;  /* 0x00000048461f723e */ /* 0x000fe400000010ff */
[----:B------:R-:W-:Y:S02]  /*211d0*/  F2FP.BF16.F32.PACK_AB R32, R42, R44 ;  /* 0x0000002c2a20723e */ /* 0x000fe400000010ff */
[----:B------:R-:W-:Y:S01]  /*211e0*/  F2FP.BF16.F32.PACK_AB R33, R73, R87 ;  /* 0x000000574921723e */ /* 0x000fe200000010ff */
[----:B------:R-:W-:Y:S01]  /*211f0*/  STSM.16.M88.4 [R103], R28 ;  /* 0x0000001c67007844 */ /* 0x000fe20000000200 */
[----:B------:R-:W-:Y:S01]  /*21200*/  F2FP.BF16.F32.PACK_AB R34, R43, R45 ;  /* 0x0000002d2b22723e */ /* 0x000fe200000010ff */
[----:B0-----:R-:W-:Y:S01]  /*21210*/  IMAD.WIDE R12, R207, 0x4, R108 ;  /* 0x00000004cf0c7825 */ /* 0x001fe200078e026c */
[----:B------:R-:W-:Y:S01]  /*21220*/  F2FP.BF16.F32.PACK_AB R35, R86, R88 ;  /* 0x000000585623723e */ /* 0x000fe200000010ff */
[----:B------:R-:W0:Y:S01]  /*21230*/  LDC R14, c[0x0][0xbe8] ;  /* 0x0002fa00ff0e7b82 */ /* 0x000e220000000800 */
        /* <DEDUP_REMOVED lines=8> */
[----:B------:R-:W-:-:S02]  /*212c0*/  F2FP.BF16.F32.PACK_AB R9, R63, R62 ;  /* 0x0000003e3f09723e */ /* 0x000fc400000010ff */
[----:B------:R-:W-:Y:S02]  /*212d0*/  F2FP.BF16.F32.PACK_AB R11, R65, R64 ;  /* 0x00000040410b723e */ /* 0x000fe400000010ff */
[----:B------:R-:W-:-:S03]  /*212e0*/  ISETP.NE.U32.AND P3, PT, RZ, UR4, PT ;  /* 0x00000004ff007c0c */ /* 0x000fc6000bf65070 */
[----:B------:R1:W-:Y:S01]  /*212f0*/  STSM.16.M88.4 [R102], R8 ;  /* 0x0000000866007844 */ /* 0x0003e20000000200 */
[----:B------:R-:W-:Y:S01]  /*21300*/  BAR.SYNC.DEFER_BLOCKING 0x1, 0x100 ;  /* 0x0044000000007b1d */ /* 0x000fe20000010000 */
[----:B------:R-:W-:-:S13]  /*21310*/  ISETP.NE.AND.EX P3, PT, RZ, UR5, PT, P3 ;  /* 0x00000005ff007c0c */ /* 0x000fda000bf65330 */
[----:B------:R-:W5:Y:S01]  /*21320*/  @P3 LDG.E R96, desc[UR42][R12.64] ;  /* 0x0000002a0c603981 */ /* 0x000f62000c1e1900 */
[----:B------:R-:W-:Y:S01]  /*21330*/  ISETP.NE.U32.AND P0, PT, RZ, UR6, PT ;  /* 0x00000006ff007c0c */ /* 0x000fe2000bf05070 */
[----:B------:R-:W-:Y:S01]  /*21340*/  ULDC UR6, c[0x0][0xa88] ;  /* 0x0002a20000067ab9 */ /* 0x000fe20000000800 */
[----:B-1----:R-:W-:Y:S02]  /*21350*/  IMAD.MOV.U32 R10, RZ, RZ, 0x9b8 ;  /* 0x000009b8ff0a7424 */ /* 0x002fe400078e00ff */
[----:B------:R-:W-:Y:S01]  /*21360*/  ISETP.NE.AND.EX P0, PT, RZ, UR7, PT, P0 ;  /* 0x00000007ff007c0c */ /* 0x000fe2000bf05300 */
[----:B------:R-:W-:-:S12]  /*21370*/  IMAD.U32 R27, RZ, RZ, UR6 ;  /* 0x00000006ff1b7e24 */ /* 0x000fd8000f8e00ff */
[----:B------:R-:W1:Y:S01]  /*21380*/  @P0 LDC.64 R4, c[0x0][0xc08] ;  /* 0x00030200ff040b82 */ /* 0x000e620000000a00 */
[----:B------:R-:W-:-:S04]  /*21390*/  ISETP.GT.AND P1, PT, R206, 0x1, PT ;  /* 0x00000001ce00780c */ /* 0x000fc80003f24270 */
[----:B------:R-:W-:-:S04]  /*213a0*/  SEL R10, R10, 0x978, P1 ;  /* 0x000009780a0a7807 */ /* 0x000fc80000800000 */
[----:B------:R2:W3:Y:S08]  /*213b0*/  LDC.64 R6, c[0x0][R10+0x218] ;  /* 0x000086000a067b82 */ /* 0x0004f00000000a00 */
[----:B------:R2:W4:Y:S01]  /*213c0*/  LDC.64 R8, c[0x0][R10+0x228] ;  /* 0x00008a000a087b82 */ /* 0x0005220000000a00 */
[----:B-1----:R-:W-:-:S05]  /*213d0*/  @P0 IMAD.WIDE R4, R207, 0x4, R4 ;  /* 0x00000004cf040825 */ /* 0x002fca00078e0204 */
[----:B------:R1:W5:Y:S01]  /*213e0*/  @P0 LDG.E R27, desc[UR42][R4.64] ;  /* 0x0000002a041b0981 */ /* 0x000362000c1e1900 */
[----:B0-----:R-:W-:Y:S01]  /*213f0*/  ISETP.NE.AND P2, PT, R14, 0x1, PT ;  /* 0x000000010e00780c */ /* 0x001fe20003f45270 */
[----:B-1----:R2:W0:Y:S01]  /*21400*/  LDC.64 R4, c[0x0][R10+0x220] ;  /* 0x000088000a047b82 */ /* 0x0024220000000a00 */
[----:B---3--:R-:W-:Y:S11]  /*21410*/  @P0 BRA `(.L_x_1794) ;  /* 0x0000000000100947 */ /* 0x008ff60003800000 */
[----:B------:R-:W-:Y:S05]  /*21420*/  @!P3 BRA `(.L_x_1794) ;  /* 0x00000000000cb947 */ /* 0x000fea0003800000 */
[----:B------:R-:W3:Y:S04]  /*21430*/  LDG.E R24, desc[UR42][R12.64] ;  /* 0x0000002a0c187981 */ /* 0x000ee8000c1e1900 */
[----:B-----5:R-:W3:Y:S02]  /*21440*/  LDG.E R27, desc[UR42][R12.64+0x4] ;  /* 0x0000042a0c1b7981 */ /* 0x020ee4000c1e1900 */
[----:B---3--:R-:W-:-:S07]  /*21450*/  IMAD.IADD R27, R27, 0x1, -R24 ;  /* 0x000000011b1b7824 */ /* 0x008fce00078e0a18 */
.L_x_1794:
[----:B------:R-:W3:Y:S01]  /*21460*/  LDL R26, [R1+0x4c] ;  /* 0x00004c00011a7983 */ /* 0x000ee20000100800 */
[----:B--2---:R-:W1:Y:S01]  /*21470*/  LDC.64 R10, c[0x0][R10+0x210] ;  /* 0x000084000a0a7b82 */ /* 0x004e620000000a00 */
[----:B------:R-:W-:Y:S01]  /*21480*/  ISETP.NE.U32.AND P0, PT, RZ, UR4, PT ;  /* 0x00000004ff007c0c */ /* 0x000fe2000bf05070 */
[-C--:B------:R-:W-:Y:S01]  /*21490*/  IMAD R31, R7, R168.reuse, RZ ;  /* 0x000000a8071f7224 */ /* 0x080fe200078e02ff */
[----:B------:R-:W-:Y:S01]  /*214a0*/  SHF.R.S32.HI R25, RZ, 0x1f, R207 ;  /* 0x0000001fff197819 */ /* 0x000fe200000114cf */
[----:B------:R-:W-:Y:S01]  /*214b0*/  IMAD.WIDE.U32 R6, R6, R168, RZ ;  /* 0x000000a806067225 */ /* 0x000fe200078e00ff */
[----:B------:R-:W-:Y:S02]  /*214c0*/  ISETP.NE.AND.EX P0, PT, RZ, UR5, PT, P0 ;  /* 0x00000005ff007c0c */ /* 0x000fe4000bf05300 */
[----:B------:R-:W-:Y:S01]  /*214d0*/  SEL R29, R208, RZ, P1 ;  /* 0x000000ffd01d7207 */ /* 0x000fe20000800000 */
[----:B------:R-:W2:Y:S01]  /*214e0*/  @P2 LDC R24, c[0x0][0xbec] ;  /* 0x0002fb00ff182b82 */ /* 0x000ea20000000800 */
[----:B------:R-:W-:Y:S01]  /*214f0*/  SEL R15, R207, RZ, !P0 ;  /* 0x000000ffcf0f7207 */ /* 0x000fe20004000000 */
[----:B------:R-:W-:Y:S01]  /*21500*/  IMAD.IADD R7, R7, 0x1, R31 ;  /* 0x0000000107077824 */ /* 0x000fe200078e021f */
[----:B------:R-:W-:Y:S01]  /*21510*/  SEL R25, R25, RZ, !P0 ;  /* 0x000000ff19197207 */ /* 0x000fe20004000000 */
[----:B----4-:R-:W-:Y:S01]  /*21520*/  IMAD R31, R9, R29, RZ ;  /* 0x0000001d091f7224 */ /* 0x010fe200078e02ff */
[----:B-----5:R-:W-:Y:S01]  /*21530*/  SHF.R.S32.HI R100, RZ, 0x1f, R96 ;  /* 0x0000001fff647819 */ /* 0x020fe20000011460 */
[----:B0-----:R-:W-:-:S02]  /*21540*/  IMAD R5, R5, R15, RZ ;  /* 0x0000000f05057224 */ /* 0x001fc400078e02ff */
[----:B------:R-:W0:Y:S01]  /*21550*/  @P2 LDC R35, c[0x0][0xbf0] ;  /* 0x0002fc00ff232b82 */ /* 0x000e220000000800 */
[----:B------:R-:W-:-:S04]  /*21560*/  IMAD.WIDE.U32 R8, R8, R29, RZ ;  /* 0x0000001d08087225 */ /* 0x000fc800078e00ff */
[C---:B------:R-:W-:Y:S01]  /*21570*/  IMAD R33, R4.reuse, R25, R5 ;  /* 0x0000001904217224 */ /* 0x040fe200078e0205 */
[----:B------:R-:W-:Y:S01]  /*21580*/  IADD3 R25, R197, R177, RZ ;  /* 0x000000b1c5197210 */ /* 0x000fe20007ffe0ff */
[----:B------:R-:W-:Y:S01]  /*21590*/  IMAD.WIDE.U32 R4, R4, R15, RZ ;  /* 0x0000000f04047225 */ /* 0x000fe200078e00ff */
[----:B------:R-:W4:Y:S03]  /*215a0*/  LDC.64 R12, c[0x0][0xba8] ;  /* 0x0002ea00ff0c7b82 */ /* 0x000f260000000a00 */
[----:B------:R-:W-:Y:S01]  /*215b0*/  IMAD.IADD R33, R5, 0x1, R33 ;  /* 0x0000000105217824 */ /* 0x000fe200078e0221 */
[----:B------:R-:W-:Y:S01]  /*215c0*/  IADD3 R6, P0, P3, R4, R6, R96 ;  /* 0x0000000604067210 */ /* 0x000fe20007b1e060 */
[----:B------:R-:W-:Y:S02]  /*215d0*/  IMAD.MOV.U32 R5, RZ, RZ, R25 ;  /* 0x000000ffff057224 */ /* 0x000fe400078e0019 */
[----:B------:R-:W-:Y:S01]  /*215e0*/  IMAD.IADD R31, R9, 0x1, R31 ;  /* 0x00000001091f7824 */ /* 0x000fe200078e021f */
[----:B------:R-:W-:Y:S01]  /*215f0*/  IADD3.X R7, R33, R7, R100, P0, P3 ;  /* 0x0000000721077210 */ /* 0x000fe200007e6464 */
[----:B--2---:R-:W-:-:S05]  /*21600*/  @P2 IMAD.HI.U32 R4, R25, R24, RZ ;  /* 0x0000001819042227 */ /* 0x004fca00078e00ff */
[----:B0-----:R-:W-:-:S04]  /*21610*/  @P2 SHF.R.U32.HI R5, RZ, R35, R4 ;  /* 0x00000023ff052219 */ /* 0x001fc80000011604 */
[----:B------:R-:W-:Y:S01]  /*21620*/  IADD3 R8, P0, P3, R5, R6, R8 ;  /* 0x0000000605087210 */ /* 0x000fe20007b1e008 */
[--C-:B------:R-:W-:Y:S01]  /*21630*/  IMAD.MOV R24, RZ, RZ, -R5.reuse ;  /* 0x000000ffff187224 */ /* 0x100fe200078e0a05 */
[----:B------:R-:W-:Y:S01]  /*21640*/  SHF.R.S32.HI R4, RZ, 0x1f, R5 ;  /* 0x0000001fff047819 */ /* 0x000fe20000011405 */
[----:B----4-:R-:W0:Y:S02]  /*21650*/  @!P1 LDC R12, c[0x0][0xb50] ;  /* 0x0002d400ff0c9b82 */ /* 0x010e240000000800 */
[----:B------:R-:W-:Y:S01]  /*21660*/  IMAD R5, R14, R24, R25 ;  /* 0x000000180e057224 */ /* 0x000fe200078e0219 */
[----:B------:R-:W-:-:S03]  /*21670*/  IADD3.X R9, R4, R7, R31, P0, P3 ;  /* 0x0000000704097210 */ /* 0x000fc600007e641f */
[-C--:B-1----:R-:W-:Y:S01]  /*21680*/  IMAD R4, R11, R5.reuse, RZ ;  /* 0x000000050b047224 */ /* 0x082fe200078e02ff */
[----:B------:R-:W-:Y:S01]  /*21690*/  SHF.R.S32.HI R7, RZ, 0x1f, R5 ;  /* 0x0000001fff077819 */ /* 0x000fe20000011405 */
[C---:B------:R-:W-:Y:S01]  /*216a0*/  IMAD.WIDE.U32 R8, R10.reuse, R5, R8 ;  /* 0x000000050a087225 */ /* 0x040fe200078e0008 */
[----:B------:R-:W1:Y:S03]  /*216b0*/  @!P1 LDC R13, c[0x0][0xb54] ;  /* 0x0002d500ff0d9b82 */ /* 0x000e660000000800 */
[----:B------:R-:W-:Y:S02]  /*216c0*/  IMAD R7, R10, R7, R4 ;  /* 0x000000070a077224 */ /* 0x000fe400078e0204 */
[----:B------:R-:W-:Y:S02]  /*216d0*/  IMAD R10, R27, R14, RZ ;  /* 0x0000000e1b0a7224 */ /* 0x000fe400078e02ff */
[----:B------:R-:W-:Y:S01]  /*216e0*/  IMAD.IADD R4, R9, 0x1, R7 ;  /* 0x0000000109047824 */ /* 0x000fe200078e0207 */
[----:B0-----:R-:W-:-:S05]  /*216f0*/  LEA R12, P0, R8, R12, 0x2 ;  /* 0x0000000c080c7211 */ /* 0x001fca00078010ff */
[----:B------:R-:W-:Y:S01]  /*21700*/  SHFL.IDX PT, R6, R12, 0x1, 0x1c1f ;  /* 0x003c1f000c067f89 */ /* 0x000fe200000e0000 */
[----:B-1----:R-:W-:-:S03]  /*21710*/  LEA.HI.X R13, R8, R13, R4, 0x2, P0 ;  /* 0x0000000d080d7211 */ /* 0x002fc600000f1404 */
[----:B------:R-:W-:Y:S01]  /*21720*/  SHFL.IDX PT, R4, R12, RZ, 0x1c1f ;  /* 0x001c1fff0c047589 */ /* 0x000fe200000e0000 */
[----:B------:R-:W-:-:S03]  /*21730*/  LOP3.LUT P0, RZ, R227, 0x3, RZ, 0xc0, !PT ;  /* 0x00000003e3ff7812 */ /* 0x000fc6000780c0ff */
[----:B------:R-:W0:Y:S04]  /*21740*/  SHFL.IDX PT, R5, R13, RZ, 0x1c1f ;  /* 0x001c1fff0d057589 */ /* 0x000e2800000e0000 */
[----:B------:R-:W1:Y:S01]  /*21750*/  SHFL.IDX PT, R7, R13, 0x1, 0x1c1f ;  /* 0x003c1f000d077f89 */ /* 0x000e6200000e0000 */
[----:B---3--:R-:W-:-:S04]  /*21760*/  IMAD.IADD R29, R26, 0x1, R177 ;  /* 0x000000011a1d7824 */ /* 0x008fc800078e02b1 */
[C---:B------:R-:W-:Y:S01]  /*21770*/  VIADD R24, R29.reuse, 0x8 ;  /* 0x000000081d187836 */ /* 0x040fe20000000000 */
[----:B------:R-:W-:-:S04]  /*21780*/  ISETP.GE.OR P3, PT, R29, R10, P0 ;  /* 0x0000000a1d00720c */ /* 0x000fc80000766670 */
[----:B------:R-:W-:-:S09]  /*21790*/  ISETP.GE.OR P0, PT, R24, R10, P0 ;  /* 0x0000000a1800720c */ /* 0x000fd20000706670 */
[----:B0-----:R0:W-:Y:S04]  /*217a0*/  @!P3 ST.E desc[UR42][R4.64], R74 ;  /* 0x0000004a0400b985 */ /* 0x0011e8000c10192a */
[----:B-1----:R0:W-:Y:S01]  /*217b0*/  @!P0 ST.E desc[UR42][R6.64], R75 ;  /* 0x0000004b06008985 */ /* 0x0021e2000c10192a */
[----:B------:R-:W-:Y:S05]  /*217c0*/  @P1 BRA `(.L_x_1795) ;  /* 0x0000000800bc1947 */ /* 0x000fea0003800000 */
[----:B------:R-:W-:Y:S01]  /*217d0*/  IMAD R3, R225, 0x40, R200 ;  /* 0x00000040e1037824 */ /* 0x000fe200078e02c8 */
[----:B------:R-:W1:Y:S01]  /*217e0*/  @P2 LDC R11, c[0x0][0xbec] ;  /* 0x0002fb00ff0b2b82 */ /* 0x000e620000000800 */
[----:B------:R-:W-:Y:S02]  /*217f0*/  ULDC.64 UR4, c[0x0][0xaa0] ;  /* 0x0002a80000047ab9 */ /* 0x000fe40000000a00 */
[----:B------:R-:W-:-:S03]  /*21800*/  IMAD.WIDE R60, R3, 0x2, R60 ;  /* 0x00000002033c7825 */ /* 0x000fc600078e023c */
[C---:B------:R-:W-:Y:S02]  /*21810*/  IADD3 R29, P0, R60.reuse, 0x2000, RZ ;  /* 0x000020003c1d7810 */ /* 0x040fe40007f1e0ff */
[----:B------:R-:W2:Y:S01]  /*21820*/  @P2 LDC R13, c[0x0][0xbf0] ;  /* 0x0002fc00ff0d2b82 */ /* 0x000ea20000000800 */
[----:B------:R-:W-:Y:S02]  /*21830*/  IADD3 R25, P5, R60, 0x1000, RZ ;  /* 0x000010003c197810 */ /* 0x000fe40007fbe0ff */
[----:B------:R-:W-:Y:S02]  /*21840*/  LOP3.LUT R28, R29, 0x380, RZ, 0xc0, !PT ;  /* 0x000003801d1c7812 */ /* 0x000fe400078ec0ff */
[----:B------:R-:W-:Y:S02]  /*21850*/  LOP3.LUT R24, R25, 0x380, RZ, 0xc0, !PT ;  /* 0x0000038019187812 */ /* 0x000fe400078ec0ff */
[----:B------:R-:W-:Y:S02]  /*21860*/  SHF.R.U64 R28, R28, 0x3, RZ ;  /* 0x000000031c1c7819 */ /* 0x000fe400000012ff */
[----:B------:R-:W-:-:S02]  /*21870*/  SHF.R.U64 R24, R24, 0x3, RZ ;  /* 0x0000000318187819 */ /* 0x000fc400000012ff */
[----:B------:R-:W-:Y:S01]  /*21880*/  LOP3.LUT R28, R28, R29, RZ, 0x3c, !PT ;  /* 0x0000001d1c1c7212 */ /* 0x000fe200078e3cff */
[--C-:B------:R-:W-:Y:S01]  /*21890*/  IMAD.X R29, RZ, RZ, R61.reuse, P0 ;  /* 0x000000ffff1d7224 */ /* 0x100fe200000e063d */
[----:B------:R-:W-:Y:S02]  /*218a0*/  IADD3 R3, P0, R60, 0x7000, RZ ;  /* 0x000070003c037810 */ /* 0x000fe40007f1e0ff */
[----:B------:R-:W-:Y:S01]  /*218b0*/  LOP3.LUT R24, R24, R25, RZ, 0x3c, !PT ;  /* 0x0000001918187212 */ /* 0x000fe200078e3cff */
[--C-:B------:R-:W-:Y:S01]  /*218c0*/  IMAD.X R25, RZ, RZ, R61.reuse, P5 ;  /* 0x000000ffff197224 */ /* 0x100fe200028e063d */
[----:B------:R-:W-:Y:S01]  /*218d0*/  LOP3.LUT R0, R3, 0x380, RZ, 0xc0, !PT ;  /* 0x0000038003007812 */ /* 0x000fe200078ec0ff */
[----:B------:R-:W-:Y:S01]  /*218e0*/  IMAD.X R49, RZ, RZ, R61, P0 ;  /* 0x000000ffff317224 */ /* 0x000fe200000e063d */
[C---:B------:R-:W-:Y:S01]  /*218f0*/  IADD3 R33, P1, R60.reuse, 0x3000, RZ ;  /* 0x000030003c217810 */ /* 0x040fe20007f3e0ff */
[----:B------:R-:W5:Y:S01]  /*21900*/  LD.E.128 R28, desc[UR42][R28.64] ;  /* 0x0000002a1c1c7980 */ /* 0x000f62000c101d00 */
[----:B------:R-:W-:-:S02]  /*21910*/  IADD3 R37, P3, R60, 0x4000, RZ ;  /* 0x000040003c257810 */ /* 0x000fc40007f7e0ff */
[C---:B------:R-:W-:Y:S01]  /*21920*/  IADD3 R41, P4, R60.reuse, 0x5000, RZ ;  /* 0x000050003c297810 */ /* 0x040fe20007f9e0ff */
[----:B------:R-:W5:Y:S01]  /*21930*/  LD.E.128 R24, desc[UR42][R24.64] ;  /* 0x0000002a18187980 */ /* 0x000f62000c101d00 */
[----:B------:R-:W-:Y:S02]  /*21940*/  IADD3 R45, P5, R60, 0x6000, RZ ;  /* 0x000060003c2d7810 */ /* 0x000fe40007fbe0ff */
[----:B------:R-:W-:Y:S02]  /*21950*/  SHF.R.U64 R0, R0, 0x3, RZ ;  /* 0x0000000300007819 */ /* 0x000fe400000012ff */
[----:B------:R-:W-:Y:S02]  /*21960*/  LOP3.LUT R32, R33, 0x380, RZ, 0xc0, !PT ;  /* 0x0000038021207812 */ /* 0x000fe400078ec0ff */
[----:B------:R-:W-:Y:S02]  /*21970*/  LOP3.LUT R36, R37, 0x380, RZ, 0xc0, !PT ;  /* 0x0000038025247812 */ /* 0x000fe400078ec0ff */
[----:B------:R-:W-:-:S02]  /*21980*/  LOP3.LUT R40, R41, 0x380, RZ, 0xc0, !PT ;  /* 0x0000038029287812 */ /* 0x000fc400078ec0ff */
[----:B------:R-:W-:Y:S02]  /*21990*/  LOP3.LUT R44, R45, 0x380, RZ, 0xc0, !PT ;  /* 0x000003802d2c7812 */ /* 0x000fe400078ec0ff */
[----:B0-----:R-:W-:Y:S02]  /*219a0*/  LOP3.LUT R5, R60, 0x380, RZ, 0xc0, !PT ;  /* 0x000003803c057812 */ /* 0x001fe400078ec0ff */
[----:B------:R-:W-:Y:S01]  /*219b0*/  LOP3.LUT R48, R0, R3, RZ, 0x3c, !PT ;  /* 0x0000000300307212 */ /* 0x000fe200078e3cff */
[----:B------:R-:W-:Y:S01]  /*219c0*/  IMAD R3, R100, UR4, RZ ;  /* 0x0000000464037c24 */ /* 0x000fe2000f8e02ff */
[----:B------:R-:W-:Y:S02]  /*219d0*/  SHF.R.U64 R32, R32, 0x3, RZ ;  /* 0x0000000320207819 */ /* 0x000fe400000012ff */
[----:B------:R-:W-:Y:S02]  /*219e0*/  SHF.R.U64 R36, R36, 0x3, RZ ;  /* 0x0000000324247819 */ /* 0x000fe400000012ff */
[----:B------:R-:W-:-:S02]  /*219f0*/  SHF.R.U64 R40, R40, 0x3, RZ ;  /* 0x0000000328287819 */ /* 0x000fc400000012ff */
[----:B------:R-:W-:Y:S01]  /*21a00*/  SHF.R.U64 R44, R44, 0x3, RZ ;  /* 0x000000032c2c7819 */ /* 0x000fe200000012ff */
[C---:B------:R-:W-:Y:S01]  /*21a10*/  IMAD R9, R96.reuse, UR5, R3 ;  /* 0x0000000560097c24 */ /* 0x040fe2000f8e0203 */
[----:B------:R-:W-:Y:S01]  /*21a20*/  SHF.R.U64 R5, R5, 0x3, RZ ;  /* 0x0000000305057819 */ /* 0x000fe200000012ff */
[----:B------:R-:W-:Y:S01]  /*21a30*/  IMAD.WIDE.U32 R2, R96, UR4, RZ ;  /* 0x0000000460027c25 */ /* 0x000fe2000f8e00ff */
        /* <DEDUP_REMOVED lines=10> */
[----:B------:R-:W5:Y:S01]  /*21ae0*/  LD.E.128 R32, desc[UR42][R32.64] ;  /* 0x0000002a20207980 */ /* 0x000f62000c101d00 */
[----:B------:R-:W-:-:S02]  /*21af0*/  IMAD.IADD R3, R3, 0x1, R9 ;  /* 0x0000000103037824 */ /* 0x000fc400078e0209 */
[----:B------:R-:W-:Y:S01]  /*21b00*/  IMAD R0, R205, 0x20, R225 ;  /* 0x00000020cd007824 */ /* 0x000fe200078e02e1 */
[----:B------:R0:W5:Y:S01]  /*21b10*/  LD.E.128 R4, desc[UR42][R60.64] ;  /* 0x0000002a3c047980 */ /* 0x000162000c101d00 */
[----:B------:R-:W-:-:S03]  /*21b20*/  IMAD.WIDE.U32 R2, R168, UR4, R2 ;  /* 0x00000004a8027c25 */ /* 0x000fc6000f8e0002 */
[----:B------:R-:W5:Y:S01]  /*21b30*/  LD.E.128 R36, desc[UR42][R36.64] ;  /* 0x0000002a24247980 */ /* 0x000f62000c101d00 */
[----:B------:R-:W-:-:S03]  /*21b40*/  SHF.R.S32.HI R8, RZ, 0x1f, R15 ;  /* 0x0000001fff087819 */ /* 0x000fc6000001140f */
[----:B------:R-:W5:Y:S01]  /*21b50*/  LD.E.128 R40, desc[UR42][R40.64] ;  /* 0x0000002a28287980 */ /* 0x000f62000c101d00 */
[----:B------:R-:W-:-:S03]  /*21b60*/  IMAD.IADD R12, R177, 0x1, R0 ;  /* 0x00000001b10c7824 */ /* 0x000fc600078e0200 */
[----:B------:R-:W5:Y:S04]  /*21b70*/  LD.E.128 R44, desc[UR42][R44.64] ;  /* 0x0000002a2c2c7980 */ /* 0x000f68000c101d00 */
[----:B------:R-:W5:Y:S01]  /*21b80*/  LD.E.128 R48, desc[UR42][R48.64] ;  /* 0x0000002a30307980 */ /* 0x000f62000c101d00 */
[----:B------:R-:W-:Y:S01]  /*21b90*/  @!PT LDS RZ, [RZ] ;  /* 0x00000000fffff984 */ /* 0x000fe20000000800 */
[----:B------:R-:W-:Y:S01]  /*21ba0*/  @!PT LDS RZ, [RZ] ;  /* 0x00000000fffff984 */ /* 0x000fe20000000800 */
[----:B------:R-:W-:Y:S01]  /*21bb0*/  @!PT LDS RZ, [RZ] ;  /* 0x00000000fffff984 */ /* 0x000fe20000000800 */
[----:B------:R-:W-:Y:S01]  /*21bc0*/  @!PT LDS RZ, [RZ] ;  /* 0x00000000fffff984 */ /* 0x000fe20000000800 */
[----:B------:R3:W-:Y:S06]  /*21bd0*/  MEMBAR.ALL.CTA ;  /* 0x0000000000007992 */ /* 0x0007ec0000008000 */
[----:B---3--:R-:W3:Y:S01]  /*21be0*/  FENCE.VIEW.ASYNC.S ;  /* 0x00000000000073c6 */ /* 0x008ee20000000000 */
[----:B------:R-:W-:Y:S01]  /*21bf0*/  IMAD R3, R168, UR5, R3 ;  /* 0x00000005a8037c24 */ /* 0x000fe2000f8e0203 */
[----:B------:R-:W-:Y:S01]  /*21c00*/  ULDC.64 UR4, c[0x0][0xaf0] ;  /* 0x0002bc0000047ab9 */ /* 0x000fe20000000a00 */
[----:B-1----:R-:W-:-:S04]  /*21c10*/  @P2 IMAD.HI.U32 R0, R12, R11, RZ ;  /* 0x0000000b0c002227 */ /* 0x002fc800078e00ff */
[----:B------:R-:W-:Y:S02]  /*21c20*/  IMAD R8, R8, UR4, RZ ;  /* 0x0000000408087c24 */ /* 0x000fe4000f8e02ff */
[----:B------:R-:W-:Y:S01]  /*21c30*/  IMAD.MOV.U32 R9, RZ, RZ, R12 ;  /* 0x000000ffff097224 */ /* 0x000fe200078e000c */
[----:B--2---:R-:W-:Y:S01]  /*21c40*/  @P2 SHF.R.U32.HI R9, RZ, R13, R0 ;  /* 0x0000000dff092219 */ /* 0x004fe20000011600 */
[C---:B------:R-:W-:Y:S02]  /*21c50*/  IMAD R11, R15.reuse, UR5, R8 ;  /* 0x000000050f0b7c24 */ /* 0x040fe4000f8e0208 */
[----:B------:R-:W-:Y:S01]  /*21c60*/  IMAD.WIDE.U32 R2, R15, UR4, R2 ;  /* 0x000000040f027c25 */ /* 0x000fe2000f8e0002 */
[----:B------:R-:W-:Y:S01]  /*21c70*/  SHF.R.S32.HI R8, RZ, 0x1f, R9 ;  /* 0x0000001fff087819 */ /* 0x000fe20000011409 */
[----:B------:R-:W-:Y:S02]  /*21c80*/  ULDC.64 UR4, c[0x0][0xae0] ;  /* 0x0002b80000047ab9 */ /* 0x000fe40000000a00 */
[----:B------:R-:W-:-:S02]  /*21c90*/  IMAD.IADD R3, R3, 0x1, R11 ;  /* 0x0000000103037824 */ /* 0x000fc400078e020b */
[----:B------:R-:W-:Y:S02]  /*21ca0*/  VIADD R0, R16, 0x22820 ;  /* 0x0002282010007836 */ /* 0x000fe40000000000 */
[----:B------:R-:W-:Y:S02]  /*21cb0*/  IMAD.MOV R11, RZ, RZ, -R9 ;  /* 0x000000ffff0b7224 */ /* 0x000fe400078e0a09 */
[----:B------:R-:W-:Y:S01]  /*21cc0*/  IMAD R8, R8, UR4, RZ ;  /* 0x0000000408087c24 */ /* 0x000fe2000f8e02ff */
[----:B------:R-:W-:Y:S01]  /*21cd0*/  PRMT R0, RZ, 0x654, R0 ;  /* 0x00000654ff007816 */ /* 0x000fe20000000000 */
[----:B------:R-:W-:Y:S02]  /*21ce0*/  IMAD R11, R14, R11, R12 ;  /* 0x0000000b0e0b7224 */ /* 0x000fe400078e020c */
[C---:B------:R-:W-:Y:S01]  /*21cf0*/  IMAD R13, R9.reuse, UR5, R8 ;  /* 0x00000005090d7c24 */ /* 0x040fe2000f8e0208 */
[----:B---3--:R1:W-:Y:S01]  /*21d00*/  SYNCS.ARRIVE.TRANS64.RED.A1T0 RZ, [R0+URZ], RZ ;  /* 0x000000ff00ff79a7 */ /* 0x0083e2000810043f */
[----:B------:R-:W-:Y:S01]  /*21d10*/  IMAD.WIDE.U32 R2, R9, UR4, R2 ;  /* 0x0000000409027c25 */ /* 0x000fe2000f8e0002 */
[----:B------:R-:W-:Y:S01]  /*21d20*/  ULDC.64 UR4, c[0x0][0xad8] ;  /* 0x0002b60000047ab9 */ /* 0x000fe20000000a00 */
[----:B-1----:R-:W-:-:S02]  /*21d30*/  SHF.R.S32.HI R0, RZ, 0x1f, R11 ;  /* 0x0000001fff007819 */ /* 0x002fc4000001140b */
[----:B------:R-:W-:-:S03]  /*21d40*/  IMAD.IADD R3, R3, 0x1, R13 ;  /* 0x0000000103037824 */ /* 0x000fc600078e020d */
[----:B------:R-:W-:Y:S02]  /*21d50*/  IMAD R0, R0, UR4, RZ ;  /* 0x0000000400007c24 */ /* 0x000fe4000f8e02ff */
[----:B------:R-:W-:-:S04]  /*21d60*/  IMAD.WIDE.U32 R2, R11, UR4, R2 ;  /* 0x000000040b027c25 */ /* 0x000fc8000f8e0002 */
[----:B------:R-:W-:Y:S01]  /*21d70*/  IMAD R11, R11, UR5, R0 ;  /* 0x000000050b0b7c24 */ /* 0x000fe2000f8e0200 */
[----:B------:R-:W-:Y:S02]  /*21d80*/  ULDC.64 UR4, c[0x0][0xa80] ;  /* 0x0002a00000047ab9 */ /* 0x000fe40000000a00 */
[----:B------:R-:W-:Y:S02]  /*21d90*/  LEA R0, P0, R2, UR4, 0x1 ;  /* 0x0000000402007c11 */ /* 0x000fe4000f8008ff */
[----:B------:R-:W-:Y:S01]  /*21da0*/  IADD3 R3, R3, R11, RZ ;  /* 0x0000000b03037210 */ /* 0x000fe20007ffe0ff */
[----:B------:R-:W-:-:S03]  /*21db0*/  UMOV UR4, 0xffffffff ;  /* 0xffffffff00047882 */ /* 0x000fc60000000000 */
[----:B------:R-:W-:Y:S01]  /*21dc0*/  LEA.HI.X R2, R2, UR5, R3, 0x1, P0 ;  /* 0x0000000502027c11 */ /* 0x000fe200080f0c03 */
[----:B0-----:R-:W-:Y:S06]  /*21dd0*/  BRA.DIV UR4, `(.L_x_1796) ;  /* 0x000000d2047c7947 */ /* 0x001fec000b800000 */
[----:B------:R0:W1:Y:S04]  /*21de0*/  SHFL.IDX PT, R3, R2, RZ, 0x181f ;  /* 0x00181fff02037589 */ /* 0x00006800000e0000 */
[----:B------:R0:W2:Y:S02]  /*21df0*/  SHFL.IDX PT, R14, R0, RZ, 0x181f ;  /* 0x00181fff000e7589 */ /* 0x0000a400000e0000 */
.L_x_2083:
[----:B------:R-:W-:Y:S01]  /*21e00*/  IMAD.IADD R177, R225, 0x1, R177 ;  /* 0x00000001e1b17824 */ /* 0x000fe200078e02b1 */
[----:B------:R-:W-:Y:S04]  /*21e10*/  BSSY B1, `(.L_x_1797) ;  /* 0x000000e000017945 */ /* 0x000fe80003800000 */
[----:B------:R-:W-:-:S13]  /*21e20*/  ISETP.GE.AND P0, PT, R177, R10, PT ;  /* 0x0000000ab100720c */ /* 0x000fda0003f06270 */
[----:B------:R-:W-:Y:S05]  /*21e30*/  @P0 BRA `(.L_x_1798) ;  /* 0x00000000002c0947 */ /* 0x000fea0003800000 */
[----:B------:R-:W-:Y:S01]  /*21e40*/  ULDC UR4, c[0x0][0xac8] ;  /* 0x0002b20000047ab9 */ /* 0x000fe20000000800 */
[----:B------:R-:W-:Y:S02]  /*21e50*/  SHF.R.S32.HI R12, RZ, 0x1f, R200 ;  /* 0x0000001fff0c7819 */ /* 0x000fe400000114c8 */
[----:B------:R-:W-:Y:S02]  /*21e60*/  ISETP.GE.AND P0, PT, R200, UR4, PT ;  /* 0x00000004c8007c0c */ /* 0x000fe4000bf06270 */
[----:B------:R-:W-:Y:S02]  /*21e70*/  ISETP.GE.AND P1, PT, R204, UR4, PT ;  /* 0x00000004cc007c0c */ /* 0x000fe4000bf26270 */
[----:B------:R-:W-:-:S09]  /*21e80*/  SHF.R.S32.HI R11, RZ, 0x1f, R204 ;  /* 0x0000001fff0b7819 */ /* 0x000fd200000114cc */
[-C--:B--2---:R-:W-:Y:S02]  /*21e90*/  @!P0 LEA R8, P2, R200, R14.reuse, 0x1 ;  /* 0x0000000ec8088211 */ /* 0x084fe400078408ff */
[----:B------:R-:W-:Y:S02]  /*21ea0*/  @!P1 LEA R14, P3, R204, R14, 0x1 ;  /* 0x0000000ecc0e9211 */ /* 0x000fe400078608ff */
[-C--:B-1----:R-:W-:Y:S02]  /*21eb0*/  @!P0 LEA.HI.X R9, R200, R3.reuse, R12, 0x1, P2 ;  /* 0x00000003c8098211 */ /* 0x082fe400010f0c0c */
[----:B------:R-:W-:-:S03]  /*21ec0*/  @!P1 LEA.HI.X R15, R204, R3, R11, 0x1, P3 ;  /* 0x00000003cc0f9211 */ /* 0x000fc600018f0c0b */
[----:B-----5:R3:W-:Y:S04]  /*21ed0*/  @!P0 ST.E.128 desc[UR42][R8.64], R4 ;  /* 0x0000000408008985 */ /* 0x0207e8000c101d2a */
[----:B------:R3:W-:Y:S02]  /*21ee0*/  @!P1 ST.E.128 desc[UR42][R14.64], R36 ;  /* 0x000000240e009985 */ /* 0x0007e4000c101d2a */
.L_x_1798:
[----:B------:R-:W-:Y:S05]  /*21ef0*/  BSYNC B1 ;  /* 0x0000000000017941 */ /* 0x000fea0003800000 */
.L_x_1797:
[----:B------:R-:W-:-:S03]  /*21f00*/  UMOV UR4, 0xffffffff ;  /* 0xffffffff00047882 */ /* 0x000fc60000000000 */
[----:B------:R-:W-:Y:S05]  /*21f10*/  BRA.DIV UR4, `(.L_x_1799) ;  /* 0x000000d204607947 */ /* 0x000fea000b800000 */
[----:B-1----:R1:W4:Y:S04]  /*21f20*/  SHFL.IDX PT, R3, R2, 0x1, 0x181f ;  /* 0x00381f0002037f89 */ /* 0x00232800000e0000 */
[----:B--23--:R1:W2:Y:S02]  /*21f30*/  SHFL.IDX PT, R14, R0, 0x1, 0x181f ;  /* 0x00381f00000e7f89 */ /* 0x00c2a400000e0000 */
.L_x_2087:
[----:B-----5:R-:W-:Y:S01]  /*21f40*/  VIADD R5, R177, 0x20 ;  /* 0x00000020b1057836 */ /* 0x020fe20000000000 */
        /* <DEDUP_REMOVED lines=10> */
[-C--:B----4-:R-:W-:Y:S02]  /*21ff0*/  @!P2 LEA.HI.X R5, R200, R3.reuse, R7, 0x1, P0 ;  /* 0x00000003c805a211 */ /* 0x090fe400000f0c07 */
[----:B------:R-:W-:-:S03]  /*22000*/  @!P3 LEA.HI.X R15, R204, R3, R6, 0x1, P1 ;  /* 0x00000003cc0fb211 */ /* 0x000fc600008f0c06 */
[----:B------:R3:W-:Y:S04]  /*22010*/  @!P2 ST.E.128 desc[UR42][R4.64], R24 ;  /* 0x000000180400a985 */ /* 0x0007e8000c101d2a */
[----:B------:R3:W-:Y:S02]  /*22020*/  @!P3 ST.E.128 desc[UR42][R14.64], R40 ;  /* 0x000000280e00b985 */ /* 0x0007e4000c101d2a */
.L_x_1801:
[----:B------:R-:W-:Y:S05]  /*22030*/  BSYNC B1 ;  /* 0x0000000000017941 */ /* 0x000fea0003800000 */
.L_x_1800:
[----:B------:R-:W-:-:S03]  /*22040*/  UMOV UR4, 0xffffffff ;  /* 0xffffffff00047882 */ /* 0x000fc60000000000 */
[----:B------:R-:W-:Y:S05]  /*22050*/  BRA.DIV UR4, `(.L_x_1802) ;  /* 0x000000d204587947 */ /* 0x000fea000b800000 */
[----:B----4-:R4:W0:Y:S04]  /*22060*/  SHFL.IDX PT, R3, R2, 0x2, 0x181f ;  /* 0x00581f0002037f89 */ /* 0x01082800000e0000 */
[----:B--23--:R4:W2:Y:S02]  /*22070*/  SHFL.IDX PT, R14, R0, 0x2, 0x181f ;  /* 0x00581f00000e7f89 */ /* 0x00c8a400000e0000 */
.L_x_2091:
[----:B------:R-:W-:Y:S01]  /*22080*/  VIADD R5, R177, 0x40 ;  /* 0x00000040b1057836 */ /* 0x000fe20000000000 */
        /* <DEDUP_REMOVED lines=10> */
[-C--:B0-----:R-:W-:Y:S02]  /*22130*/  @!P2 LEA.HI.X R5, R200, R3.reuse, R7, 0x1, P0 ;  /* 0x00000003c805a211 */ /* 0x081fe400000f0c07 */
[----:B------:R-:W-:-:S03]  /*22140*/  @!P3 LEA.HI.X R15, R204, R3, R6, 0x1, P1 ;  /* 0x00000003cc0fb211 */ /* 0x000fc600008f0c06 */
[----:B------:R3:W-:Y:S04]  /*22150*/  @!P2 ST.E.128 desc[UR42][R4.64], R28 ;  /* 0x0000001c0400a985 */ /* 0x0007e8000c101d2a */
[----:B------:R3:W-:Y:S02]  /*22160*/  @!P3 ST.E.128 desc[UR42][R14.64], R44 ;  /* 0x0000002c0e00b985 */ /* 0x0007e4000c101d2a */
.L_x_1804:
[----:B------:R-:W-:Y:S05]  /*22170*/  BSYNC B1 ;  /* 0x0000000000017941 */ /* 0x000fea0003800000 */
.L_x_1803:
[----:B------:R-:W-:-:S03]  /*22180*/  UMOV UR4, 0xffffffff ;  /* 0xffffffff00047882 */ /* 0x000fc60000000000 */
[----:B------:R-:W-:Y:S05]  /*22190*/  BRA.DIV UR4, `(.L_x_1805) ;  /* 0x000000d204507947 */ /* 0x000fea000b800000 */
[----:B0-----:R0:W0:Y:S04]  /*221a0*/  SHFL.IDX PT, R3, R2, 0x3, 0x181f ;  /* 0x00781f0002037f89 */ /* 0x00102800000e0000 */
[----:B--23--:R2:W3:Y:S02]  /*221b0*/  SHFL.IDX PT, R14, R0, 0x3, 0x181f ;  /* 0x00781f00000e7f89 */ /* 0x00c4e400000e0000 */
.L_x_2095:
[----:B------:R-:W-:-:S05]  /*221c0*/  VIADD R5, R177, 0x60 ;  /* 0x00000060b1057836 */ /* 0x000fca0000000000 */
[----:B------:R-:W-:-:S13]  /*221d0*/  ISETP.GE.AND P0, PT, R5, R10, PT ;  /* 0x0000000a0500720c */ /* 0x000fda0003f06270 */
[----:B------:R-:W-:Y:S05]  /*221e0*/  @P0 BRA `(.L_x_1806) ;  /* 0x0000001c00840947 */ /* 0x000fea0003800000 */
[----:B------:R-:W-:Y:S01]  /*221f0*/  ULDC UR4, c[0x0][0xac8] ;  /* 0x0002b20000047ab9 */ /* 0x000fe20000000800 */
[----:B-12-4-:R-:W-:Y:S02]  /*22200*/  SHF.R.S32.HI R0, RZ, 0x1f, R200 ;  /* 0x0000001fff007819 */ /* 0x016fe400000114c8 */
[----:B------:R-:W-:-:S13]  /*22210*/  ISETP.GE.AND P1, PT, R200, UR4, PT ;  /* 0x00000004c8007c0c */ /* 0x000fda000bf26270 */
[----:B---3--:R-:W-:-:S04]  /*22220*/  @!P1 LEA R4, P0, R200, R14, 0x1 ;  /* 0x0000000ec8049211 */ /* 0x008fc800078008ff */
[----:B0-----:R-:W-:Y:S02]  /*22230*/  @!P1 LEA.HI.X R5, R200, R3, R0, 0x1, P0 ;  /* 0x00000003c8059211 */ /* 0x001fe400000f0c00 */
[----:B------:R-:W-:-:S03]  /*22240*/  ISETP.GE.AND P0, PT, R204, UR4, PT ;  /* 0x00000004cc007c0c */ /* 0x000fc6000bf06270 */
[----:B------:R0:W-:Y:S10]  /*22250*/  @!P1 ST.E.128 desc[UR42][R4.64], R32 ;  /* 0x0000002004009985 */ /* 0x0001f4000c101d2a */
[----:B------:R-:W-:Y:S05]  /*22260*/  @P0 BRA `(.L_x_1806) ;  /* 0x0000001c00640947 */ /* 0x000fea0003800000 */
[----:B------:R-:W-:Y:S02]  /*22270*/  SHF.R.S32.HI R0, RZ, 0x1f, R204 ;  /* 0x0000001fff007819 */ /* 0x000fe400000114cc */
[----:B------:R-:W-:-:S04]  /*22280*/  LEA R14, P0, R204, R14, 0x1 ;  /* 0x0000000ecc0e7211 */ /* 0x000fc800078008ff */
[----:B------:R-:W-:-:S05]  /*22290*/  LEA.HI.X R15, R204, R3, R0, 0x1, P0 ;  /* 0x00000003cc0f7211 */ /* 0x000fca00000f0c00 */
[----:B------:R1:W-:Y:S01]  /*222a0*/  ST.E.128 desc[UR42][R14.64], R48 ;  /* 0x000000300e007985 */ /* 0x0003e2000c101d2a */
[----:B------:R-:W-:Y:S05]  /*222b0*/  BRA `(.L_x_1806) ;  /* 0x0000001c00507947 */ /* 0x000fea0003800000 */
.L_x_1795:
[----:B------:R-:W-:Y:S01]  /*222c0*/  ULDC.64 UR4, c[0x0][0xb08] ;  /* 0x0002c20000047ab9 */ /* 0x000fe20000000a00 */
[----:B------:R-:W1:Y:S01]  /*222d0*/  @P2 LDC R8, c[0x0][0xbec] ;  /* 0x0002fb00ff082b82 */ /* 0x000e620000000800 */
[----:B0-----:R-:W-:Y:S01]  /*222e0*/  IMAD R7, R100, UR4, RZ ;  /* 0x0000000464077c24 */ /* 0x001fe2000f8e02ff */
[----:B------:R-:W-:Y:S01]  /*222f0*/  SHF.R.S32.HI R6, RZ, 0x1f, R15 ;  /* 0x0000001fff067819 */ /* 0x000fe2000001140f */
[----:B------:R-:W-:-:S04]  /*22300*/  IMAD.WIDE.U32 R4, R96, UR4, RZ ;  /* 0x0000000460047c25 */ /* 0x000fc8000f8e00ff */
[----:B------:R-:W-:Y:S01]  /*22310*/  IMAD R7, R96, UR5, R7 ;  /* 0x0000000560077c24 */ /* 0x000fe2000f8e0207 */
[----:B------:R-:W0:Y:S01]  /*22320*/  @P2 LDC R11, c[0x0][0xbf0] ;  /* 0x0002fc00ff0b2b82 */ /* 0x000e220000000800 */
[----:B------:R-:W-:Y:S02]  /*22330*/  ULDC.64 UR4, c[0x0][0xb38] ;  /* 0x0002ce0000047ab9 */ /* 0x000fe40000000a00 */
[----:B------:R-:W-:Y:S02]  /*22340*/  IMAD.IADD R5, R5, 0x1, R7 ;  /* 0x0000000105057824 */ /* 0x000fe400078e0207 */
[----:B------:R-:W-:Y:S02]  /*22350*/  IMAD.MOV.U32 R7, RZ, RZ, R25 ;  /* 0x000000ffff077224 */ /* 0x000fe400078e0019 */
        /* <DEDUP_REMOVED lines=9> */
[----:B0-----:R-:W-:Y:S01]  /*223f0*/  @P2 SHF.R.U32.HI R7, RZ, R11, R8 ;  /* 0x0000000bff072219 */ /* 0x001fe20000011608 */
[----:B------:R-:W-:Y:S02]  /*22400*/  VIADD R8, R16, 0x22820 ;  /* 0x0002282010087836 */ /* 0x000fe40000000000 */
[C---:B------:R-:W-:Y:S01]  /*22410*/  IMAD.WIDE.U32 R4, R208.reuse, UR4, R4 ;  /* 0x00000004d0047c25 */ /* 0x040fe2000f8e0004 */
[--C-:B------:R-:W-:Y:S02]  /*22420*/  SHF.R.S32.HI R6, RZ, 0x1f, R7.reuse ;  /* 0x0000001fff067819 */ /* 0x100fe40000011407 */
[----:B------:R-:W-:Y:S01]  /*22430*/  PRMT R8, RZ, 0x654, R8 ;  /* 0x00000654ff087816 */ /* 0x000fe20000000008 */
[----:B------:R-:W-:Y:S02]  /*22440*/  IMAD.MOV R9, RZ, RZ, -R7 ;  /* 0x000000ffff097224 */ /* 0x000fe400078e0a07 */
[----:B------:R-:W-:Y:S01]  /*22450*/  IMAD R5, R208, UR5, R5 ;  /* 0x00000005d0057c24 */ /* 0x000fe2000f8e0205 */
[----:B------:R-:W-:Y:S01]  /*22460*/  ULDC.64 UR4, c[0x0][0xb30] ;  /* 0x0002cc0000047ab9 */ /* 0x000fe20000000a00 */
[----:B------:R-:W-:Y:S01]  /*22470*/  IMAD R9, R14, R9, R25 ;  /* 0x000000090e097224 */ /* 0x000fe200078e0219 */
[----:B------:R0:W-:Y:S01]  /*22480*/  SYNCS.ARRIVE.TRANS64.RED.A1T0 RZ, [R8+URZ], RZ ;  /* 0x000000ff08ff79a7 */ /* 0x0001e2000810043f */
[----:B------:R-:W-:-:S02]  /*22490*/  IMAD R6, R6, UR4, RZ ;  /* 0x0000000406067c24 */ /* 0x000fc4000f8e02ff */
        /* <DEDUP_REMOVED lines=14> */
[----:B------:R0:W1:Y:S04]  /*22580*/  SHFL.IDX PT, R26, R27, RZ, 0x1c1f ;  /* 0x001c1fff1b1a7589 */ /* 0x00006800000e0000 */
[----:B------:R0:W2:Y:S02]  /*22590*/  SHFL.IDX PT, R14, R25, RZ, 0x1c1f ;  /* 0x001c1fff190e7589 */ /* 0x0000a400000e0000 */
.L_x_2098:
[----:B------:R-:W-:Y:S01]  /*225a0*/  ISETP.GE.AND P0, PT, R29, R10, PT ;  /* 0x0000000a1d00720c */ /* 0x000fe20003f06270 */
[----:B------:R-:W-:-:S12]  /*225b0*/  BSSY B1, `(.L_x_1808) ;  /* 0x0000072000017945 */ /* 0x000fd80003800000 */
[----:B------:R-:W-:Y:S05]  /*225c0*/  @P0 BRA `(.L_x_1809) ;  /* 0x0000000400c00947 */ /* 0x000fea0003800000 */
[----:B------:R-:W-:Y:S01]  /*225d0*/  ULDC UR4, c[0x0][0xac8] ;  /* 0x0002b20000047ab9 */ /* 0x000fe20000000800 */
[----:B------:R-:W-:Y:S02]  /*225e0*/  SHF.R.S32.HI R8, RZ, 0x1f, R170 ;  /* 0x0000001fff087819 */ /* 0x000fe400000114aa */
[----:B------:R-:W-:Y:S02]  /*225f0*/  ISETP.GE.AND P0, PT, R170, UR4, PT ;  /* 0x00000004aa007c0c */ /* 0x000fe4000bf06270 */
[----:B------:R-:W-:Y:S02]  /*22600*/  ISETP.GE.AND P3, PT, R223, UR4, PT ;  /* 0x00000004df007c0c */ /* 0x000fe4000bf66270 */
[----:B------:R-:W-:Y:S02]  /*22610*/  ISETP.GE.AND P2, PT, R222, UR4, PT ;  /* 0x00000004de007c0c */ /* 0x000fe4000bf46270 */
[----:B------:R-:W-:Y:S02]  /*22620*/  ISETP.GE.AND P1, PT, R221, UR4, PT ;  /* 0x00000004dd007c0c */ /* 0x000fe4000bf26270 */
[----:B------:R-:W-:-:S02]  /*22630*/  SHF.R.S32.HI R11, RZ, 0x1f, R223 ;  /* 0x0000001fff0b7819 */ /* 0x000fc400000114df */
[----:B------:R-:W-:-:S03]  /*22640*/  SHF.R.S32.HI R12, RZ, 0x1f, R222 ;  /* 0x0000001fff0c7819 */ /* 0x000fc600000114de */
[CC--:B--2---:R-:W-:Y:S01]  /*22650*/  @!P0 LEA R6, P4, R170.reuse, R14.reuse, 0x2 ;  /* 0x0000000eaa068211 */ /* 0x0c4fe200078810ff */
[----:B------:R-:W-:Y:S01]  /*22660*/  @!P0 IMAD.MOV.U32 R9, RZ, RZ, R98 ;  /* 0x000000ffff098224 */ /* 0x000fe200078e0062 */
[C---:B------:R-:W-:Y:S02]  /*22670*/  @!P3 LEA R4, P5, R223.reuse, R14, 0x2 ;  /* 0x0000000edf04b211 */ /* 0x040fe400078a10ff */
[-C--:B-1----:R-:W-:Y:S01]  /*22680*/  @!P0 LEA.HI.X R7, R170, R26.reuse, R8, 0x2, P4 ;  /* 0x0000001aaa078211 */ /* 0x082fe200020f1408 */
[----:B------:R-:W-:Y:S01]  /*22690*/  @!P0 IMAD.MOV.U32 R8, RZ, RZ, R99 ;  /* 0x000000ffff088224 */ /* 0x000fe200078e0063 */
[----:B------:R-:W-:Y:S02]  /*226a0*/  @!P3 LEA.HI.X R5, R223, R26, R11, 0x2, P5 ;  /* 0x0000001adf05b211 */ /* 0x000fe400028f140b */
[----:B------:R-:W-:Y:S02]  /*226b0*/  @!P1 LOP3.LUT R77, R77, R76, RZ, 0x3c, !PT ;  /* 0x0000004c4d4d9212 */ /* 0x000fe400078e3cff */
[----:B------:R1:W-:Y:S01]  /*226c0*/  @!P0 ST.E.64 desc[UR42][R6.64], R8 ;  /* 0x0000000806008985 */ /* 0x0003e2000c101b2a */
[----:B------:R-:W-:-:S02]  /*226d0*/  ISETP.GE.AND P0, PT, R220, UR4, PT ;  /* 0x00000004dc007c0c */ /* 0x000fc4000bf06270 */
[----:B------:R-:W-:Y:S02]  /*226e0*/  SHF.R.S32.HI R11, RZ, 0x1f, R221 ;  /* 0x0000001fff0b7819 */ /* 0x000fe400000114dd */
[----:B------:R-:W-:-:S04]  /*226f0*/  @!P1 LOP3.LUT R76, R77, R76, RZ, 0x3c, !PT ;  /* 0x0000004c4d4c9212 */ /* 0x000fc800078e3cff */
[----:B------:R-:W-:Y:S01]  /*22700*/  @!P1 LOP3.LUT R77, R77, R76, RZ, 0x3c, !PT ;  /* 0x0000004c4d4d9212 */ /* 0x000fe200078e3cff */
[----:B-1----:R-:W-:Y:S01]  /*22710*/  @!P3 IMAD.MOV.U32 R8, RZ, RZ, R97 ;  /* 0x000000ffff08b224 */ /* 0x002fe200078e0061 */
[----:B------:R-:W-:Y:S01]  /*22720*/  @!P2 LEA R6, P4, R222, R14, 0x2 ;  /* 0x0000000ede06a211 */ /* 0x000fe200078810ff */
[----:B------:R-:W-:-:S03]  /*22730*/  @!P3 IMAD.MOV.U32 R9, RZ, RZ, R95 ;  /* 0x000000ffff09b224 */ /* 0x000fc600078e005f */
[----:B------:R-:W-:Y:S02]  /*22740*/  @!P2 LEA.HI.X R7, R222, R26, R12, 0x2, P4 ;  /* 0x0000001ade07a211 */ /* 0x000fe400020f140c */
[----:B------:R1:W-:Y:S01]  /*22750*/  @!P3 ST.E.64 desc[UR42][R4.64], R8 ;  /* 0x000000080400b985 */ /* 0x0003e2000c101b2a */
[----:B------:R-:W-:Y:S02]  /*22760*/  ISETP.GE.AND P3, PT, R219, UR4, PT ;  /* 0x00000004db007c0c */ /* 0x000fe4000bf66270 */
[----:B------:R-:W-:Y:S01]  /*22770*/  SHF.R.S32.HI R12, RZ, 0x1f, R220 ;  /* 0x0000001fff0c7819 */ /* 0x000fe200000114dc */
[----:B-1----:R-:W-:Y:S01]  /*22780*/  @!P2 IMAD.MOV.U32 R8, RZ, RZ, R94 ;  /* 0x000000ffff08a224 */ /* 0x002fe200078e005e */
[----:B------:R-:W-:Y:S01]  /*22790*/  @!P1 LEA R4, P5, R221, R14, 0x2 ;  /* 0x0000000edd049211 */ /* 0x000fe200078a10ff */
[----:B------:R-:W-:-:S03]  /*227a0*/  @!P2 IMAD.MOV.U32 R9, RZ, RZ, R93 ;  /* 0x000000ffff09a224 */ /* 0x000fc600078e005d */
[----:B------:R-:W-:Y:S02]  /*227b0*/  @!P1 LEA.HI.X R5, R221, R26, R11, 0x2, P5 ;  /* 0x0000001add059211 */ /* 0x000fe400028f140b */
[----:B------:R1:W-:Y:S01]  /*227c0*/  @!P2 ST.E.64 desc[UR42][R6.64], R8 ;  /* 0x000000080600a985 */ /* 0x0003e2000c101b2a */
[----:B------:R-:W-:Y:S02]  /*227d0*/  ISETP.GE.AND P2, PT, R218, UR4, PT ;  /* 0x00000004da007c0c */ /* 0x000fe4000bf46270 */
[----:B------:R-:W-:Y:S01]  /*227e0*/  SHF.R.S32.HI R11, RZ, 0x1f, R219 ;  /* 0x0000001fff0b7819 */ /* 0x000fe200000114db */
[----:B------:R2:W-:Y:S01]  /*227f0*/  @!P1 ST.E.64 desc[UR42][R4.64], R76 ;  /* 0x0000004c04009985 */ /* 0x0005e2000c101b2a */
[----:B------:R-:W-:Y:S02]  /*22800*/  ISETP.GE.AND P1, PT, R217, UR4, PT ;  /* 0x00000004d9007c0c */ /* 0x000fe4000bf26270 */
[----:B-1----:R-:W-:Y:S01]  /*22810*/  @!P0 LEA R6, P4, R220, R14, 0x2 ;  /* 0x0000000edc068211 */ /* 0x002fe200078810ff */
[----:B------:R-:W-:-:S02]  /*22820*/  @!P0 IMAD.MOV.U32 R8, RZ, RZ, R2 ;  /* 0x000000ffff088224 */ /* 0x000fc400078e0002 */
[----:B------:R-:W-:Y:S01]  /*22830*/  @!P0 IMAD.MOV.U32 R9, RZ, RZ, R78 ;  /* 0x000000ffff098224 */ /* 0x000fe200078e004e */
[----:B------:R-:W-:Y:S01]  /*22840*/  @!P0 LEA.HI.X R7, R220, R26, R12, 0x2, P4 ;  /* 0x0000001adc078211 */ /* 0x000fe200020f140c */
[----:B------:R-:W-:Y:S01]  /*22850*/  @!P3 IMAD.MOV.U32 R2, RZ, RZ, R3 ;  /* 0x000000ffff02b224 */ /* 0x000fe200078e0003 */
[C---:B--2---:R-:W-:Y:S01]  /*22860*/  @!P3 LEA R4, P5, R219.reuse, R14, 0x2 ;  /* 0x0000000edb04b211 */ /* 0x044fe200078a10ff */
[----:B------:R-:W-:Y:S01]  /*22870*/  @!P3 IMAD.MOV.U32 R3, RZ, RZ, R0 ;  /* 0x000000ffff03b224 */ /* 0x000fe200078e0000 */
[----:B------:R-:W-:Y:S01]  /*22880*/  SHF.R.S32.HI R12, RZ, 0x1f, R218 ;  /* 0x0000001fff0c7819 */ /* 0x000fe200000114da */
[----:B------:R1:W-:Y:S01]  /*22890*/  @!P0 ST.E.64 desc[UR42][R6.64], R8 ;  /* 0x0000000806008985 */ /* 0x0003e2000c101b2a */
[----:B------:R-:W-:Y:S02]  /*228a0*/  @!P3 LEA.HI.X R5, R219, R26, R11, 0x2, P5 ;  /* 0x0000001adb05b211 */ /* 0x000fe400028f140b */
[----:B------:R-:W-:Y:S02]  /*228b0*/  ISETP.GE.AND P0, PT, R216, UR4, PT ;  /* 0x00000004d8007c0c */ /* 0x000fe4000bf06270 */
[----:B------:R-:W-:Y:S01]  /*228c0*/  SHF.R.S32.HI R11, RZ, 0x1f, R217 ;  /* 0x0000001fff0b7819 */ /* 0x000fe200000114d9 */
[----:B------:R2:W-:Y:S01]  /*228d0*/  @!P3 ST.E.64 desc[UR42][R4.64], R2 ;  /* 0x000000020400b985 */ /* 0x0005e2000c101b2a */
[----:B------:R-:W-:-:S02]  /*228e0*/  ISETP.GE.AND P3, PT, R215, UR4, PT ;  /* 0x00000004d7007c0c */ /* 0x000fc4000bf66270 */
[----:B------:R-:W-:Y:S02]  /*228f0*/  SHF.R.S32.HI R0, RZ, 0x1f, R211 ;  /* 0x0000001fff007819 */ /* 0x000fe400000114d3 */
[----:B-1----:R-:W-:-:S04]  /*22900*/  @!P2 LEA R6, P5, R218, R14, 0x2 ;  /* 0x0000000eda06a211 */ /* 0x002fc800078a10ff */
[----:B------:R-:W-:Y:S01]  /*22910*/  @!P2 LEA.HI.X R7, R218, R26, R12, 0x2, P5 ;  /* 0x0000001ada07a211 */ /* 0x000fe200028f140c */
[----:B--2---:R-:W-:Y:S01]  /*22920*/  @!P2 IMAD.MOV.U32 R4, RZ, RZ, R36 ;  /* 0x000000ffff04a224 */ /* 0x004fe200078e0024 */
[C---:B------:R-:W-:Y:S01]  /*22930*/  @!P1 LEA R2, P4, R217.reuse, R14, 0x2 ;  /* 0x0000000ed9029211 */ /* 0x040fe200078810ff */
[----:B------:R-:W-:Y:S01]  /*22940*/  @!P2 IMAD.MOV.U32 R5, RZ, RZ, R20 ;  /* 0x000000ffff05a224 */ /* 0x000fe200078e0014 */
[----:B------:R-:W-:Y:S02]  /*22950*/  ISETP.GE.AND P5, PT, R214, UR4, PT ;  /* 0x00000004d6007c0c */ /* 0x000fe4000bfa6270 */
[----:B------:R-:W-:Y:S02]  /*22960*/  @!P1 LEA.HI.X R3, R217, R26, R11, 0x2, P4 ;  /* 0x0000001ad9039211 */ /* 0x000fe400020f140b */
[----:B------:R1:W-:Y:S01]  /*22970*/  @!P2 ST.E.64 desc[UR42][R6.64], R4 ;  /* 0x000000040600a985 */ /* 0x0003e2000c101b2a */
[----:B------:R-:W-:Y:S02]  /*22980*/  SHF.R.S32.HI R11, RZ, 0x1f, R216 ;  /* 0x0000001fff0b7819 */ /* 0x000fe400000114d8 */
[----:B------:R-:W-:Y:S01]  /*22990*/  SHF.R.S32.HI R12, RZ, 0x1f, R213 ;  /* 0x0000001fff0c7819 */ /* 0x000fe200000114d5 */
[----:B-1----:R-:W-:Y:S01]  /*229a0*/  @!P1 IMAD.MOV.U32 R4, RZ, RZ, R37 ;  /* 0x000000ffff049224 */ /* 0x002fe200078e0025 */
[----:B------:R-:W-:-:S02]  /*229b0*/  @!P1 MOV R5, R21 ;  /* 0x0000001500059202 */ /* 0x000fc40000000f00 */
[----:B------:R-:W-:-:S03]  /*229c0*/  @!P0 LEA R6, P2, R216, R14, 0x2 ;  /* 0x0000000ed8068211 */ /* 0x000fc600078410ff */
[----:B------:R1:W-:Y:S01]  /*229d0*/  @!P1 ST.E.64 desc[UR42][R2.64], R4 ;  /* 0x0000000402009985 */ /* 0x0003e2000c101b2a */
[----:B------:R-:W-:Y:S02]  /*229e0*/  @!P0 LEA.HI.X R7, R216, R26, R11, 0x2, P2 ;  /* 0x0000001ad8078211 */ /* 0x000fe400010f140b */
[----:B------:R-:W-:Y:S02]  /*229f0*/  SHF.R.S32.HI R11, RZ, 0x1f, R215 ;  /* 0x0000001fff0b7819 */ /* 0x000fe400000114d7 */
[----:B------:R-:W-:Y:S02]  /*22a00*/  ISETP.GE.AND P1, PT, R213, UR4, PT ;  /* 0x00000004d5007c0c */ /* 0x000fe4000bf26270 */
[-C--:B------:R-:W-:Y:S01]  /*22a10*/  @!P5 LEA R8, P2, R214, R14.reuse, 0x2 ;  /* 0x0000000ed608d211 */ /* 0x080fe200078410ff */
[----:B-1----:R-:W-:Y:S01]  /*22a20*/  @!P0 IMAD.MOV.U32 R4, RZ, RZ, R40 ;  /* 0x000000ffff048224 */ /* 0x002fe200078e0028 */
[----:B------:R-:W-:Y:S01]  /*22a30*/  @!P3 LEA R2, P4, R215, R14, 0x2 ;  /* 0x0000000ed702b211 */ /* 0x000fe200078810ff */
[----:B------:R-:W-:-:S03]  /*22a40*/  @!P0 IMAD.MOV.U32 R5, RZ, RZ, R38 ;  /* 0x000000ffff058224 */ /* 0x000fc600078e0026 */
[-C--:B------:R-:W-:Y:S02]  /*22a50*/  @!P3 LEA.HI.X R3, R215, R26.reuse, R11, 0x2, P4 ;  /* 0x0000001ad703b211 */ /* 0x080fe400020f140b */
[----:B------:R1:W-:Y:S01]  /*22a60*/  @!P0 ST.E.64 desc[UR42][R6.64], R4 ;  /* 0x0000000406008985 */ /* 0x0003e2000c101b2a */
[----:B------:R-:W-:Y:S02]  /*22a70*/  SHF.R.S32.HI R11, RZ, 0x1f, R214 ;  /* 0x0000001fff0b7819 */ /* 0x000fe400000114d6 */
[----:B------:R-:W-:Y:S02]  /*22a80*/  ISETP.GE.AND P0, PT, R212, UR4, PT ;  /* 0x00000004d4007c0c */ /* 0x000fe4000bf06270 */
[----:B------:R-:W-:Y:S02]  /*22a90*/  @!P5 LEA.HI.X R9, R214, R26, R11, 0x2, P2 ;  /* 0x0000001ad609d211 */ /* 0x000fe400010f140b */
[----:B------:R-:W-:Y:S02]  /*22aa0*/  ISETP.GE.AND P4, PT, R209, UR4, PT ;  /* 0x00000004d1007c0c */ /* 0x000fe4000bf86270 */
[----:B------:R-:W-:Y:S01]  /*22ab0*/  SHF.R.S32.HI R11, RZ, 0x1f, R212 ;  /* 0x0000001fff0b7819 */ /* 0x000fe200000114d4 */
[----:B-1----:R-:W-:-:S02]  /*22ac0*/  @!P3 IMAD.MOV.U32 R4, RZ, RZ, R41 ;  /* 0x000000ffff04b224 */ /* 0x002fc400078e0029 */
[----:B------:R-:W-:Y:S02]  /*22ad0*/  @!P3 IMAD.MOV.U32 R5, RZ, RZ, R39 ;  /* 0x000000ffff05b224 */ /* 0x000fe400078e0027 */
[----:B------:R-:W-:Y:S02]  /*22ae0*/  @!P1 IMAD.MOV.U32 R6, RZ, RZ, R45 ;  /* 0x000000ffff069224 */ /* 0x000fe400078e002d */
[----:B------:R-:W-:Y:S01]  /*22af0*/  @!P1 IMAD.MOV.U32 R7, RZ, RZ, R43 ;  /* 0x000000ffff079224 */ /* 0x000fe200078e002b */
[----:B------:R1:W-:Y:S01]  /*22b00*/  @!P3 ST.E.64 desc[UR42][R2.64], R4 ;  /* 0x000000040200b985 */ /* 0x0003e2000c101b2a */
[----:B------:R-:W-:Y:S01]  /*22b10*/  ISETP.GE.AND P3, PT, R211, UR4, PT ;  /* 0x00000004d3007c0c */ /* 0x000fe2000bf66270 */
[----:B-1----:R-:W-:Y:S01]  /*22b20*/  @!P5 IMAD.MOV.U32 R2, RZ, RZ, R44 ;  /* 0x000000ffff02d224 */ /* 0x002fe200078e002c */
[----:B------:R-:W-:Y:S01]  /*22b30*/  @!P1 LEA R4, P2, R213, R14, 0x2 ;  /* 0x0000000ed5049211 */ /* 0x000fe200078410ff */
[----:B------:R-:W-:-:S03]  /*22b40*/  @!P5 IMAD.MOV.U32 R3, RZ, RZ, R42 ;  /* 0x000000ffff03d224 */ /* 0x000fc600078e002a */
[----:B------:R-:W-:Y:S02]  /*22b50*/  @!P1 LEA.HI.X R5, R213, R26, R12, 0x2, P2 ;  /* 0x0000001ad5059211 */ /* 0x000fe400010f140c */
[----:B------:R1:W-:Y:S01]  /*22b60*/  @!P5 ST.E.64 desc[UR42][R8.64], R2 ;  /* 0x000000020800d985 */ /* 0x0003e2000c101b2a */
[----:B------:R-:W-:-:S03]  /*22b70*/  ISETP.GE.AND P5, PT, R210, UR4, PT ;  /* 0x00000004d2007c0c */ /* 0x000fc6000bfa6270 */
[----:B------:R2:W-:Y:S01]  /*22b80*/  @!P1 ST.E.64 desc[UR42][R4.64], R6 ;  /* 0x0000000604009985 */ /* 0x0005e2000c101b2a */
[C---:B-1----:R-:W-:Y:S01]  /*22b90*/  @!P0 LEA R2, P2, R212.reuse, R14, 0x2 ;  /* 0x0000000ed4028211 */ /* 0x042fe200078410ff */
[----:B------:R-:W-:Y:S02]  /*22ba0*/  @!P3 IMAD.MOV.U32 R8, RZ, RZ, R79 ;  /* 0x000000ffff08b224 */ /* 0x000fe400078e004f */
[----:B------:R-:W-:Y:S01]  /*22bb0*/  @!P3 IMAD.MOV.U32 R9, RZ, RZ, R47 ;  /* 0x000000ffff09b224 */ /* 0x000fe200078e002f */
[----:B------:R-:W-:Y:S01]  /*22bc0*/  @!P0 LEA.HI.X R3, R212, R26, R11, 0x2, P2 ;  /* 0x0000001ad4038211 */ /* 0x000fe200010f140b */
[----:B--2---:R-:W-:Y:S01]  /*22bd0*/  @!P0 IMAD.MOV.U32 R6, RZ, RZ, R48 ;  /* 0x000000ffff068224 */ /* 0x004fe200078e0030 */
[----:B------:R-:W-:Y:S01]  /*22be0*/  @!P3 LEA R4, P1, R211, R14, 0x2 ;  /* 0x0000000ed304b211 */ /* 0x000fe200078210ff */
[----:B------:R-:W-:-:S03]  /*22bf0*/  @!P0 IMAD.MOV.U32 R7, RZ, RZ, R46 ;  /* 0x000000ffff078224 */ /* 0x000fc600078e002e */
[----:B------:R-:W-:Y:S02]  /*22c00*/  @!P3 LEA.HI.X R5, R211, R26, R0, 0x2, P1 ;  /* 0x0000001ad305b211 */ /* 0x000fe400008f1400 */
[----:B------:R1:W-:Y:S04]  /*22c10*/  @!P0 ST.E.64 desc[UR42][R2.64], R6 ;  /* 0x0000000602008985 */ /* 0x0003e8000c101b2a */
[----:B------:R2:W-:Y:S01]  /*22c20*/  @!P3 ST.E.64 desc[UR42][R4.64], R8 ;  /* 0x000000080400b985 */ /* 0x0005e2000c101b2a */
[CC--:B-1----:R-:W-:Y:S02]  /*22c30*/  @!P5 LEA R2, P0, R210.reuse, R14.reuse, 0x2 ;  /* 0x0000000ed202d211 */ /* 0x0c2fe400078010ff */
[C---:B------:R-:W-:Y:S02]  /*22c40*/  @!P4 LEA R6, P2, R209.reuse, R14, 0x2 ;  /* 0x0000000ed106c211 */ /* 0x040fe400078410ff */
[-C--:B------:R-:W-:Y:S01]  /*22c50*/  @!P5 LEA.HI.X R3, R210, R26.reuse, R229, 0x2, P0 ;  /* 0x0000001ad203d211 */ /* 0x080fe200000f14e5 */
[----:B--2---:R-:W-:Y:S01]  /*22c60*/  @!P5 IMAD.MOV.U32 R4, RZ, RZ, R82 ;  /* 0x000000ffff04d224 */ /* 0x004fe200078e0052 */
[----:B------:R-:W-:Y:S01]  /*22c70*/  @!P4 LEA.HI.X R7, R209, R26, R228, 0x2, P2 ;  /* 0x0000001ad107c211 */ /* 0x000fe200010f14e4 */
[----:B------:R-:W-:-:S02]  /*22c80*/  @!P5 IMAD.MOV.U32 R5, RZ, RZ, R80 ;  /* 0x000000ffff05d224 */ /* 0x000fc400078e0050 */
[----:B------:R-:W-:Y:S02]  /*22c90*/  @!P4 IMAD.MOV.U32 R8, RZ, RZ, R83 ;  /* 0x000000ffff08c224 */ /* 0x000fe400078e0053 */
[----:B------:R-:W-:Y:S01]  /*22ca0*/  @!P4 IMAD.MOV.U32 R9, RZ, RZ, R81 ;  /* 0x000000ffff09c224 */ /* 0x000fe200078e0051 */
[----:B------:R3:W-:Y:S04]  /*22cb0*/  @!P5 ST.E.64 desc[UR42][R2.64], R4 ;  /* 0x000000040200d985 */ /* 0x0007e8000c101b2a */
[----:B------:R3:W-:Y:S02]  /*22cc0*/  @!P4 ST.E.64 desc[UR42][R6.64], R8 ;  /* 0x000000080600c985 */ /* 0x0007e4000c101b2a */
.L_x_1809:
[----:B------:R-:W-:Y:S05]  /*22cd0*/  BSYNC B1 ;  /* 0x0000000000017941 */ /* 0x000fea0003800000 */
.L_x_1808:
[----:B------:R-:W-:-:S03]  /*22ce0*/  UMOV UR4, 0xffffffff ;  /* 0xffffffff00047882 */ /* 0x000fc60000000000 */
[----:B------:R-:W-:Y:S05]  /*22cf0*/  BRA.DIV UR4, `(.L_x_1810) ;  /* 0x000000c604f47947 */ /* 0x000fea000b800000 */
[----:B------:R4:W0:Y:S04]  /*22d00*/  SHFL.IDX PT, R0, R27, 0x1, 0x1c1f ;  /* 0x003c1f001b007f89 */ /* 0x00082800000e0000 */
[----:B--2---:R4:W2:Y:S02]  /*22d10*/  SHFL.IDX PT, R14, R25, 0x1, 0x1c1f ;  /* 0x003c1f00190e7f89 */ /* 0x0048a400000e0000 */
.L_x_2102:
[----:B------:R-:W-:-:S13]  /*22d20*/  ISETP.GE.AND P0, PT, R24, R10, PT ;  /* 0x0000000a1800720c */ /* 0x000fda0003f06270 */
[----:B------:R-:W-:Y:S05]  /*22d30*/  @P0 BRA `(.L_x_1806) ;  /* 0x0000001000b00947 */ /* 0x000fea0003800000 */
[----:B------:R-:W-:Y:S01]  /*22d40*/  ULDC UR4, c[0x0][0xac8] ;  /* 0x0002b20000047ab9 */ /* 0x000fe20000000800 */
[----:B---3--:R-:W-:Y:S02]  /*22d50*/  SHF.R.S32.HI R4, RZ, 0x1f, R170 ;  /* 0x0000001fff047819 */ /* 0x008fe400000114aa */
[----:B------:R-:W-:Y:S02]  /*22d60*/  ISETP.GE.AND P1, PT, R170, UR4, PT ;  /* 0x00000004aa007c0c */ /* 0x000fe4000bf26270 */
[----:B------:R-:W-:Y:S02]  /*22d70*/  ISETP.GE.AND P3, PT, R223, UR4, PT ;  /* 0x00000004df007c0c */ /* 0x000fe4000bf66270 */
[----:B------:R-:W-:Y:S02]  /*22d80*/  ISETP.GE.AND P2, PT, R222, UR4, PT ;  /* 0x00000004de007c0c */ /* 0x000fe4000bf46270 */
[----:B------:R-:W-:Y:S02]  /*22d90*/  SHF.R.S32.HI R9, RZ, 0x1f, R223 ;  /* 0x0000001fff097819 */ /* 0x000fe400000114df */
[----:B------:R-:W-:-:S02]  /*22da0*/  SHF.R.S32.HI R8, RZ, 0x1f, R222 ;  /* 0x0000001fff087819 */ /* 0x000fc400000114de */
[----:B------:R-:W-:Y:S02]  /*22db0*/  SHF.R.S32.HI R12, RZ, 0x1f, R221 ;  /* 0x0000001fff0c7819 */ /* 0x000fe400000114dd */
[----:B------:R-:W-:Y:S01]  /*22dc0*/  SHF.R.S32.HI R11, RZ, 0x1f, R220 ;  /* 0x0000001fff0b7819 */ /* 0x000fe200000114dc */
[----:B------:R-:W-:Y:S01]  /*22dd0*/  @!P1 IMAD.MOV.U32 R5, RZ, RZ, R84 ;  /* 0x000000ffff059224 */ /* 0x000fe200078e0054 */
[CC--:B--2---:R-:W-:Y:S01]  /*22de0*/  @!P1 LEA R2, P0, R170.reuse, R14.reuse, 0x2 ;  /* 0x0000000eaa029211 */ /* 0x0c4fe200078010ff */
[----:B------:R-:W-:Y:S01]  /*22df0*/  @!P3 IMAD.MOV.U32 R84, RZ, RZ, R50 ;  /* 0x000000ffff54b224 */ /* 0x000fe200078e0032 */
[----:B------:R-:W-:Y:S01]  /*22e00*/  @!P3 LEA R6, P4, R223, R14, 0x2 ;  /* 0x0000000edf06b211 */ /* 0x000fe200078810ff */
[----:B------:R-:W-:Y:S01]  /*22e10*/  @!P2 IMAD.MOV.U32 R50, RZ, RZ, R53 ;  /* 0x000000ffff32a224 */ /* 0x000fe200078e0035 */
[----:B0-----:R-:W-:Y:S01]  /*22e20*/  @!P1 LEA.HI.X R3, R170, R0, R4, 0x2, P0 ;  /* 0x00000000aa039211 */ /* 0x001fe200000f1404 */
[----:B------:R-:W-:Y:S01]  /*22e30*/  @!P1 IMAD.MOV.U32 R4, RZ, RZ, R49 ;  /* 0x000000ffff049224 */ /* 0x000fe200078e0031 */
[----:B------:R-:W-:-:S02]  /*22e40*/  ISETP.GE.AND P0, PT, R221, UR4, PT ;  /* 0x00000004dd007c0c */ /* 0x000fc4000bf06270 */
[----:B------:R-:W-:Y:S02]  /*22e50*/  @!P3 LEA.HI.X R7, R223, R0, R9, 0x2, P4 ;  /* 0x00000000df07b211 */ /* 0x000fe400020f1409 */
[----:B------:R0:W-:Y:S01]  /*22e60*/  @!P1 ST.E.64 desc[UR42][R2.64], R4 ;  /* 0x0000000402009985 */ /* 0x0001e2000c101b2a */
[----:B------:R-:W-:Y:S02]  /*22e70*/  ISETP.GE.AND P1, PT, R220, UR4, PT ;  /* 0x00000004dc007c0c */ /* 0x000fe4000bf26270 */
[----:B------:R-:W-:Y:S01]  /*22e80*/  ISETP.GE.AND P4, PT, R219, UR4, PT ;  /* 0x00000004db007c0c */ /* 0x000fe2000bf86270 */
[----:B------:R2:W-:Y:S01]  /*22e90*/  @!P3 ST.E.64 desc[UR42][R6.64], R84 ;  /* 0x000000540600b985 */ /* 0x0005e2000c101b2a */
[----:B------:R-:W-:Y:S02]  /*22ea0*/  ISETP.GE.AND P3, PT, R218, UR4, PT ;  /* 0x00000004da007c0c */ /* 0x000fe4000bf66270 */
[----:B------:R-:W-:Y:S02]  /*22eb0*/  SHF.R.S32.HI R13, RZ, 0x1f, R214 ;  /* 0x0000001fff0d7819 */ /* 0x000fe400000114d6 */
[----:B------:R-:W-:-:S02]  /*22ec0*/  @!P0 IMAD.MOV.U32 R53, RZ, RZ, R52 ;  /* 0x000000ffff358224 */ /* 0x000fc400078e0034 */
[----:B------:R-:W-:Y:S01]  /*22ed0*/  @!P0 IMAD.MOV.U32 R52, RZ, RZ, R54 ;  /* 0x000000ffff348224 */ /* 0x000fe200078e0036 */
[C---:B0-----:R-:W-:Y:S02]  /*22ee0*/  @!P2 LEA R2, P5, R222.reuse, R14, 0x2 ;  /* 0x0000000ede02a211 */ /* 0x041fe400078a10ff */
[----:B------:R-:W-:Y:S02]  /*22ef0*/  @!P1 IMAD.MOV.U32 R54, RZ, RZ, R57 ;  /* 0x000000ffff369224 */ /* 0x000fe400078e0039 */
[----:B------:R-:W-:Y:S01]  /*22f00*/  @!P4 IMAD.MOV.U32 R57, RZ, RZ, R56 ;  /* 0x000000ffff39c224 */ /* 0x000fe200078e0038 */
[----:B------:R-:W-:Y:S02]  /*22f10*/  @!P2 LEA.HI.X R3, R222, R0, R8, 0x2, P5 ;  /* 0x00000000de03a211 */ /* 0x000fe400028f1408 */
[C---:B------:R-:W-:Y:S02]  /*22f20*/  @!P0 LEA R8, P5, R221.reuse, R14, 0x2 ;  /* 0x0000000edd088211 */ /* 0x040fe400078a10ff */
[----:B------:R-:W-:Y:S01]  /*22f30*/  @!P4 MOV R56, R58 ;  /* 0x0000003a0038c202 */ /* 0x000fe20000000f00 */
[----:B------:R0:W-:Y:S01]  /*22f40*/  @!P2 ST.E.64 desc[UR42][R2.64], R50 ;  /* 0x000000320200a985 */ /* 0x0001e2000c101b2a */
[----:B------:R-:W-:Y:S01]  /*22f50*/  @!P1 LEA R4, P2, R220, R14, 0x2 ;  /* 0x0000000edc049211 */ /* 0x000fe200078410ff */
[----:B------:R-:W-:Y:S01]  /*22f60*/  @!P3 IMAD.MOV.U32 R58, RZ, RZ, R67 ;  /* 0x000000ffff3ab224 */ /* 0x000fe200078e0043 */
[----:B------:R-:W-:-:S02]  /*22f70*/  @!P0 LEA.HI.X R9, R221, R0, R12, 0x2, P5 ;  /* 0x00000000dd098211 */ /* 0x000fc400028f140c */
[----:B------:R-:W-:Y:S02]  /*22f80*/  @!P1 LEA.HI.X R5, R220, R0, R11, 0x2, P2 ;  /* 0x00000000dc059211 */ /* 0x000fe400010f140b */
[----:B------:R-:W-:Y:S01]  /*22f90*/  ISETP.GE.AND P2, PT, R217, UR4, PT ;  /* 0x00000004d9007c0c */ /* 0x000fe2000bf46270 */
[----:B------:R3:W-:Y:S01]  /*22fa0*/  @!P0 ST.E.64 desc[UR42][R8.64], R52 ;  /* 0x0000003408008985 */ /* 0x0007e2000c101b2a */
[C---:B--2---:R-:W-:Y:S02]  /*22fb0*/  @!P4 LEA R6, P0, R219.reuse, R14, 0x2 ;  /* 0x0000000edb06c211 */ /* 0x044fe400078010ff */
[----:B------:R-:W-:Y:S01]  /*22fc0*/  SHF.R.S32.HI R12, RZ, 0x1f, R219 ;  /* 0x0000001fff0c7819 */ /* 0x000fe200000114db */
[----:B------:R2:W-:Y:S01]  /*22fd0*/  @!P1 ST.E.64 desc[UR42][R4.64], R54 ;  /* 0x0000003604009985 */ /* 0x0005e2000c101b2a */
[----:B------:R-:W-:Y:S02]  /*22fe0*/  ISETP.GE.AND P1, PT, R216, UR4, PT ;  /* 0x00000004d8007c0c */ /* 0x000fe4000bf26270 */
[----:B------:R-:W-:-:S02]  /*22ff0*/  @!P4 LEA.HI.X R7, R219, R0, R12, 0x2, P0 ;  /* 0x00000000db07c211 */ /* 0x000fc400000f140c */
[C---:B0-----:R-:W-:Y:S02]  /*23000*/  @!P3 LEA R2, P5, R218.reuse, R14, 0x2 ;  /* 0x0000000eda02b211 */ /* 0x041fe400078a10ff */
[----:B------:R-:W-:Y:S01]  /*23010*/  SHF.R.S32.HI R11, RZ, 0x1f, R218 ;  /* 0x0000001fff0b7819 */ /* 0x000fe200000114da */
[----:B------:R-:W-:Y:S01]  /*23020*/  @!P4 ST.E.64 desc[UR42][R6.64], R56 ;  /* 0x000000380600c985 */ /* 0x000fe2000c101b2a */
[----:B------:R-:W-:Y:S01]  /*23030*/  ISETP.GE.AND P0, PT, R215, UR4, PT ;  /* 0x00000004d7007c0c */ /* 0x000fe2000bf06270 */
[----:B------:R-:W-:Y:S01]  /*23040*/  @!P2 IMAD.MOV.U32 R67, RZ, RZ, R66 ;  /* 0x000000ffff43a224 */ /* 0x000fe200078e0042 */
[----:B------:R-:W-:Y:S01]  /*23050*/  @!P3 LEA.HI.X R3, R218, R0, R11, 0x2, P5 ;  /* 0x00000000da03b211 */ /* 0x000fe200028f140b */
[----:B------:R-:W-:Y:S01]  /*23060*/  @!P2 IMAD.MOV.U32 R66, RZ, RZ, R68 ;  /* 0x000000ffff42a224 */ /* 0x000fe200078e0044 */
[----:B------:R-:W-:Y:S01]  /*23070*/  SHF.R.S32.HI R11, RZ, 0x1f, R217 ;  /* 0x0000001fff0b7819 */ /* 0x000fe200000114d9 */
[----:B------:R-:W-:Y:S01]  /*23080*/  @!P1 IMAD.MOV.U32 R68, RZ, RZ, R71 ;  /* 0x000000ffff449224 */ /* 0x000fe200078e0047 */
[----:B---3--:R-:W-:Y:S01]  /*23090*/  @!P2 LEA R8, P4, R217, R14, 0x2 ;  /* 0x0000000ed908a211 */ /* 0x008fe200078810ff */
[----:B------:R0:W-:Y:S01]  /*230a0*/  @!P3 ST.E.64 desc[UR42][R2.64], R58 ;  /* 0x0000003a0200b985 */ /* 0x0001e2000c101b2a */
[----:B------:R-:W-:-:S02]  /*230b0*/  ISETP.GE.AND P3, PT, R214, UR4, PT ;  /* 0x00000004d6007c0c */ /* 0x000fc4000bf66270 */
[----:B------:R-:W-:Y:S02]  /*230c0*/  @!P2 LEA.HI.X R9, R217, R0, R11, 0x2, P4 ;  /* 0x00000000d909a211 */ /* 0x000fe400020f140b */
[C---:B--2---:R-:W-:Y:S01]  /*230d0*/  @!P1 LEA R4, P5, R216.reuse, R14, 0x2 ;  /* 0x0000000ed8049211 */ /* 0x044fe200078a10ff */
[----:B------:R-:W-:Y:S01]  /*230e0*/  @!P0 IMAD.MOV.U32 R71, RZ, RZ, R70 ;  /* 0x000000ffff478224 */ /* 0x000fe200078e0046 */
[----:B------:R-:W-:Y:S01]  /*230f0*/  SHF.R.S32.HI R12, RZ, 0x1f, R216 ;  /* 0x0000001fff0c7819 */ /* 0x000fe200000114d8 */
[----:B------:R-:W-:Y:S01]  /*23100*/  @!P2 ST.E.64 desc[UR42][R8.64], R66 ;  /* 0x000000420800a985 */ /* 0x000fe2000c101b2a */
[----:B------:R-:W-:Y:S01]  /*23110*/  ISETP.GE.AND P2, PT, R213, UR4, PT ;  /* 0x00000004d5007c0c */ /* 0x000fe2000bf46270 */
[----:B------:R-:W-:Y:S01]  /*23120*/  @!P0 IMAD.MOV.U32 R70, RZ, RZ, R72 ;  /* 0x000000ffff468224 */ /* 0x000fe200078e0048 */
[----:B------:R-:W-:Y:S02]  /*23130*/  @!P1 LEA.HI.X R5, R216, R0, R12, 0x2, P5 ;  /* 0x00000000d8059211 */ /* 0x000fe400028f140c */
[-C--:B------:R-:W-:Y:S01]  /*23140*/  @!P0 LEA R10, P4, R215, R14.reuse, 0x2 ;  /* 0x0000000ed70a8211 */ /* 0x080fe200078810ff */
[----:B------:R-:W-:Y:S01]  /*23150*/  @!P3 IMAD.MOV.U32 R72, RZ, RZ, R87 ;  /* 0x000000ffff48b224 */ /* 0x000fe200078e0057 */
[----:B------:R-:W-:Y:S01]  /*23160*/  SHF.R.S32.HI R12, RZ, 0x1f, R215 ;  /* 0x0000001fff0c7819 */ /* 0x000fe200000114d7 */
[----:B------:R2:W-:Y:S01]  /*23170*/  @!P1 ST.E.64 desc[UR42][R4.64], R68 ;  /* 0x0000004404009985 */ /* 0x0005e2000c101b2a */
[----:B0-----:R-:W-:-:S02]  /*23180*/  @!P3 LEA R2, P1, R214, R14, 0x2 ;  /* 0x0000000ed602b211 */ /* 0x001fc400078210ff */
[-C--:B------:R-:W-:Y:S02]  /*23190*/  @!P0 LEA.HI.X R11, R215, R0.reuse, R12, 0x2, P4 ;  /* 0x00000000d70b8211 */ /* 0x080fe400020f140c */
[----:B------:R-:W-:Y:S01]  /*231a0*/  ISETP.GE.AND P4, PT, R212, UR4, PT ;  /* 0x00000004d4007c0c */ /* 0x000fe2000bf86270 */
[----:B------:R-:W-:Y:S01]  /*231b0*/  @!P2 IMAD.MOV.U32 R87, RZ, RZ, R86 ;  /* 0x000000ffff57a224 */ /* 0x000fe200078e0056 */
[----:B------:R-:W-:Y:S01]  /*231c0*/  ISETP.GE.AND P5, PT, R211, UR4, PT ;  /* 0x00000004d3007c0c */ /* 0x000fe2000bfa6270 */
[----:B------:R0:W-:Y:S01]  /*231d0*/  @!P0 ST.E.64 desc[UR42][R10.64], R70 ;  /* 0x000000460a008985 */ /* 0x0001e2000c101b2a */
[----:B------:R-:W-:Y:S01]  /*231e0*/  ISETP.GE.AND P0, PT, R210, UR4, PT ;  /* 0x00000004d2007c0c */ /* 0x000fe2000bf06270 */
[----:B------:R-:W-:Y:S01]  /*231f0*/  @!P2 IMAD.MOV.U32 R86, RZ, RZ, R88 ;  /* 0x000000ffff56a224 */ /* 0x000fe200078e0058 */
[----:B------:R-:W-:Y:S02]  /*23200*/  @!P3 LEA.HI.X R3, R214, R0, R13, 0x2, P1 ;  /* 0x00000000d603b211 */ /* 0x000fe400008f140d */
[----:B------:R-:W-:-:S02]  /*23210*/  SHF.R.S32.HI R12, RZ, 0x1f, R213 ;  /* 0x0000001fff0c7819 */ /* 0x000fc400000114d5 */
[C---:B------:R-:W-:Y:S01]  /*23220*/  @!P2 LEA R6, P1, R213.reuse, R14, 0x2 ;  /* 0x0000000ed506a211 */ /* 0x040fe200078210ff */
[----:B------:R3:W-:Y:S01]  /*23230*/  @!P3 ST.E.64 desc[UR42][R2.64], R72 ;  /* 0x000000480200b985 */ /* 0x0007e2000c101b2a */
[----:B------:R-:W-:Y:S01]  /*23240*/  SHF.R.S32.HI R13, RZ, 0x1f, R212 ;  /* 0x0000001fff0d7819 */ /* 0x000fe200000114d4 */
[----:B------:R-:W-:Y:S01]  /*23250*/  @!P4 IMAD.MOV.U32 R88, RZ, RZ, R91 ;  /* 0x000000ffff58c224 */ /* 0x000fe200078e005b */
[----:B------:R-:W-:Y:S01]  /*23260*/  @!P2 LEA.HI.X R7, R213, R0, R12, 0x2, P1 ;  /* 0x00000000d507a211 */ /* 0x000fe200008f140c */
[----:B------:R-:W-:Y:S01]  /*23270*/  @!P5 IMAD.MOV.U32 R93, RZ, RZ, R90 ;  /* 0x000000ffff5dd224 */ /* 0x000fe200078e005a */
[-C--:B--2---:R-:W-:Y:S02]  /*23280*/  @!P4 LEA R4, P1, R212, R14.reuse, 0x2 ;  /* 0x0000000ed404c211 */ /* 0x084fe400078210ff */
[----:B------:R-:W-:Y:S01]  /*23290*/  SHF.R.S32.HI R12, RZ, 0x1f, R211 ;  /* 0x0000001fff0c7819 */ /* 0x000fe200000114d3 */
[----:B------:R3:W-:Y:S01]  /*232a0*/  @!P2 ST.E.64 desc[UR42][R6.64], R86 ;  /* 0x000000560600a985 */ /* 0x0007e2000c101b2a */
[----:B------:R-:W-:-:S02]  /*232b0*/  @!P5 LEA R8, P2, R211, R14, 0x2 ;  /* 0x0000000ed308d211 */ /* 0x000fc400078410ff */
[----:B0-----:R-:W-:Y:S02]  /*232c0*/  @!P0 LEA R10, P3, R210, R14, 0x2 ;  /* 0x0000000ed20a8211 */ /* 0x001fe400078610ff */
[-C--:B------:R-:W-:Y:S02]  /*232d0*/  @!P4 LEA.HI.X R5, R212, R0.reuse, R13, 0x2, P1 ;  /* 0x00000000d405c211 */ /* 0x080fe400008f140d */
[-C--:B------:R-:W-:Y:S02]  /*232e0*/  @!P5 LEA.HI.X R9, R211, R0.reuse, R12, 0x2, P2 ;  /* 0x00000000d309d211 */ /* 0x080fe400010f140c */
[----:B------:R-:W-:Y:S01]  /*232f0*/  @!P0 LEA.HI.X R11, R210, R0, R229, 0x2, P3 ;  /* 0x00000000d20b8211 */ /* 0x000fe200018f14e5 */
[----:B------:R3:W-:Y:S04]  /*23300*/  @!P4 ST.E.64 desc[UR42][R4.64], R88 ;  /* 0x000000580400c985 */ /* 0x0007e8000c101b2a */
[----:B------:R3:W-:Y:S04]  /*23310*/  @!P5 ST.E.64 desc[UR42][R8.64], R92 ;  /* 0x0000005c0800d985 */ /* 0x0007e8000c101b2a */
[----:B------:R3:W-:Y:S01]  /*23320*/  @!P0 ST.E.64 desc[UR42][R10.64], R62 ;  /* 0x0000003e0a008985 */ /* 0x0007e2000c101b2a */
[----:B------:R-:W-:-:S13]  /*23330*/  ISETP.GE.AND P0, PT, R209, UR4, PT ;  /* 0x00000004d1007c0c */ /* 0x000fda000bf06270 */
[----:B---3--:R-:W-:Y:S05]  /*23340*/  @P0 BRA `(.L_x_1806) ;  /* 0x0000000c002c0947 */ /* 0x008fea0003800000 */
[----:B------:R-:W-:-:S04]  /*23350*/  LEA R14, P0, R209, R14, 0x2 ;  /* 0x0000000ed10e7211 */ /* 0x000fc800078010ff */
[----:B------:R-:W-:-:S05]  /*23360*/  LEA.HI.X R15, R209, R0, R228, 0x2, P0 ;  /* 0x00000000d10f7211 */ /* 0x000fca00000f14e4 */
[----:B------:R0:W-:Y:S01]  /*23370*/  ST.E.64 desc[UR42][R14.64], R64 ;  /* 0x000000400e007985 */ /* 0x0001e2000c101b2a */
[----:B------:R-:W-:Y:S05]  /*23380*/  BRA `(.L_x_1806) ;  /* 0x0000000c001c7947 */ /* 0x000fea0003800000 */
.L_x_1792:
[----:B------:R-:W-:Y:S01]  /*23390*/  ULDC.64 UR4, c[0x0][0xc08] ;  /* 0x0003020000047ab9 */ /* 0x000fe20000000a00 */
[----:B------:R-:W4:Y:S01]  /*233a0*/  LDC.64 R2, c[0x0][0xc00] ;  /* 0x00030000ff027b82 */ /* 0x000f220000000a00 */
[----:B------:R-:W-:Y:S01]  /*233b0*/  ISETP.NE.U32.AND P0, PT, RZ, UR4, PT ;  /* 0x00000004ff007c0c */ /* 0x000fe2000bf05070 */
[----:B------:R-:W-:Y:S01]  /*233c0*/  IMAD.MOV.U32 R15, RZ, RZ, RZ ;  /* 0x000000ffff0f7224 */ /* 0x000fe200078e00ff */
[----:B------:R-:W0:Y:S02]  /*233d0*/  S2R R0, SR_TID.X ;  /* 0x0000000000007919 */ /* 0x000e240000002100 */
[----:B------:R-:W-:Y:S01]  /*233e0*/  ISETP.NE.AND.EX P1, PT, RZ, UR5, PT, P0 ;  /* 0x00000005ff007c0c */ /* 0x000fe2000bf25300 */
[----:B------:R-:W-:Y:S02]  /*233f0*/  ULDC.64 UR4, c[0x0][0xc00] ;  /* 0x0003000000047ab9 */ /* 0x000fe40000000a00 */
[----:B------:R-:W-:-:S04]  /*23400*/  ISETP.NE.U32.AND P0, PT, RZ, UR4, PT ;  /* 0x00000004ff007c0c */ /* 0x000fc8000bf05070 */
[----:B------:R-:W-:-:S06]  /*23410*/  ISETP.NE.AND.EX P0, PT, RZ, UR5, PT, P0 ;  /* 0x00000005ff007c0c */ /* 0x000fcc000bf05300 */
[----:B------:R-:W1:Y:S01]  /*23420*/  @P1 LDC.64 R4, c[0x0][0xc08] ;  /* 0x00030200ff041b82 */ /* 0x000e620000000a00 */
[----:B------:R-:W-:Y:S02]  /*23430*/  ULDC UR4, c[0x0][0xa88] ;  /* 0x0002a20000047ab9 */ /* 0x000fe40000000800 */
[----:B------:R-:W-:Y:S02]  /*23440*/  IMAD.U32 R20, RZ, RZ, UR4 ;  /* 0x00000004ff147e24 */ /* 0x000fe4000f8e00ff */
[----:B----4-:R-:W-:-:S05]  /*23450*/  IMAD.WIDE R2, R207, 0x4, R2 ;  /* 0x00000004cf027825 */ /* 0x010fca00078e0202 */
[----:B------:R4:W5:Y:S01]  /*23460*/  @P0 LDG.E R15, desc[UR42][R2.64] ;  /* 0x0000002a020f0981 */ /* 0x000962000c1e1900 */
[----:B--2---:R-:W-:Y:S01]  /*23470*/  ISETP.GT.AND P2, PT, R206, 0x1, PT ;  /* 0x00000001ce00780c */ /* 0x004fe20003f44270 */
[----:B0-----:R-:W-:Y:S02]  /*23480*/  VIADD R0, R0, 0xffffff80 ;  /* 0xffffff8000007836 */ /* 0x001fe40000000000 */
[----:B-1----:R-:W-:-:S05]  /*23490*/  @P1 IMAD.WIDE R4, R207, 0x4, R4 ;  /* 0x00000004cf041825 */ /* 0x002fca00078e0204 */
[----:B------:R4:W5:Y:S01]  /*234a0*/  @P1 LDG.E R20, desc[UR42][R4.64] ;  /* 0x0000002a04141981 */ /* 0x000962000c1e1900 */
[----:B------:R-:W-:Y:S02]  /*234b0*/  ISETP.GT.AND P3, PT, R0, 0x7f, PT ;  /* 0x0000007f0000780c */ /* 0x000fe40003f64270 */
[----:B-----5:R-:W-:Y:S01]  /*234c0*/  SHF.R.S32.HI R24, RZ, 0x1f, R207 ;  /* 0x0000001fff187819 */ /* 0x020fe200000114cf */
[----:B------:R-:W-:Y:S10]  /*234d0*/  @P1 BRA `(.L_x_1811) ;  /* 0x0000000000101947 */ /* 0x000ff40003800000 */
[----:B------:R-:W-:Y:S05]  /*234e0*/  @!P0 BRA `(.L_x_1811) ;  /* 0x00000000000c8947 */ /* 0x000fea0003800000 */
[----:B----4-:R-:W2:Y:S04]  /*234f0*/  LDG.E R5, desc[UR42][R2.64] ;  /* 0x0000002a02057981 */ /* 0x010ea8000c1e1900 */
[----:B------:R-:W2:Y:S02]  /*23500*/  LDG.E R20, desc[UR42][R2.64+0x4] ;  /* 0x0000042a02147981 */ /* 0x000ea4000c1e1900 */
[----:B--2---:R-:W-:-:S07]  /*23510*/  IMAD.IADD R20, R20, 0x1, -R5 ;  /* 0x0000000114147824 */ /* 0x004fce00078e0a05 */
.L_x_1811:
[----:B------:R-:W-:Y:S01]  /*23520*/  BSSY B1, `(.L_x_1812) ;  /* 0x0000036000017945 */ /* 0x000fe20003800000 */
[----:B------:R-:W-:Y:S02]  /*23530*/  SEL R25, R207, RZ, !P0 ;  /* 0x000000ffcf197207 */ /* 0x000fe40004000000 */
[----:B------:R-:W-:Y:S02]  /*23540*/  SEL R24, R24, RZ, !P0 ;  /* 0x000000ff18187207 */ /* 0x000fe40004000000 */
[----:B------:R-:W-:Y:S01]  /*23550*/  SHF.R.S32.HI R14, RZ, 0x1f, R15 ;  /* 0x0000001fff0e7819 */ /* 0x000fe2000001140f */
[----:B------:R-:W-:Y:S06]  /*23560*/  @P3 BRA `(.L_x_1813) ;  /* 0x0000000000c43947 */ /* 0x000fec0003800000 */
[----:B----4-:R-:W0:Y:S01]  /*23570*/  S2R R2, SR_TID.X ;  /* 0x0000000000027919 */ /* 0x010e220000002100 */
[----:B------:R-:W1:Y:S02]  /*23580*/  LDC R29, c[0x0][0xbe8] ;  /* 0x0002fa00ff1d7b82 */ /* 0x000e640000000800 */
[----:B-1----:R-:W-:Y:S01]  /*23590*/  IMAD R0, R20, R29, RZ ;  /* 0x0000001d14007224 */ /* 0x002fe200078e02ff */
[----:B0-----:R-:W-:-:S04]  /*235a0*/  IADD3 R27, R177, -0x80, R2 ;  /* 0xffffff80b11b7810 */ /* 0x001fc80007ffe002 */
        /* <DEDUP_REMOVED lines=9> */
[----:B------:R-:W2:Y:S08]  /*23640*/  LDC.64 R8, c[0x0][R26+0x218] ;  /* 0x000086001a087b82 */ /* 0x000eb00000000a00 */
[----:B------:R-:W4:Y:S08]  /*23650*/  LDC.64 R6, c[0x0][R26+0x228] ;  /* 0x00008a001a067b82 */ /* 0x000f300000000a00 */
[----:B------:R-:W5:Y:S08]  /*23660*/  LDC.64 R4, c[0x0][R26+0x210] ;  /* 0x000084001a047b82 */ /* 0x000f700000000a00 */
[----:B------:R-:W3:Y:S08]  /*23670*/  @P0 LDC R0, c[0x0][0xbec] ;  /* 0x0002fb00ff000b82 */ /* 0x000ef00000000800 */
[----:B------:R-:W4:Y:S01]  /*23680*/  @P0 LDC R33, c[0x0][0xbf0] ;  /* 0x0002fc00ff210b82 */ /* 0x000f220000000800 */
[----:B-1----:R-:W-:-:S07]  /*23690*/  IMAD R11, R11, R25, RZ ;  /* 0x000000190b0b7224 */ /* 0x002fce00078e02ff */
[----:B0-----:R-:W0:Y:S01]  /*236a0*/  @!P3 LDC R2, c[0x0][0xb50] ;  /* 0x0002d400ff02bb82 */ /* 0x001e220000000800 */
[----:B------:R-:W-:Y:S02]  /*236b0*/  IMAD R11, R10, R24, R11 ;  /* 0x000000180a0b7224 */ /* 0x000fe400078e020b */
[----:B---3--:R-:W-:-:S05]  /*236c0*/  @P0 IMAD.HI.U32 R0, R27, R0, RZ ;  /* 0x000000001b000227 */ /* 0x008fca00078e00ff */
[----:B------:R-:W1:Y:S01]  /*236d0*/  @!P3 LDC R3, c[0x0][0xb54] ;  /* 0x0002d500ff03bb82 */ /* 0x000e620000000800 */
[-C--:B--2---:R-:W-:Y:S02]  /*236e0*/  IMAD R31, R9, R168.reuse, RZ ;  /* 0x000000a8091f7224 */ /* 0x084fe400078e02ff */
[----:B------:R-:W-:Y:S01]  /*236f0*/  IMAD.WIDE.U32 R12, R8, R168, RZ ;  /* 0x000000a8080c7225 */ /* 0x000fe200078e00ff */
[----:B----4-:R-:W-:Y:S02]  /*23700*/  @P0 SHF.R.U32.HI R21, RZ, R33, R0 ;  /* 0x00000021ff150219 */ /* 0x010fe40000011600 */
[----:B------:R-:W-:Y:S01]  /*23710*/  SEL R33, R208, RZ, P3 ;  /* 0x000000ffd0217207 */ /* 0x000fe20001800000 */
[----:B------:R-:W-:-:S04]  /*23720*/  IMAD.WIDE.U32 R8, R10, R25, RZ ;  /* 0x000000190a087225 */ /* 0x000fc800078e00ff */
[----:B------:R-:W-:Y:S01]  /*23730*/  IMAD.IADD R13, R31, 0x1, R13 ;  /* 0x000000011f0d7824 */ /* 0x000fe200078e020d */
[----:B------:R-:W-:Y:S01]  /*23740*/  IADD3 R12, P0, P1, R8, R12, R15 ;  /* 0x0000000c080c7210 */ /* 0x000fe2000791e00f */
[----:B------:R-:W-:Y:S02]  /*23750*/  IMAD.MOV R0, RZ, RZ, -R21 ;  /* 0x000000ffff007224 */ /* 0x000fe400078e0a15 */
[----:B------:R-:W-:Y:S02]  /*23760*/  IMAD.IADD R11, R9, 0x1, R11 ;  /* 0x00000001090b7824 */ /* 0x000fe400078e020b */
[-C--:B------:R-:W-:Y:S02]  /*23770*/  IMAD R31, R7, R33.reuse, RZ ;  /* 0x00000021071f7224 */ /* 0x080fe400078e02ff */
[----:B------:R-:W-:-:S04]  /*23780*/  IMAD.WIDE.U32 R6, R6, R33, RZ ;  /* 0x0000002106067225 */ /* 0x000fc800078e00ff */
[----:B------:R-:W-:Y:S01]  /*23790*/  IMAD R9, R29, R0, R27 ;  /* 0x000000001d097224 */ /* 0x000fe200078e021b */
[----:B------:R-:W-:Y:S01]  /*237a0*/  IADD3.X R0, R11, R13, R14, P0, P1 ;  /* 0x0000000d0b007210 */ /* 0x000fe200007e240e */
[----:B------:R-:W-:Y:S01]  /*237b0*/  IMAD.IADD R7, R31, 0x1, R7 ;  /* 0x000000011f077824 */ /* 0x000fe200078e0207 */
[----:B------:R-:W-:Y:S02]  /*237c0*/  IADD3 R6, P0, P1, R21, R12, R6 ;  /* 0x0000000c15067210 */ /* 0x000fe4000791e006 */
[----:B------:R-:W-:Y:S02]  /*237d0*/  SHF.R.S32.HI R21, RZ, 0x1f, R21 ;  /* 0x0000001fff157819 */ /* 0x000fe40000011415 */
[----:B------:R-:W-:Y:S02]  /*237e0*/  SHF.R.S32.HI R11, RZ, 0x1f, R9 ;  /* 0x0000001fff0b7819 */ /* 0x000fe40000011409 */
[----:B------:R-:W-:Y:S01]  /*237f0*/  IADD3.X R7, R21, R0, R7, P0, P1 ;  /* 0x0000000015077210 */ /* 0x000fe200007e2407 */
[----:B-----5:R-:W-:-:S04]  /*23800*/  IMAD R0, R5, R9, RZ ;  /* 0x0000000905007224 */ /* 0x020fc800078e02ff */
[C---:B------:R-:W-:Y:S02]  /*23810*/  IMAD R11, R4.reuse, R11, R0 ;  /* 0x0000000b040b7224 */ /* 0x040fe400078e0200 */
[----:B------:R-:W-:-:S04]  /*23820*/  IMAD.WIDE.U32 R4, R4, R9, R6 ;  /* 0x0000000904047225 */ /* 0x000fc800078e0006 */
[----:B------:R-:W-:Y:S01]  /*23830*/  IMAD.IADD R0, R5, 0x1, R11 ;  /* 0x0000000105007824 */ /* 0x000fe200078e020b */
[----:B0-----:R-:W-:Y:S01]  /*23840*/  LEA R2, P0, R4, R2, 0x2 ;  /* 0x0000000204027211 */ /* 0x001fe200078010ff */
[----:B------:R-:W-:-:S03]  /*23850*/  IMAD.MOV.U32 R5, RZ, RZ, -0x800000 ;  /* 0xff800000ff057424 */ /* 0x000fc600078e00ff */
[----:B-1----:R-:W-:-:S05]  /*23860*/  LEA.HI.X R3, R4, R3, R0, 0x2, P0 ;  /* 0x0000000304037211 */ /* 0x002fca00000f1400 */
[----:B------:R0:W-:Y:S04]  /*23870*/  STG.E desc[UR42][R2.64], R5 ;  /* 0x0000000502007986 */ /* 0x0001e8000c10192a */
.L_x_1813:
[----:B------:R-:W-:Y:S05]  /*23880*/  BSYNC B1 ;  /* 0x0000000000017941 */ /* 0x000fea0003800000 */
.L_x_1812:
[----:B------:R-:W-:Y:S05]  /*23890*/  @P2 BRA `(.L_x_1806) ;  /* 0x0000000400d82947 */ /* 0x000fea0003800000 */
[----:B------:R-:W1:Y:S01]  /*238a0*/  LDC R21, c[0x0][0xbe8] ;  /* 0x0002fa00ff157b82 */ /* 0x000e620000000800 */
[----:B------:R-:W-:Y:S01]  /*238b0*/  ULDC.64 UR4, c[0x0][0xaa0] ;  /* 0x0002a80000047ab9 */ /* 0x000fe20000000a00 */
[----:B------:R-:W-:Y:S01]  /*238c0*/  ULDC.64 UR6, c[0x0][0xaf0] ;  /* 0x0002bc0000067ab9 */ /* 0x000fe20000000a00 */
[----:B------:R-:W-:Y:S02]  /*238d0*/  IMAD R0, R14, UR4, RZ ;  /* 0x000000040e007c24 */ /* 0x000fe4000f8e02ff */
[----:B0---4-:R-:W-:-:S04]  /*238e0*/  IMAD.WIDE.U32 R2, R15, UR4, RZ ;  /* 0x000000040f027c25 */ /* 0x011fc8000f8e00ff */
[----:B------:R-:W-:Y:S01]  /*238f0*/  IMAD R5, R15, UR5, R0 ;  /* 0x000000050f057c24 */ /* 0x000fe2000f8e0200 */
[----:B------:R-:W-:Y:S01]  /*23900*/  ULDC.64 UR4, c[0x0][0xae8] ;  /* 0x0002ba0000047ab9 */ /* 0x000fe20000000a00 */
[----:B------:R-:W-:-:S03]  /*23910*/  IMAD R0, R205, 0x20, R225 ;  /* 0x00000020cd007824 */ /* 0x000fc600078e02e1 */
[----:B------:R-:W-:Y:S01]  /*23920*/  IADD3 R3, R3, R5, RZ ;  /* 0x0000000503037210 */ /* 0x000fe20007ffe0ff */
[----:B------:R-:W-:Y:S02]  /*23930*/  IMAD.IADD R9, R177, 0x1, R0 ;  /* 0x00000001b1097824 */ /* 0x000fe400078e0200 */
[----:B------:R-:W-:-:S04]  /*23940*/  IMAD.WIDE.U32 R2, R168, UR4, R2 ;  /* 0x00000004a8027c25 */ /* 0x000fc8000f8e0002 */
[----:B------:R-:W-:Y:S01]  /*23950*/  IMAD.MOV.U32 R5, RZ, RZ, R9 ;  /* 0x000000ffff057224 */ /* 0x000fe200078e0009 */
[----:B-1----:R-:W-:Y:S01]  /*23960*/  ISETP.NE.AND P0, PT, R21, 0x1, PT ;  /* 0x000000011500780c */ /* 0x002fe20003f05270 */
[----:B------:R-:W-:Y:S01]  /*23970*/  IMAD R3, R168, UR5, R3 ;  /* 0x00000005a8037c24 */ /* 0x000fe2000f8e0203 */
[----:B------:R-:W-:Y:S01]  /*23980*/  ULDC.64 UR4, c[0x0][0xae0] ;  /* 0x0002b80000047ab9 */ /* 0x000fe20000000a00 */
[----:B------:R-:W-:-:S10]  /*23990*/  IMAD.WIDE.U32 R2, R25, UR6, R2 ;  /* 0x0000000619027c25 */ /* 0x000fd4000f8e0002 */
        /* <DEDUP_REMOVED lines=24> */
[----:B------:R-:W-:Y:S06]  /*23b20*/  BRA.DIV UR4, `(.L_x_1814) ;  /* 0x000000ba04b07947 */ /* 0x000fec000b800000 */
[----:B------:R0:W1:Y:S04]  /*23b30*/  SHFL.IDX PT, R3, R2, RZ, 0x181f ;  /* 0x00181fff02037589 */ /* 0x00006800000e0000 */
[----:B------:R0:W2:Y:S02]  /*23b40*/  SHFL.IDX PT, R14, R0, RZ, 0x181f ;  /* 0x00181fff000e7589 */ /* 0x0000a400000e0000 */
.L_x_2105:
[----:B------:R-:W-:Y:S01]  /*23b50*/  IMAD R21, R20, R21, RZ ;  /* 0x0000001514157224 */ /* 0x000fe200078e02ff */
[----:B------:R-:W-:Y:S01]  /*23b60*/  BSSY B1, `(.L_x_1815) ;  /* 0x000000f000017945 */ /* 0x000fe20003800000 */
[----:B------:R-:W-:-:S05]  /*23b70*/  IMAD.IADD R6, R225, 0x1, R177 ;  /* 0x00000001e1067824 */ /* 0x000fca00078e02b1 */
        /* <DEDUP_REMOVED lines=11> */
[----:B------:R4:W-:Y:S04]  /*23c30*/  @!P2 ST.E.128 desc[UR42][R4.64], RZ ;  /* 0x000000ff0400a985 */ /* 0x0009e8000c101d2a */
[----:B------:R4:W-:Y:S02]  /*23c40*/  @!P3 ST.E.128 desc[UR42][R14.64], RZ ;  /* 0x000000ff0e00b985 */ /* 0x0009e4000c101d2a */
.L_x_1816:
[----:B------:R-:W-:Y:S05]  /*23c50*/  BSYNC B1 ;  /* 0x0000000000017941 */ /* 0x000fea0003800000 */
.L_x_1815:
[----:B------:R-:W-:-:S03]  /*23c60*/  UMOV UR4, 0xffffffff ;  /* 0xffffffff00047882 */ /* 0x000fc60000000000 */
[----:B------:R-:W-:Y:S05]  /*23c70*/  BRA.DIV UR4, `(.L_x_1817) ;  /* 0x000000ba04907947 */ /* 0x000fea000b800000 */
[----:B-1----:R1:W0:Y:S04]  /*23c80*/  SHFL.IDX PT, R3, R2, 0x1, 0x181f ;  /* 0x00381f0002037f89 */ /* 0x00222800000e0000 */
[----:B--2-4-:R1:W2:Y:S02]  /*23c90*/  SHFL.IDX PT, R14, R0, 0x1, 0x181f ;  /* 0x00381f00000e7f89 */ /* 0x0142a400000e0000 */
.L_x_2109:
        /* <DEDUP_REMOVED lines=13> */
[----:B------:R4:W-:Y:S04]  /*23d70*/  @!P2 ST.E.128 desc[UR42][R4.64], RZ ;  /* 0x000000ff0400a985 */ /* 0x0009e8000c101d2a */
[----:B------:R4:W-:Y:S02]  /*23d80*/  @!P3 ST.E.128 desc[UR42][R14.64], RZ ;  /* 0x000000ff0e00b985 */ /* 0x0009e4000c101d2a */
.L_x_1819:
[----:B------:R-:W-:Y:S05]  /*23d90*/  BSYNC B1 ;  /* 0x0000000000017941 */ /* 0x000fea0003800000 */
.L_x_1818:
[----:B------:R-:W-:-:S03]  /*23da0*/  UMOV UR4, 0xffffffff ;  /* 0xffffffff00047882 */ /* 0x000fc60000000000 */
[----:B------:R-:W-:Y:S05]  /*23db0*/  BRA.DIV UR4, `(.L_x_1820) ;  /* 0x000000ba04887947 */ /* 0x000fea000b800000 */
[----:B0-----:R0:W0:Y:S04]  /*23dc0*/  SHFL.IDX PT, R3, R2, 0x2, 0x181f ;  /* 0x00581f0002037f89 */ /* 0x00102800000e0000 */
[----:B--2-4-:R2:W4:Y:S02]  /*23dd0*/  SHFL.IDX PT, R14, R0, 0x2, 0x181f ;  /* 0x00581f00000e7f89 */ /* 0x01452400000e0000 */
.L_x_2113:
        /* <DEDUP_REMOVED lines=9> */
[-C--:B----4-:R-:W-:Y:S02]  /*23e70*/  @!P2 LEA R4, P0, R200, R14.reuse, 0x1 ;  /* 0x0000000ec804a211 */ /* 0x090fe400078008ff */
[----:B------:R-:W-:Y:S02]  /*23e80*/  @!P3 LEA R14, P1, R204, R14, 0x1 ;  /* 0x0000000ecc0eb211 */ /* 0x000fe400078208ff */
[-C--:B0-----:R-:W-:Y:S02]  /*23e90*/  @!P2 LEA.HI.X R5, R200, R3.reuse, R8, 0x1, P0 ;  /* 0x00000003c805a211 */ /* 0x081fe400000f0c08 */
[----:B------:R-:W-:-:S03]  /*23ea0*/  @!P3 LEA.HI.X R15, R204, R3, R7, 0x1, P1 ;  /* 0x00000003cc0fb211 */ /* 0x000fc600008f0c07 */
[----:B------:R0:W-:Y:S04]  /*23eb0*/  @!P2 ST.E.128 desc[UR42][R4.64], RZ ;  /* 0x000000ff0400a985 */ /* 0x0001e8000c101d2a */
[----:B------:R0:W-:Y:S02]  /*23ec0*/  @!P3 ST.E.128 desc[UR42][R14.64], RZ ;  /* 0x000000ff0e00b985 */ /* 0x0001e4000c101d2a */
.L_x_1822:
[----:B------:R-:W-:Y:S05]  /*23ed0*/  BSYNC B1 ;  /* 0x0000000000017941 */ /* 0x000fea0003800000 */
.L_x_1821:
[----:B------:R-:W-:-:S03]  /*23ee0*/  UMOV UR4, 0xffffffff ;  /* 0xffffffff00047882 */ /* 0x000fc60000000000 */
[----:B------:R-:W-:Y:S05]  /*23ef0*/  BRA.DIV UR4, `(.L_x_1823) ;  /* 0x000000ba04807947 */ /* 0x000fea000b800000 */
[----:B0-----:R0:W0:Y:S04]  /*23f00*/  SHFL.IDX PT, R3, R2, 0x3, 0x181f ;  /* 0x00781f0002037f89 */ /* 0x00102800000e0000 */
[----:B----4-:R4:W0:Y:S02]  /*23f10*/  SHFL.IDX PT, R14, R0, 0x3, 0x181f ;  /* 0x00781f00000e7f89 */ /* 0x01082400000e0000 */
.L_x_2117:
[----:B-12-4-:R-:W-:-:S05]  /*23f20*/  VIADD R0, R6, 0x60 ;  /* 0x0000006006007836 */ /* 0x016fca0000000000 */
[----:B------:R-:W-:-:S13]  /*23f30*/  ISETP.GE.AND P0, PT, R0, R21, PT ;  /* 0x000000150000720c */ /* 0x000fda0003f06270 */
[----:B------:R-:W-:Y:S05]  /*23f40*/  @P0 BRA `(.L_x_1806) ;  /* 0x00000000002c0947 */ /* 0x000fea0003800000 */
[----:B------:R-:W-:Y:S01]  /*23f50*/  ULDC UR4, c[0x0][0xac8] ;  /* 0x0002b20000047ab9 */ /* 0x000fe20000000800 */
[----:B------:R-:W-:Y:S02]  /*23f60*/  SHF.R.S32.HI R7, RZ, 0x1f, R200 ;  /* 0x0000001fff077819 */ /* 0x000fe400000114c8 */
[----:B------:R-:W-:Y:S02]  /*23f70*/  ISETP.GE.AND P2, PT, R200, UR4, PT ;  /* 0x00000004c8007c0c */ /* 0x000fe4000bf46270 */
[----:B------:R-:W-:Y:S02]  /*23f80*/  ISETP.GE.AND P3, PT, R204, UR4, PT ;  /* 0x00000004cc007c0c */ /* 0x000fe4000bf66270 */
[----:B0-----:R-:W-:-:S09]  /*23f90*/  SHF.R.S32.HI R2, RZ, 0x1f, R204 ;  /* 0x0000001fff027819 */ /* 0x001fd200000114cc */
[-C--:B------:R-:W-:Y:S02]  /*23fa0*/  @!P2 LEA R4, P0, R200, R14.reuse, 0x1 ;  /* 0x0000000ec804a211 */ /* 0x080fe400078008ff */
[----:B------:R-:W-:Y:S02]  /*23fb0*/  @!P3 LEA R14, P1, R204, R14, 0x1 ;  /* 0x0000000ecc0eb211 */ /* 0x000fe400078208ff */
[-C--:B------:R-:W-:Y:S02]  /*23fc0*/  @!P2 LEA.HI.X R5, R200, R3.reuse, R7, 0x1, P0 ;  /* 0x00000003c805a211 */ /* 0x080fe400000f0c07 */
[----:B------:R-:W-:-:S03]  /*23fd0*/  @!P3 LEA.HI.X R15, R204, R3, R2, 0x1, P1 ;  /* 0x00000003cc0fb211 */ /* 0x000fc600008f0c02 */
[----:B------:R0:W-:Y:S04]  /*23fe0*/  @!P2 ST.E.128 desc[UR42][R4.64], RZ ;  /* 0x000000ff0400a985 */ /* 0x0001e8000c101d2a */
[----:B------:R0:W-:Y:S02]  /*23ff0*/  @!P3 ST.E.128 desc[UR42][R14.64], RZ ;  /* 0x000000ff0e00b985 */ /* 0x0001e4000c101d2a */
.L_x_1806:
[----:B------:R-:W-:Y:S05]  /*24000*/  BSYNC B0 ;  /* 0x0000000000007941 */ /* 0x000fea0003800000 */
.L_x_1791:
[----:B------:R-:W-:Y:S02]  /*24010*/  ULDC UR4, c[0x0][0xc3c] ;  /* 0x00030f0000047ab9 */ /* 0x000fe40000000800 */
[----:B---3--:R-:W-:-:S13]  /*24020*/  ISETP.GE.AND P0, PT, R191, UR4, PT ;  /* 0x00000004bf007c0c */ /* 0x008fda000bf06270 */
[----:B------:R-:W-:Y:S05]  /*24030*/  @!P0 BRA `(.L_x_1824) ;  /* 0xfffffdd4005c8947 */ /* 0x000fea000383ffff */
[----:B------:R-:W-:Y:S05]  /*24040*/  BRA `(.L_x_1581) ;  /* 0x0000008400587947 */ /* 0x000fea0003800000 */
.L_x_1579:
        /* <DEDUP_REMOVED lines=10> */
[----:B------:R0:W1:Y:S01]  /*240f0*/  @P0 LDS.128 R16, [R2+0x228d0] ;  /* 0x0228d00002100984 */ /* 0x0000620000000c00 */
[----:B------:R-:W-:Y:S06]  /*24100*/  @P0 BAR.ARV 0x4, 0x180 ;  /* 0x0106000000000b1d */ /* 0x000fec0000002000 */
[----:B------:R-:W-:Y:S05]  /*24110*/  @P0 BRA `(.L_x_1825) ;  /* 0x0000000c00980947 */ /* 0x000fea0003800000 */
[----:B------:R-:W2:Y:S01]  /*24120*/  S2R R4, SR_TID.X ;  /* 0x0000000000047919 */ /* 0x000ea20000002100 */
[----:B------:R-:W-:Y:S01]  /*24130*/  ULDC UR4, c[0x0][0xc3c] ;  /* 0x00030f0000047ab9 */ /* 0x000fe20000000800 */
[----:B------:R-:W-:Y:S02]  /*24140*/  IMAD.MOV.U32 R0, RZ, RZ, RZ ;  /* 0x000000ffff007224 */ /* 0x000fe400078e00ff */
[----:B------:R-:W-:Y:S01]  /*24150*/  IMAD.MOV.U32 R9, RZ, RZ, RZ ;  /* 0x000000ffff097224 */ /* 0x000fe200078e00ff */
        /* <DEDUP_REMOVED lines=41> */
.L_x_1828:
[----:B------:R-:W0:Y:S01]  /*243f0*/  LDC R0, c[0x0][0xc3c] ;  /* 0x00030f00ff007b82 */ /* 0x000e220000000800 */
[----:B------:R-:W-:Y:S01]  /*24400*/  UIADD3 UR4, UR4, 0x1f, URZ ;  /* 0x0000001f04047890 */ /* 0x000fe2000fffe03f */
[----:B------:R-:W-:Y:S02]  /*24410*/  ULDC UR7, c[0x0][0xc3c] ;  /* 0x00030f0000077ab9 */ /* 0x000fe40000000800 */
[----:B-1----:R-:W-:-:S03]  /*24420*/  IMAD.U32 R19, RZ, RZ, UR7 ;  /* 0x00000007ff137e24 */ /* 0x002fc6000f8e00ff */
        /* <DEDUP_REMOVED lines=29> */
[----:B0-----:R-:W-:-:S04]  /*24600*/  IMAD R3, R2, UR5, RZ ;  /* 0x0000000502037c24 */ /* 0x001fc8000f8e02ff */
[----:B------:R-:W-:-:S05]  /*24610*/  IMAD.IADD R6, R3, 0x1, R6 ;  /* 0x0000000103067824 */ /* 0x000fca00078e0206 */
[----:B------:R-:W-:-:S13]  /*24620*/  ISETP.GT.AND P6, PT, R6, UR6, PT ;  /* 0x0000000606007c0c */ /* 0x000fda000bfc4270 */
[----:B------:R-:W-:Y:S05]  /*24630*/  @!P6 BRA `(.L_x_1828) ;  /* 0xfffffffc006ce947 */ /* 0x000fea000383ffff */
.L_x_1826:
        /* <DEDUP_REMOVED lines=9> */
[----:B0-----:R-:W-:-:S07]  /*246d0*/  ISETP.NE.AND P1, PT, R9, 0x1, PT ;  /* 0x000000010900780c */ /* 0x001fce0003f25270 */
[----:B-1----:R-:W-:Y:S06]  /*246e0*/  @!P0 BRA `(.L_x_1829) ;  /* 0x0000000000088947 */ /* 0x002fec0003800000 */
[----:B------:R-:W-:-:S06]  /*246f0*/  VIADD R16, R19, 0xffffffff ;  /* 0xffffffff13107836 */ /* 0x000fcc0000000000 */
[----:B------:R0:W1:Y:S02]  /*24700*/  SHFL.IDX PT, R16, R5, R16, 0x1f ;  /* 0x00001f1005107589 */ /* 0x00006400000e0000 */
.L_x_1829:
[----:B-1----:R-:W-:Y:S02]  /*24710*/  IMAD R16, R16, UR5, R3 ;  /* 0x0000000510107c24 */ /* 0x002fe4000f8e0203 */
[----:B------:R-:W-:-:S03]  /*24720*/  VIADD R19, R19, UR4 ;  /* 0x0000000413137c36 */ /* 0x000fc60008000000 */
[----:B0-----:R-:W-:Y:S01]  /*24730*/  IADD3 R5, -R16, UR6, RZ ;  /* 0x0000000610057c10 */ /* 0x001fe2000fffe1ff */
[----:B------:R-:W-:Y:S06]  /*24740*/  @!P1 BRA `(.L_x_1830) ;  /* 0x0000000000e89947 */ /* 0x000fec0003800000 */
[-C--:B--2---:R-:W-:Y:S02]  /*24750*/  IABS R12, R0.reuse ;  /* 0x00000000000c7213 */ /* 0x084fe40000000000 */
[----:B------:R-:W-:Y:S02]  /*24760*/  IABS R4, R9 ;  /* 0x0000000900047213 */ /* 0x000fe40000000000 */
[----:B------:R-:W0:Y:S01]  /*24770*/  I2F.RP R6, R12 ;  /* 0x0000000c00067306 */ /* 0x000e220000209400 */
[----:B------:R-:W-:-:S07]  /*24780*/  IABS R10, R0 ;  /* 0x00000000000a7213 */ /* 0x000fce0000000000 */
[----:B------:R-:W1:Y:S08]  /*24790*/  I2F.RP R8, R4 ;  /* 0x0000000400087306 */ /* 0x000e700000209400 */
[----:B0-----:R-:W0:Y:S08]  /*247a0*/  MUFU.RCP R6, R6 ;  /* 0x0000000600067308 */ /* 0x001e300000001000 */
[----:B-1----:R-:W-:Y:S01]  /*247b0*/  MUFU.RCP R8, R8 ;  /* 0x0000000800087308 */ /* 0x002fe20000001000 */
        /* <DEDUP_REMOVED lines=35> */
[----:B------:R-:W-:Y:S01]  /*249f0*/  @!P1 IMAD.IADD R3, R3, 0x1, -R4 ;  /* 0x0000000103039824 */ /* 0x000fe200078e0a04 */
[----:B------:R-:W-:Y:S02]  /*24a00*/  @!P1 IADD3 R2, R2, 0x1, RZ ;  /* 0x0000000102029810 */ /* 0x000fe40007ffe0ff */
        /* <DEDUP_REMOVED lines=14> */
.L_x_1830:
[----:B------:R-:W0:Y:S02]  /*24af0*/  LDC.64 R2, c[0x0][0xc90] ;  /* 0x00032400ff027b82 */ /* 0x000e240000000a00 */
[----:B0-----:R-:W-:-:S05]  /*24b00*/  IMAD.WIDE R2, R19, 0x4, R2 ;  /* 0x0000000413027825 */ /* 0x001fca00078e0202 */
        /* <DEDUP_REMOVED lines=31> */
[----:B------:R-:W-:-:S04]  /*24d00*/  VIADDMNMX R11, R3, UR5, R11, PT ;  /* 0x00000005030b7c46 */ /* 0x000fc8000b80010b */
        /* <DEDUP_REMOVED lines=24> */
[----:B------:R-:W-:Y:S02]  /*24e90*/  @!P2 IADD3 R2, -R2, RZ, RZ ;  /* 0x000000ff0202a210 */ /* 0x000fe40007ffe1ff */
[----:B------:R-:W-:-:S05]  /*24ea0*/  @!P1 LOP3.LUT R2, RZ, R11, RZ, 0x33, !PT ;  /* 0x0000000bff029212 */ /* 0x000fca00078e33ff */
[----:B------:R-:W-:-:S07]  /*24eb0*/  IMAD R18, R2, R18, R3 ;  /* 0x0000001202127224 */ /* 0x000fce00078e0203 */
.L_x_1831:
[----:B------:R-:W-:-:S05]  /*24ec0*/  LOP3.LUT R17, RZ, R2, RZ, 0x33, !PT ;  /* 0x00000002ff117212 */ /* 0x000fca00078e33ff */
[----:B------:R-:W-:Y:S01]  /*24ed0*/  IMAD.IADD R17, R0, 0x1, R17 ;  /* 0x0000000100117824 */ /* 0x000fe200078e0211 */
[----:B------:R-:W-:Y:S06]  /*24ee0*/  BRA `(.L_x_1832) ;  /* 0x00000000000c7947 */ /* 0x000fec0003800000 */
.L_x_1827:
[----:B------:R-:W-:Y:S02]  /*24ef0*/  IMAD.MOV.U32 R17, RZ, RZ, RZ ;  /* 0x000000ffff117224 */ /* 0x000fe400078e00ff */
[----:B------:R-:W-:Y:S02]  /*24f00*/  IMAD.U32 R16, RZ, RZ, UR6 ;  /* 0x00000006ff107e24 */ /* 0x000fe4000f8e00ff */
[----:B------:R-:W-:-:S07]  /*24f10*/  IMAD.MOV.U32 R18, RZ, RZ, RZ ;  /* 0x000000ffff127224 */ /* 0x000fce00078e00ff */
.L_x_1832:
[----:B------:R-:W-:-:S13]  /*24f20*/  ISETP.NE.AND P0, PT, R7, RZ, PT ;  /* 0x000000ff0700720c */ /* 0x000fda0003f05270 */
[----:B------:R-:W0:Y:S01]  /*24f30*/  @!P0 S2R R3, SR_CgaCtaId ;  /* 0x0000000000038919 */ /* 0x000e220000008800 */
[----:B------:R-:W-:-:S04]  /*24f40*/  @!P0 MOV R0, 0x400 ;  /* 0x0000040000008802 */ /* 0x000fc80000000f00 */
[----:B0-----:R-:W-:-:S05]  /*24f50*/  @!P0 LEA R0, R3, R0, 0x18 ;  /* 0x0000000003008211 */ /* 0x001fca00078ec0ff */
[----:B------:R2:W-:Y:S01]  /*24f60*/  @!P0 STS.128 [R0+0x228d0], R16 ;  /* 0x0228d01000008388 */ /* 0x0005e20000000c00 */
[----:B------:R-:W-:Y:S06]  /*24f70*/  BAR.ARV 0x5, 0x180 ;  /* 0x0146000000007b1d */ /* 0x000fec0000002000 */
.L_x_1825:
        /* <DEDUP_REMOVED lines=8> */
[----:B------:R-:W-:Y:S01]  /*25000*/  MOV R23, 0x400 ;  /* 0x0000040000177802 */ /* 0x000fe20000000f00 */
[----:B------:R-:W-:Y:S01]  /*25010*/  IMAD.MOV.U32 R33, RZ, RZ, 0x40 ;  /* 0x00000040ff217424 */ /* 0x000fe200078e00ff */
[----:B------:R-:W-:Y:S01]  /*25020*/  BSSY B7, `(.L_x_1833) ;  /* 0x0000719000077945 */ /* 0x000fe20003800000 */
[----:B------:R-:W-:Y:S01]  /*25030*/  IMAD.MOV.U32 R31, RZ, RZ, 0x20 ;  /* 0x00000020ff1f7424 */ /* 0x000fe200078e00ff */
[----:B------:R-:W-:Y:S01]  /*25040*/  CS2R R24, SRZ ;  /* 0x0000000000187805 */ /* 0x000fe2000001ff00 */
[----:B------:R-:W-:Y:S01]  /*25050*/  IMAD.MOV.U32 R29, RZ, RZ, 0x1 ;  /* 0x00000001ff1d7424 */ /* 0x000fe200078e00ff */
[----:B------:R-:W-:Y:S01]  /*25060*/  ULDC.64 UR40, c[0x0][0x198] ;  /* 0x0000660000287ab9 */ /* 0x000fe20000000a00 */
[----:B------:R-:W-:Y:S01]  /*25070*/  IMAD.MOV.U32 R28, RZ, RZ, 0x1 ;  /* 0x00000001ff1c7424 */ /* 0x000fe200078e00ff */
[----:B------:R-:W-:-:S02]  /*25080*/  ULOP3.LUT UR39, UR36, 0x2, URZ, 0xfc, !UPT ;  /* 0x0000000224277892 */ /* 0x000fc4000f8efc3f */
[----:B------:R-:W-:Y:S01]  /*25090*/  ULOP3.LUT UR37, UR36, 0x1, URZ, 0xfc, !UPT ;  /* 0x0000000124257892 */ /* 0x000fe2000f8efc3f */
[----:B------:R-:W-:Y:S01]  /*250a0*/  ULDC UR38, c[0x0][0xc] ;  /* 0x0000030000267ab9 */ /* 0x000fe20000000800 */
[C---:B-1----:R-:W-:Y:S01]  /*250b0*/  IMAD.SHL.U32 R35, R12.reuse, 0x10, RZ ;  /* 0x000000100c237824 */ /* 0x042fe200078e00ff */
[C---:B------:R-:W-:Y:S01]  /*250c0*/  LOP3.LUT R11, R12.reuse, 0x7f, RZ, 0xc0, !PT ;  /* 0x0000007f0c0b7812 */ /* 0x040fe200078ec0ff */
[C---:B------:R-:W-:Y:S01]  /*250d0*/  IMAD.SHL.U32 R5, R12.reuse, 0x2, RZ ;  /* 0x000000020c057824 */ /* 0x040fe200078e00ff */
[----:B------:R-:W-:Y:S01]  /*250e0*/  SHF.R.U32.HI R4, RZ, 0x1, R12 ;  /* 0x00000001ff047819 */ /* 0x000fe2000001160c */
[C---:B0-----:R-:W-:Y:S01]  /*250f0*/  IMAD.SHL.U32 R2, R12.reuse, 0x80, RZ ;  /* 0x000000800c027824 */ /* 0x041fe200078e00ff */
[----:B------:R-:W-:Y:S01]  /*25100*/  SHF.R.U32.HI R8, RZ, 0x5, R11 ;  /* 0x00000005ff087819 */ /* 0x000fe2000001160b */
[----:B------:R-:W-:Y:S01]  /*25110*/  IMAD.SHL.U32 R7, R12, 0x4, RZ ;  /* 0x000000040c077824 */ /* 0x000fe200078e00ff */
[C---:B--2---:R-:W-:Y:S02]  /*25120*/  LOP3.LUT R0, R35.reuse, 0x1b0, RZ, 0xc0, !PT ;  /* 0x000001b023007812 */ /* 0x044fe400078ec0ff */
[----:B------:R-:W-:-:S02]  /*25130*/  LOP3.LUT R3, R35, 0x40, RZ, 0xc0, !PT ;  /* 0x0000004023037812 */ /* 0x000fc400078ec0ff */
[----:B------:R-:W-:Y:S02]  /*25140*/  LOP3.LUT R0, R0, 0x30, R5, 0x78, !PT ;  /* 0x0000003000007812 */ /* 0x000fe400078e7805 */
[----:B------:R-:W-:Y:S01]  /*25150*/  LOP3.LUT R5, R2, 0x400, RZ, 0xc0, !PT ;  /* 0x0000040002057812 */ /* 0x000fe200078ec0ff */
[----:B------:R-:W-:Y:S01]  /*25160*/  IMAD R3, R8, 0x200, R3 ;  /* 0x0000020008037824 */ /* 0x000fe200078e0203 */
[----:B------:R-:W-:-:S03]  /*25170*/  R2P PR, R12, 0x16 ;  /* 0x000000160c007804 */ /* 0x000fc60000000000 */
[----:B------:R-:W-:Y:S01]  /*25180*/  IMAD.IADD R9, R0, 0x1, R3 ;  /* 0x0000000100097824 */ /* 0x000fe200078e0203 */
[----:B------:R-:W-:Y:S01]  /*25190*/  LOP3.LUT R3, R2, 0x380, RZ, 0xc0, !PT ;  /* 0x0000038002037812 */ /* 0x000fe200078ec0ff */
[----:B------:R-:W-:Y:S01]  /*251a0*/  IMAD R5, R8, 0x800, R5 ;  /* 0x0000080008057824 */ /* 0x000fe200078e0205 */
[----:B------:R-:W-:Y:S01]  /*251b0*/  SEL R34, R33, 0xffffffc0, !P2 ;  /* 0xffffffc021227807 */ /* 0x000fe20005000000 */
[----:B------:R-:W-:Y:S01]  /*251c0*/  IMAD.SHL.U32 R0, R12, 0x20, RZ ;  /* 0x000000200c007824 */ /* 0x000fe200078e00ff */
[C---:B------:R-:W-:Y:S01]  /*251d0*/  LOP3.LUT R4, R3.reuse, 0x30, R4, 0xf8, !PT ;  /* 0x0000003003047812 */ /* 0x040fe200078ef804 */
[----:B------:R-:W-:Y:S01]  /*251e0*/  STL [R1+0x8], R9 ;  /* 0x0000080901007387 */ /* 0x000fe20000100800 */
[----:B------:R-:W-:Y:S02]  /*251f0*/  LOP3.LUT R6, R3, 0x10, R12, 0xf8, !PT ;  /* 0x0000001003067812 */ /* 0x000fe400078ef80c */
[--C-:B------:R-:W-:Y:S02]  /*25200*/  LOP3.LUT R3, R4, 0x70, R35.reuse, 0x78, !PT ;  /* 0x0000007004037812 */ /* 0x100fe400078e7823 */
[----:B------:R-:W-:-:S02]  /*25210*/  LOP3.LUT R6, R6, 0x70, R35, 0x78, !PT ;  /* 0x0000007006067812 */ /* 0x000fc400078e7823 */
[----:B------:R-:W-:Y:S02]  /*25220*/  LOP3.LUT R3, R3, 0xc00, R2, 0xf8, !PT ;  /* 0x00000c0003037812 */ /* 0x000fe400078ef802 */
[----:B------:R-:W-:Y:S01]  /*25230*/  LOP3.LUT R10, R0, 0x380, RZ, 0xc0, !PT ;  /* 0x00000380000a7812 */ /* 0x000fe200078ec0ff */
[----:B------:R-:W-:Y:S01]  /*25240*/  IMAD.IADD R2, R5, 0x1, R6 ;  /* 0x0000000105027824 */ /* 0x000fe200078e0206 */
[----:B------:R-:W-:Y:S01]  /*25250*/  SEL R33, R33, 0xffffffc0, !P4 ;  /* 0xffffffc021217807 */ /* 0x000fe20006000000 */
[----:B------:R0:W-:Y:S01]  /*25260*/  STL [R1+0x10], R3 ;  /* 0x0000100301007387 */ /* 0x0001e20000100800 */
[----:B------:R-:W-:Y:S02]  /*25270*/  LOP3.LUT R10, R10, 0x30, R35, 0xf8, !PT ;  /* 0x000000300a0a7812 */ /* 0x000fe400078ef823 */
[----:B------:R-:W-:Y:S01]  /*25280*/  LOP3.LUT R35, R35, 0x30, RZ, 0xc0, !PT ;  /* 0x0000003023237812 */ /* 0x000fe200078ec0ff */
[----:B------:R1:W-:Y:S01]  /*25290*/  STL [R1+0xc], R2 ;  /* 0x00000c0201007387 */ /* 0x0003e20000100800 */
[----:B------:R-:W-:-:S02]  /*252a0*/  LOP3.LUT R32, R10, 0x70, R7, 0x78, !PT ;  /* 0x000000700a207812 */ /* 0x000fc400078e7807 */
[----:B------:R-:W-:Y:S02]  /*252b0*/  SEL R31, R31, 0xffffffe0, !P1 ;  /* 0xffffffe01f1f7807 */ /* 0x000fe40004800000 */
[----:B0-----:R-:W-:Y:S01]  /*252c0*/  SHF.R.U32.HI R3, RZ, 0x2, R11 ;  /* 0x00000002ff037819 */ /* 0x001fe2000001160b */
[----:B-1----:R-:W-:-:S03]  /*252d0*/  IMAD.SHL.U32 R2, R8, 0x400, RZ ;  /* 0x0000040008027824 */ /* 0x002fc600078e00ff */
[----:B------:R-:W-:Y:S01]  /*252e0*/  LOP3.LUT R0, R3, 0x60, R0, 0xf8, !PT ;  /* 0x0000006003007812 */ /* 0x000fe200078ef800 */
[----:B---3--:R-:W-:Y:S01]  /*252f0*/  IMAD.U32 R2, RZ, RZ, UR4 ;  /* 0x00000004ff027e24 */ /* 0x008fe2000f8e00ff */
[----:B------:R-:W-:-:S04]  /*25300*/  LOP3.LUT R3, R35, 0x40, RZ, 0xfc, !PT ;  /* 0x0000004023037812 */ /* 0x000fc800078efcff */
[----:B------:R-:W-:Y:S01]  /*25310*/  LEA R23, R2, R23, 0x18 ;  /* 0x0000001702177211 */ /* 0x000fe200078ec0ff */
[----:B------:R0:W-:Y:S04]  /*25320*/  STL [R1+0x4], R2 ;  /* 0x0000040201007387 */ /* 0x0001e80000100800 */
[----:B------:R-:W-:Y:S01]  /*25330*/  IMAD.IADD R0, R23, 0x1, R9 ;  /* 0x0000000117007824 */ /* 0x000fe200078e0209 */
[----:B------:R1:W-:Y:S04]  /*25340*/  STL [R1+0x30], RZ ;  /* 0x000030ff01007387 */ /* 0x0003e80000100800 */
[----:B------:R1:W-:Y:S01]  /*25350*/  STL [R1+0x14], R0 ;  /* 0x0000140001007387 */ /* 0x0003e20000100800 */
[----:B0-----:R-:W-:-:S07]  /*25360*/  LOP3.LUT R2, R35, 0x80, RZ, 0xfc, !PT ;  /* 0x0000008023027812 */ /* 0x001fce00078efcff */
.L_x_1967:
[----:B------:R-:W-:Y:S05]  /*25370*/  YIELD ;  /* 0x0000000000007946 */ /* 0x000fea0003800000 */
[----:B------:R-:W-:Y:S01]  /*25380*/  ULDC.64 UR4, c[0x0][0xa28] ;  /* 0x00028a0000047ab9 */ /* 0x000fe20000000a00 */
[----:B------:R-:W-:Y:S01]  /*25390*/  IMAD.MOV.U32 R37, RZ, RZ, RZ ;  /* 0x000000ffff257224 */ /* 0x000fe200078e00ff */
[----:B------:R-:W-:Y:S01]  /*253a0*/  ISETP.NE.U32.AND P0, PT, RZ, UR4, PT ;  /* 0x00000004ff007c0c */ /* 0x000fe2000bf05070 */
[----:B0-----:R-:W0:Y:S01]  /*253b0*/  LDC.64 R4, c[0x0][0xa00] ;  /* 0x00028000ff047b82 */ /* 0x001e220000000a00 */
[----:B-12---:R-:W-:Y:S01]  /*253c0*/  MOV R0, RZ ;  /* 0x000000ff00007202 */ /* 0x006fe20000000f00 */
[----:B------:R-:W-:Y:S01]  /*253d0*/  ULDC.64 UR6, c[0x0][0xa10] ;  /* 0x0002840000067ab9 */ /* 0x000fe20000000a00 */
[----:B------:R-:W-:Y:S01]  /*253e0*/  ISETP.NE.AND.EX P0, PT, RZ, UR5, PT, P0 ;  /* 0x00000005ff007c0c */ /* 0x000fe2000bf05300 */
[----:B------:R-:W-:-:S12]  /*253f0*/  ULDC.64 UR4, c[0x0][0xa18] ;  /* 0x0002860000047ab9 */ /* 0x000fd80000000a00 */
[----:B------:R-:W1:Y:S02]  /*25400*/  @P0 LDC.64 R2, c[0x0][0xa28] ;  /* 0x00028a00ff020b82 */ /* 0x000e640000000a00 */
[----:B-1----:R-:W-:-:S05]  /*25410*/  @P0 IMAD.WIDE R2, R19, 0x4, R2 ;  /* 0x0000000413020825 */ /* 0x002fca00078e0202 */
[----:B------:R1:W5:Y:S01]  /*25420*/  @P0 LDG.E R37, desc[UR42][R2.64] ;  /* 0x0000002a02250981 */ /* 0x000362000c1e1900 */
[----:B------:R-:W-:Y:S01]  /*25430*/  ISETP.NE.U32.AND P0, PT, RZ, UR4, PT ;  /* 0x00000004ff007c0c */ /* 0x000fe2000bf05070 */
[----:B0-----:R-:W-:Y:S01]  /*25440*/  IMAD.WIDE R4, R19, 0x4, R4 ;  /* 0x0000000413047825 */ /* 0x001fe200078e0204 */
[----:B------:R-:W-:Y:S02]  /*25450*/  ISETP.NE.U32.AND P1, PT, RZ, UR6, PT ;  /* 0x00000006ff007c0c */ /* 0x000fe4000bf25070 */
[----:B------:R-:W-:Y:S01]  /*25460*/  ISETP.NE.AND.EX P2, PT, RZ, UR5, PT, P0 ;  /* 0x00000005ff007c0c */ /* 0x000fe2000bf45300 */
[----:B------:R-:W-:Y:S01]  /*25470*/  ULDC.64 UR4, c[0x0][0xa00] ;  /* 0x0002800000047ab9 */ /* 0x000fe20000000a00 */
[----:B------:R-:W-:Y:S01]  /*25480*/  ISETP.NE.AND.EX P1, PT, RZ, UR7, PT, P1 ;  /* 0x00000007ff007c0c */ /* 0x000fe2000bf25310 */
[----:B------:R-:W-:Y:S01]  /*25490*/  IMAD.MOV.U32 R6, RZ, RZ, RZ ;  /* 0x000000ffff067224 */ /* 0x000fe200078e00ff */
[----:B------:R-:W-:Y:S01]  /*254a0*/  ISETP.NE.U32.AND P0, PT, RZ, UR4, PT ;  /* 0x00000004ff007c0c */ /* 0x000fe2000bf05070 */
[----:B-1----:R-:W0:Y:S03]  /*254b0*/  LDC.64 R2, c[0x0][0xa10] ;  /* 0x00028400ff027b82 */ /* 0x002e260000000a00 */
[----:B------:R-:W-:-:S05]  /*254c0*/  ISETP.NE.AND.EX P0, PT, RZ, UR5, PT, P0 ;  /* 0x00000005ff007c0c */ /* 0x000fca000bf05300 */
[----:B------:R-:W1:Y:S08]  /*254d0*/  @P2 LDC.64 R8, c[0x0][0xa18] ;  /* 0x00028600ff082b82 */ /* 0x000e700000000a00 */
[----:B------:R-:W2:Y:S01]  /*254e0*/  @P0 LDG.E R0, desc[UR42][R4.64] ;  /* 0x0000002a04000981 */ /* 0x000ea2000c1e1900 */
[----:B0-----:R-:W-:-:S05]  /*254f0*/  IMAD.WIDE R2, R19, 0x4, R2 ;  /* 0x0000000413027825 */ /* 0x001fca00078e0202 */
[----:B------:R-:W5:Y:S01]  /*25500*/  @P1 LDG.E R6, desc[UR42][R2.64] ;  /* 0x0000002a02061981 */ /* 0x000f62000c1e1900 */
[----:B------:R-:W-:Y:S02]  /*25510*/  ULDC UR4, c[0x0][0x288] ;  /* 0x0000a20000047ab9 */ /* 0x000fe40000000800 */
[----:B------:R-:W-:Y:S01]  /*25520*/  IMAD.U32 R27, RZ, RZ, UR4 ;  /* 0x00000004ff1b7e24 */ /* 0x000fe2000f8e00ff */
[----:B------:R-:W-:Y:S02]  /*25530*/  ULDC.64 UR4, c[0x0][0x418] ;  /* 0x0001060000047ab9 */ /* 0x000fe40000000a00 */
[----:B------:R-:W-:-:S03]  /*25540*/  UISETP.NE.U32.AND UP0, UPT, UR4, URZ, UPT ;  /* 0x0000003f0400728c */ /* 0x000fc6000bf05070 */
[----:B------:R-:W-:Y:S01]  /*25550*/  ULDC UR4, c[0x0][0x424] ;  /* 0x0001090000047ab9 */ /* 0x000fe20000000800 */
[----:B------:R-:W-:Y:S01]  /*25560*/  UISETP.NE.AND.EX UP0, UPT, UR5, URZ, UPT, UP0 ;  /* 0x0000003f0500728c */ /* 0x000fe2000bf05300 */
[----:B-1----:R-:W-:Y:S02]  /*25570*/  @P2 IMAD.WIDE R8, R19, 0x4, R8 ;  /* 0x0000000413082825 */ /* 0x002fe400078e0208 */
[----:B------:R-:W-:Y:S01]  /*25580*/  ULDC UR5, c[0x0][0x2f0] ;  /* 0x0000bc0000057ab9 */ /* 0x000fe20000000800 */
[----:B------:R-:W-:Y:S02]  /*25590*/  USEL UR4, UR4, 0x1, UP0 ;  /* 0x0000000104047887 */ /* 0x000fe40008000000 */
[----:B------:R0:W5:Y:S02]  /*255a0*/  @P2 LDG.E R27, desc[UR42][R8.64] ;  /* 0x0000002a081b2981 */ /* 0x000164000c1e1900 */
[----:B------:R-:W-:-:S03]  /*255b0*/  UIMAD UR4, UR4, UR5, URZ ;  /* 0x00000005040472a4 */ /* 0x000fc6000f8e023f */
[----:B------:R-:W-:-:S03]  /*255c0*/  ULDC UR5, c[0x0][0x348] ;  /* 0x0000d20000057ab9 */ /* 0x000fc60000000800 */
[----:B------:R-:W-:Y:S02]  /*255d0*/  IMAD.U32 R7, RZ, RZ, UR4 ;  /* 0x00000004ff077e24 */ /* 0x000fe4000f8e00ff */
[----:B0-----:R-:W-:Y:S01]  /*255e0*/  IMAD.U32 R8, RZ, RZ, UR5 ;  /* 0x00000005ff087e24 */ /* 0x001fe2000f8e00ff */
[----:B--2---:R0:W-:Y:S01]  /*255f0*/  STL [R1+0x18], R0 ;  /* 0x0000180001007387 */ /* 0x0041e20000100800 */
[----:B------:R-:W-:Y:S05]  /*25600*/  @P2 BRA `(.L_x_1834) ;  /* 0x0000000000102947 */ /* 0x000fea0003800000 */
[----:B------:R-:W-:Y:S05]  /*25610*/  @!P0 BRA `(.L_x_1834) ;  /* 0x00000000000c8947 */ /* 0x000fea0003800000 */
[----:B-----5:R-:W2:Y:S04]  /*25620*/  LDG.E R27, desc[UR42][R4.64] ;  /* 0x0000002a041b7981 */ /* 0x020ea8000c1e1900 */
[----:B------:R-:W2:Y:S02]  /*25630*/  LDG.E R4, desc[UR42][R4.64+0x4] ;  /* 0x0000042a04047981 */ /* 0x000ea4000c1e1900 */
[----:B--2---:R-:W-:-:S07]  /*25640*/  IMAD.IADD R27, R4, 0x1, -R27 ;  /* 0x00000001041b7824 */ /* 0x004fce00078e0a1b */
.L_x_1834:
[----:B------:R-:W-:Y:S01]  /*25650*/  ULDC.64 UR4, c[0x0][0xa20] ;  /* 0x0002880000047ab9 */ /* 0x000fe20000000a00 */
[C---:B0-----:R-:W-:Y:S02]  /*25660*/  LOP3.LUT R0, R18.reuse, 0xff000000, RZ, 0xc0, !PT ;  /* 0xff00000012007812 */ /* 0x041fe400078ec0ff */
[----:B------:R-:W-:Y:S02]  /*25670*/  ISETP.NE.U32.AND P0, PT, RZ, UR4, PT ;  /* 0x00000004ff007c0c */ /* 0x000fe4000bf05070 */
[----:B------:R-:W-:Y:S02]  /*25680*/  SHF.R.U32.HI R0, RZ, 0x8, R0 ;  /* 0x00000008ff007819 */ /* 0x000fe40000011600 */
[----:B------:R-:W-:Y:S02]  /*25690*/  ISETP.NE.AND.EX P0, PT, RZ, UR5, PT, P0 ;  /* 0x00000005ff007c0c */ /* 0x000fe4000bf05300 */
[C---:B------:R-:W-:Y:S02]  /*256a0*/  LOP3.LUT R4, R18.reuse, 0xff0000, RZ, 0xc0, !PT ;  /* 0x00ff000012047812 */ /* 0x040fe400078ec0ff */
[----:B------:R-:W-:-:S02]  /*256b0*/  LOP3.LUT R18, R18, 0xffff, RZ, 0xc0, !PT ;  /* 0x0000ffff12127812 */ /* 0x000fc400078ec0ff */
[----:B------:R-:W-:-:S07]  /*256c0*/  LEA.HI R0, R4, R0, RZ, 0x10 ;  /* 0x0000000004007211 */ /* 0x000fce00078f80ff */
[----:B------:R-:W-:Y:S05]  /*256d0*/  @!P0 BRA `(.L_x_1835) ;  /* 0x0000000000108947 */ /* 0x000fea0003800000 */
[----:B------:R-:W0:Y:S02]  /*256e0*/  LDC.64 R4, c[0x0][0xa20] ;  /* 0x00028800ff047b82 */ /* 0x000e240000000a00 */
[----:B0-----:R-:W-:-:S05]  /*256f0*/  IMAD.WIDE R4, R19, 0x4, R4 ;  /* 0x0000000413047825 */ /* 0x001fca00078e0204 */
[----:B------:R0:W5:Y:S01]  /*25700*/  LDG.E R7, desc[UR42][R4.64] ;  /* 0x0000002a04077981 */ /* 0x000162000c1e1900 */
[----:B------:R-:W-:Y:S05]  /*25710*/  BRA `(.L_x_1836) ;  /* 0x0000000000247947 */ /* 0x000fea0003800000 */
.L_x_1835:
        /* <DEDUP_REMOVED lines=9> */
.L_x_1836:
[----:B0-----:R-:W2:Y:S04]  /*257b0*/  @P1 LDG.E R4, desc[UR42][R2.64] ;  /* 0x0000002a02041981 */ /* 0x001ea8000c1e1900 */
[----:B------:R0:W2:Y:S01]  /*257c0*/  @P1 LDG.E R5, desc[UR42][R2.64+0x4] ;  /* 0x0000042a02051981 */ /* 0x0000a2000c1e1900 */
[----:B------:R-:W-:Y:S02]  /*257d0*/  IMAD.SHL.U32 R17, R17, 0x80, RZ ;  /* 0x0000008011117824 */ /* 0x000fe400078e00ff */
[----:B-----5:R-:W-:Y:S02]  /*257e0*/  IMAD.IADD R7, R7, 0x1, -R37 ;  /* 0x0000000107077824 */ /* 0x020fe400078e0a25 */
[----:B------:R-:W-:Y:S01]  /*257f0*/  VIADD R9, R17, 0x7f ;  /* 0x0000007f11097836 */ /* 0x000fe20000000000 */
[----:B0-----:R-:W0:Y:S02]  /*25800*/  LDC R2, c[0x0][0x448] ;  /* 0x00011200ff027b82 */ /* 0x001e240000000800 */
[----:B0-----:R-:W-:-:S13]  /*25810*/  ISETP.NE.AND P2, PT, R2, 0x1, PT ;  /* 0x000000010200780c */ /* 0x001fda0003f45270 */
[----:B------:R-:W0:Y:S08]  /*25820*/  @P2 LDC R3, c[0x0][0x44c] ;  /* 0x00011300ff032b82 */ /* 0x000e300000000800 */
[----:B------:R-:W1:Y:S01]  /*25830*/  @P2 LDC R2, c[0x0][0x450] ;  /* 0x00011400ff022b82 */ /* 0x000e620000000800 */
[----:B0-----:R-:W-:-:S05]  /*25840*/  @P2 IMAD.HI.U32 R3, R9, R3, RZ ;  /* 0x0000000309032227 */ /* 0x001fca00078e00ff */
[----:B-1----:R-:W-:Y:S01]  /*25850*/  @P2 SHF.R.U32.HI R9, RZ, R2, R3 ;  /* 0x00000002ff092219 */ /* 0x002fe20000011603 */
[----:B--2---:R-:W-:-:S04]  /*25860*/  @P1 IMAD.IADD R8, R5, 0x1, -R4 ;  /* 0x0000000105081824 */ /* 0x004fc800078e0a04 */
[----:B------:R-:W-:-:S04]  /*25870*/  IMAD.IADD R26, R7, 0x1, R8 ;  /* 0x00000001071a7824 */ /* 0x000fc800078e0208 */
[C---:B------:R-:W-:Y:S01]  /*25880*/  VIADD R30, R26.reuse, 0x7f ;  /* 0x0000007f1a1e7836 */ /* 0x040fe20000000000 */
[----:B------:R-:W-:-:S04]  /*25890*/  IADD3 R20, R26, 0x1, -R27 ;  /* 0x000000011a147810 */ /* 0x000fc80007ffe81b */
[----:B------:R-:W-:Y:S01]  /*258a0*/  SHF.R.S32.HI R2, RZ, 0x1f, R30 ;  /* 0x0000001fff027819 */ /* 0x000fe2000001141e */
[----:B------:R-:W-:-:S03]  /*258b0*/  IMAD.IADD R9, R20, 0x1, R9 ;  /* 0x0000000114097824 */ /* 0x000fc600078e0209 */
[----:B------:R-:W-:Y:S02]  /*258c0*/  LEA.HI R30, R2, R30, RZ, 0x7 ;  /* 0x0000001e021e7211 */ /* 0x000fe400078f38ff */
[----:B------:R-:W0:Y:S02]  /*258d0*/  LDC.64 R2, c[0x0][0x9e0] ;  /* 0x00027800ff027b82 */ /* 0x000e240000000a00 */
[----:B------:R-:W-:Y:S02]  /*258e0*/  SHF.R.S32.HI R30, RZ, 0x7, R30 ;  /* 0x00000007ff1e7819 */ /* 0x000fe4000001141e */
[----:B0-----:R-:W-:Y:S01]  /*258f0*/  ISETP.GE.AND P3, PT, R3, 0x1, PT ;  /* 0x000000010300780c */ /* 0x001fe20003f66270 */
[----:B------:R-:W-:-:S12]  /*25900*/  IMAD.IADD R2, R9, 0x1, R2 ;  /* 0x0000000109027824 */ /* 0x000fd800078e0202 */
[----:B------:R-:W-:Y:S05]  /*25910*/  @!P3 BRA `(.L_x_1837) ;  /* 0x000000000048b947 */ /* 0x000fea0003800000 */
        /* <DEDUP_REMOVED lines=11> */
.L_x_1839:
[----:B------:R-:W-:-:S13]  /*259d0*/  ISETP.NE.AND P0, PT, R3, 0x1, PT ;  /* 0x000000010300780c */ /* 0x000fda0003f05270 */
[----:B------:R-:W0:Y:S02]  /*259e0*/  @P0 LDC.64 R4, c[0x0][0x9e8] ;  /* 0x00027a00ff040b82 */ /* 0x000e240000000a00 */
[----:B0-----:R-:W-:-:S05]  /*259f0*/  @P0 IMAD.HI.U32 R4, R10, R4, RZ ;  /* 0x000000040a040227 */ /* 0x001fca00078e00ff */
[----:B------:R-:W-:-:S07]  /*25a00*/  @P0 SHF.R.U32.HI R10, RZ, R5, R4 ;  /* 0x00000005ff0a0219 */ /* 0x000fce0000011604 */
.L_x_1840:
[----:B------:R-:W-:Y:S05]  /*25a10*/  BSYNC B0 ;  /* 0x0000000000007941 */ /* 0x000fea0003800000 */
.L_x_1838:
[----:B------:R-:W-:-:S05]  /*25a20*/  IMAD R10, R10, R3, R3 ;  /* 0x000000030a0a7224 */ /* 0x000fca00078e0203 */
[----:B------:R-:W-:-:S07]  /*25a30*/  VIMNMX R2, R2, R10, PT ;  /* 0x0000000a02027248 */ /* 0x000fce0003fe0100 */
.L_x_1837:
[----:B------:R-:W0:Y:S01]  /*25a40*/  @P2 LDC R5, c[0x0][0x44c] ;  /* 0x00011300ff052b82 */ /* 0x000e220000000800 */
[----:B------:R-:W-:Y:S01]  /*25a50*/  VIADD R2, R2, 0x7f ;  /* 0x0000007f02027836 */ /* 0x000fe20000000000 */
[----:B------:R-:W-:Y:S01]  /*25a60*/  ULDC UR4, c[0x0][0x9dc] ;  /* 0x0002770000047ab9 */ /* 0x000fe20000000800 */
[----:B------:R-:W-:Y:S02]  /*25a70*/  IMAD.MOV.U32 R4, RZ, RZ, R17 ;  /* 0x000000ffff047224 */ /* 0x000fe400078e0011 */
[----:B------:R-:W-:-:S03]  /*25a80*/  IMAD.IADD R21, R26, 0x1, -R27 ;  /* 0x000000011a157824 */ /* 0x000fc600078e0a1b */
[----:B------:R-:W1:Y:S01]  /*25a90*/  @P2 LDC R9, c[0x0][0x450] ;  /* 0x00011400ff092b82 */ /* 0x000e620000000800 */
[----:B0-----:R-:W-:-:S05]  /*25aa0*/  @P2 IMAD.HI.U32 R5, R17, R5, RZ ;  /* 0x0000000511052227 */ /* 0x001fca00078e00ff */
[----:B-1----:R-:W-:Y:S02]  /*25ab0*/  @P2 SHF.R.U32.HI R4, RZ, R9, R5 ;  /* 0x00000009ff042219 */ /* 0x002fe40000011605 */
[----:B------:R-:W-:-:S03]  /*25ac0*/  SHF.R.S32.HI R5, RZ, 0x1f, R2 ;  /* 0x0000001fff057819 */ /* 0x000fc60000011402 */
[----:B------:R-:W-:Y:S01]  /*25ad0*/  IMAD.IADD R10, R21, 0x1, R4 ;  /* 0x00000001150a7824 */ /* 0x000fe200078e0204 */
[----:B------:R-:W-:-:S03]  /*25ae0*/  LEA.HI R5, R5, R2, RZ, 0x7 ;  /* 0x0000000205057211 */ /* 0x000fc600078f38ff */
[----:B------:R-:W-:Y:S01]  /*25af0*/  VIADD R2, R10, -UR4 ;  /* 0x800000040a027c36 */ /* 0x000fe20008000000 */
[----:B------:R-:W-:-:S04]  /*25b00*/  SHF.R.S32.HI R9, RZ, 0x7, R5 ;  /* 0x00000007ff097819 */ /* 0x000fc80000011405 */
[----:B------:R-:W-:Y:S01]  /*25b10*/  VIMNMX R9, R30, R9, PT ;  /* 0x000000091e097248 */ /* 0x000fe20003fe0100 */
        /* <DEDUP_REMOVED lines=11> */
.L_x_1843:
[----:B------:R-:W-:-:S13]  /*25bd0*/  ISETP.NE.AND P0, PT, R3, 0x1, PT ;  /* 0x000000010300780c */ /* 0x000fda0003f05270 */
[----:B------:R-:W0:Y:S02]  /*25be0*/  @P0 LDC.64 R4, c[0x0][0x9e8] ;  /* 0x00027a00ff040b82 */ /* 0x000e240000000a00 */
[----:B0-----:R-:W-:-:S05]  /*25bf0*/  @P0 IMAD.HI.U32 R4, R10, R4, RZ ;  /* 0x000000040a040227 */ /* 0x001fca00078e00ff */
[----:B------:R-:W-:-:S07]  /*25c00*/  @P0 SHF.R.U32.HI R10, RZ, R5, R4 ;  /* 0x00000005ff0a0219 */ /* 0x000fce0000011604 */
.L_x_1844:
[----:B------:R-:W-:Y:S05]  /*25c10*/  BSYNC B0 ;  /* 0x0000000000007941 */ /* 0x000fea0003800000 */
.L_x_1842:
[----:B------:R-:W-:-:S05]  /*25c20*/  IMAD R3, R10, R3, RZ ;  /* 0x000000030a037224 */ /* 0x000fca00078e02ff */
[----:B------:R-:W-:-:S07]  /*25c30*/  VIMNMX R2, R2, R3, !PT ;  /* 0x0000000302027248 */ /* 0x000fce0007fe0100 */
.L_x_1841:
[----:B------:R-:W-:Y:S01]  /*25c40*/  SHF.R.S32.HI R3, RZ, 0x1f, R2 ;  /* 0x0000001fff037819 */ /* 0x000fe20000011402 */
[----:B------:R-:W-:Y:S01]  /*25c50*/  BSSY B0, `(.L_x_1845) ;  /* 0x0000027000007945 */ /* 0x000fe20003800000 */
[----:B------:R-:W-:Y:S02]  /*25c60*/  LOP3.LUT R36, R0, 0xff, RZ, 0xc0, !PT ;  /* 0x000000ff00247812 */ /* 0x000fe400078ec0ff */
[----:B------:R-:W-:Y:S01]  /*25c70*/  LEA.HI R3, R3, R2, RZ, 0x7 ;  /* 0x0000000203037211 */ /* 0x000fe200078f38ff */
[----:B------:R-:W-:Y:S01]  /*25c80*/  IMAD.MOV.U32 R2, RZ, RZ, RZ ;  /* 0x000000ffff027224 */ /* 0x000fe200078e00ff */
[----:B------:R-:W-:Y:S02]  /*25c90*/  SHF.R.U32.HI R0, RZ, 0x10, R0 ;  /* 0x00000010ff007819 */ /* 0x000fe40000011600 */
[----:B------:R-:W-:-:S04]  /*25ca0*/  SHF.R.S32.HI R3, RZ, 0x7, R3 ;  /* 0x00000007ff037819 */ /* 0x000fc80000011403 */
[----:B------:R-:W-:-:S04]  /*25cb0*/  VIMNMX R4, RZ, R3, !PT ;  /* 0x00000003ff047248 */ /* 0x000fc80007fe0100 */
[----:B------:R-:W-:-:S13]  /*25cc0*/  ISETP.GT.AND P0, PT, R9, R4, PT ;  /* 0x000000040900720c */ /* 0x000fda0003f04270 */
[----:B------:R-:W-:Y:S05]  /*25cd0*/  @!P0 BRA `(.L_x_1846) ;  /* 0x0000000000788947 */ /* 0x000fea0003800000 */
[----:B------:R-:W-:Y:S01]  /*25ce0*/  ISETP.NE.AND P0, PT, R0, RZ, PT ;  /* 0x000000ff0000720c */ /* 0x000fe20003f05270 */
[----:B------:R-:W-:-:S03]  /*25cf0*/  ULDC UR4, c[0x0][0x9f0] ;  /* 0x00027c0000047ab9 */ /* 0x000fc60000000800 */
[----:B------:R-:W-:-:S04]  /*25d00*/  SEL R5, R0, UR4, P0 ;  /* 0x0000000400057c07 */ /* 0x000fc80008000000 */
[----:B------:R-:W-:Y:S02]  /*25d10*/  IABS R10, R5 ;  /* 0x00000005000a7213 */ /* 0x000fe40000000000 */
[----:B------:R-:W-:Y:S02]  /*25d20*/  IADD3 R11, R5, -0x1, R9 ;  /* 0xffffffff050b7810 */ /* 0x000fe40007ffe009 */
[----:B------:R-:W0:Y:S03]  /*25d30*/  I2F.RP R2, R10 ;  /* 0x0000000a00027306 */ /* 0x000e260000209400 */
[----:B------:R-:W-:-:S05]  /*25d40*/  IMAD.IADD R11, R11, 0x1, -R4 ;  /* 0x000000010b0b7824 */ /* 0x000fca00078e0a04 */
[----:B0-----:R-:W0:Y:S02]  /*25d50*/  MUFU.RCP R2, R2 ;  /* 0x0000000200027308 */ /* 0x001e240000001000 */
[----:B0-----:R-:W-:-:S06]  /*25d60*/  VIADD R2, R2, 0xffffffe ;  /* 0x0ffffffe02027836 */ /* 0x001fcc0000000000 */
[----:B------:R0:W1:Y:S02]  /*25d70*/  F2I.FTZ.U32.TRUNC.NTZ R3, R2 ;  /* 0x0000000200037305 */ /* 0x000064000021f000 */
[----:B0-----:R-:W-:-:S04]  /*25d80*/  LOP3.LUT R2, R11, R5, RZ, 0x3c, !PT ;  /* 0x000000050b027212 */ /* 0x001fc800078e3cff */
[----:B------:R-:W-:Y:S02]  /*25d90*/  ISETP.GE.AND P3, PT, R2, RZ, PT ;  /* 0x000000ff0200720c */ /* 0x000fe40003f66270 */
[----:B-1----:R-:W-:-:S05]  /*25da0*/  IADD3 R2, RZ, -R3, RZ ;  /* 0x80000003ff027210 */ /* 0x002fca0007ffe0ff */
[----:B------:R-:W-:Y:S02]  /*25db0*/  IMAD R12, R2, R10, RZ ;  /* 0x0000000a020c7224 */ /* 0x000fe400078e02ff */
[----:B------:R-:W-:-:S04]  /*25dc0*/  IMAD.MOV.U32 R2, RZ, RZ, RZ ;  /* 0x000000ffff027224 */ /* 0x000fc800078e00ff */
[----:B------:R-:W-:Y:S01]  /*25dd0*/  IMAD.HI.U32 R12, R3, R12, R2 ;  /* 0x0000000c030c7227 */ /* 0x000fe200078e0002 */
[----:B------:R-:W-:Y:S02]  /*25de0*/  IABS R2, R5 ;  /* 0x0000000500027213 */ /* 0x000fe40000000000 */
[----:B------:R-:W-:-:S03]  /*25df0*/  IABS R3, R11 ;  /* 0x0000000b00037213 */ /* 0x000fc60000000000 */
[----:B------:R-:W-:-:S04]  /*25e00*/  IMAD.MOV R2, RZ, RZ, -R2 ;  /* 0x000000ffff027224 */ /* 0x000fc800078e0a02 */
        /* <DEDUP_REMOVED lines=10> */
[----:B------:R-:W-:-:S07]  /*25eb0*/  @!P2 LOP3.LUT R2, RZ, R5, RZ, 0x33, !PT ;  /* 0x00000005ff02a212 */ /* 0x000fce00078e33ff */
.L_x_1846:
[----:B------:R-:W-:Y:S05]  /*25ec0*/  BSYNC B0 ;  /* 0x0000000000007941 */ /* 0x000fea0003800000 */
.L_x_1845:
[-C--:B------:R-:W-:Y:S01]  /*25ed0*/  IMAD R4, R36, R2.reuse, R4 ;  /* 0x0000000224047224 */ /* 0x080fe200078e0204 */
[----:B------:R-:W-:Y:S04]  /*25ee0*/  BSSY B0, `(.L_x_1847) ;  /* 0x0000112000007945 */ /* 0x000fe80003800000 */
[C---:B------:R-:W-:Y:S01]  /*25ef0*/  VIADDMNMX R2, R4.reuse, R2, R9, PT ;  /* 0x0000000204027246 */ /* 0x040fe20003800109 */
[----:B------:R-:W-:-:S04]  /*25f00*/  IMAD R4, R4, 0x80, -R7 ;  /* 0x0000008004047824 */ /* 0x000fc800078e0a07 */
[----:B------:R-:W-:Y:S01]  /*25f10*/  IMAD R2, R2, 0x80, -R7 ;  /* 0x0000008002027824 */ /* 0x000fe200078e0a07 */
[----:B------:R-:W-:-:S04]  /*25f20*/  VIMNMX R4, RZ, R4, !PT ;  /* 0x00000004ff047248 */ /* 0x000fc80007fe0100 */
[----:B------:R-:W-:-:S04]  /*25f30*/  VIMNMX R2, R2, R8, PT ;  /* 0x0000000802027248 */ /* 0x000fc80003fe0100 */
[----:B------:R-:W-:Y:S02]  /*25f40*/  ISETP.GT.AND P0, PT, R2, R4, PT ;  /* 0x000000040200720c */ /* 0x000fe40003f04270 */
[----:B------:R-:W-:-:S11]  /*25f50*/  SHF.R.U32.HI R4, RZ, 0x7, R4 ;  /* 0x00000007ff047819 */ /* 0x000fd60000011604 */
[----:B------:R-:W-:-:S05]  /*25f60*/  @P0 VIADD R2, R2, 0x7f ;  /* 0x0000007f02020836 */ /* 0x000fca0000000000 */
[----:B------:R-:W-:-:S04]  /*25f70*/  @P0 SHF.R.S32.HI R3, RZ, 0x1f, R2 ;  /* 0x0000001fff030819 */ /* 0x000fc80000011402 */
[----:B------:R-:W-:Y:S01]  /*25f80*/  @P0 LEA.HI R2, R3, R2, RZ, 0x7 ;  /* 0x0000000203020211 */ /* 0x000fe200078f38ff */
[----:B------:R-:W-:-:S03]  /*25f90*/  IMAD.MOV.U32 R3, RZ, RZ, R4 ;  /* 0x000000ffff037224 */ /* 0x000fc600078e0004 */
[----:B------:R-:W-:Y:S02]  /*25fa0*/  @P0 SHF.R.S32.HI R3, RZ, 0x7, R2 ;  /* 0x00000007ff030819 */ /* 0x000fe40000011402 */
        /* <DEDUP_REMOVED lines=10> */
.L_x_2120:
[----:B-1----:R-:W-:Y:S02]  /*26050*/  ISETP.NE.AND P0, PT, R14, RZ, PT ;  /* 0x000000ff0e00720c */ /* 0x002fe40003f05270 */
[----:B------:R-:W-:-:S11]  /*26060*/  PLOP3.LUT P6, PT, PT, PT, PT, 0x8, 0x0 ;  /* 0x000000000000781c */ /* 0x000fd60003fce170 */
[----:B------:R-:W-:Y:S05]  /*26070*/  @P0 BRA `(.L_x_1850) ;  /* 0x00000000000c0947 */ /* 0x000fea0003800000 */
[----:B------:R-:W-:-:S03]  /*26080*/  UMOV UR4, 0xffffffff ;  /* 0xffffffff00047882 */ /* 0x000fc60000000000 */
[----:B------:R-:W-:Y:S05]  /*26090*/  BRA.DIV UR4, `(.L_x_1851) ;  /* 0x0000009a04947947 */ /* 0x000fea000b800000 */
[----:B------:R-:W-:-:S13]  /*260a0*/  ELECT P6, URZ, PT ;  /* 0x00000000003f782f */ /* 0x000fda00038c0000 */
.L_x_1850:
        /* <DEDUP_REMOVED lines=9> */
.L_x_2123:
[----:B------:R-:W-:Y:S05]  /*26140*/  BSYNC B1 ;  /* 0x0000000000017941 */ /* 0x000fea0003800000 */
.L_x_1852:
        /* <DEDUP_REMOVED lines=10> */
.L_x_2124:
[----:B------:R-:W-:Y:S05]  /*261f0*/  BSYNC B2 ;  /* 0x0000000000027941 */ /* 0x000fea0003800000 */
.L_x_1856:
[----:B------:R-:W-:Y:S04]  /*26200*/  BSSY B2, `(.L_x_1858) ;  /* 0x0000009000027945 */ /* 0x000fe80003800000 */
[----:B------:R-:W-:Y:S05]  /*26210*/  @P1 BRA `(.L_x_1859) ;  /* 0x00000000001c1947 */ /* 0x000fea0003800000 */
[----:B0-----:R-:W0:Y:S02]  /*26220*/  S2R R5, SR_TID.X ;  /* 0x0000000000057919 */ /* 0x001e240000002100 */
[----:B0-----:R-:W-:Y:S01]  /*26230*/  LOP3.LUT R7, R5, 0x1f, RZ, 0xc0, !PT ;  /* 0x0000001f05077812 */ /* 0x001fe200078ec0ff */
[----:B------:R-:W-:-:S03]  /*26240*/  IMAD.MOV.U32 R5, RZ, RZ, 0x6000 ;  /* 0x00006000ff057424 */ /* 0x000fc600078e00ff */
[----:B------:R-:W-:Y:S01]  /*26250*/  ISETP.NE.AND P0, PT, R7, RZ, PT ;  /* 0x000000ff0700720c */ /* 0x000fe20003f05270 */
[----:B------:R2:W-:-:S12]  /*26260*/  SYNCS.ARRIVE.TRANS64 RZ, [R10+URZ+0x22890], R5 ;  /* 0x022890050aff79a7 */ /* 0x0005d8000800003f */
[----:B--2---:R-:W-:Y:S05]  /*26270*/  @!P0 BRA `(.L_x_1859) ;  /* 0x0000000000048947 */ /* 0x004fea0003800000 */
[----:B------:R-:W-:Y:S01]  /*26280*/  BPT.TRAP 0x1 ;  /* 0x000000040000795c */ /* 0x000fe20000300000 */
.L_x_1859:
[----:B------:R-:W-:Y:S05]  /*26290*/  BSYNC B2 ;  /* 0x0000000000027941 */ /* 0x000fea0003800000 */
.L_x_1858:
[----:B------:R-:W-:Y:S01]  /*262a0*/  IMAD.MOV.U32 R12, RZ, RZ, RZ ;  /* 0x000000ffff0c7224 */ /* 0x000fe200078e00ff */
[----:B------:R-:W-:Y:S01]  /*262b0*/  UIADD3 UR4, UP0, UR40, 0x570, URZ ;  /* 0x0000057028047890 */ /* 0x000fe2000ff1e03f */
[----:B------:R-:W-:Y:S01]  /*262c0*/  IMAD R7, R3, 0x80, R6 ;  /* 0x0000008003077824 */ /* 0x000fe200078e0206 */
[----:B------:R-:W-:Y:S01]  /*262d0*/  PLOP3.LUT P0, PT, PT, PT, PT, 0x80, 0x0 ;  /* 0x000000000000781c */ /* 0x000fe20003f0f070 */
[----:B------:R-:W-:Y:S01]  /*262e0*/  IMAD R8, R25, 0x6000, R23 ;  /* 0x0000600019087824 */ /* 0x000fe200078e0217 */
[----:B------:R-:W-:Y:S01]  /*262f0*/  R2UR UR10, R12 ;  /* 0x000000000c0a72ca */ /* 0x000fe200000e0000 */
[----:B------:R-:W-:Y:S01]  /*26300*/  VIADD R7, R7, 0xffffff80 ;  /* 0xffffff8007077836 */ /* 0x000fe20000000000 */
[----:B------:R-:W-:Y:S01]  /*26310*/  UIADD3.X UR5, URZ, UR41, URZ, UP0, !UPT ;  /* 0x000000293f057290 */ /* 0x000fe200087fe43f */
[----:B0-----:R-:W-:Y:S01]  /*26320*/  VIADD R5, R10, 0x22890 ;  /* 0x000228900a057836 */ /* 0x001fe20000000000 */
[----:B------:R-:W-:Y:S01]  /*26330*/  UMOV UR6, 0x0 ;  /* 0x0000000000067882 */ /* 0x000fe20000000000 */
[----:B------:R-:W-:Y:S01]  /*26340*/  VIADD R11, R8, 0x16400 ;  /* 0x00016400080b7836 */ /* 0x000fe20000000000 */
[----:B------:R-:W-:-:S09]  /*26350*/  UMOV UR7, 0x12f00000 ;  /* 0x12f0000000077882 */ /* 0x000fd20000000000 */
.L_x_1860:
        /* <DEDUP_REMOVED lines=15> */
.L_x_1861:
        /* <DEDUP_REMOVED lines=15> */
.L_x_1862:
        /* <DEDUP_REMOVED lines=13> */
.L_x_2125:
[----:B------:R-:W-:Y:S05]  /*26610*/  BSYNC B2 ;  /* 0x0000000000027941 */ /* 0x000fea0003800000 */
.L_x_1863:
[----:B------:R-:W-:Y:S01]  /*26620*/  BSSY B2, `(.L_x_1865) ;  /* 0x000000b000027945 */ /* 0x000fe20003800000 */
[----:B------:R-:W-:Y:S02]  /*26630*/  IMAD.MOV.U32 R8, RZ, RZ, 0x0 ;  /* 0x00000000ff087424 */ /* 0x000fe400078e00ff */
[----:B01----:R-:W-:Y:S01]  /*26640*/  IMAD.MOV.U32 R9, RZ, RZ, 0x12f00000 ;  /* 0x12f00000ff097424 */ /* 0x003fe200078e00ff */
[----:B------:R-:W-:Y:S06]  /*26650*/  @P1 BRA `(.L_x_1866) ;  /* 0x00000000001c1947 */ /* 0x000fec0003800000 */
[----:B------:R-:W0:Y:S02]  /*26660*/  S2R R5, SR_TID.X ;  /* 0x0000000000057919 */ /* 0x000e240000002100 */
[----:B0-----:R-:W-:Y:S02]  /*26670*/  LOP3.LUT R11, R5, 0x1f, RZ, 0xc0, !PT ;  /* 0x0000001f050b7812 */ /* 0x001fe400078ec0ff */
[----:B------:R-:W-:Y:S02]  /*26680*/  MOV R5, 0x4000 ;  /* 0x0000400000057802 */ /* 0x000fe40000000f00 */
[----:B------:R-:W-:Y:S02]  /*26690*/  ISETP.NE.AND P0, PT, R11, RZ, PT ;  /* 0x000000ff0b00720c */ /* 0x000fe40003f05270 */
[----:B------:R0:W-:Y:S11]  /*266a0*/  SYNCS.ARRIVE.TRANS64 RZ, [R10+URZ+0x228b0], R5 ;  /* 0x0228b0050aff79a7 */ /* 0x0001f6000800003f */
[----:B0-----:R-:W-:Y:S05]  /*266b0*/  @!P0 BRA `(.L_x_1866) ;  /* 0x0000000000048947 */ /* 0x001fea0003800000 */
[----:B------:R-:W-:Y:S01]  /*266c0*/  BPT.TRAP 0x1 ;  /* 0x000000040000795c */ /* 0x000fe20000300000 */
.L_x_1866:
[----:B------:R-:W-:Y:S05]  /*266d0*/  BSYNC B2 ;  /* 0x0000000000027941 */ /* 0x000fea0003800000 */
.L_x_1865:
[----:B------:R-:W-:Y:S01]  /*266e0*/  R2UR UR10, R12 ;  /* 0x000000000c0a72ca */ /* 0x000fe200000e0000 */
[----:B------:R-:W-:Y:S01]  /*266f0*/  IMAD R5, R25, 0x4000, R23 ;  /* 0x0000400019057824 */ /* 0x000fe200078e0217 */
[----:B------:R-:W-:Y:S01]  /*26700*/  R2UR UR6, R8 ;  /* 0x00000000080672ca */ /* 0x000fe200000e0000 */
[----:B------:R-:W-:Y:S01]  /*26710*/  UIADD3 UR4, UP0, UR40, 0x670, URZ ;  /* 0x0000067028047890 */ /* 0x000fe2000ff1e03f */
[----:B------:R-:W-:Y:S01]  /*26720*/  R2UR UR7, R9 ;  /* 0x00000000090772ca */ /* 0x000fe200000e0000 */
[----:B------:R-:W-:Y:S01]  /*26730*/  VIADD R10, R10, 0x228b0 ;  /* 0x000228b00a0a7836 */ /* 0x000fe20000000000 */
[----:B------:R-:W-:Y:S01]  /*26740*/  PLOP3.LUT P0, PT, PT, PT, PT, 0x80, 0x0 ;  /* 0x000000000000781c */ /* 0x000fe20003f0f070 */
[----:B------:R-:W-:Y:S01]  /*26750*/  VIADD R5, R5, 0x8400 ;  /* 0x0000840005057836 */ /* 0x000fe20000000000 */
[----:B------:R-:W-:-:S12]  /*26760*/  UIADD3.X UR5, URZ, UR41, URZ, UP0, !UPT ;  /* 0x000000293f057290 */ /* 0x000fd800087fe43f */
.L_x_1867:
        /* <DEDUP_REMOVED lines=10> */
.L_x_1855:
[----:B------:R-:W-:Y:S05]  /*26810*/  BSYNC B1 ;  /* 0x0000000000017941 */ /* 0x000fea0003800000 */
.L_x_1854:
[----:B------:R-:W-:Y:S01]  /*26820*/  VIADD R10, R3, 0xfffffffe ;  /* 0xfffffffe030a7836 */ /* 0x000fe20000000000 */
[----:B------:R-:W-:Y:S01]  /*26830*/  PLOP3.LUT P0, PT, PT, PT, PT, 0x8, 0x0 ;  /* 0x000000000000781c */ /* 0x000fe20003f0e170 */
[----:B------:R-:W-:-:S03]  /*26840*/  VIADD R25, R25, 0x1 ;  /* 0x0000000119197836 */ /* 0x000fc60000000000 */
[----:B------:R-:W-:Y:S02]  /*26850*/  ISETP.GE.AND P2, PT, R10, R4, PT ;  /* 0x000000040a00720c */ /* 0x000fe40003f46270 */
[----:B------:R-:W-:-:S04]  /*26860*/  ISETP.NE.AND P1, PT, R25, 0x2, PT ;  /* 0x000000021900780c */ /* 0x000fc80003f25270 */
[----:B------:R-:W-:Y:S02]  /*26870*/  SEL R3, RZ, 0x1, P1 ;  /* 0x00000001ff037807 */ /* 0x000fe40000800000 */
[----:B------:R-:W-:Y:S02]  /*26880*/  SEL R25, R25, RZ, P1 ;  /* 0x000000ff19197207 */ /* 0x000fe40000800000 */
[----:B------:R-:W-:-:S03]  /*26890*/  LOP3.LUT R29, R29, R3, RZ, 0x3c, !PT ;  /* 0x000000031d1d7212 */ /* 0x000fc600078e3cff */
[----:B------:R-:W-:Y:S05]  /*268a0*/  @!P2 BRA `(.L_x_1848) ;  /* 0x0000000400d4a947 */ /* 0x000fea0003800000 */
.L_x_1882:
        /* <DEDUP_REMOVED lines=11> */
.L_x_2126:
[----:B------:R-:W-:Y:S05]  /*26960*/  BSYNC B2 ;  /* 0x0000000000027941 */ /* 0x000fea0003800000 */
.L_x_1870:
        /* <DEDUP_REMOVED lines=9> */
.L_x_1873:
[----:B------:R-:W-:Y:S05]  /*26a00*/  BSYNC B2 ;  /* 0x0000000000027941 */ /* 0x000fea0003800000 */
.L_x_1872:
[----:B------:R-:W-:Y:S01]  /*26a10*/  IMAD.MOV.U32 R12, RZ, RZ, RZ ;  /* 0x000000ffff0c7224 */ /* 0x000fe200078e00ff */
[----:B------:R-:W-:Y:S01]  /*26a20*/  UIADD3 UR4, UP0, UR40, 0x570, URZ ;  /* 0x0000057028047890 */ /* 0x000fe2000ff1e03f */
[----:B------:R-:W-:Y:S01]  /*26a30*/  IMAD R7, R25, 0x6000, R23 ;  /* 0x0000600019077824 */ /* 0x000fe200078e0217 */
        /* <DEDUP_REMOVED lines=8> */
.L_x_1874:
        /* <DEDUP_REMOVED lines=15> */
.L_x_1875:
        /* <DEDUP_REMOVED lines=15> */
.L_x_1876:
        /* <DEDUP_REMOVED lines=13> */
.L_x_2127:
[----:B------:R-:W-:Y:S05]  /*26d70*/  BSYNC B2 ;  /* 0x0000000000027941 */ /* 0x000fea0003800000 */
.L_x_1877:
[----:B------:R-:W-:Y:S01]  /*26d80*/  BSSY B2, `(.L_x_1879) ;  /* 0x000000b000027945 */ /* 0x000fe20003800000 */
[----:B------:R-:W-:Y:S02]  /*26d90*/  IMAD.MOV.U32 R14, RZ, RZ, 0x0 ;  /* 0x00000000ff0e7424 */ /* 0x000fe400078e00ff */
[----:B------:R-:W-:Y:S01]  /*26da0*/  IMAD.MOV.U32 R15, RZ, RZ, 0x12f00000 ;  /* 0x12f00000ff0f7424 */ /* 0x000fe200078e00ff */
[----:B------:R-:W-:Y:S06]  /*26db0*/  @P2 BRA `(.L_x_1880) ;  /* 0x00000000001c2947 */ /* 0x000fec0003800000 */
[----:B------:R-:W2:Y:S02]  /*26dc0*/  S2R R3, SR_TID.X ;  /* 0x0000000000037919 */ /* 0x000ea40000002100 */
[----:B--2---:R-:W-:Y:S01]  /*26dd0*/  LOP3.LUT R7, R3, 0x1f, RZ, 0xc0, !PT ;  /* 0x0000001f03077812 */ /* 0x004fe200078ec0ff */
[----:B------:R-:W-:-:S03]  /*26de0*/  IMAD.MOV.U32 R3, RZ, RZ, 0x4000 ;  /* 0x00004000ff037424 */ /* 0x000fc600078e00ff */
[----:B------:R-:W-:Y:S01]  /*26df0*/  ISETP.NE.AND P1, PT, R7, RZ, PT ;  /* 0x000000ff0700720c */ /* 0x000fe20003f25270 */
[----:B------:R2:W-:-:S12]  /*26e00*/  SYNCS.ARRIVE.TRANS64 RZ, [R9+URZ+0x228b0], R3 ;  /* 0x0228b00309ff79a7 */ /* 0x0005d8000800003f */
[----:B--2---:R-:W-:Y:S05]  /*26e10*/  @!P1 BRA `(.L_x_1880) ;  /* 0x0000000000049947 */ /* 0x004fea0003800000 */
[----:B------:R-:W-:Y:S01]  /*26e20*/  BPT.TRAP 0x1 ;  /* 0x000000040000795c */ /* 0x000fe20000300000 */
.L_x_1880:
[----:B------:R-:W-:Y:S05]  /*26e30*/  BSYNC B2 ;  /* 0x0000000000027941 */ /* 0x000fea0003800000 */
.L_x_1879:
        /* <DEDUP_REMOVED lines=9> */
.L_x_1881:
        /* <DEDUP_REMOVED lines=10> */
.L_x_1869:
[----:B------:R-:W-:Y:S05]  /*26f70*/  BSYNC B1 ;  /* 0x0000000000017941 */ /* 0x000fea0003800000 */
.L_x_1868:
        /* <DEDUP_REMOVED lines=8> */
.L_x_1848:
[----:B------:R-:W-:Y:S05]  /*27000*/  BSYNC B0 ;  /* 0x0000000000007941 */ /* 0x000fea0003800000 */
.L_x_1847:
[----:B------:R-:W1:Y:S01]  /*27010*/  LDC R2, c[0x0][0x448] ;  /* 0x00011200ff027b82 */ /* 0x000e620000000800 */
[----:B------:R-:W-:Y:S01]  /*27020*/  VIADD R3, R17, 0x7f ;  /* 0x0000007f11037836 */ /* 0x000fe20000000000 */
[----:B------:R-:W-:Y:S06]  /*27030*/  @!P0 WARPSYNC.ALL ;  /* 0x0000000000008948 */ /* 0x000fec0003800000 */
[----:B------:R-:W-:Y:S01]  /*27040*/  @!P0 BAR.SYNC.DEFER_BLOCKING 0xc, 0x180 ;  /* 0x0306000000008b1d */ /* 0x000fe20000010000 */
[----:B-1----:R-:W-:-:S13]  /*27050*/  ISETP.NE.AND P1, PT, R2, 0x1, PT ;  /* 0x000000010200780c */ /* 0x002fda0003f25270 */
[----:B------:R-:W1:Y:S08]  /*27060*/  @P1 LDC R4, c[0x0][0x44c] ;  /* 0x00011300ff041b82 */ /* 0x000e700000000800 */
[----:B------:R-:W2:Y:S01]  /*27070*/  @P1 LDC R2, c[0x0][0x450] ;  /* 0x00011400ff021b82 */ /* 0x000ea20000000800 */
[----:B-1----:R-:W-:-:S05]  /*27080*/  @P1 IMAD.HI.U32 R4, R3, R4, RZ ;  /* 0x0000000403041227 */ /* 0x002fca00078e00ff */
[----:B--2---:R-:W-:-:S05]  /*27090*/  @P1 SHF.R.U32.HI R3, RZ, R2, R4 ;  /* 0x00000002ff031219 */ /* 0x004fca0000011604 */
[----:B------:R-:W-:Y:S02]  /*270a0*/  IMAD.IADD R20, R20, 0x1, R3 ;  /* 0x0000000114147824 */ /* 0x000fe400078e0203 */
[----:B------:R-:W1:Y:S02]  /*270b0*/  LDC.64 R2, c[0x0][0x9e0] ;  /* 0x00027800ff027b82 */ /* 0x000e640000000a00 */
[----:B-1----:R-:W-:Y:S01]  /*270c0*/  ISETP.GE.AND P2, PT, R3, 0x1, PT ;  /* 0x000000010300780c */ /* 0x002fe20003f46270 */
[----:B------:R-:W-:-:S12]  /*270d0*/  IMAD.IADD R2, R20, 0x1, R2 ;  /* 0x0000000114027824 */ /* 0x000fd800078e0202 */
[----:B------:R-:W-:Y:S05]  /*270e0*/  @!P2 BRA `(.L_x_1883) ;  /* 0x000000000048a947 */ /* 0x000fea0003800000 */
[C---:B------:R-:W-:Y:S01]  /*270f0*/  ISETP.GT.AND P0, PT, R20.reuse, RZ, PT ;  /* 0x000000ff1400720c */ /* 0x040fe20003f04270 */
[----:B------:R-:W-:Y:S01]  /*27100*/  BSSY B0, `(.L_x_1884) ;  /* 0x000000e000007945 */ /* 0x000fe20003800000 */
[----:B------:R-:W-:-:S11]  /*27110*/  IADD3 R6, R20, -0x1, RZ ;  /* 0xffffffff14067810 */ /* 0x000fd60007ffe0ff */
[----:B------:R-:W-:Y:S05]  /*27120*/  @P0 BRA `(.L_x_1885) ;  /* 0x00000000001c0947 */ /* 0x000fea0003800000 */
[----:B------:R-:W-:Y:S01]  /*27130*/  ISETP.NE.AND P0, PT, R3, 0x1, PT ;  /* 0x000000010300780c */ /* 0x000fe20003f05270 */
[----:B------:R-:W-:-:S12]  /*27140*/  IMAD.MOV R6, RZ, RZ, -R20 ;  /* 0x000000ffff067224 */ /* 0x000fd800078e0a14 */
[----:B0-----:R-:W0:Y:S02]  /*27150*/  @P0 LDC.64 R4, c[0x0][0x9e8] ;  /* 0x00027a00ff040b82 */ /* 0x001e240000000a00 */
[----:B0-----:R-:W-:-:S05]  /*27160*/  @P0 IMAD.HI.U32 R4, R6, R4, RZ ;  /* 0x0000000406040227 */ /* 0x001fca00078e00ff */
[----:B------:R-:W-:-:S04]  /*27170*/  @P0 SHF.R.U32.HI R6, RZ, R5, R4 ;  /* 0x00000005ff060219 */ /* 0x000fc80000011604 */
[----:B------:R-:W-:Y:S01]  /*27180*/  LOP3.LUT R6, RZ, R6, RZ, 0x33, !PT ;  /* 0x00000006ff067212 */ /* 0x000fe200078e33ff */
[----:B------:R-:W-:Y:S06]  /*27190*/  BRA `(.L_x_1886) ;  /* 0x0000000000107947 */ /* 0x000fec0003800000 */
.L_x_1885:
[----:B------:R-:W-:-:S13]  /*271a0*/  ISETP.NE.AND P0, PT, R3, 0x1, PT ;  /* 0x000000010300780c */ /* 0x000fda0003f05270 */
[----:B0-----:R-:W0:Y:S02]  /*271b0*/  @P0 LDC.64 R4, c[0x0][0x9e8] ;  /* 0x00027a00ff040b82 */ /* 0x001e240000000a00 */
[----:B0-----:R-:W-:-:S05]  /*271c0*/  @P0 IMAD.HI.U32 R4, R6, R4, RZ ;  /* 0x0000000406040227 */ /* 0x001fca00078e00ff */
[----:B------:R-:W-:-:S07]  /*271d0*/  @P0 SHF.R.U32.HI R6, RZ, R5, R4 ;  /* 0x00000005ff060219 */ /* 0x000fce0000011604 */
.L_x_1886:
[----:B------:R-:W-:Y:S05]  /*271e0*/  BSYNC B0 ;  /* 0x0000000000007941 */ /* 0x000fea0003800000 */
.L_x_1884:
[----:B------:R-:W-:-:S05]  /*271f0*/  IMAD R6, R6, R3, R3 ;  /* 0x0000000306067224 */ /* 0x000fca00078e0203 */
[----:B------:R-:W-:-:S07]  /*27200*/  VIMNMX R2, R2, R6, PT ;  /* 0x0000000602027248 */ /* 0x000fce0003fe0100 */
.L_x_1883:
[----:B------:R-:W-:Y:S01]  /*27210*/  VIADD R2, R2, 0x7f ;  /* 0x0000007f02027836 */ /* 0x000fe20000000000 */
[----:B------:R-:W-:Y:S01]  /*27220*/  ULDC UR4, c[0x0][0x9dc] ;  /* 0x0002770000047ab9 */ /* 0x000fe20000000800 */
[----:B0-----:R-:W-:-:S03]  /*27230*/  IMAD.MOV.U32 R5, RZ, RZ, R17 ;  /* 0x000000ffff057224 */ /* 0x001fc600078e0011 */
[----:B------:R-:W-:-:S04]  /*27240*/  SHF.R.S32.HI R4, RZ, 0x1f, R2 ;  /* 0x0000001fff047819 */ /* 0x000fc80000011402 */
[----:B------:R-:W-:Y:S02]  /*27250*/  LEA.HI R4, R4, R2, RZ, 0x7 ;  /* 0x0000000204047211 */ /* 0x000fe400078f38ff */
[----:B------:R-:W0:Y:S02]  /*27260*/  @P1 LDC R2, c[0x0][0x450] ;  /* 0x00011400ff021b82 */ /* 0x000e240000000800 */
[----:B------:R-:W-:-:S04]  /*27270*/  SHF.R.S32.HI R4, RZ, 0x7, R4 ;  /* 0x00000007ff047819 */ /* 0x000fc80000011404 */
[----:B------:R-:W-:Y:S02]  /*27280*/  VIMNMX R30, R30, R4, PT ;  /* 0x000000041e1e7248 */ /* 0x000fe40003fe0100 */
[----:B------:R-:W1:Y:S02]  /*27290*/  @P1 LDC R4, c[0x0][0x44c] ;  /* 0x00011300ff041b82 */ /* 0x000e640000000800 */
[----:B-1----:R-:W-:-:S05]  /*272a0*/  @P1 IMAD.HI.U32 R4, R17, R4, RZ ;  /* 0x0000000411041227 */ /* 0x002fca00078e00ff */
[----:B0-----:R-:W-:-:S05]  /*272b0*/  @P1 SHF.R.U32.HI R5, RZ, R2, R4 ;  /* 0x00000002ff051219 */ /* 0x001fca0000011604 */
[----:B------:R-:W-:-:S04]  /*272c0*/  IMAD.IADD R6, R21, 0x1, R5 ;  /* 0x0000000115067824 */ /* 0x000fc800078e0205 */
        /* <DEDUP_REMOVED lines=12> */
.L_x_1889:
[----:B------:R-:W-:-:S13]  /*27390*/  ISETP.NE.AND P0, PT, R3, 0x1, PT ;  /* 0x000000010300780c */ /* 0x000fda0003f05270 */
[----:B------:R-:W0:Y:S02]  /*273a0*/  @P0 LDC.64 R4, c[0x0][0x9e8] ;  /* 0x00027a00ff040b82 */ /* 0x000e240000000a00 */
[----:B0-----:R-:W-:-:S05]  /*273b0*/  @P0 IMAD.HI.U32 R4, R6, R4, RZ ;  /* 0x0000000406040227 */ /* 0x001fca00078e00ff */
[----:B------:R-:W-:-:S07]  /*273c0*/  @P0 SHF.R.U32.HI R6, RZ, R5, R4 ;  /* 0x00000005ff060219 */ /* 0x000fce0000011604 */
.L_x_1890:
[----:B------:R-:W-:Y:S05]  /*273d0*/  BSYNC B0 ;  /* 0x0000000000007941 */ /* 0x000fea0003800000 */
.L_x_1888:
[----:B------:R-:W-:-:S05]  /*273e0*/  IMAD R3, R6, R3, RZ ;  /* 0x0000000306037224 */ /* 0x000fca00078e02ff */
[----:B------:R-:W-:-:S07]  /*273f0*/  VIMNMX R2, R2, R3, !PT ;  /* 0x0000000302027248 */ /* 0x000fce0007fe0100 */
.L_x_1887:
[----:B------:R-:W-:Y:S01]  /*27400*/  ISETP.NE.AND P1, PT, R0, RZ, PT ;  /* 0x000000ff0000720c */ /* 0x000fe20003f25270 */
[----:B------:R-:W-:Y:S01]  /*27410*/  BSSY B0, `(.L_x_1891) ;  /* 0x0000024000007945 */ /* 0x000fe20003800000 */
[----:B------:R-:W-:-:S04]  /*27420*/  SHF.R.S32.HI R3, RZ, 0x1f, R2 ;  /* 0x0000001fff037819 */ /* 0x000fc80000011402 */
[----:B------:R-:W-:Y:S01]  /*27430*/  LEA.HI R3, R3, R2, RZ, 0x7 ;  /* 0x0000000203037211 */ /* 0x000fe200078f38ff */
[----:B------:R-:W-:-:S03]  /*27440*/  IMAD.MOV.U32 R2, RZ, RZ, RZ ;  /* 0x000000ffff027224 */ /* 0x000fc600078e00ff */
[----:B------:R-:W-:-:S03]  /*27450*/  SHF.R.S32.HI R3, RZ, 0x7, R3 ;  /* 0x00000007ff037819 */ /* 0x000fc60000011403 */
[----:B------:R-:W0:Y:S01]  /*27460*/  @!P1 LDC R0, c[0x0][0x9f0] ;  /* 0x00027c00ff009b82 */ /* 0x000e220000000800 */
[----:B------:R-:W-:-:S04]  /*27470*/  VIMNMX R4, RZ, R3, !PT ;  /* 0x00000003ff047248 */ /* 0x000fc80007fe0100 */
[----:B------:R-:W-:-:S13]  /*27480*/  ISETP.GT.AND P0, PT, R30, R4, PT ;  /* 0x000000041e00720c */ /* 0x000fda0003f04270 */
[----:B------:R-:W-:Y:S05]  /*27490*/  @!P0 BRA `(.L_x_1892) ;  /* 0x00000000006c8947 */ /* 0x000fea0003800000 */
[-C--:B0-----:R-:W-:Y:S02]  /*274a0*/  IABS R5, R0.reuse ;  /* 0x0000000000057213 */ /* 0x081fe40000000000 */
[----:B------:R-:W-:Y:S02]  /*274b0*/  IABS R7, R0 ;  /* 0x0000000000077213 */ /* 0x000fe40000000000 */
[----:B------:R-:W0:Y:S03]  /*274c0*/  I2F.RP R2, R5 ;  /* 0x0000000500027306 */ /* 0x000e260000209400 */
[----:B------:R-:W-:-:S05]  /*274d0*/  IMAD.MOV R7, RZ, RZ, -R7 ;  /* 0x000000ffff077224 */ /* 0x000fca00078e0a07 */
[----:B0-----:R-:W0:Y:S02]  /*274e0*/  MUFU.RCP R2, R2 ;  /* 0x0000000200027308 */ /* 0x001e240000001000 */
[----:B0-----:R-:W-:-:S06]  /*274f0*/  VIADD R2, R2, 0xffffffe ;  /* 0x0ffffffe02027836 */ /* 0x001fcc0000000000 */
[----:B------:R-:W0:Y:S02]  /*27500*/  F2I.FTZ.U32.TRUNC.NTZ R3, R2 ;  /* 0x0000000200037305 */ /* 0x000e24000021f000 */
[----:B0-----:R-:W-:-:S04]  /*27510*/  IMAD.MOV R2, RZ, RZ, -R3 ;  /* 0x000000ffff027224 */ /* 0x001fc800078e0a03 */
[----:B------:R-:W-:Y:S02]  /*27520*/  IMAD R6, R2, R5, RZ ;  /* 0x0000000502067224 */ /* 0x000fe400078e02ff */
[----:B------:R-:W-:-:S04]  /*27530*/  IMAD.MOV.U32 R2, RZ, RZ, RZ ;  /* 0x000000ffff027224 */ /* 0x000fc800078e00ff */
[----:B------:R-:W-:Y:S01]  /*27540*/  IMAD.HI.U32 R6, R3, R6, R2 ;  /* 0x0000000603067227 */ /* 0x000fe200078e0002 */
[----:B------:R-:W-:-:S05]  /*27550*/  IADD3 R3, R0, -0x1, R30 ;  /* 0xffffffff00037810 */ /* 0x000fca0007ffe01e */
[----:B------:R-:W-:-:S05]  /*27560*/  IMAD.IADD R3, R3, 0x1, -R4 ;  /* 0x0000000103037824 */ /* 0x000fca00078e0a04 */
        /* <DEDUP_REMOVED lines=10> */
[----:B------:R-:W-:-:S04]  /*27610*/  @P0 VIADD R6, R6, 0x1 ;  /* 0x0000000106060836 */ /* 0x000fc80000000000 */
[----:B------:R-:W-:-:S04]  /*27620*/  IMAD.MOV.U32 R2, RZ, RZ, R6 ;  /* 0x000000ffff027224 */ /* 0x000fc800078e0006 */
[----:B------:R-:W-:Y:S01]  /*27630*/  @!P2 IMAD.MOV R2, RZ, RZ, -R2 ;  /* 0x000000ffff02a224 */ /* 0x000fe200078e0a02 */
[----:B------:R-:W-:-:S07]  /*27640*/  @!P1 LOP3.LUT R2, RZ, R0, RZ, 0x33, !PT ;  /* 0x00000000ff029212 */ /* 0x000fce00078e33ff */
.L_x_1892:
[----:B------:R-:W-:Y:S05]  /*27650*/  BSYNC B0 ;  /* 0x0000000000007941 */ /* 0x000fea0003800000 */
.L_x_1891:
[----:B------:R-:W-:-:S05]  /*27660*/  IMAD R36, R36, R2, R4 ;  /* 0x0000000224247224 */ /* 0x000fca00078e0204 */
[----:B------:R-:W-:-:S04]  /*27670*/  VIADDMNMX R30, R36, R2, R30, PT ;  /* 0x00000002241e7246 */ /* 0x000fc8000380011e */
[----:B------:R-:W-:Y:S01]  /*27680*/  ISETP.GT.AND P0, PT, R30, R36, PT ;  /* 0x000000241e00720c */ /* 0x000fe20003f04270 */
[----:B------:R1:W-:-:S12]  /*27690*/  STL [R1+0x28], R30 ;  /* 0x0000281e01007387 */ /* 0x0003d80000100800 */
[----:B-1----:R-:W-:Y:S05]  /*276a0*/  @P0 BRA `(.L_x_1893) ;  /* 0x0000000000440947 */ /* 0x002fea0003800000 */
[----:B0-----:R-:W0:Y:S02]  /*276b0*/  S2R R0, SR_TID.X ;  /* 0x0000000000007919 */ /* 0x001e240000002100 */
        /* <DEDUP_REMOVED lines=16> */
.L_x_1893:
[----:B0-----:R-:W-:Y:S01]  /*277c0*/  VIADD R0, R23, 0x16400 ;  /* 0x0001640017007836 */ /* 0x001fe20000000000 */
        /* <DEDUP_REMOVED lines=8> */
[----:B------:R-:W-:Y:S01]  /*27850*/  MOV R12, 0x1 ;  /* 0x00000001000c7802 */ /* 0x000fe20000000f00 */
[----:B------:R-:W0:Y:S01]  /*27860*/  LDC.64 R2, c[0x4][R2] ;  /* 0x0100000002027b82 */ /* 0x000e220000000a00 */
[----:B------:R-:W-:Y:S02]  /*27870*/  IMAD.U32 R5, RZ, RZ, UR7 ;  /* 0x00000007ff057e24 */ /* 0x000fe4000f8e00ff */
[----:B------:R-:W-:Y:S02]  /*27880*/  IMAD.U32 R6, RZ, RZ, UR8 ;  /* 0x00000008ff067e24 */ /* 0x000fe4000f8e00ff */
[----:B------:R-:W-:-:S02]  /*27890*/  IMAD.U32 R7, RZ, RZ, UR9 ;  /* 0x00000009ff077e24 */ /* 0x000fc4000f8e00ff */
[----:B------:R-:W-:Y:S02]  /*278a0*/  IMAD.U32 R10, RZ, RZ, UR4 ;  /* 0x00000004ff0a7e24 */ /* 0x000fe4000f8e00ff */
[----:B------:R-:W-:Y:S02]  /*278b0*/  IMAD.U32 R11, RZ, RZ, UR5 ;  /* 0x00000005ff0b7e24 */ /* 0x000fe4000f8e00ff */
[----:B------:R-:W-:Y:S02]  /*278c0*/  IMAD.MOV.U32 R8, RZ, RZ, 0x70 ;  /* 0x00000070ff087424 */ /* 0x000fe400078e00ff */
[----:B------:R-:W-:-:S07]  /*278d0*/  IMAD.MOV.U32 R13, RZ, RZ, RZ ;  /* 0x000000ffff0d7224 */ /* 0x000fce00078e00ff */
[----:B------:R-:W-:-:S07]  /*278e0*/  LEPC R20, `(.L_x_1896) ;  /* 0x000000001014794e */ /* 0x000fce0000000000 */
[----:B0-----:R-:W-:Y:S05]  /*278f0*/  CALL.ABS.NOINC R2 ;  /* 0x0000000002007343 */ /* 0x001fea0003c00000 */
.L_x_1896:
[----:B------:R-:W-:Y:S05]  /*27900*/  BSYNC B6 ;  /* 0x0000000000067941 */ /* 0x000fea0003800000 */
.L_x_1895:
        /* <DEDUP_REMOVED lines=22> */
.L_x_1898:
[----:B------:R-:W-:Y:S05]  /*27a70*/  BSYNC B6 ;  /* 0x0000000000067941 */ /* 0x000fea0003800000 */
.L_x_1897:
        /* <DEDUP_REMOVED lines=20> */
.L_x_1900:
[----:B------:R-:W-:Y:S05]  /*27bc0*/  BSYNC B6 ;  /* 0x0000000000067941 */ /* 0x000fea0003800000 */
.L_x_1899:
[----:B------:R-:W-:Y:S01]  /*27bd0*/  LOP3.LUT P6, RZ, R22, 0x1, RZ, 0xc0, !PT ;  /* 0x0000000116ff7812 */ /* 0x000fe200078cc0ff */
[----:B------:R-:W-:-:S12]  /*27be0*/  BSSY B6, `(.L_x_1901) ;  /* 0x0000012000067945 */ /* 0x000fd80003800000 */
[----:B------:R-:W-:Y:S05]  /*27bf0*/  @!P6 BRA `(.L_x_1902) ;  /* 0x000000000040e947 */ /* 0x000fea0003800000 */
        /* <DEDUP_REMOVED lines=16> */
.L_x_1902:
[----:B------:R-:W-:Y:S05]  /*27d00*/  BSYNC B6 ;  /* 0x0000000000067941 */ /* 0x000fea0003800000 */
.L_x_1901:
[----:B------:R-:W0:Y:S01]  /*27d10*/  S2R R2, SR_TID.X ;  /* 0x0000000000027919 */ /* 0x000e220000002100 */
[----:B------:R-:W-:Y:S01]  /*27d20*/  ULDC.64 UR4, c[0x0][0x9f8] ;  /* 0x00027e0000047ab9 */ /* 0x000fe20000000a00 */
[----:B------:R-:W-:Y:S01]  /*27d30*/  IMAD.MOV.U32 R21, RZ, RZ, R30 ;  /* 0x000000ffff157224 */ /* 0x000fe200078e001e */
[----:B------:R-:W-:Y:S01]  /*27d40*/  ISETP.NE.U32.AND P0, PT, RZ, UR4, PT ;  /* 0x00000004ff007c0c */ /* 0x000fe2000bf05070 */
[----:B------:R-:W1:Y:S01]  /*27d50*/  S2R R20, SR_TID.X ;  /* 0x0000000000147919 */ /* 0x000e620000002100 */
[----:B------:R-:W2:Y:S01]  /*27d60*/  LDC R9, c[0x0][0x430] ;  /* 0x00010c00ff097b82 */ /* 0x000ea20000000800 */
[----:B------:R-:W-:Y:S01]  /*27d70*/  IMAD.U32 R10, RZ, RZ, UR39 ;  /* 0x00000027ff0a7e24 */ /* 0x000fe2000f8e00ff */
[----:B------:R-:W-:Y:S01]  /*27d80*/  ISETP.NE.AND.EX P0, PT, RZ, UR5, PT, P0 ;  /* 0x00000005ff007c0c */ /* 0x000fe2000bf05300 */
[----:B------:R-:W-:Y:S01]  /*27d90*/  ULDC UR4, c[0x0][0x2f4] ;  /* 0x0000bd0000047ab9 */ /* 0x000fe20000000800 */
[----:B0-----:R-:W-:Y:S01]  /*27da0*/  LOP3.LUT R30, R2, 0x7f, RZ, 0xc0, !PT ;  /* 0x0000007f021e7812 */ /* 0x001fe200078ec0ff */
[----:B------:R-:W-:-:S10]  /*27db0*/  ULDC UR5, c[0x0][0x320] ;  /* 0x0000c80000057ab9 */ /* 0x000fd40000000800 */
[----:B------:R-:W0:Y:S01]  /*27dc0*/  @P0 LDC.64 R2, c[0x0][0x9f8] ;  /* 0x00027e00ff020b82 */ /* 0x000e220000000a00 */
[----:B------:R-:W-:Y:S01]  /*27dd0*/  SHF.R.U32.HI R0, RZ, 0x2, R30 ;  /* 0x00000002ff007819 */ /* 0x000fe2000001161e */
[----:B------:R-:W-:Y:S02]  /*27de0*/  IMAD.MOV.U32 R30, RZ, RZ, R19 ;  /* 0x000000ffff1e7224 */ /* 0x000fe400078e0013 */
[----:B0-----:R-:W-:-:S05]  /*27df0*/  @P0 IMAD.WIDE R2, R19, 0x4, R2 ;  /* 0x0000000413020825 */ /* 0x001fca00078e0202 */
[----:B------:R0:W3:Y:S01]  /*27e00*/  @P0 LDG.E R30, desc[UR42][R2.64] ;  /* 0x0000002a021e0981 */ /* 0x0000e2000c1e1900 */
[----:B-1----:R-:W-:Y:S01]  /*27e10*/  IMAD.SHL.U32 R20, R20, 0x20, RZ ;  /* 0x0000002014147824 */ /* 0x002fe200078e00ff */
[----:B--2---:R-:W-:Y:S02]  /*27e20*/  ISETP.NE.AND P1, PT, R9, 0x1, PT ;  /* 0x000000010900780c */ /* 0x004fe40003f25270 */
[----:B------:R-:W-:Y:S02]  /*27e30*/  LEA R8, R21, 0xffffff80, 0x7 ;  /* 0xffffff8015087811 */ /* 0x000fe400078e38ff */
[----:B------:R-:W-:-:S04]  /*27e40*/  LOP3.LUT R20, R0, 0x60, R20, 0xf8, !PT ;  /* 0x0000006000147812 */ /* 0x000fc800078ef814 */
[----:B------:R-:W-:-:S04]  /*27e50*/  LOP3.LUT R7, R20, R8, RZ, 0xfc, !PT ;  /* 0x0000000814077212 */ /* 0x000fc800078efcff */
[C---:B------:R-:W-:Y:S01]  /*27e60*/  ISETP.GE.AND P0, PT, R7.reuse, R26, PT ;  /* 0x0000001a0700720c */ /* 0x040fe20003f06270 */
[----:B------:R-:W1:Y:S01]  /*27e70*/  @P1 LDC R5, c[0x0][0x434] ;  /* 0x00010d00ff051b82 */ /* 0x000e620000000800 */
[----:B------:R-:W-:-:S04]  /*27e80*/  IMAD.IADD R7, R7, 0x1, R37 ;  /* 0x0000000107077824 */ /* 0x000fc800078e0225 */
[----:B------:R-:W-:-:S03]  /*27e90*/  IMAD.MOV.U32 R0, RZ, RZ, R7 ;  /* 0x000000ffff007224 */ /* 0x000fc600078e0007 */
[----:B------:R-:W2:Y:S08]  /*27ea0*/  @P1 LDC R4, c[0x0][0x438] ;  /* 0x00010e00ff041b82 */ /* 0x000eb00000000800 */
[----:B0-----:R-:W0:Y:S01]  /*27eb0*/  @!P0 LDC.64 R2, c[0x0][0x428] ;  /* 0x00010a00ff028b82 */ /* 0x001e220000000a00 */
[----:B-1----:R-:W-:-:S05]  /*27ec0*/  @P1 IMAD.HI.U32 R5, R7, R5, RZ ;  /* 0x0000000507051227 */ /* 0x002fca00078e00ff */
[----:B--2---:R-:W-:-:S04]  /*27ed0*/  @P1 SHF.R.U32.HI R0, RZ, R4, R5 ;  /* 0x00000004ff001219 */ /* 0x004fc80000011605 */
[--C-:B------:R-:W-:Y:S01]  /*27ee0*/  @!P0 SHF.R.S32.HI R5, RZ, 0x1f, R0.reuse ;  /* 0x0000001fff058819 */ /* 0x100fe20000011400 */
[----:B------:R-:W-:Y:S01]  /*27ef0*/  @!P0 IMAD.MOV.U32 R4, RZ, RZ, R0 ;  /* 0x000000ffff048224 */ /* 0x000fe200078e0000 */
[----:B------:R-:W-:Y:S02]  /*27f00*/  ISETP.NE.AND P2, PT, R10, 0x3, PT ;  /* 0x000000030a00780c */ /* 0x000fe40003f45270 */
[----:B------:R-:W-:Y:S02]  /*27f10*/  LOP3.LUT R22, R22, 0xffffffdf, RZ, 0xc0, !PT ;  /* 0xffffffdf16167812 */ /* 0x000fe400078ec0ff */
[C---:B------:R-:W-:Y:S02]  /*27f20*/  LOP3.LUT R10, R35.reuse, 0x40, RZ, 0xfc, !PT ;  /* 0x00000040230a7812 */ /* 0x040fe400078efcff */
[----:B------:R-:W-:-:S07]  /*27f30*/  LOP3.LUT R11, R35, 0x80, RZ, 0xfc, !PT ;  /* 0x00000080230b7812 */ /* 0x000fce00078efcff */
[----:B------:R-:W-:-:S04]  /*27f40*/  @P2 LOP3.LUT R22, R22, 0x20, RZ, 0xfc, !PT ;  /* 0x0000002016162812 */ /* 0x000fc800078efcff */
[----:B------:R-:W-:Y:S02]  /*27f50*/  LOP3.LUT R22, R22, 0xffffffef, RZ, 0xc0, !PT ;  /* 0xffffffef16167812 */ /* 0x000fe400078ec0ff */
[----:B------:R-:W-:Y:S01]  /*27f60*/  ISETP.GE.AND P3, PT, R11, UR4, PT ;  /* 0x000000040b007c0c */ /* 0x000fe2000bf66270 */
[----:B------:R-:W-:Y:S01]  /*27f70*/  UMOV UR6, 0xffffffff ;  /* 0xffffffff00067882 */ /* 0x000fe20000000000 */
[----:B------:R-:W-:-:S04]  /*27f80*/  IMAD.MOV R0, RZ, RZ, -R0 ;  /* 0x000000ffff007224 */ /* 0x000fc800078e0a00 */
[----:B------:R-:W-:Y:S01]  /*27f90*/  IMAD R7, R9, R0, R7 ;  /* 0x0000000009077224 */ /* 0x000fe200078e0207 */
[----:B---3--:R-:W-:Y:S01]  /*27fa0*/  SHF.R.S32.HI R6, RZ, 0x1f, R30 ;  /* 0x0000001fff067819 */ /* 0x008fe2000001141e */
[----:B0-----:R-:W-:-:S04]  /*27fb0*/  @!P0 IMAD.WIDE.U32 R4, R30, R2, R4 ;  /* 0x000000021e048225 */ /* 0x001fc800078e0004 */
[----:B------:R0:W-:Y:S02]  /*27fc0*/  STL [R1], R6 ;  /* 0x0000000601007387 */ /* 0x0001e40000100800 */
[----:B0-----:R-:W-:-:S04]  /*27fd0*/  @!P0 IMAD R6, R6, R2, RZ ;  /* 0x0000000206068224 */ /* 0x001fc800078e02ff */
[----:B------:R-:W-:Y:S02]  /*27fe0*/  @!P0 IMAD R6, R30, R3, R6 ;  /* 0x000000031e068224 */ /* 0x000fe400078e0206 */
[----:B------:R-:W0:Y:S02]  /*27ff0*/  @!P0 LDC.64 R2, c[0x0][0x418] ;  /* 0x00010600ff028b82 */ /* 0x000e240000000a00 */
[----:B------:R-:W-:Y:S02]  /*28000*/  @!P0 IMAD.IADD R5, R5, 0x1, R6 ;  /* 0x0000000105058824 */ /* 0x000fe400078e0206 */
[----:B------:R-:W-:Y:S01]  /*28010*/  IMAD.MOV.U32 R6, RZ, RZ, RZ ;  /* 0x000000ffff067224 */ /* 0x000fe200078e00ff */
[----:B0-----:R-:W-:-:S04]  /*28020*/  @!P0 LEA R2, P1, R4, R2, 0x2 ;  /* 0x0000000204028211 */ /* 0x001fc800078210ff */
[----:B------:R-:W-:Y:S02]  /*28030*/  @!P0 LEA.HI.X R3, R4, R3, R5, 0x2, P1 ;  /* 0x0000000304038211 */ /* 0x000fe400008f1405 */
[----:B------:R-:W-:-:S03]  /*28040*/  ISETP.GE.AND P1, PT, R35, UR4, PT ;  /* 0x0000000423007c0c */ /* 0x000fc6000bf26270 */
[----:B------:R0:W5:Y:S01]  /*28050*/  @!P0 LDG.E R6, desc[UR42][R2.64] ;  /* 0x0000002a02068981 */ /* 0x000162000c1e1900 */
[----:B------:R-:W-:-:S09]  /*28060*/  ISETP.GE.AND P0, PT, R10, UR4, PT ;  /* 0x000000040a007c0c */ /* 0x000fd2000bf06270 */
[----:B------:R-:W-:Y:S02]  /*28070*/  @P1 LOP3.LUT R22, R22, 0x10, RZ, 0xfc, !PT ;  /* 0x0000001016161812 */ /* 0x000fe400078efcff */
[----:B------:R-:W-:Y:S02]  /*28080*/  ISETP.GE.AND P1, PT, R35, UR5, PT ;  /* 0x0000000523007c0c */ /* 0x000fe4000bf26270 */
        /* <DEDUP_REMOVED lines=10> */
.L_x_2130:
[----:B------:R-:W-:Y:S05]  /*28130*/  @!P2 BRA `(.L_x_1904) ;  /* 0x000000000004a947 */ /* 0x000fea0003800000 */
[----:B------:R-:W-:Y:S01]  /*28140*/  BPT.TRAP 0x1 ;  /* 0x000000040000795c */ /* 0x000fe20000300000 */
.L_x_1904:
[----:B------:R-:W0:Y:S01]  /*28150*/  S2R R0, SR_TID.X ;  /* 0x0000000000007919 */ /* 0x000e220000002100 */
[----:B------:R-:W-:Y:S01]  /*28160*/  IMAD R4, R24, 0x8, R23 ;  /* 0x0000000818047824 */ /* 0x000fe200078e0217 */
[----:B------:R-:W-:Y:S01]  /*28170*/  BSSY B0, `(.L_x_1905) ;  /* 0x0000009000007945 */ /* 0x000fe20003800000 */
[----:B0-----:R-:W-:-:S04]  /*28180*/  LOP3.LUT R0, R0, 0x7f, RZ, 0xc0, !PT ;  /* 0x0000007f00007812 */ /* 0x001fc800078ec0ff */
[----:B------:R-:W-:-:S04]  /*28190*/  SHF.R.U32.HI R0, RZ, 0x2, R0 ;  /* 0x00000002ff007819 */ /* 0x000fc80000011600 */
[----:B------:R-:W-:Y:S02]  /*281a0*/  IADD3 R8, -R0, R26, -R8 ;  /* 0x0000001a00087210 */ /* 0x000fe40007ffe908 */
[----:B------:R-:W-:Y:S02]  /*281b0*/  SHF.L.U32 R0, R28, 0x1f, RZ ;  /* 0x0000001f1c007819 */ /* 0x000fe400000006ff */
[----:B------:R-:W-:Y:S02]  /*281c0*/  SHF.R.S32.HI R26, RZ, 0x1f, R7 ;  /* 0x0000001fff1a7819 */ /* 0x000fe40000011407 */
[----:B------:R-:W0:Y:S01]  /*281d0*/  SYNCS.PHASECHK.TRANS64.TRYWAIT P0, [R4+URZ+0x22880], R0 ;  /* 0x02288000040075a7 */ /* 0x000e22000800017f */
[----:B------:R1:W-:Y:S02]  /*281e0*/  STL [R1+0x24], R0 ;  /* 0x0000240001007387 */ /* 0x0003e40000100800 */
[----:B01----:R-:W-:Y:S05]  /*281f0*/  @!P0 BRA `(.L_x_1906) ;  /* 0x0000007800f48947 */ /* 0x003fea0003800000 */
.L_x_2131:
[----:B------:R-:W-:Y:S05]  /*28200*/  BSYNC B0 ;  /* 0x0000000000007941 */ /* 0x000fea0003800000 */
.L_x_1905:
[----:B------:R-:W-:Y:S01]  /*28210*/  ULDC.64 UR4, c[0x0][0x328] ;  /* 0x0000ca0000047ab9 */ /* 0x000fe20000000a00 */
[----:B-----5:R-:W-:Y:S01]  /*28220*/  SHF.R.S32.HI R5, RZ, 0x1f, R6 ;  /* 0x0000001fff057819 */ /* 0x020fe20000011406 */
[----:B0-----:R-:W-:Y:S01]  /*28230*/  IMAD R0, R26, UR4, RZ ;  /* 0x000000041a007c24 */ /* 0x001fe2000f8e02ff */
[----:B------:R-:W-:Y:S01]  /*28240*/  ULDC.64 UR6, c[0x0][0x318] ;  /* 0x0000c60000067ab9 */ /* 0x000fe20000000a00 */
[C---:B------:R-:W-:Y:S01]  /*28250*/  IMAD.WIDE.U32 R2, R7.reuse, UR4, RZ ;  /* 0x0000000407027c25 */ /* 0x040fe2000f8e00ff */
[----:B------:R-:W-:Y:S01]  /*28260*/  LOP3.LUT P1, RZ, R22, 0x1, RZ, 0xc0, !PT ;  /* 0x0000000116ff7812 */ /* 0x000fe2000782c0ff */
[----:B------:R0:W-:Y:S01]  /*28270*/  STL [R1+0x20], R5 ;  /* 0x0000200501007387 */ /* 0x0001e20000100800 */
[----:B------:R-:W-:Y:S01]  /*28280*/  ISETP.GE.AND P4, PT, R8, 0x1, PT ;  /* 0x000000010800780c */ /* 0x000fe20003f86270 */
[----:B------:R-:W-:Y:S01]  /*28290*/  IMAD R0, R7, UR5, R0 ;  /* 0x0000000507007c24 */ /* 0x000fe2000f8e0200 */
[----:B------:R-:W-:-:S03]  /*282a0*/  ULDC.64 UR4, c[0x0][0x338] ;  /* 0x0000ce0000047ab9 */ /* 0x000fc60000000a00 */
[----:B------:R-:W-:Y:S02]  /*282b0*/  IMAD.IADD R3, R3, 0x1, R0 ;  /* 0x0000000103037824 */ /* 0x000fe400078e0200 */
[----:B------:R-:W-:Y:S02]  /*282c0*/  IMAD R0, R5, UR4, RZ ;  /* 0x0000000405007c24 */ /* 0x000fe4000f8e02ff */
[----:B0-----:R-:W0:Y:S01]  /*282d0*/  S2R R5, SR_TID.X ;  /* 0x0000000000057919 */ /* 0x001e220000002100 */
[----:B------:R-:W-:-:S04]  /*282e0*/  IMAD.WIDE.U32 R2, R6, UR4, R2 ;  /* 0x0000000406027c25 */ /* 0x000fc8000f8e0002 */
[----:B------:R-:W-:Y:S01]  /*282f0*/  IMAD R0, R6, UR5, R0 ;  /* 0x0000000506007c24 */ /* 0x000fe2000f8e0200 */
[----:B------:R-:W-:-:S03]  /*28300*/  ULDC.64 UR4, c[0x0][0x330] ;  /* 0x0000cc0000047ab9 */ /* 0x000fc60000000a00 */
[----:B------:R-:W-:Y:S02]  /*28310*/  IMAD.IADD R3, R3, 0x1, R0 ;  /* 0x0000000103037824 */ /* 0x000fe400078e0200 */
[----:B------:R-:W-:Y:S01]  /*28320*/  IMAD.WIDE.U32 R2, R18, UR4, R2 ;  /* 0x0000000412027c25 */ /* 0x000fe2000f8e0002 */
[----:B------:R-:W-:-:S03]  /*28330*/  UMOV UR4, 0xffffffff ;  /* 0xffffffff00047882 */ /* 0x000fc60000000000 */
[----:B------:R-:W-:Y:S01]  /*28340*/  IMAD R3, R18, UR5, R3 ;  /* 0x0000000512037c24 */ /* 0x000fe2000f8e0203 */
[----:B------:R-:W-:-:S04]  /*28350*/  IADD3 R0, P0, R2, UR6, RZ ;  /* 0x0000000602007c10 */ /* 0x000fc8000ff1e0ff */
[----:B------:R-:W-:Y:S02]  /*28360*/  IADD3.X R2, R3, UR7, RZ, P0, !PT ;  /* 0x0000000703027c10 */ /* 0x000fe400087fe4ff */
[----:B0-----:R-:W-:-:S04]  /*28370*/  LOP3.LUT R5, R5, 0x7f, RZ, 0xc0, !PT ;  /* 0x0000007f05057812 */ /* 0x001fc800078ec0ff */
[----:B------:R-:W-:-:S05]  /*28380*/  SHF.R.U32.HI R5, RZ, 0x5, R5 ;  /* 0x00000005ff057819 */ /* 0x000fca0000011605 */
[----:B------:R-:W-:-:S04]  /*28390*/  IMAD.SHL.U32 R5, R5, 0x400, RZ ;  /* 0x0000040005057824 */ /* 0x000fc800078e00ff */
[----:B------:R-:W-:Y:S01]  /*283a0*/  IMAD R5, R24, 0x4000, R5 ;  /* 0x0000400018057824 */ /* 0x000fe200078e0205 */
[----:B------:R-:W-:Y:S06]  /*283b0*/  BRA.DIV UR4, `(.L_x_1907) ;  /* 0x0000007a049c7947 */ /* 0x000fec000b800000 */
[----:B------:R-:W0:Y:S01]  /*283c0*/  SHFL.IDX PT, R10, R0, RZ, 0x1c1f ;  /* 0x001c1fff000a7589 */ /* 0x000e2200000e0000 */
[----:B------:R-:W-:Y:S02]  /*283d0*/  LOP3.LUT P6, RZ, R22, 0x2, RZ, 0xc0, !PT ;  /* 0x0000000216ff7812 */ /* 0x000fe400078cc0ff */
[C---:B------:R-:W-:Y:S01]  /*283e0*/  ISETP.GE.AND P3, PT, R8.reuse, 0x21, PT ;  /* 0x000000210800780c */ /* 0x040fe20003f66270 */
[----:B------:R-:W1:Y:S01]  /*283f0*/  SHFL.IDX PT, R3, R2, RZ, 0x1c1f ;  /* 0x001c1fff02037589 */ /* 0x000e6200000e0000 */
[C---:B------:R-:W-:Y:S02]  /*28400*/  ISETP.GE.AND P2, PT, R8.reuse, 0x41, PT ;  /* 0x000000410800780c */ /* 0x040fe40003f46270 */
[----:B------:R-:W-:Y:S01]  /*28410*/  ISETP.GE.AND P5, PT, R8, 0x61, PT ;  /* 0x000000610800780c */ /* 0x000fe20003fa6270 */
[----:B------:R-:W-:Y:S01]  /*28420*/  SHFL.IDX PT, R9, R2, 0x1, 0x1c1f ;  /* 0x003c1f0002097f89 */ /* 0x000fe200000e0000 */
[----:B0-----:R-:W-:-:S05]  /*28430*/  IADD3 R10, P0, R35, R10, RZ ;  /* 0x0000000a230a7210 */ /* 0x001fca0007f1e0ff */
[----:B-1----:R-:W-:Y:S01]  /*28440*/  IMAD.X R11, RZ, RZ, R3, P0 ;  /* 0x000000ffff0b7224 */ /* 0x002fe200000e0603 */
[----:B------:R-:W-:Y:S02]  /*28450*/  ISETP.LT.OR P0, PT, R8, 0x1, P6 ;  /* 0x000000010800780c */ /* 0x000fe40003701670 */
[----:B------:R-:W-:-:S05]  /*28460*/  IADD3 R3, R23, R5, R32 ;  /* 0x0000000517037210 */ /* 0x000fca0007ffe020 */
[----:B------:R-:W-:-:S06]  /*28470*/  IMAD.IADD R5, R33, 0x1, R3 ;  /* 0x0000000121057824 */ /* 0x000fcc00078e0203 */
[----:B------:R-:W-:Y:S01]  /*28480*/  LDGSTS.E.BYPASS.LTC128B.128 [R3+0x8400], desc[UR42][R10.64], !P0 ;  /* 0x084000000a037fae */ /* 0x000fe2000c101d6a */
[----:B------:R-:W-:-:S13]  /*28490*/  ISETP.LT.OR P0, PT, R8, 0x1, P1 ;  /* 0x000000010800780c */ /* 0x000fda0000f01670 */
[----:B------:R0:W-:Y:S04]  /*284a0*/  LDGSTS.E.BYPASS.LTC128B.128 [R5+0x8400], desc[UR42][R10.64+0x40], !P0 ;  /* 0x084000400a057fae */ /* 0x0001e8000c101d6a */
[----:B0-----:R-:W0:Y:S02]  /*284b0*/  SHFL.IDX PT, R10, R0, 0x1, 0x1c1f ;  /* 0x003c1f00000a7f89 */ /* 0x001e2400000e0000 */
[----:B0-----:R-:W-:-:S05]  /*284c0*/  IADD3 R10, P0, R35, R10, RZ ;  /* 0x0000000a230a7210 */ /* 0x001fca0007f1e0ff */
[----:B------:R-:W-:Y:S01]  /*284d0*/  IMAD.X R11, RZ, RZ, R9, P0 ;  /* 0x000000ffff0b7224 */ /* 0x000fe200000e0609 */
[C---:B------:R-:W-:Y:S01]  /*284e0*/  ISETP.LT.OR P0, PT, R8.reuse, 0x21, P6 ;  /* 0x000000210800780c */ /* 0x040fe20003701670 */
[----:B------:R-:W-:Y:S04]  /*284f0*/  SHFL.IDX PT, R9, R2, 0x2, 0x1c1f ;  /* 0x005c1f0002097f89 */ /* 0x000fe800000e0000 */
[----:B------:R-:W-:Y:S08]  /*28500*/  SHFL.IDX PT, R2, R2, 0x3, 0x1c1f ;  /* 0x007c1f0002027f89 */ /* 0x000ff000000e0000 */
[----:B------:R-:W-:Y:S01]  /*28510*/  LDGSTS.E.BYPASS.LTC128B.128 [R3+0x9400], desc[UR42][R10.64], !P0 ;  /* 0x094000000a037fae */ /* 0x000fe2000c101d6a */
[----:B------:R-:W-:-:S13]  /*28520*/  ISETP.LT.OR P0, PT, R8, 0x21, P1 ;  /* 0x000000210800780c */ /* 0x000fda0000f01670 */
[----:B------:R0:W-:Y:S04]  /*28530*/  LDGSTS.E.BYPASS.LTC128B.128 [R5+0x9400], desc[UR42][R10.64+0x40], !P0 ;  /* 0x094000400a057fae */ /* 0x0001e8000c101d6a */
[----:B0-----:R-:W0:Y:S04]  /*28540*/  SHFL.IDX PT, R10, R0, 0x2, 0x1c1f ;  /* 0x005c1f00000a7f89 */ /* 0x001e2800000e0000 */
[----:B------:R-:W1:Y:S01]  /*28550*/  SHFL.IDX PT, R0, R0, 0x3, 0x1c1f ;  /* 0x007c1f0000007f89 */ /* 0x000e6200000e0000 */
[----:B0-----:R-:W-:-:S05]  /*28560*/  IADD3 R10, P0, R35, R10, RZ ;  /* 0x0000000a230a7210 */ /* 0x001fca0007f1e0ff */
[----:B------:R-:W-:Y:S01]  /*28570*/  IMAD.X R11, RZ, RZ, R9, P0 ;  /* 0x000000ffff0b7224 */ /* 0x000fe200000e0609 */
[----:B------:R-:W-:-:S13]  /*28580*/  ISETP.LT.OR P0, PT, R8, 0x41, P6 ;  /* 0x000000410800780c */ /* 0x000fda0003701670 */
[----:B------:R0:W-:Y:S01]  /*28590*/  LDGSTS.E.BYPASS.LTC128B.128 [R3+0xa400], desc[UR42][R10.64], !P0 ;  /* 0x0a4000000a037fae */ /* 0x0001e2000c101d6a */
[----:B------:R-:W-:-:S13]  /*285a0*/  ISETP.LT.OR P0, PT, R8, 0x41, P1 ;  /* 0x000000410800780c */ /* 0x000fda0000f01670 */
[----:B-1----:R0:W-:Y:S02]  /*285b0*/  LDGSTS.E.BYPASS.LTC128B.128 [R5+0xa400], desc[UR42][R10.64+0x40], !P0 ;  /* 0x0a4000400a057fae */ /* 0x0021e4000c101d6a */
.L_x_2141:
[----:B0-----:R-:W-:Y:S02]  /*285c0*/  IADD3 R10, P0, R35, R0, RZ ;  /* 0x00000000230a7210 */ /* 0x001fe40007f1e0ff */
[----:B------:R-:W-:Y:S02]  /*285d0*/  LOP3.LUT P6, RZ, R22, 0x2, RZ, 0xc0, !PT ;  /* 0x0000000216ff7812 */ /* 0x000fe400078cc0ff */
[----:B------:R-:W-:Y:S02]  /*285e0*/  IADD3.X R11, RZ, R2, RZ, P0, !PT ;  /* 0x00000002ff0b7210 */ /* 0x000fe400007fe4ff */
        /* <DEDUP_REMOVED lines=9> */
.L_x_1908:
[----:B------:R-:W-:Y:S02]  /*28680*/  PLOP3.LUT P1, PT, P1, P0, PT, 0xa2, 0x0 ;  /* 0x000000000000781c */ /* 0x000fe40000f21472 */
[----:B------:R-:W-:-:S08]  /*28690*/  @P0 R2UR P1, UR4, R4 ;  /* 0x00000000040402ca */ /* 0x000fd00000020000 */
[----:B------:R-:W-:-:S05]  /*286a0*/  @P0 PLOP3.LUT P0, PT, P1, PT, PT, 0x80, 0x0 ;  /* 0x000000000000081c */ /* 0x000fca0000f0f070 */
[----:B------:R-:W-:Y:S01]  /*286b0*/  @!P1 SYNCS.ARRIVE.TRANS64.RED.A0T1 RZ, [UR4+0x22870], RZ ;  /* 0x022870ffffff99a7 */ /* 0x000fe20008200404 */
[----:B------:R-:W-:Y:S07]  /*286c0*/  @!P1 ARRIVES.LDGSTSBAR.64.TRANSCNT [UR4+0x22870] ;  /* 0x02287000ff0099b0 */ /* 0x000fee0008000a84 */
[----:B------:R-:W-:Y:S05]  /*286d0*/  @P0 BRA.U.ANY `(.L_x_1908) ;  /* 0xfffffffd00e80947 */ /* 0x000fea000393ffff */
[----:B------:R-:W-:Y:S01]  /*286e0*/  NOP ;  /* 0x0000000000007918 */ /* 0x000fe20000000000 */
[----:B------:R-:W-:-:S05]  /*286f0*/  IMAD.U32 R0, RZ, RZ, UR39 ;  /* 0x00000027ff007e24 */ /* 0x000fca000f8e00ff */
[----:B------:R-:W-:-:S13]  /*28700*/  ISETP.NE.AND P6, PT, R0, 0x3, PT ;  /* 0x000000030000780c */ /* 0x000fda0003fc5270 */
[----:B------:R-:W-:Y:S05]  /*28710*/  @!P6 BRA `(.L_x_1909) ;  /* 0x000000000004e947 */ /* 0x000fea0003800000 */
[----:B------:R-:W-:Y:S01]  /*28720*/  BPT.TRAP 0x1 ;  /* 0x000000040000795c */ /* 0x000fe20000300000 */
.L_x_1909:
[----:B------:R2:W-:Y:S01]  /*28730*/  SYNCS.ARRIVE.TRANS64.A1T0 RZ, [R4+URZ+0x22870], RZ ;  /* 0x022870ff04ff79a7 */ /* 0x0005e2000810003f */
[----:B------:R-:W-:Y:S05]  /*28740*/  @!P6 BRA `(.L_x_1910) ;  /* 0x000000000004e947 */ /* 0x000fea0003800000 */
[----:B------:R-:W-:Y:S01]  /*28750*/  BPT.TRAP 0x1 ;  /* 0x000000040000795c */ /* 0x000fe20000300000 */
.L_x_1910:
[----:B------:R-:W3:Y:S01]  /*28760*/  LDL R0, [R1+0x24] ;  /* 0x0000240001007983 */ /* 0x000ee20000100800 */
[----:B------:R-:W-:Y:S01]  /*28770*/  BSSY B0, `(.L_x_1911) ;  /* 0x0000003000007945 */ /* 0x000fe20003800000 */
[----:B---3--:R-:W3:Y:S03]  /*28780*/  SYNCS.PHASECHK.TRANS64.TRYWAIT P0, [R4+URZ+0x22840], R0 ;  /* 0x02284000040075a7 */ /* 0x008ee6000800017f */
[----:B---3--:R-:W-:Y:S05]  /*28790*/  @!P0 BRA `(.L_x_1912) ;  /* 0x0000007c001c8947 */ /* 0x008fea0003800000 */
.L_x_2142:
[----:B------:R-:W-:Y:S05]  /*287a0*/  BSYNC B0 ;  /* 0x0000000000007941 */ /* 0x000fea0003800000 */
.L_x_1911:
[----:B01----:R-:W4:Y:S01]  /*287b0*/  LDL.LU R5, [R1+0x20] ;  /* 0x0000200001057983 */ /* 0x003f220000300800 */
[----:B------:R-:W-:Y:S01]  /*287c0*/  ULDC.64 UR4, c[0x0][0x300] ;  /* 0x0000c00000047ab9 */ /* 0x000fe20000000a00 */
[----:B------:R-:W-:Y:S02]  /*287d0*/  ULDC.64 UR6, c[0x0][0x2e8] ;  /* 0x0000ba0000067ab9 */ /* 0x000fe40000000a00 */
[----:B------:R-:W5:Y:S01]  /*287e0*/  LDL R8, [R1+0x8] ;  /* 0x0000080001087983 */ /* 0x000f620000100800 */
[----:B---3--:R-:W-:Y:S01]  /*287f0*/  IMAD R0, R26, UR4, RZ ;  /* 0x000000041a007c24 */ /* 0x008fe2000f8e02ff */
[----:B------:R-:W-:Y:S01]  /*28800*/  LOP3.LUT P1, RZ, R22, 0x4, RZ, 0xc0, !PT ;  /* 0x0000000416ff7812 */ /* 0x000fe2000782c0ff */
[----:B------:R-:W-:-:S04]  /*28810*/  IMAD.WIDE.U32 R2, R7, UR4, RZ ;  /* 0x0000000407027c25 */ /* 0x000fc8000f8e00ff */
[----:B------:R-:W-:Y:S01]  /*28820*/  IMAD R0, R7, UR5, R0 ;  /* 0x0000000507007c24 */ /* 0x000fe2000f8e0200 */
[----:B------:R-:W-:-:S03]  /*28830*/  ULDC.64 UR4, c[0x0][0x310] ;  /* 0x0000c40000047ab9 */ /* 0x000fc60000000a00 */
[----:B------:R-:W-:Y:S02]  /*28840*/  IMAD.IADD R3, R3, 0x1, R0 ;  /* 0x0000000103037824 */ /* 0x000fe400078e0200 */
[----:B------:R-:W-:-:S04]  /*28850*/  IMAD.WIDE.U32 R2, R6, UR4, R2 ;  /* 0x0000000406027c25 */ /* 0x000fc8000f8e0002 */
[----:B----4-:R-:W-:-:S04]  /*28860*/  IMAD R0, R5, UR4, RZ ;  /* 0x0000000405007c24 */ /* 0x010fc8000f8e02ff */
[----:B------:R-:W-:Y:S01]  /*28870*/  IMAD R0, R6, UR5, R0 ;  /* 0x0000000506007c24 */ /* 0x000fe2000f8e0200 */
[----:B------:R-:W-:Y:S01]  /*28880*/  ULDC.64 UR4, c[0x0][0x308] ;  /* 0x0000c20000047ab9 */ /* 0x000fe20000000a00 */
[----:B-----5:R-:W-:Y:S02]  /*28890*/  IMAD R6, R24, 0x6000, R8 ;  /* 0x0000600018067824 */ /* 0x020fe400078e0208 */
[----:B------:R-:W-:Y:S02]  /*288a0*/  IMAD.IADD R3, R3, 0x1, R0 ;  /* 0x0000000103037824 */ /* 0x000fe400078e0200 */
[----:B------:R-:W-:Y:S01]  /*288b0*/  IMAD.WIDE.U32 R2, R18, UR4, R2 ;  /* 0x0000000412027c25 */ /* 0x000fe2000f8e0002 */
[----:B------:R-:W-:-:S03]  /*288c0*/  UMOV UR4, 0xffffffff ;  /* 0xffffffff00047882 */ /* 0x000fc60000000000 */
[----:B------:R-:W-:Y:S01]  /*288d0*/  IMAD R5, R18, UR5, R3 ;  /* 0x0000000512057c24 */ /* 0x000fe2000f8e0203 */
[----:B------:R-:W-:-:S04]  /*288e0*/  IADD3 R0, P0, R2, UR6, RZ ;  /* 0x0000000602007c10 */ /* 0x000fc8000ff1e0ff */
[----:B------:R-:W-:Y:S01]  /*288f0*/  IADD3.X R5, R5, UR7, RZ, P0, !PT ;  /* 0x0000000705057c10 */ /* 0x000fe200087fe4ff */
[----:B------:R-:W-:Y:S08]  /*28900*/  BRA.DIV UR4, `(.L_x_1913) ;  /* 0x0000007a04d87947 */ /* 0x000ff0000b800000 */
[----:B------:R-:W0:Y:S01]  /*28910*/  SHFL.IDX PT, R3, R0, RZ, 0x1c1f ;  /* 0x001c1fff00037589 */ /* 0x000e2200000e0000 */
[----:B------:R-:W-:Y:S01]  /*28920*/  LOP3.LUT P6, RZ, R22, 0x8, RZ, 0xc0, !PT ;  /* 0x0000000816ff7812 */ /* 0x000fe200078cc0ff */
[C-C-:B------:R-:W-:Y:S02]  /*28930*/  @P4 IMAD.IADD R7, R23.reuse, 0x1, R6.reuse ;  /* 0x0000000117074824 */ /* 0x140fe400078e0206 */
[----:B------:R-:W1:Y:S01]  /*28940*/  SHFL.IDX PT, R2, R5, RZ, 0x1c1f ;  /* 0x001c1fff05027589 */ /* 0x000e6200000e0000 */
[----:B------:R-:W-:Y:S01]  /*28950*/  @P3 IMAD.IADD R9, R23, 0x1, R6 ;  /* 0x0000000117093824 */ /* 0x000fe200078e0206 */
[----:B0-----:R-:W-:-:S05]  /*28960*/  @P4 IADD3 R3, P0, R35, R3, RZ ;  /* 0x0000000323034210 */ /* 0x001fca0007f1e0ff */
[----:B-1----:R-:W-:Y:S01]  /*28970*/  @P4 IMAD.X R2, RZ, RZ, R2, P0 ;  /* 0x000000ffff024224 */ /* 0x002fe200000e0602 */
[----:B------:R-:W-:-:S04]  /*28980*/  LOP3.LUT P0, RZ, R22, 0x10, RZ, 0xc0, !PT ;  /* 0x0000001016ff7812 */ /* 0x000fc8000780c0ff */
[----:B------:R-:W-:-:S04]  /*28990*/  @P4 LOP3.LUT R3, R3, R2, RZ, 0x3c, !PT ;  /* 0x0000000203034212 */ /* 0x000fc800078e3cff */
[----:B------:R-:W-:-:S04]  /*289a0*/  @P4 LOP3.LUT R2, R3, R2, RZ, 0x3c, !PT ;  /* 0x0000000203024212 */ /* 0x000fc800078e3cff */
[----:B------:R-:W-:-:S05]  /*289b0*/  @P4 LOP3.LUT R3, R3, R2, RZ, 0x3c, !PT ;  /* 0x0000000203034212 */ /* 0x000fca00078e3cff */
[----:B------:R-:W-:Y:S01]  /*289c0*/  @!PT LDS RZ, [RZ] ;  /* 0x00000000fffff984 */ /* 0x000fe20000000800 */
        /* <DEDUP_REMOVED lines=15> */
[----:B0-----:R-:W0:Y:S04]  /*28ac0*/  SHFL.IDX PT, R3, R0, 0x2, 0x1c1f ;  /* 0x005c1f0000037f89 */ /* 0x001e2800000e0000 */
[----:B------:R-:W1:Y:S04]  /*28ad0*/  SHFL.IDX PT, R2, R5, 0x2, 0x1c1f ;  /* 0x005c1f0005027f89 */ /* 0x000e6800000e0000 */
[----:B------:R-:W3:Y:S01]  /*28ae0*/  SHFL.IDX PT, R5, R5, 0x3, 0x1c1f ;  /* 0x007c1f0005057f89 */ /* 0x000ee200000e0000 */
        /* <DEDUP_REMOVED lines=8> */
[----:B0--3--:R0:W1:Y:S02]  /*28b70*/  SHFL.IDX PT, R2, R0, 0x3, 0x1c1f ;  /* 0x007c1f0000027f89 */ /* 0x00906400000e0000 */
.L_x_2152:
[C---:B------:R-:W-:Y:S01]  /*28b80*/  LOP3.LUT P3, RZ, R22.reuse, 0x10, RZ, 0xc0, !PT ;  /* 0x0000001016ff7812 */ /* 0x040fe2000786c0ff */
[----:B------:R-:W-:Y:S01]  /*28b90*/  @P5 IMAD.IADD R6, R23, 0x1, R6 ;  /* 0x0000000117065824 */ /* 0x000fe200078e0206 */
[----:B------:R-:W-:Y:S02]  /*28ba0*/  LOP3.LUT P2, RZ, R22, 0x8, RZ, 0xc0, !PT ;  /* 0x0000000816ff7812 */ /* 0x000fe4000784c0ff */
[----:B-1----:R-:W-:-:S05]  /*28bb0*/  @P5 IADD3 R2, P0, R35, R2, RZ ;  /* 0x0000000223025210 */ /* 0x002fca0007f1e0ff */
[----:B------:R-:W-:Y:S01]  /*28bc0*/  @P5 IMAD.X R3, RZ, RZ, R5, P0 ;  /* 0x000000ffff035224 */ /* 0x000fe200000e0605 */
[----:B------:R-:W-:-:S04]  /*28bd0*/  PLOP3.LUT P0, PT, PT, PT, PT, 0x80, 0x0 ;  /* 0x000000000000781c */ /* 0x000fc80003f0f070 */
[----:B------:R-:W-:Y:S01]  /*28be0*/  @!PT LDS RZ, [RZ] ;  /* 0x00000000fffff984 */ /* 0x000fe20000000800 */
[----:B------:R-:W-:Y:S01]  /*28bf0*/  @!PT LDS RZ, [RZ] ;  /* 0x00000000fffff984 */ /* 0x000fe20000000800 */
[----:B------:R-:W-:Y:S01]  /*28c00*/  @!PT LDS RZ, [RZ] ;  /* 0x00000000fffff984 */ /* 0x000fe20000000800 */
[----:B------:R1:W-:Y:S04]  /*28c10*/  @P5 LDGSTS.E.BYPASS.LTC128B.128 [R6+0x17c00], desc[UR42][R2.64], !P3 ;  /* 0x17c0000002065fae */ /* 0x0003e8000d901d6a */
[----:B------:R1:W-:Y:S04]  /*28c20*/  @P5 LDGSTS.E.BYPASS.LTC128B.128 [R6+0x19c00], desc[UR42][R2.64+0x40], !P2 ;  /* 0x19c0004002065fae */ /* 0x0003e8000d101d6a */
[----:B------:R1:W-:Y:S01]  /*28c30*/  @P5 LDGSTS.E.BYPASS.LTC128B.128 [R6+0x1bc00], desc[UR42][R2.64+0x80], !P1 ;  /* 0x1bc0008002065fae */ /* 0x0003e2000c901d6a */
[----:B------:R-:W-:Y:S01]  /*28c40*/  NOP ;  /* 0x0000000000007918 */ /* 0x000fe20000000000 */
.L_x_1914:
        /* <DEDUP_REMOVED lines=11> */
.L_x_1915:
[----:B-1----:R0:W5:Y:S01]  /*28d00*/  LDL.LU R2, [R1+0x18] ;  /* 0x0000180001027983 */ /* 0x0021620000300800 */
[----:B------:R0:W-:Y:S02]  /*28d10*/  SYNCS.ARRIVE.TRANS64.A1T0 RZ, [R4+URZ+0x22830], RZ ;  /* 0x022830ff04ff79a7 */ /* 0x0001e4000810003f */
[----:B------:R-:W-:Y:S05]  /*28d20*/  WARPSYNC.ALL ;  /* 0x0000000000007948 */ /* 0x000fea0003800000 */
[----:B------:R-:W-:Y:S01]  /*28d30*/  ULDC.64 UR4, c[0x0][0xa00] ;  /* 0x0002800000047ab9 */ /* 0x000fe20000000a00 */
[----:B------:R-:W-:Y:S01]  /*28d40*/  VIADD R0, R23, 0x10400 ;  /* 0x0001040017007836 */ /* 0x000fe20000000000 */
[----:B------:R-:W-:Y:S01]  /*28d50*/  BAR.SYNC.DEFER_BLOCKING 0x8, 0x180 ;  /* 0x0206000000007b1d */ /* 0x000fe20000010000 */
[----:B------:R-:W-:-:S03]  /*28d60*/  ISETP.NE.U32.AND P0, PT, RZ, UR4, PT ;  /* 0x00000004ff007c0c */ /* 0x000fc6000bf05070 */
[----:B------:R-:W-:Y:S02]  /*28d70*/  LOP3.LUT P1, RZ, R0, 0x1bf, RZ, 0xc0, !PT ;  /* 0x000001bf00ff7812 */ /* 0x000fe4000782c0ff */
[----:B------:R-:W-:Y:S01]  /*28d80*/  ISETP.NE.AND.EX P0, PT, RZ, UR5, PT, P0 ;  /* 0x00000005ff007c0c */ /* 0x000fe2000bf05300 */
[----:B------:R-:W-:Y:S01]  /*28d90*/  ULDC.64 UR4, c[0x0][0x298] ;  /* 0x0000a60000047ab9 */ /* 0x000fe20000000a00 */
[----:B------:R-:W-:Y:S01]  /*28da0*/  SHF.R.S32.HI R0, RZ, 0x1f, R19 ;  /* 0x0000001fff007819 */ /* 0x000fe20000011413 */
[----:B------:R-:W-:Y:S01]  /*28db0*/  BSSY B6, `(.L_x_1916) ;  /* 0x000001c000067945 */ /* 0x000fe20003800000 */
[----:B------:R-:W-:Y:S02]  /*28dc0*/  SEL R26, R19, RZ, !P0 ;  /* 0x000000ff131a7207 */ /* 0x000fe40004000000 */
[----:B------:R-:W-:-:S05]  /*28dd0*/  SEL R0, R0, RZ, !P0 ;  /* 0x000000ff00007207 */ /* 0x000fca0004000000 */
[----:B------:R1:W-:Y:S02]  /*28de0*/  STL [R1+0x2c], R0 ;  /* 0x00002c0001007387 */ /* 0x0003e40000100800 */
[----:B-1---5:R-:W-:-:S05]  /*28df0*/  SHF.R.S32.HI R0, RZ, 0x1f, R2 ;  /* 0x0000001fff007819 */ /* 0x022fca0000011402 */
[----:B------:R-:W-:-:S04]  /*28e00*/  IMAD R0, R0, UR4, RZ ;  /* 0x0000000400007c24 */ /* 0x000fc8000f8e02ff */
[C---:B------:R-:W-:Y:S02]  /*28e10*/  IMAD R0, R2.reuse, UR5, R0 ;  /* 0x0000000502007c24 */ /* 0x040fe4000f8e0200 */
[----:B------:R-:W-:-:S04]  /*28e20*/  IMAD.WIDE.U32 R2, R2, UR4, RZ ;  /* 0x0000000402027c25 */ /* 0x000fc8000f8e00ff */
[----:B------:R-:W-:Y:S01]  /*28e30*/  IMAD.IADD R0, R3, 0x1, R0 ;  /* 0x0000000103007824 */ /* 0x000fe200078e0200 */
[----:B------:R1:W-:Y:S04]  /*28e40*/  STL.64 [R1+0x20], R2 ;  /* 0x0000200201007387 */ /* 0x0003e80000100a00 */
[----:B------:R1:W-:Y:S01]  /*28e50*/  STL [R1+0x18], R0 ;  /* 0x0000180001007387 */ /* 0x0003e20000100800 */
[----:B------:R-:W-:Y:S05]  /*28e60*/  @!P1 BRA `(.L_x_1917) ;  /* 0x0000000000409947 */ /* 0x000fea0003800000 */
[----:B-1----:R-:W-:Y:S01]  /*28e70*/  MOV R2, 0x0 ;  /* 0x0000000000027802 */ /* 0x002fe20000000f00 */
[----:B------:R-:W-:Y:S01]  /*28e80*/  ULDC.64 UR4, c[0x4][0xc8] ;  /* 0x0100320000047ab9 */ /* 0x000fe20000000a00 */
[----:B------:R-:W-:Y:S01]  /*28e90*/  ULDC.64 UR6, c[0x4][0xd0] ;  /* 0x0100340000067ab9 */ /* 0x000fe20000000a00 */
[----:B------:R-:W-:Y:S01]  /*28ea0*/  ULDC.64 UR8, c[0x4][0x28] ;  /* 0x01000a0000087ab9 */ /* 0x000fe20000000a00 */
[----:B0-2---:R-:W-:Y:S02]  /*28eb0*/  IMAD.U32 R4, RZ, RZ, UR4 ;  /* 0x00000004ff047e24 */ /* 0x005fe4000f8e00ff */
        /* <DEDUP_REMOVED lines=11> */
.L_x_1917:
[----:B------:R-:W-:Y:S05]  /*28f70*/  BSYNC B6 ;  /* 0x0000000000067941 */ /* 0x000fea0003800000 */
.L_x_1916:
[----:B------:R-:W3:Y:S01]  /*28f80*/  LDL.LU R21, [R1+0x2c] ;  /* 0x00002c0001157983 */ /* 0x000ee20000300800 */
[----:B------:R-:W4:Y:S01]  /*28f90*/  LDC R7, c[0x0][0x448] ;  /* 0x00011200ff077b82 */ /* 0x000f220000000800 */
[----:B------:R-:W-:Y:S02]  /*28fa0*/  ULDC.64 UR4, c[0x0][0x2d8] ;  /* 0x0000b60000047ab9 */ /* 0x000fe40000000a00 */
[----:B------:R-:W2:Y:S04]  /*28fb0*/  LDL.LU R20, [R1+0x18] ;  /* 0x0000180001147983 */ /* 0x000ea80000300800 */
[----:B-1----:R-:W2:Y:S04]  /*28fc0*/  LDL.LU.64 R2, [R1+0x20] ;  /* 0x0000200001027983 */ /* 0x002ea80000300a00 */
[----:B------:R1:W5:Y:S01]  /*28fd0*/  LDL R8, [R1+0x14] ;  /* 0x0000140001087983 */ /* 0x0003620000100800 */
[----:B----4-:R-:W-:-:S13]  /*28fe0*/  ISETP.NE.AND P0, PT, R7, 0x1, PT ;  /* 0x000000010700780c */ /* 0x010fda0003f05270 */
[----:B------:R-:W4:Y:S01]  /*28ff0*/  @P0 LDC R6, c[0x0][0x44c] ;  /* 0x00011300ff060b82 */ /* 0x000f220000000800 */
[C---:B------:R-:W-:Y:S02]  /*29000*/  LOP3.LUT R9, R35.reuse, 0x40, RZ, 0xfc, !PT ;  /* 0x0000004023097812 */ /* 0x040fe400078efcff */
[----:B------:R-:W-:Y:S01]  /*29010*/  LOP3.LUT R10, R35, 0x80, RZ, 0xfc, !PT ;  /* 0x00000080230a7812 */ /* 0x000fe200078efcff */
[----:B--2---:R-:W-:Y:S02]  /*29020*/  IMAD.MOV.U32 R3, RZ, RZ, R20 ;  /* 0x000000ffff037224 */ /* 0x004fe400078e0014 */
[----:B------:R-:W2:Y:S01]  /*29030*/  S2R R20, SR_TID.X ;  /* 0x0000000000147919 */ /* 0x000ea20000002100 */
[----:B------:R-:W-:-:S04]  /*29040*/  IMAD.WIDE.U32 R2, R18, UR4, R2 ;  /* 0x0000000412027c25 */ /* 0x000fc8000f8e0002 */
[----:B------:R-:W-:Y:S01]  /*29050*/  IMAD R3, R18, UR5, R3 ;  /* 0x0000000512037c24 */ /* 0x000fe2000f8e0203 */
[----:B------:R-:W-:Y:S02]  /*29060*/  ULDC.64 UR4, c[0x0][0x2e0] ;  /* 0x0000b80000047ab9 */ /* 0x000fe40000000a00 */
[----:B---3--:R-:W-:Y:S02]  /*29070*/  IMAD R0, R21, UR4, RZ ;  /* 0x0000000415007c24 */ /* 0x008fe4000f8e02ff */
[----:B------:R-:W-:-:S04]  /*29080*/  IMAD.WIDE.U32 R2, R26, UR4, R2 ;  /* 0x000000041a027c25 */ /* 0x000fc8000f8e0002 */
[----:B------:R-:W-:Y:S01]  /*29090*/  IMAD R0, R26, UR5, R0 ;  /* 0x000000051a007c24 */ /* 0x000fe2000f8e0200 */
[----:B------:R-:W-:-:S04]  /*290a0*/  ULDC.64 UR4, c[0x0][0x2d0] ;  /* 0x0000b40000047ab9 */ /* 0x000fc80000000a00 */
[----:B------:R-:W-:Y:S02]  /*290b0*/  IADD3 R3, R3, R0, RZ ;  /* 0x0000000003037210 */ /* 0x000fe40007ffe0ff */
[----:B------:R-:W3:Y:S01]  /*290c0*/  @P0 LDC R0, c[0x0][0x450] ;  /* 0x00011400ff000b82 */ /* 0x000ee20000000800 */
[C---:B--2---:R-:W-:Y:S01]  /*290d0*/  LOP3.LUT R21, R20.reuse, 0x7f, RZ, 0xc0, !PT ;  /* 0x0000007f14157812 */ /* 0x044fe200078ec0ff */
[----:B------:R-:W-:-:S03]  /*290e0*/  IMAD.SHL.U32 R20, R20, 0x20, RZ ;  /* 0x0000002014147824 */ /* 0x000fc600078e00ff */
[----:B------:R-:W-:-:S04]  /*290f0*/  SHF.R.U32.HI R21, RZ, 0x2, R21 ;  /* 0x00000002ff157819 */ /* 0x000fc80000011615 */
[----:B------:R-:W-:-:S05]  /*29100*/  LOP3.LUT R20, R21, 0x60, R20, 0xf8, !PT ;  /* 0x0000006015147812 */ /* 0x000fca00078ef814 */
[----:B------:R-:W-:-:S04]  /*29110*/  IMAD.IADD R5, R20, 0x1, R17 ;  /* 0x0000000114057824 */ /* 0x000fc800078e0211 */
[----:B----4-:R-:W-:-:S04]  /*29120*/  @P0 IMAD.HI.U32 R6, R5, R6, RZ ;  /* 0x0000000605060227 */ /* 0x010fc800078e00ff */
[----:B0-----:R-:W-:Y:S01]  /*29130*/  IMAD.MOV.U32 R4, RZ, RZ, R5 ;  /* 0x000000ffff047224 */ /* 0x001fe200078e0005 */
[----:B---3--:R-:W-:Y:S01]  /*29140*/  @P0 SHF.R.U32.HI R4, RZ, R0, R6 ;  /* 0x00000000ff040219 */ /* 0x008fe20000011606 */
[----:B------:R-:W0:Y:S04]  /*29150*/  S2R R20, SR_TID.X ;  /* 0x0000000000147919 */ /* 0x000e280000002100 */
        /* <DEDUP_REMOVED lines=22> */
[----:B-1----:R-:W-:Y:S10]  /*292c0*/  BRA.DIV UR5, `(.L_x_1918) ;  /* 0x0000007605ec7947 */ /* 0x002ff4000b800000 */
[----:B------:R-:W0:Y:S01]  /*292d0*/  SHFL.IDX PT, R3, R4, RZ, 0x1c1f ;  /* 0x001c1fff04037589 */ /* 0x000e2200000e0000 */
[----:B------:R-:W-:Y:S02]  /*292e0*/  IMAD R27, R27, R7, RZ ;  /* 0x000000071b1b7224 */ /* 0x000fe400078e02ff */
        /* <DEDUP_REMOVED lines=9> */
[----:B-----5:R-:W-:Y:S04]  /*29380*/  @!P1 LDGSTS.E.BYPASS.LTC128B.128 [R8+0x10400], desc[UR42][R2.64], !P3 ;  /* 0x1040000002089fae */ /* 0x020fe8000d901d6a */
[----:B------:R-:W-:Y:S04]  /*29390*/  @!P1 LDGSTS.E.BYPASS.LTC128B.128 [R8+0x12400], desc[UR42][R2.64+0x40], !P2 ;  /* 0x1240004002089fae */ /* 0x000fe8000d101d6a */
[----:B------:R0:W-:Y:S02]  /*293a0*/  @!P1 LDGSTS.E.BYPASS.LTC128B.128 [R8+0x14400], desc[UR42][R2.64+0x80], !P0 ;  /* 0x1440008002089fae */ /* 0x0001e4000c101d6a */
[----:B0-----:R-:W-:-:S02]  /*293b0*/  VIADD R2, R17, 0x20 ;  /* 0x0000002011027836 */ /* 0x001fc40000000000 */
[----:B------:R-:W0:Y:S03]  /*293c0*/  SHFL.IDX PT, R3, R4, 0x1, 0x1c1f ;  /* 0x003c1f0004037f89 */ /* 0x000e2600000e0000 */
[----:B------:R-:W-:Y:S02]  /*293d0*/  ISETP.GE.AND P1, PT, R2, R27, PT ;  /* 0x0000001b0200720c */ /* 0x000fe40003f26270 */
[----:B------:R-:W1:Y:S11]  /*293e0*/  SHFL.IDX PT, R2, R0, 0x1, 0x1c1f ;  /* 0x003c1f0000027f89 */ /* 0x000e7600000e0000 */
[----:B0-----:R-:W-:-:S05]  /*293f0*/  @!P1 IADD3 R3, P4, R35, R3, RZ ;  /* 0x0000000323039210 */ /* 0x001fca0007f9e0ff */
[----:B-1----:R-:W-:-:S05]  /*29400*/  @!P1 IMAD.X R2, RZ, RZ, R2, P4 ;  /* 0x000000ffff029224 */ /* 0x002fca00020e0602 */
        /* <DEDUP_REMOVED lines=8> */
[----:B------:R-:W-:Y:S02]  /*29490*/  ISETP.GE.AND P1, PT, R2, R27, PT ;  /* 0x0000001b0200720c */ /* 0x000fe40003f26270 */
[----:B------:R-:W1:Y:S04]  /*294a0*/  SHFL.IDX PT, R2, R0, 0x2, 0x1c1f ;  /* 0x005c1f0000027f89 */ /* 0x000e6800000e0000 */
[----:B------:R-:W2:Y:S07]  /*294b0*/  SHFL.IDX PT, R0, R0, 0x3, 0x1c1f ;  /* 0x007c1f0000007f89 */ /* 0x000eae00000e0000 */
[----:B0-----:R-:W-:-:S05]  /*294c0*/  @!P1 IADD3 R3, P4, R35, R3, RZ ;  /* 0x0000000323039210 */ /* 0x001fca0007f9e0ff */
[----:B-1----:R-:W-:-:S05]  /*294d0*/  @!P1 IMAD.X R2, RZ, RZ, R2, P4 ;  /* 0x000000ffff029224 */ /* 0x002fca00020e0602 */
[----:B------:R-:W-:-:S04]  /*294e0*/  @!P1 LOP3.LUT R3, R3, R2, RZ, 0x3c, !PT ;  /* 0x0000000203039212 */ /* 0x000fc800078e3cff */
[----:B------:R-:W-:-:S04]  /*294f0*/  @!P1 LOP3.LUT R2, R3, R2, RZ, 0x3c, !PT ;  /* 0x0000000203029212 */ /* 0x000fc800078e3cff */
[----:B------:R-:W-:-:S05]  /*29500*/  @!P1 LOP3.LUT R3, R3, R2, RZ, 0x3c, !PT ;  /* 0x0000000203039212 */ /* 0x000fca00078e3cff */
[----:B------:R-:W-:Y:S04]  /*29510*/  @!P1 LDGSTS.E.BYPASS.LTC128B.128 [R8+0x11400], desc[UR42][R2.64], !P3 ;  /* 0x1140000002089fae */ /* 0x000fe8000d901d6a */
[----:B------:R-:W-:Y:S04]  /*29520*/  @!P1 LDGSTS.E.BYPASS.LTC128B.128 [R8+0x13400], desc[UR42][R2.64+0x40], !P2 ;  /* 0x1340004002089fae */ /* 0x000fe8000d101d6a */
[----:B------:R0:W-:Y:S04]  /*29530*/  @!P1 LDGSTS.E.BYPASS.LTC128B.128 [R8+0x15400], desc[UR42][R2.64+0x80], !P0 ;  /* 0x1540008002089fae */ /* 0x0001e8000c101d6a */
[----:B0-2---:R0:W1:Y:S02]  /*29540*/  SHFL.IDX PT, R2, R4, 0x3, 0x1c1f ;  /* 0x007c1f0004027f89 */ /* 0x00506400000e0000 */
.L_x_2161:
[----:B------:R-:W-:Y:S01]  /*29550*/  VIADD R17, R17, 0x60 ;  /* 0x0000006011117836 */ /* 0x000fe20000000000 */
[----:B------:R-:W-:Y:S04]  /*29560*/  BSSY B0, `(.L_x_1919) ;  /* 0x000000b000007945 */ /* 0x000fe80003800000 */
[----:B------:R-:W-:-:S13]  /*29570*/  ISETP.GE.AND P1, PT, R17, R27, PT ;  /* 0x0000001b1100720c */ /* 0x000fda0003f26270 */
[----:B------:R-:W-:Y:S05]  /*29580*/  @P1 BRA `(.L_x_1920) ;  /* 0x0000000000201947 */ /* 0x000fea0003800000 */
        /* <DEDUP_REMOVED lines=8> */
.L_x_1920:
[----:B------:R-:W-:Y:S05]  /*29610*/  BSYNC B0 ;  /* 0x0000000000007941 */ /* 0x000fea0003800000 */
.L_x_1919:
[----:B------:R-:W-:Y:S01]  /*29620*/  NOP ;  /* 0x0000000000007918 */ /* 0x000fe20000000000 */
[----:B------:R-:W-:-:S13]  /*29630*/  PLOP3.LUT P0, PT, PT, PT, PT, 0x80, 0x0 ;  /* 0x000000000000781c */ /* 0x000fda0003f0f070 */
.L_x_1921:
[----:B------:R-:W-:Y:S02]  /*29640*/  PLOP3.LUT P1, PT, P1, P0, PT, 0xa2, 0x0 ;  /* 0x000000000000781c */ /* 0x000fe40000f21472 */
[----:B------:R-:W-:-:S08]  /*29650*/  @P0 R2UR P1, UR4, R23 ;  /* 0x00000000170402ca */ /* 0x000fd00000020000 */
[----:B------:R-:W-:-:S05]  /*29660*/  @P0 PLOP3.LUT P0, PT, P1, PT, PT, 0x80, 0x0 ;  /* 0x000000000000081c */ /* 0x000fca0000f0f070 */
[----:B------:R-:W-:Y:S01]  /*29670*/  @!P1 SYNCS.ARRIVE.TRANS64.RED.A0T1 RZ, [UR4+0x22800], RZ ;  /* 0x022800ffffff99a7 */ /* 0x000fe20008200404 */
[----:B------:R-:W-:Y:S07]  /*29680*/  @!P1 ARRIVES.LDGSTSBAR.64.TRANSCNT [UR4+0x22800] ;  /* 0x02280000ff0099b0 */ /* 0x000fee0008000a84 */
[----:B------:R-:W-:Y:S05]  /*29690*/  @P0 BRA.U.ANY `(.L_x_1921) ;  /* 0xfffffffd00e80947 */ /* 0x000fea000393ffff */
[----:B--2---:R-:W2:Y:S04]  /*296a0*/  LDL.LU R3, [R1+0x30] ;  /* 0x0000300001037983 */ /* 0x004ea80000300800 */
[----:B-1----:R-:W3:Y:S01]  /*296b0*/  LDL.LU R2, [R1+0x28] ;  /* 0x0000280001027983 */ /* 0x002ee20000300800 */
[----:B--2---:R-:W-:Y:S02]  /*296c0*/  VIADD R3, R3, 0x1 ;  /* 0x0000000103037836 */ /* 0x004fe40000000000 */
[----:B---3--:R-:W-:-:S03]  /*296d0*/  VIADD R20, R2, 0xfffffffe ;  /* 0xfffffffe02147836 */ /* 0x008fc60000000000 */
        /* <DEDUP_REMOVED lines=9> */
[----:B-12---:R-:W-:Y:S05]  /*29770*/  @!P0 BRA `(.L_x_1923) ;  /* 0x00000078001c8947 */ /* 0x006fea0003800000 */
.L_x_2162:
[----:B------:R-:W-:Y:S05]  /*29780*/  BSYNC B0 ;  /* 0x0000000000007941 */ /* 0x000fea0003800000 */
.L_x_1922:
[----:B------:R-:W-:-:S13]  /*29790*/  ISETP.GE.AND P0, PT, R20, R36, PT ;  /* 0x000000241400720c */ /* 0x000fda0003f06270 */
[----:B------:R-:W-:Y:S05]  /*297a0*/  @!P0 BRA `(.L_x_1924) ;  /* 0x00000010008c8947 */ /* 0x000fea0003800000 */
[----:B0-----:R-:W-:Y:S02]  /*297b0*/  IMAD.MOV.U32 R4, RZ, RZ, R24 ;  /* 0x000000ffff047224 */ /* 0x001fe400078e0018 */
[----:B------:R-:W-:-:S07]  /*297c0*/  IMAD.MOV.U32 R5, RZ, RZ, R28 ;  /* 0x000000ffff057224 */ /* 0x000fce00078e001c */
.L_x_1944:
[----:B--2---:R-:W2:Y:S01]  /*297d0*/  LDL R8, [R1] ;  /* 0x0000000001087983 */ /* 0x004ea20000100800 */
[----:B------:R-:W0:Y:S01]  /*297e0*/  LDC R6, c[0x0][0x430] ;  /* 0x00010c00ff067b82 */ /* 0x000e220000000800 */
[----:B-1----:R-:W1:Y:S01]  /*297f0*/  S2R R2, SR_TID.X ;  /* 0x0000000000027919 */ /* 0x002e620000002100 */
[----:B0-----:R-:W-:Y:S02]  /*29800*/  ISETP.NE.AND P0, PT, R6, 0x1, PT ;  /* 0x000000010600780c */ /* 0x001fe40003f05270 */
[----:B-1----:R-:W-:-:S11]  /*29810*/  LOP3.LUT R0, R2, 0x7f, RZ, 0xc0, !PT ;  /* 0x0000007f02007812 */ /* 0x002fd600078ec0ff */
[----:B------:R-:W0:Y:S01]  /*29820*/  @P0 LDC R7, c[0x0][0x434] ;  /* 0x00010d00ff070b82 */ /* 0x000e220000000800 */
[----:B------:R-:W-:Y:S01]  /*29830*/  SHF.R.U32.HI R3, RZ, 0x2, R0 ;  /* 0x00000002ff037819 */ /* 0x000fe20000011600 */
[----:B------:R-:W-:-:S06]  /*29840*/  IMAD.SHL.U32 R2, R2, 0x20, RZ ;  /* 0x0000002002027824 */ /* 0x000fcc00078e00ff */
[----:B------:R-:W1:Y:S01]  /*29850*/  @P0 LDC R0, c[0x0][0x438] ;  /* 0x00010e00ff000b82 */ /* 0x000e620000000800 */
[----:B------:R-:W-:Y:S01]  /*29860*/  IMAD R3, R20, 0x80, R3 ;  /* 0x0000008014037824 */ /* 0x000fe200078e0203 */
[----:B------:R-:W-:-:S04]  /*29870*/  LOP3.LUT R2, R2, 0x60, RZ, 0xc0, !PT ;  /* 0x0000006002027812 */ /* 0x000fc800078ec0ff */
[----:B------:R-:W-:-:S05]  /*29880*/  IADD3 R3, R2, R3, R37 ;  /* 0x0000000302037210 */ /* 0x000fca0007ffe025 */
[----:B------:R-:W-:Y:S02]  /*29890*/  IMAD.MOV.U32 R2, RZ, RZ, R3 ;  /* 0x000000ffff027224 */ /* 0x000fe400078e0003 */
[----:B0-----:R-:W-:-:S05]  /*298a0*/  @P0 IMAD.HI.U32 R7, R3, R7, RZ ;  /* 0x0000000703070227 */ /* 0x001fca00078e00ff */
[----:B-1----:R-:W-:Y:S01]  /*298b0*/  @P0 SHF.R.U32.HI R2, RZ, R0, R7 ;  /* 0x00000000ff020219 */ /* 0x002fe20000011607 */
[----:B------:R-:W-:Y:S05]  /*298c0*/  YIELD ;  /* 0x0000000000007946 */ /* 0x000fea0003800000 */
[----:B------:R-:W-:Y:S01]  /*298d0*/  IMAD.MOV R0, RZ, RZ, -R2 ;  /* 0x000000ffff007224 */ /* 0x000fe200078e0a02 */
[----:B------:R-:W-:-:S03]  /*298e0*/  ULDC.64 UR4, c[0x0][0x428] ;  /* 0x00010a0000047ab9 */ /* 0x000fc60000000a00 */
[----:B------:R-:W-:Y:S01]  /*298f0*/  IMAD R6, R6, R0, R3 ;  /* 0x0000000006067224 */ /* 0x000fe200078e0203 */
[----:B------:R-:W-:-:S03]  /*29900*/  SHF.R.S32.HI R3, RZ, 0x1f, R2 ;  /* 0x0000001fff037819 */ /* 0x000fc60000011402 */
        /* <DEDUP_REMOVED lines=8> */
[----:B------:R-:W-:Y:S01]  /*29990*/  MOV R10, UR39 ;  /* 0x00000027000a7c02 */ /* 0x000fe20008000f00 */
[----:B------:R-:W-:-:S03]  /*299a0*/  VIADD R24, R4, 0x1 ;  /* 0x0000000104187836 */ /* 0x000fc60000000000 */
[----:B------:R-:W-:Y:S02]  /*299b0*/  ISETP.NE.AND P1, PT, R10, 0x3, PT ;  /* 0x000000030a00780c */ /* 0x000fe40003f25270 */
[----:B------:R-:W-:-:S04]  /*299c0*/  ISETP.NE.AND P0, PT, R24, 0x2, PT ;  /* 0x000000021800780c */ /* 0x000fc80003f05270 */
[----:B------:R-:W-:Y:S02]  /*299d0*/  SEL R28, RZ, 0x1, P0 ;  /* 0x00000001ff1c7807 */ /* 0x000fe40000000000 */
[C---:B------:R-:W-:Y:S01]  /*299e0*/  ISETP.GT.AND P2, PT, R20.reuse, R36, PT ;  /* 0x000000241400720c */ /* 0x040fe20003f44270 */
[----:B------:R-:W-:Y:S01]  /*299f0*/  VIADD R20, R20, 0xffffffff ;  /* 0xffffffff14147836 */ /* 0x000fe20000000000 */
[----:B------:R-:W-:Y:S02]  /*29a00*/  SEL R24, R24, RZ, P0 ;  /* 0x000000ff18187207 */ /* 0x000fe40000000000 */
[----:B------:R-:W-:Y:S02]  /*29a10*/  LOP3.LUT R28, R5, R28, RZ, 0x3c, !PT ;  /* 0x0000001c051c7212 */ /* 0x000fe400078e3cff */
[----:B--2---:R-:W-:Y:S01]  /*29a20*/  SHF.R.S32.HI R9, RZ, 0x1f, R8 ;  /* 0x0000001fff097819 */ /* 0x004fe20000011408 */
[----:B---3--:R-:W-:Y:S06]  /*29a30*/  @!P1 BRA `(.L_x_1925) ;  /* 0x0000000000049947 */ /* 0x008fec0003800000 */
[----:B------:R-:W-:Y:S01]  /*29a40*/  BPT.TRAP 0x1 ;  /* 0x000000040000795c */ /* 0x000fe20000300000 */
.L_x_1925:
[----:B------:R-:W-:Y:S01]  /*29a50*/  IMAD R0, R24, 0x8, R23 ;  /* 0x0000000818007824 */ /* 0x000fe200078e0217 */
[----:B------:R-:W-:Y:S01]  /*29a60*/  SHF.L.U32 R10, R28, 0x1f, RZ ;  /* 0x0000001f1c0a7819 */ /* 0x000fe200000006ff */
[----:B------:R-:W-:Y:S01]  /*29a70*/  BSSY B0, `(.L_x_1926) ;  /* 0x0000004000007945 */ /* 0x000fe20003800000 */
[----:B------:R-:W-:Y:S02]  /*29a80*/  SHF.R.S32.HI R7, RZ, 0x1f, R6 ;  /* 0x0000001fff077819 */ /* 0x000fe40000011406 */
[----:B------:R-:W0:Y:S02]  /*29a90*/  SYNCS.PHASECHK.TRANS64.TRYWAIT P0, [R0+URZ+0x22880], R10 ;  /* 0x0228800a000075a7 */ /* 0x000e24000800017f */
[----:B0-----:R-:W-:Y:S05]  /*29aa0*/  @!P0 BRA `(.L_x_1927) ;  /* 0x0000007400648947 */ /* 0x001fea0003800000 */
.L_x_2163:
[----:B------:R-:W-:Y:S05]  /*29ab0*/  BSYNC B0 ;  /* 0x0000000000007941 */ /* 0x000fea0003800000 */
.L_x_1926:
        /* <DEDUP_REMOVED lines=48> */
.L_x_2173:
        /* <DEDUP_REMOVED lines=9> */
.L_x_1929:
        /* <DEDUP_REMOVED lines=11> */
.L_x_1930:
[----:B------:R2:W-:Y:S01]  /*29f00*/  SYNCS.ARRIVE.TRANS64.A1T0 RZ, [R0+URZ+0x22870], RZ ;  /* 0x022870ff00ff79a7 */ /* 0x0005e2000810003f */
[----:B------:R-:W-:Y:S05]  /*29f10*/  @!P3 BRA `(.L_x_1931) ;  /* 0x000000000004b947 */ /* 0x000fea0003800000 */
[----:B------:R-:W-:Y:S01]  /*29f20*/  BPT.TRAP 0x1 ;  /* 0x000000040000795c */ /* 0x000fe20000300000 */
.L_x_1931:
[----:B------:R-:W3:Y:S01]  /*29f30*/  SYNCS.PHASECHK.TRANS64.TRYWAIT P0, [R0+URZ+0x22840], R10 ;  /* 0x0228400a000075a7 */ /* 0x000ee2000800017f */
[----:B------:R-:W-:Y:S04]  /*29f40*/  BSSY B0, `(.L_x_1932) ;  /* 0x0000002000007945 */ /* 0x000fe80003800000 */
[----:B---3--:R-:W-:Y:S05]  /*29f50*/  @!P0 BRA `(.L_x_1933) ;  /* 0x0000007400788947 */ /* 0x008fea0003800000 */
.L_x_2174:
[----:B------:R-:W-:Y:S05]  /*29f60*/  BSYNC B0 ;  /* 0x0000000000007941 */ /* 0x000fea0003800000 */
.L_x_1932:
[----:B------:R-:W4:Y:S01]  /*29f70*/  LDL R11, [R1+0x8] ;  /* 0x00000800010b7983 */ /* 0x000f220000100800 */
        /* <DEDUP_REMOVED lines=46> */
.L_x_2184:
        /* <DEDUP_REMOVED lines=10> */
.L_x_1935:
        /* <DEDUP_REMOVED lines=11> */
.L_x_1936:
[----:B------:R2:W-:Y:S02]  /*2a3b0*/  SYNCS.ARRIVE.TRANS64.A1T0 RZ, [R0+URZ+0x22830], RZ ;  /* 0x022830ff00ff79a7 */ /* 0x0005e4000810003f */
[----:B--23--:R-:W-:-:S05]  /*2a3c0*/  IMAD.U32 R0, RZ, RZ, UR37 ;  /* 0x00000025ff007e24 */ /* 0x00cfca000f8e00ff */
[----:B------:R-:W-:-:S13]  /*2a3d0*/  ISETP.NE.AND P0, PT, R0, 0x3, PT ;  /* 0x000000030000780c */ /* 0x000fda0003f05270 */
[----:B------:R-:W-:Y:S05]  /*2a3e0*/  @!P0 BRA `(.L_x_1937) ;  /* 0x0000000000048947 */ /* 0x000fea0003800000 */
[----:B------:R-:W-:Y:S01]  /*2a3f0*/  BPT.TRAP 0x1 ;  /* 0x000000040000795c */ /* 0x000fe20000300000 */
.L_x_1937:
[----:B------:R-:W-:Y:S01]  /*2a400*/  LOP3.LUT R0, R5, 0x1, RZ, 0x3c, !PT ;  /* 0x0000000105007812 */ /* 0x000fe200078e3cff */
[----:B------:R-:W-:Y:S01]  /*2a410*/  IMAD R17, R4, 0x8, R23 ;  /* 0x0000000804117824 */ /* 0x000fe200078e0217 */
[----:B------:R-:W-:Y:S02]  /*2a420*/  BSSY B0, `(.L_x_1938) ;  /* 0x0000004000007945 */ /* 0x000fe40003800000 */
[----:B------:R-:W-:-:S04]  /*2a430*/  SHF.L.U32 R0, R0, 0x1f, RZ ;  /* 0x0000001f00007819 */ /* 0x000fc800000006ff */
[----:B------:R-:W0:Y:S02]  /*2a440*/  SYNCS.PHASECHK.TRANS64.TRYWAIT P1, [R17+URZ+0x22870], R0 ;  /* 0x02287000110075a7 */ /* 0x000e24000802017f */
[----:B0-----:R-:W-:Y:S05]  /*2a450*/  @!P1 BRA `(.L_x_1939) ;  /* 0x0000007400809947 */ /* 0x001fea0003800000 */
.L_x_2185:
[----:B------:R-:W-:Y:S05]  /*2a460*/  BSYNC B0 ;  /* 0x0000000000007941 */ /* 0x000fea0003800000 */
.L_x_1938:
[----:B------:R-:W-:-:S05]  /*2a470*/  IMAD.U32 R2, RZ, RZ, UR39 ;  /* 0x00000027ff027e24 */ /* 0x000fca000f8e00ff */
[----:B------:R-:W-:-:S13]  /*2a480*/  ISETP.NE.AND P1, PT, R2, 0x3, PT ;  /* 0x000000030200780c */ /* 0x000fda0003f25270 */
[----:B------:R-:W-:Y:S05]  /*2a490*/  @!P1 BRA `(.L_x_1940) ;  /* 0x0000000000049947 */ /* 0x000fea0003800000 */
[----:B------:R-:W-:Y:S01]  /*2a4a0*/  BPT.TRAP 0x1 ;  /* 0x000000040000795c */ /* 0x000fe20000300000 */
.L_x_1940:
[----:B0-----:R-:W-:Y:S01]  /*2a4b0*/  SHF.L.U32 R0, R5, 0x1f, RZ ;  /* 0x0000001f05007819 */ /* 0x001fe200000006ff */
[----:B------:R-:W-:-:S03]  /*2a4c0*/  IMAD.SHL.U32 R2, R4, 0x4000, RZ ;  /* 0x0000400004027824 */ /* 0x000fc600078e00ff */
[----:B------:R-:W0:Y:S02]  /*2a4d0*/  SYNCS.PHASECHK.TRANS64.TRYWAIT P1, [R17+URZ+0x22860], R0 ;  /* 0x02286000110075a7 */ /* 0x000e24000802017f */
[----:B0-----:R-:W-:Y:S05]  /*2a4e0*/  @!P1 BRA `(.L_x_1941) ;  /* 0x0000007400709947 */ /* 0x001fea0003800000 */
.L_x_2186:
[----:B------:R-:W0:Y:S04]  /*2a4f0*/  LDL R3, [R1+0x10] ;  /* 0x0000100001037983 */ /* 0x000e280000100800 */
[----:B------:R-:W2:Y:S01]  /*2a500*/  LDL R12, [R1+0xc] ;  /* 0x00000c00010c7983 */ /* 0x000ea20000100800 */
[----:B------:R-:W-:Y:S05]  /*2a510*/  WARPSYNC.ALL ;  /* 0x0000000000007948 */ /* 0x000fea0003800000 */
[----:B------:R-:W-:-:S05]  /*2a520*/  IMAD.U32 R21, RZ, RZ, UR39 ;  /* 0x00000027ff157e24 */ /* 0x000fca000f8e00ff */
[----:B------:R-:W-:Y:S02]  /*2a530*/  ISETP.NE.AND P1, PT, R21, 0x3, PT ;  /* 0x000000031500780c */ /* 0x000fe40003f25270 */
[----:B0-----:R-:W-:-:S04]  /*2a540*/  LOP3.LUT R0, R2, R3, RZ, 0xfc, !PT ;  /* 0x0000000302007212 */ /* 0x001fc800078efcff */
[C---:B------:R-:W-:Y:S02]  /*2a550*/  IADD3 R0, R23.reuse, R0, RZ ;  /* 0x0000000017007210 */ /* 0x040fe40007ffe0ff */
[----:B--2---:R-:W-:-:S03]  /*2a560*/  IADD3 R2, R23, R2, R12 ;  /* 0x0000000217027210 */ /* 0x004fc60007ffe00c */
        /* <DEDUP_REMOVED lines=60> */
.L_x_1942:
[----:B0-----:R0:W-:Y:S01]  /*2a930*/  SYNCS.ARRIVE.TRANS64.A1T0 RZ, [R17+URZ+0x22850], RZ ;  /* 0x022850ff11ff79a7 */ /* 0x0011e2000810003f */
[----:B------:R-:W-:Y:S06]  /*2a940*/  BAR.SYNC.DEFER_BLOCKING 0x2, 0x80 ;  /* 0x0082000000007b1d */ /* 0x000fec0000010000 */
[----:B------:R-:W-:Y:S05]  /*2a950*/  @!P0 BRA `(.L_x_1943) ;  /* 0x0000000000048947 */ /* 0x000fea0003800000 */
[----:B------:R-:W-:Y:S01]  /*2a960*/  BPT.TRAP 0x1 ;  /* 0x000000040000795c */ /* 0x000fe20000300000 */
.L_x_1943:
[----:B------:R-:W3:Y:S01]  /*2a970*/  LDL R0, [R1+0x4] ;  /* 0x0000040001007983 */ /* 0x000ee20000100800 */
[----:B0-----:R-:W-:Y:S02]  /*2a980*/  VIADD R17, R17, 0x22880 ;  /* 0x0002288011117836 */ /* 0x001fe40000000000 */
[----:B------:R-:W-:Y:S02]  /*2a990*/  IMAD.MOV.U32 R4, RZ, RZ, R24 ;  /* 0x000000ffff047224 */ /* 0x000fe400078e0018 */
[----:B------:R-:W-:Y:S01]  /*2a9a0*/  IMAD.MOV.U32 R5, RZ, RZ, R28 ;  /* 0x000000ffff057224 */ /* 0x000fe200078e001c */
[----:B---3--:R-:W-:-:S04]  /*2a9b0*/  PRMT R17, R0, 0x654, R17 ;  /* 0x0000065400117816 */ /* 0x008fc80000000011 */
[----:B------:R3:W-:Y:S01]  /*2a9c0*/  SYNCS.ARRIVE.TRANS64.RED.A1T0 RZ, [R17+URZ], RZ ;  /* 0x000000ff11ff79a7 */ /* 0x0007e2000810043f */
[----:B------:R-:W-:Y:S05]  /*2a9d0*/  @P2 BRA `(.L_x_1944) ;  /* 0xffffffec007c2947 */ /* 0x000fea000383ffff */
.L_x_1924:
[----:B-1----:R-:W2:Y:S01]  /*2a9e0*/  S2R R0, SR_TID.X ;  /* 0x0000000000007919 */ /* 0x002ea20000002100 */
[----:B------:R-:W-:Y:S01]  /*2a9f0*/  BSSY B0, `(.L_x_1945) ;  /* 0x0000012000007945 */ /* 0x000fe20003800000 */
[----:B--2---:R-:W-:Y:S01]  /*2aa00*/  LOP3.LUT R2, R0, 0x7f, RZ, 0xc0, !PT ;  /* 0x0000007f00027812 */ /* 0x004fe200078ec0ff */
[----:B------:R-:W-:-:S03]  /*2aa10*/  IMAD.U32 R0, RZ, RZ, UR37 ;  /* 0x00000025ff007e24 */ /* 0x000fc6000f8e00ff */
[----:B------:R-:W-:Y:S02]  /*2aa20*/  ISETP.NE.AND P1, PT, R2, RZ, PT ;  /* 0x000000ff0200720c */ /* 0x000fe40003f25270 */
[----:B------:R-:W-:-:S11]  /*2aa30*/  ISETP.NE.AND P0, PT, R0, 0x3, PT ;  /* 0x000000030000780c */ /* 0x000fd60003f05270 */
        /* <DEDUP_REMOVED lines=8> */
[----:B0-----:R-:W0:Y:S02]  /*2aac0*/  S2R R4, SR_LTMASK ;  /* 0x0000000000047919 */ /* 0x001e240000003900 */
[----:B0-----:R-:W-:-:S04]  /*2aad0*/  LOP3.LUT R4, R4, UR4, RZ, 0xc0, !PT ;  /* 0x0000000404047c12 */ /* 0x001fc8000f8ec0ff */
[----:B------:R-:W0:Y:S01]  /*2aae0*/  POPC R7, R4 ;  /* 0x0000000400077309 */ /* 0x000e220000000000 */
[----:B--2---:R-:W0:Y:S02]  /*2aaf0*/  SHFL.IDX PT, R0, R3, R0, 0x1f ;  /* 0x00001f0003007589 */ /* 0x004e2400000e0000 */
[----:B0-----:R-:W-:-:S07]  /*2ab00*/  IADD3 R16, R0, UR38, R7 ;  /* 0x0000002600107c10 */ /* 0x001fce000fffe007 */
.L_x_1946:
[----:B------:R-:W-:Y:S05]  /*2ab10*/  BSYNC B0 ;  /* 0x0000000000007941 */ /* 0x000fea0003800000 */
.L_x_1945:
[----:B------:R-:W-:Y:S05]  /*2ab20*/  @!P0 BRA `(.L_x_1947) ;  /* 0x0000000000048947 */ /* 0x000fea0003800000 */
[----:B------:R-:W-:Y:S01]  /*2ab30*/  BPT.TRAP 0x1 ;  /* 0x000000040000795c */ /* 0x000fe20000300000 */
.L_x_1947:
[----:B------:R-:W-:Y:S01]  /*2ab40*/  LOP3.LUT R0, R28, 0x1, RZ, 0x3c, !PT ;  /* 0x000000011c007812 */ /* 0x000fe200078e3cff */
[----:B---3--:R-:W-:Y:S01]  /*2ab50*/  IMAD R17, R24, 0x8, R23 ;  /* 0x0000000818117824 */ /* 0x008fe200078e0217 */
[----:B------:R-:W-:Y:S02]  /*2ab60*/  BSSY B0, `(.L_x_1948) ;  /* 0x0000004000007945 */ /* 0x000fe40003800000 */
[----:B------:R-:W-:-:S04]  /*2ab70*/  SHF.L.U32 R0, R0, 0x1f, RZ ;  /* 0x0000001f00007819 */ /* 0x000fc800000006ff */
[----:B------:R-:W1:Y:S02]  /*2ab80*/  SYNCS.PHASECHK.TRANS64.TRYWAIT P1, [R17+URZ+0x22870], R0 ;  /* 0x02287000110075a7 */ /* 0x000e64000802017f */
[----:B-1----:R-:W-:Y:S05]  /*2ab90*/  @!P1 BRA `(.L_x_1949) ;  /* 0x0000006c00d89947 */ /* 0x002fea0003800000 */
.L_x_2187:
[----:B------:R-:W-:Y:S05]  /*2aba0*/  BSYNC B0 ;  /* 0x0000000000007941 */ /* 0x000fea0003800000 */
.L_x_1948:
[----:B------:R-:W-:-:S05]  /*2abb0*/  IMAD.U32 R2, RZ, RZ, UR39 ;  /* 0x00000027ff027e24 */ /* 0x000fca000f8e00ff */
[----:B------:R-:W-:-:S13]  /*2abc0*/  ISETP.NE.AND P1, PT, R2, 0x3, PT ;  /* 0x000000030200780c */ /* 0x000fda0003f25270 */
[----:B------:R-:W-:Y:S05]  /*2abd0*/  @!P1 BRA `(.L_x_1950) ;  /* 0x0000000000049947 */ /* 0x000fea0003800000 */
[----:B------:R-:W-:Y:S01]  /*2abe0*/  BPT.TRAP 0x1 ;  /* 0x000000040000795c */ /* 0x000fe20000300000 */
.L_x_1950:
[----:B-1----:R-:W-:-:S04]  /*2abf0*/  SHF.L.U32 R0, R28, 0x1f, RZ ;  /* 0x0000001f1c007819 */ /* 0x002fc800000006ff */
[----:B------:R-:W1:Y:S02]  /*2ac00*/  SYNCS.PHASECHK.TRANS64.TRYWAIT P1, [R17+URZ+0x22860], R0 ;  /* 0x02286000110075a7 */ /* 0x000e64000802017f */
[----:B-1----:R-:W-:Y:S05]  /*2ac10*/  @!P1 BRA `(.L_x_1951) ;  /* 0x0000006c00cc9947 */ /* 0x002fea0003800000 */
.L_x_2188:
[----:B------:R-:W1:Y:S04]  /*2ac20*/  LDL R3, [R1+0x10] ;  /* 0x0000100001037983 */ /* 0x000e680000100800 */
[----:B------:R-:W2:Y:S01]  /*2ac30*/  LDL R12, [R1+0xc] ;  /* 0x00000c00010c7983 */ /* 0x000ea20000100800 */
[----:B------:R-:W-:Y:S01]  /*2ac40*/  IMAD.SHL.U32 R2, R24, 0x4000, RZ ;  /* 0x0000400018027824 */ /* 0x000fe200078e00ff */
[----:B------:R-:W-:Y:S05]  /*2ac50*/  WARPSYNC.ALL ;  /* 0x0000000000007948 */ /* 0x000fea0003800000 */
[----:B------:R-:W-:-:S05]  /*2ac60*/  IMAD.U32 R20, RZ, RZ, UR39 ;  /* 0x00000027ff147e24 */ /* 0x000fca000f8e00ff */
[----:B------:R-:W-:Y:S02]  /*2ac70*/  ISETP.NE.AND P1, PT, R20, 0x3, PT ;  /* 0x000000031400780c */ /* 0x000fe40003f25270 */
[----:B-1----:R-:W-:Y:S02]  /*2ac80*/  LOP3.LUT R0, R2, R3, RZ, 0xfc, !PT ;  /* 0x0000000302007212 */ /* 0x002fe400078efcff */
[----:B--2---:R-:W-:-:S03]  /*2ac90*/  IADD3 R2, R23, R2, R12 ;  /* 0x0000000217027210 */ /* 0x004fc60007ffe00c */
[----:B------:R-:W-:Y:S01]  /*2aca0*/  IMAD.IADD R0, R23, 0x1, R0 ;  /* 0x0000000117007824 */ /* 0x000fe200078e0200 */
[----:B------:R-:W-:-:S03]  /*2acb0*/  IADD3 R18, R31, 0x400, R2 ;  /* 0x000004001f127810 */ /* 0x000fc60007ffe002 */
[----:B------:R-:W-:Y:S01]  /*2acc0*/  IMAD.IADD R3, R34, 0x1, R0 ;  /* 0x0000000122037824 */ /* 0x000fe200078e0200 */
[----:B0-----:R-:W0:Y:S02]  /*2acd0*/  LDSM.16.MT88.4 R4, [R0+0x8400] ;  /* 0x008400000004783b */ /* 0x001e240000004200 */
        /* <DEDUP_REMOVED lines=11> */
[----:B------:R-:W1:Y:S01]  /*2ad90*/  LDSM.16.MT88.4 R4, [R0+0x9400] ;  /* 0x009400000004783b */ /* 0x000e620000004200 */
[----:B0-----:R-:W-:Y:S02]  /*2ada0*/  IADD3 R2, R34, 0x400, R2 ;  /* 0x0000040022027810 */ /* 0x001fe40007ffe002 */
[C-C-:B-1----:R-:W-:Y:S02]  /*2adb0*/  PRMT R12, R4.reuse, 0x6420, R5.reuse ;  /* 0x00006420040c7816 */ /* 0x142fe40000000005 */
        /* <DEDUP_REMOVED lines=22> */
[----:B------:R-:W1:Y:S01]  /*2af20*/  LDSM.16.MT88.4 R4, [R0+0xb400] ;  /* 0x00b400000004783b */ /* 0x000e620000004200 */
[----:B0-----:R-:W-:Y:S01]  /*2af30*/  IMAD.IADD R2, R31, 0x1, R2 ;  /* 0x000000011f027824 */ /* 0x001fe200078e0202 */
[C-C-:B-1----:R-:W-:Y:S02]  /*2af40*/  PRMT R12, R4.reuse, 0x6420, R5.reuse ;  /* 0x00006420040c7816 */ /* 0x142fe40000000005 */
        /* <DEDUP_REMOVED lines=18> */
.L_x_1952:
[----:B0-----:R0:W-:Y:S01]  /*2b070*/  SYNCS.ARRIVE.TRANS64.A1T0 RZ, [R17+URZ+0x22850], RZ ;  /* 0x022850ff11ff79a7 */ /* 0x0011e2000810003f */
[----:B------:R-:W-:Y:S06]  /*2b080*/  BAR.SYNC.DEFER_BLOCKING 0x2, 0x80 ;  /* 0x0082000000007b1d */ /* 0x000fec0000010000 */
[----:B------:R-:W-:Y:S05]  /*2b090*/  @!P0 BRA `(.L_x_1953) ;  /* 0x0000000000048947 */ /* 0x000fea0003800000 */
[----:B------:R-:W-:Y:S01]  /*2b0a0*/  BPT.TRAP 0x1 ;  /* 0x000000040000795c */ /* 0x000fe20000300000 */
.L_x_1953:
[----:B------:R-:W2:Y:S01]  /*2b0b0*/  LDL R0, [R1+0x4] ;  /* 0x0000040001007983 */ /* 0x000ea20000100800 */
[----:B0-----:R-:W-:Y:S02]  /*2b0c0*/  VIADD R17, R17, 0x22880 ;  /* 0x0002288011117836 */ /* 0x001fe40000000000 */
[----:B------:R-:W-:-:S05]  /*2b0d0*/  VIADD R24, R24, 0x1 ;  /* 0x0000000118187836 */ /* 0x000fca0000000000 */
[----:B------:R-:W-:-:S04]  /*2b0e0*/  ISETP.NE.AND P0, PT, R24, 0x2, PT ;  /* 0x000000021800780c */ /* 0x000fc80003f05270 */
[----:B------:R-:W-:Y:S02]  /*2b0f0*/  SEL R3, RZ, 0x1, P0 ;  /* 0x00000001ff037807 */ /* 0x000fe40000000000 */
[----:B------:R-:W-:Y:S02]  /*2b100*/  SEL R24, R24, RZ, P0 ;  /* 0x000000ff18187207 */ /* 0x000fe40000000000 */
[----:B------:R-:W-:Y:S02]  /*2b110*/  LOP3.LUT R28, R28, R3, RZ, 0x3c, !PT ;  /* 0x000000031c1c7212 */ /* 0x000fe400078e3cff */
[----:B--2---:R-:W-:-:S04]  /*2b120*/  PRMT R17, R0, 0x654, R17 ;  /* 0x0000065400117816 */ /* 0x004fc80000000011 */
[----:B------:R0:W-:Y:S03]  /*2b130*/  SYNCS.ARRIVE.TRANS64.RED.A1T0 RZ, [R17+URZ], RZ ;  /* 0x000000ff11ff79a7 */ /* 0x0001e6000810043f */
.L_x_1894:
[----:B------:R-:W-:-:S13]  /*2b140*/  LOP3.LUT P0, RZ, R22, 0x40, RZ, 0xc0, !PT ;  /* 0x0000004016ff7812 */ /* 0x000fda000780c0ff */
[----:B------:R-:W-:Y:S05]  /*2b150*/  @!P0 BRA `(.L_x_1954) ;  /* 0x0000000000288947 */ /* 0x000fea0003800000 */
[----:B------:R-:W-:Y:S05]  /*2b160*/  WARPSYNC.ALL ;  /* 0x0000000000007948 */ /* 0x000fea0003800000 */
[----:B------:R-:W2:Y:S08]  /*2b170*/  S2UR UR4, SR_CgaCtaId ;  /* 0x00000000000479c3 */ /* 0x000eb00000008800 */
[----:B------:R-:W-:Y:S01]  /*2b180*/  BAR.SYNC.DEFER_BLOCKING 0x5, 0x180 ;  /* 0x0146000000007b1d */ /* 0x000fe20000010000 */
[----:B------:R-:W-:Y:S01]  /*2b190*/  MOV R23, 0x400 ;  /* 0x0000040000177802 */ /* 0x000fe20000000f00 */
[----:B--2---:R-:W-:-:S05]  /*2b1a0*/  IMAD.U32 R0, RZ, RZ, UR4 ;  /* 0x00000004ff007e24 */ /* 0x004fca000f8e00ff */
[----:B------:R-:W-:Y:S01]  /*2b1b0*/  LEA R23, R0, R23, 0x18 ;  /* 0x0000001700177211 */ /* 0x000fe200078ec0ff */
[----:B------:R2:W-:Y:S04]  /*2b1c0*/  STL [R1+0x4], R0 ;  /* 0x0000040001007387 */ /* 0x0005e80000100800 */
[----:B0-----:R2:W3:Y:S01]  /*2b1d0*/  LDS.128 R16, [R23+0x228d0] ;  /* 0x0228d00017107984 */ /* 0x0014e20000000c00 */
[----:B------:R-:W-:Y:S06]  /*2b1e0*/  BAR.ARV 0x4, 0x180 ;  /* 0x0106000000007b1d */ /* 0x000fec0000002000 */
[----:B------:R-:W-:Y:S05]  /*2b1f0*/  BRA `(.L_x_1955) ;  /* 0x0000000c00e07947 */ /* 0x000fea0003800000 */
.L_x_1954:
[----:B------:R-:W1:Y:S01]  /*2b200*/  S2R R0, SR_TID.X ;  /* 0x0000000000007919 */ /* 0x000e620000002100 */
[----:B------:R-:W-:Y:S01]  /*2b210*/  UMOV UR4, 0xffffffff ;  /* 0xffffffff00047882 */ /* 0x000fe20000000000 */
[----:B-1----:R-:W-:-:S04]  /*2b220*/  LOP3.LUT R8, R0, 0x1f, RZ, 0xc0, !PT ;  /* 0x0000001f00087812 */ /* 0x002fc800078ec0ff */
[----:B------:R-:W-:Y:S01]  /*2b230*/  ISETP.NE.AND P0, PT, R8, 0x1f, PT ;  /* 0x0000001f0800780c */ /* 0x000fe20003f05270 */
[----:B------:R-:W-:-:S12]  /*2b240*/  BRA.DIV UR4, `(.L_x_1956) ;  /* 0x0000006a04547947 */ /* 0x000fd8000b800000 */
[----:B------:R-:W-:Y:S01]  /*2b250*/  IMAD.IADD R9, R19, 0x1, R8 ;  /* 0x0000000113097824 */ /* 0x000fe200078e0208 */
[----:B------:R-:W-:-:S04]  /*2b260*/  ULDC UR4, c[0x0][0xc3c] ;  /* 0x00030f0000047ab9 */ /* 0x000fc80000000800 */
[----:B------:R-:W-:-:S13]  /*2b270*/  ISETP.GE.OR P1, PT, R9, UR4, !P0 ;  /* 0x0000000409007c0c */ /* 0x000fda000c726670 */
[----:B------:R-:W1:Y:S08]  /*2b280*/  @!P1 LDC.64 R2, c[0x0][0xc80] ;  /* 0x00032000ff029b82 */ /* 0x000e700000000a00 */
[----:B------:R-:W2:Y:S01]  /*2b290*/  @!P1 LDC.64 R4, c[0x0][0xc78] ;  /* 0x00031e00ff049b82 */ /* 0x000ea20000000a00 */
[----:B-1----:R-:W-:-:S05]  /*2b2a0*/  @!P1 IMAD.WIDE R2, R9, 0x4, R2 ;  /* 0x0000000409029825 */ /* 0x002fca00078e0202 */
[----:B------:R2:W3:Y:S02]  /*2b2b0*/  @!P1 LDG.E R7, desc[UR42][R2.64] ;  /* 0x0000002a02079981 */ /* 0x0004e4000c1e1900 */
[----:B--2---:R-:W-:-:S05]  /*2b2c0*/  @!P1 IMAD.WIDE R2, R9, 0x4, R4 ;  /* 0x0000000409029825 */ /* 0x004fca00078e0204 */
[----:B------:R-:W2:Y:S01]  /*2b2d0*/  @!P1 LDG.E R4, desc[UR42][R2.64] ;  /* 0x0000002a02049981 */ /* 0x000ea2000c1e1900 */
[----:B0-----:R-:W-:Y:S01]  /*2b2e0*/  IMAD.MOV.U32 R17, RZ, RZ, RZ ;  /* 0x000000ffff117224 */ /* 0x001fe200078e00ff */
[C---:B------:R-:W-:Y:S01]  /*2b2f0*/  ISETP.GE.U32.AND P2, PT, R8.reuse, 0x2, PT ;  /* 0x000000020800780c */ /* 0x040fe20003f46070 */
[----:B------:R-:W-:Y:S01]  /*2b300*/  IMAD.MOV.U32 R5, RZ, RZ, RZ ;  /* 0x000000ffff057224 */ /* 0x000fe200078e00ff */
[C---:B------:R-:W-:Y:S01]  /*2b310*/  ISETP.GE.U32.AND P3, PT, R8.reuse, 0x4, PT ;  /* 0x000000040800780c */ /* 0x040fe20003f66070 */
[----:B------:R-:W-:Y:S01]  /*2b320*/  SHFL.IDX PT, R0, R16, RZ, 0x1f ;  /* 0x00001fff10007589 */ /* 0x000fe200000e0000 */
[C---:B------:R-:W-:Y:S02]  /*2b330*/  ISETP.GE.U32.AND P4, PT, R8.reuse, 0x8, PT ;  /* 0x000000080800780c */ /* 0x040fe40003f86070 */
[----:B------:R-:W-:Y:S01]  /*2b340*/  ISETP.GE.U32.AND P5, PT, R8, 0x10, PT ;  /* 0x000000100800780c */ /* 0x000fe20003fa6070 */
[----:B------:R0:W-:Y:S02]  /*2b350*/  SHFL.IDX PT, R6, R16, 0x1, 0x1f ;  /* 0x00201f0010067f89 */ /* 0x0001e400000e0000 */
[----:B0-----:R-:W-:-:S02]  /*2b360*/  IMAD.MOV.U32 R16, RZ, RZ, RZ ;  /* 0x000000ffff107224 */ /* 0x001fc400078e00ff */
[----:B---3--:R-:W-:Y:S02]  /*2b370*/  @!P1 IMAD.MOV.U32 R17, RZ, RZ, R7 ;  /* 0x000000ffff119224 */ /* 0x008fe400078e0007 */
[----:B--2---:R-:W-:Y:S01]  /*2b380*/  @!P1 IMAD.MOV.U32 R5, RZ, RZ, R4 ;  /* 0x000000ffff059224 */ /* 0x004fe200078e0004 */
[----:B------:R-:W-:-:S03]  /*2b390*/  ISETP.NE.AND P1, PT, R8, RZ, PT ;  /* 0x000000ff0800720c */ /* 0x000fc60003f25270 */
[----:B------:R-:W-:-:S05]  /*2b3a0*/  IMAD R13, R5, R17, RZ ;  /* 0x00000011050d7224 */ /* 0x000fca00078e02ff */
        /* <DEDUP_REMOVED lines=15> */
[----:B------:R0:W1:Y:S02]  /*2b4a0*/  SHFL.IDX PT, R14, R2, 0x1f, 0x1f ;  /* 0x03e01f00020e7f89 */ /* 0x00006400000e0000 */
.L_x_2198:
[----:B------:R-:W-:Y:S02]  /*2b4b0*/  ULDC UR4, c[0x0][0xc38] ;  /* 0x00030e0000047ab9 */ /* 0x000fe40000000800 */
[----:B------:R-:W-:-:S04]  /*2b4c0*/  IMAD.U32 R4, RZ, RZ, UR4 ;  /* 0x00000004ff047e24 */ /* 0x000fc8000f8e00ff */
[----:B-1----:R-:W-:-:S04]  /*2b4d0*/  IMAD R3, R14, R4, RZ ;  /* 0x000000040e037224 */ /* 0x002fc800078e02ff */
[----:B------:R-:W-:-:S05]  /*2b4e0*/  IMAD.IADD R6, R6, 0x1, R3 ;  /* 0x0000000106067824 */ /* 0x000fca00078e0203 */
[----:B------:R-:W-:-:S13]  /*2b4f0*/  ISETP.GT.AND P6, PT, R6, R0, PT ;  /* 0x000000000600720c */ /* 0x000fda0003fc4270 */
[----:B------:R-:W-:Y:S05]  /*2b500*/  @P6 BRA `(.L_x_1957) ;  /* 0x0000000000a46947 */ /* 0x000fea0003800000 */
.L_x_1960:
[----:B0-----:R-:W0:Y:S01]  /*2b510*/  LDC R2, c[0x0][0xc3c] ;  /* 0x00030f00ff027b82 */ /* 0x001e220000000800 */
[----:B------:R-:W-:-:S05]  /*2b520*/  VIADD R19, R19, 0x1f ;  /* 0x0000001f13137836 */ /* 0x000fca0000000000 */
[----:B0-----:R-:W-:-:S13]  /*2b530*/  ISETP.GE.AND P6, PT, R19, R2, PT ;  /* 0x000000021300720c */ /* 0x001fda0003fc6270 */
[----:B------:R-:W-:Y:S05]  /*2b540*/  @P6 BRA `(.L_x_1958) ;  /* 0x0000000800c06947 */ /* 0x000fea0003800000 */
[----:B------:R-:W0:Y:S01]  /*2b550*/  S2R R3, SR_TID.X ;  /* 0x0000000000037919 */ /* 0x000e220000002100 */
[----:B------:R-:W-:Y:S01]  /*2b560*/  IMAD.MOV.U32 R17, RZ, RZ, RZ ;  /* 0x000000ffff117224 */ /* 0x000fe200078e00ff */
[----:B0-----:R-:W-:-:S05]  /*2b570*/  LOP3.LUT R3, R3, 0x1f, RZ, 0xc0, !PT ;  /* 0x0000001f03037812 */ /* 0x001fca00078ec0ff */
[----:B------:R-:W-:-:S05]  /*2b580*/  IMAD.IADD R4, R19, 0x1, R3 ;  /* 0x0000000113047824 */ /* 0x000fca00078e0203 */
[----:B------:R-:W-:-:S13]  /*2b590*/  ISETP.GE.OR P6, PT, R4, R2, !P0 ;  /* 0x000000020400720c */ /* 0x000fda00047c6670 */
[----:B------:R-:W0:Y:S02]  /*2b5a0*/  @!P6 LDC.64 R2, c[0x0][0xc80] ;  /* 0x00032000ff02eb82 */ /* 0x000e240000000a00 */
[----:B0-----:R-:W-:-:S05]  /*2b5b0*/  @!P6 IMAD.WIDE R2, R4, 0x4, R2 ;  /* 0x000000040402e825 */ /* 0x001fca00078e0202 */
[----:B------:R0:W2:Y:S01]  /*2b5c0*/  @!P6 LDG.E R17, desc[UR42][R2.64] ;  /* 0x0000002a0211e981 */ /* 0x0000a2000c1e1900 */
[----:B------:R-:W-:Y:S01]  /*2b5d0*/  IMAD.MOV.U32 R5, RZ, RZ, RZ ;  /* 0x000000ffff057224 */ /* 0x000fe200078e00ff */
[----:B0-----:R-:W0:Y:S02]  /*2b5e0*/  @!P6 LDC.64 R2, c[0x0][0xc78] ;  /* 0x00031e00ff02eb82 */ /* 0x001e240000000a00 */
[----:B0-----:R-:W-:-:S05]  /*2b5f0*/  @!P6 IMAD.WIDE R2, R4, 0x4, R2 ;  /* 0x000000040402e825 */ /* 0x001fca00078e0202 */
[----:B------:R-:W2:Y:S01]  /*2b600*/  @!P6 LDG.E R5, desc[UR42][R2.64] ;  /* 0x0000002a0205e981 */ /* 0x000ea2000c1e1900 */
[----:B------:R-:W-:Y:S01]  /*2b610*/  UMOV UR4, 0xffffffff ;  /* 0xffffffff00047882 */ /* 0x000fe20000000000 */
[----:B--2---:R-:W-:Y:S02]  /*2b620*/  IMAD R13, R5, R17, RZ ;  /* 0x00000011050d7224 */ /* 0x004fe400078e02ff */
[----:B------:R-:W-:Y:S05]  /*2b630*/  BRA.DIV UR4, `(.L_x_1959) ;  /* 0x0000006a04907947 */ /* 0x000fea000b800000 */
        /* <DEDUP_REMOVED lines=15> */
[----:B------:R0:W1:Y:S02]  /*2b730*/  SHFL.IDX PT, R14, R2, 0x1f, 0x1f ;  /* 0x03e01f00020e7f89 */ /* 0x00006400000e0000 */
.L_x_2206:
[----:B------:R-:W-:Y:S02]  /*2b740*/  ULDC UR4, c[0x0][0xc38] ;  /* 0x00030e0000047ab9 */ /* 0x000fe40000000800 */
[----:B------:R-:W-:-:S04]  /*2b750*/  IMAD.U32 R4, RZ, RZ, UR4 ;  /* 0x00000004ff047e24 */ /* 0x000fc8000f8e00ff */
[----:B-1----:R-:W-:-:S04]  /*2b760*/  IMAD R3, R14, R4, RZ ;  /* 0x000000040e037224 */ /* 0x002fc800078e02ff */
[----:B------:R-:W-:-:S05]  /*2b770*/  IMAD.IADD R6, R3, 0x1, R6 ;  /* 0x0000000103067824 */ /* 0x000fca00078e0206 */
[----:B------:R-:W-:-:S13]  /*2b780*/  ISETP.GT.AND P6, PT, R6, R0, PT ;  /* 0x000000000600720c */ /* 0x000fda0003fc4270 */
[----:B------:R-:W-:Y:S05]  /*2b790*/  @!P6 BRA `(.L_x_1960) ;  /* 0xfffffffc005ce947 */ /* 0x000fea000383ffff */
.L_x_1957:
[----:B------:R-:W-:Y:S01]  /*2b7a0*/  IMAD.IADD R6, R6, 0x1, -R3 ;  /* 0x0000000106067824 */ /* 0x000fe200078e0a03 */
[----:B------:R-:W-:-:S03]  /*2b7b0*/  UMOV UR4, 0xffffffff ;  /* 0xffffffff00047882 */ /* 0x000fc60000000000 */
[----:B------:R-:W-:-:S05]  /*2b7c0*/  IMAD R3, R2, R4, R6 ;  /* 0x0000000402037224 */ /* 0x000fca00078e0206 */
[----:B------:R-:W-:Y:S01]  /*2b7d0*/  ISETP.GT.AND P6, PT, R3, R0, PT ;  /* 0x000000000300720c */ /* 0x000fe20003fc4270 */
[----:B------:R-:W-:-:S12]  /*2b7e0*/  BRA.DIV UR4, `(.L_x_1961) ;  /* 0x0000006a04dc7947 */ /* 0x000fd8000b800000 */
[----:B------:R-:W-:-:S04]  /*2b7f0*/  VOTE.ANY R3, PT, !P6 ;  /* 0x0000000000037806 */ /* 0x000fc800070e0100 */
[----:B------:R-:W1:Y:S02]  /*2b800*/  POPC R7, R3 ;  /* 0x0000000300077309 */ /* 0x000e640000000000 */
[----:B-1----:R1:W2:Y:S01]  /*2b810*/  SHFL.IDX PT, R17, R17, R7, 0x1f ;  /* 0x00001f0711117589 */ /* 0x0022a200000e0000 */
[----:B------:R-:W-:-:S03]  /*2b820*/  IMAD.IADD R19, R7, 0x1, R19 ;  /* 0x0000000107137824 */ /* 0x000fc600078e0213 */
[----:B------:R1:W3:Y:S04]  /*2b830*/  SHFL.IDX PT, R5, R5, R7, 0x1f ;  /* 0x00001f0705057589 */ /* 0x0002e800000e0000 */
.L_x_2211:
[----:B------:R-:W-:-:S13]  /*2b840*/  ISETP.NE.AND P0, PT, R3, RZ, PT ;  /* 0x000000ff0300720c */ /* 0x000fda0003f05270 */
[----:B------:R-:W-:Y:S05]  /*2b850*/  @!P0 BRA `(.L_x_1962) ;  /* 0x0000000000108947 */ /* 0x000fea0003800000 */
[----:B------:R-:W-:Y:S01]  /*2b860*/  UMOV UR4, 0xffffffff ;  /* 0xffffffff00047882 */ /* 0x000fe20000000000 */
[----:B------:R-:W-:Y:S02]  /*2b870*/  VIADD R12, R7, 0xffffffff ;  /* 0xffffffff070c7836 */ /* 0x000fe40000000000 */
[----:B------:R-:W-:Y:S05]  /*2b880*/  BRA.DIV UR4, `(.L_x_1963) ;  /* 0x0000006e04147947 */ /* 0x000fea000b800000 */
[----:B------:R4:W0:Y:S02]  /*2b890*/  SHFL.IDX PT, R16, R2, R12, 0x1f ;  /* 0x00001f0c02107589 */ /* 0x00082400000e0000 */
.L_x_1962:
[----:B---3--:R-:W-:Y:S01]  /*2b8a0*/  ISETP.NE.AND P0, PT, R5, 0x1, PT ;  /* 0x000000010500780c */ /* 0x008fe20003f05270 */
[----:B0-----:R-:W-:-:S04]  /*2b8b0*/  IMAD R16, R16, R4, R6 ;  /* 0x0000000410107224 */ /* 0x001fc800078e0206 */
[----:B------:R-:W-:-:S08]  /*2b8c0*/  IMAD.IADD R0, R0, 0x1, -R16 ;  /* 0x0000000100007824 */ /* 0x000fd000078e0a10 */
[----:B------:R-:W-:Y:S05]  /*2b8d0*/  @!P0 BRA `(.L_x_1964) ;  /* 0x0000000000dc8947 */ /* 0x000fea0003800000 */
[-C--:B--2---:R-:W-:Y:S01]  /*2b8e0*/  IABS R6, R17.reuse ;  /* 0x0000001100067213 */ /* 0x084fe20000000000 */
[----:B----4-:R-:W-:Y:S01]  /*2b8f0*/  IMAD.MOV.U32 R2, RZ, RZ, RZ ;  /* 0x000000ffff027224 */ /* 0x010fe200078e00ff */
[----:B------:R-:W-:Y:S02]  /*2b900*/  IABS R8, R17 ;  /* 0x0000001100087213 */ /* 0x000fe40000000000 */
[----:B------:R-:W0:Y:S02]  /*2b910*/  I2F.RP R4, R6 ;  /* 0x0000000600047306 */ /* 0x000e240000209400 */
[----:B------:R-:W-:-:S06]  /*2b920*/  IADD3 R8, RZ, -R8, RZ ;  /* 0x80000008ff087210 */ /* 0x000fcc0007ffe0ff */
[----:B0-----:R-:W1:Y:S02]  /*2b930*/  MUFU.RCP R4, R4 ;  /* 0x0000000400047308 */ /* 0x001e640000001000 */
[----:B-1----:R-:W-:-:S06]  /*2b940*/  VIADD R7, R4, 0xffffffe ;  /* 0x0ffffffe04077836 */ /* 0x002fcc0000000000 */
[----:B------:R-:W0:Y:S02]  /*2b950*/  F2I.FTZ.U32.TRUNC.NTZ R3, R7 ;  /* 0x0000000700037305 */ /* 0x000e24000021f000 */
[----:B0-----:R-:W-:-:S04]  /*2b960*/  IMAD.MOV R9, RZ, RZ, -R3 ;  /* 0x000000ffff097224 */ /* 0x001fc800078e0a03 */
[----:B------:R-:W-:-:S04]  /*2b970*/  IMAD R9, R9, R6, RZ ;  /* 0x0000000609097224 */ /* 0x000fc800078e02ff */
[----:B------:R-:W-:Y:S01]  /*2b980*/  IMAD.HI.U32 R2, R3, R9, R2 ;  /* 0x0000000903027227 */ /* 0x000fe200078e0002 */
[----:B------:R-:W-:-:S05]  /*2b990*/  IABS R3, R0 ;  /* 0x0000000000037213 */ /* 0x000fca0000000000 */
[----:B------:R-:W-:-:S04]  /*2b9a0*/  IMAD.HI.U32 R4, R2, R3, RZ ;  /* 0x0000000302047227 */ /* 0x000fc800078e00ff */
[----:B------:R-:W-:Y:S02]  /*2b9b0*/  IMAD R3, R4, R8, R3 ;  /* 0x0000000804037224 */ /* 0x000fe400078e0203 */
[----:B------:R-:W-:-:S03]  /*2b9c0*/  IMAD.MOV.U32 R2, RZ, RZ, RZ ;  /* 0x000000ffff027224 */ /* 0x000fc600078e00ff */
[----:B------:R-:W-:-:S13]  /*2b9d0*/  ISETP.GT.U32.AND P1, PT, R6, R3, PT ;  /* 0x000000030600720c */ /* 0x000fda0003f24070 */
[----:B------:R-:W-:Y:S02]  /*2b9e0*/  @!P1 IMAD.IADD R3, R3, 0x1, -R6 ;  /* 0x0000000103039824 */ /* 0x000fe400078e0a06 */
[----:B------:R-:W-:Y:S01]  /*2b9f0*/  @!P1 VIADD R4, R4, 0x1 ;  /* 0x0000000104049836 */ /* 0x000fe20000000000 */
[----:B------:R-:W-:Y:S02]  /*2ba00*/  ISETP.NE.AND P1, PT, R17, RZ, PT ;  /* 0x000000ff1100720c */ /* 0x000fe40003f25270 */
[----:B------:R-:W-:Y:S02]  /*2ba10*/  ISETP.GE.U32.AND P0, PT, R3, R6, PT ;  /* 0x000000060300720c */ /* 0x000fe40003f06070 */
[----:B------:R-:W-:-:S04]  /*2ba20*/  IABS R6, R5 ;  /* 0x0000000500067213 */ /* 0x000fc80000000000 */
[----:B------:R-:W0:Y:S07]  /*2ba30*/  I2F.RP R7, R6 ;  /* 0x0000000600077306 */ /* 0x000e2e0000209400 */
[----:B------:R-:W-:Y:S01]  /*2ba40*/  @P0 VIADD R4, R4, 0x1 ;  /* 0x0000000104040836 */ /* 0x000fe20000000000 */
        /* <DEDUP_REMOVED lines=8> */
[----:B------:R-:W-:-:S04]  /*2bad0*/  LOP3.LUT R3, R0, R17, RZ, 0x3c, !PT ;  /* 0x0000001100037212 */ /* 0x000fc800078e3cff */
[----:B------:R-:W-:-:S13]  /*2bae0*/  ISETP.GE.AND P2, PT, R3, RZ, PT ;  /* 0x000000ff0300720c */ /* 0x000fda0003f46270 */
        /* <DEDUP_REMOVED lines=19> */
[----:B------:R-:W-:Y:S02]  /*2bc20*/  IMAD R18, R5, 0x10000, R18 ;  /* 0x0001000005127824 */ /* 0x000fe400078e0212 */
[----:B------:R-:W-:Y:S01]  /*2bc30*/  IMAD R2, R17, R2, R0 ;  /* 0x0000000211027224 */ /* 0x000fe200078e0200 */
[----:B------:R-:W-:Y:S06]  /*2bc40*/  BRA `(.L_x_1965) ;  /* 0x0000000000f47947 */ /* 0x000fec0003800000 */
.L_x_1964:
[----:B----4-:R-:W0:Y:S02]  /*2bc50*/  LDC.64 R2, c[0x0][0xc90] ;  /* 0x00032400ff027b82 */ /* 0x010e240000000a00 */
[----:B0-----:R-:W-:-:S05]  /*2bc60*/  IMAD.WIDE R2, R19, 0x4, R2 ;  /* 0x0000000413027825 */ /* 0x001fca00078e0202 */
[----:B------:R0:W2:Y:S02]  /*2bc70*/  LDG.E R6, desc[UR42][R2.64] ;  /* 0x0000002a02067981 */ /* 0x0000a4000c1e1900 */
[----:B0-----:R-:W-:Y:S02]  /*2bc80*/  IMAD.MOV.U32 R2, RZ, RZ, RZ ;  /* 0x000000ffff027224 */ /* 0x001fe400078e00ff */
[----:B--2---:R-:W-:-:S05]  /*2bc90*/  IMAD R5, R17, R6, RZ ;  /* 0x0000000611057224 */ /* 0x004fca00078e02ff */
[----:B-1----:R-:W-:-:S04]  /*2bca0*/  IABS R7, R5 ;  /* 0x0000000500077213 */ /* 0x002fc80000000000 */
        /* <DEDUP_REMOVED lines=9> */
[----:B------:R-:W-:-:S04]  /*2bd40*/  IMAD.HI.U32 R9, R9, R2, RZ ;  /* 0x0000000209097227 */ /* 0x000fc800078e00ff */
[----:B------:R-:W-:-:S04]  /*2bd50*/  IMAD.MOV R3, RZ, RZ, -R3 ;  /* 0x000000ffff037224 */ /* 0x000fc800078e0a03 */
        /* <DEDUP_REMOVED lines=8> */
[----:B------:R-:W-:-:S06]  /*2bde0*/  IMAD.MOV.U32 R2, RZ, RZ, RZ ;  /* 0x000000ffff027224 */ /* 0x000fcc00078e00ff */
[----:B------:R-:W-:-:S05]  /*2bdf0*/  @P0 VIADD R9, R9, 0x1 ;  /* 0x0000000109090836 */ /* 0x000fca0000000000 */
[----:B------:R-:W-:-:S05]  /*2be00*/  MOV R7, R9 ;  /* 0x0000000900077202 */ /* 0x000fca0000000f00 */
[----:B------:R-:W-:Y:S01]  /*2be10*/  @!P2 IMAD.MOV R7, RZ, RZ, -R7 ;  /* 0x000000ffff07a224 */ /* 0x000fe200078e0a07 */
[----:B------:R-:W-:-:S05]  /*2be20*/  @!P1 LOP3.LUT R7, RZ, R5, RZ, 0x33, !PT ;  /* 0x00000005ff079212 */ /* 0x000fca00078e33ff */
[----:B------:R-:W-:Y:S02]  /*2be30*/  IMAD R8, R6, R7, RZ ;  /* 0x0000000706087224 */ /* 0x000fe400078e02ff */
[----:B------:R-:W-:Y:S02]  /*2be40*/  IMAD.MOV R7, RZ, RZ, -R7 ;  /* 0x000000ffff077224 */ /* 0x000fe400078e0a07 */
[----:B------:R-:W-:Y:S02]  /*2be50*/  IMAD.MOV R3, RZ, RZ, -R8 ;  /* 0x000000ffff037224 */ /* 0x000fe400078e0a08 */
[----:B------:R-:W-:-:S03]  /*2be60*/  IMAD R5, R5, R7, R0 ;  /* 0x0000000705057224 */ /* 0x000fc600078e0200 */
[----:B------:R-:W-:-:S04]  /*2be70*/  VIADDMNMX R4, R3, R4, R6, PT ;  /* 0x0000000403047246 */ /* 0x000fc80003800106 */
[-C--:B------:R-:W-:Y:S02]  /*2be80*/  IABS R6, R4.reuse ;  /* 0x0000000400067213 */ /* 0x080fe40000000000 */
[----:B------:R-:W-:Y:S02]  /*2be90*/  IABS R0, R4 ;  /* 0x0000000400007213 */ /* 0x000fe40000000000 */
[----:B------:R-:W0:Y:S03]  /*2bea0*/  I2F.RP R9, R6 ;  /* 0x0000000600097306 */ /* 0x000e260000209400 */
[----:B------:R-:W-:-:S05]  /*2beb0*/  IMAD.MOV R0, RZ, RZ, -R0 ;  /* 0x000000ffff007224 */ /* 0x000fca00078e0a00 */
[----:B0-----:R-:W0:Y:S02]  /*2bec0*/  MUFU.RCP R9, R9 ;  /* 0x0000000900097308 */ /* 0x001e240000001000 */
[----:B0-----:R-:W-:-:S06]  /*2bed0*/  VIADD R10, R9, 0xffffffe ;  /* 0x0ffffffe090a7836 */ /* 0x001fcc0000000000 */
[----:B------:R-:W0:Y:S02]  /*2bee0*/  F2I.FTZ.U32.TRUNC.NTZ R3, R10 ;  /* 0x0000000a00037305 */ /* 0x000e24000021f000 */
[----:B0-----:R-:W-:-:S04]  /*2bef0*/  IMAD.MOV R7, RZ, RZ, -R3 ;  /* 0x000000ffff077224 */ /* 0x001fc800078e0a03 */
[----:B------:R-:W-:-:S04]  /*2bf00*/  IMAD R7, R7, R6, RZ ;  /* 0x0000000607077224 */ /* 0x000fc800078e02ff */
[----:B------:R-:W-:Y:S01]  /*2bf10*/  IMAD.HI.U32 R2, R3, R7, R2 ;  /* 0x0000000703027227 */ /* 0x000fe200078e0002 */
[----:B------:R-:W-:-:S05]  /*2bf20*/  IABS R3, R5 ;  /* 0x0000000500037213 */ /* 0x000fca0000000000 */
[----:B------:R-:W-:-:S04]  /*2bf30*/  IMAD.HI.U32 R2, R2, R3, RZ ;  /* 0x0000000302027227 */ /* 0x000fc800078e00ff */
[----:B------:R-:W-:Y:S01]  /*2bf40*/  IMAD R3, R2, R0, R3 ;  /* 0x0000000002037224 */ /* 0x000fe200078e0203 */
[----:B------:R-:W-:Y:S02]  /*2bf50*/  LOP3.LUT R0, R5, R4, RZ, 0x3c, !PT ;  /* 0x0000000405007212 */ /* 0x000fe400078e3cff */
[----:B------:R-:W-:Y:S02]  /*2bf60*/  IADD3 R5, R8, 0x1000000, R5 ;  /* 0x0100000008057810 */ /* 0x000fe40007ffe005 */
[----:B------:R-:W-:Y:S02]  /*2bf70*/  ISETP.GT.U32.AND P1, PT, R6, R3, PT ;  /* 0x000000030600720c */ /* 0x000fe40003f24070 */
[----:B------:R-:W-:-:S11]  /*2bf80*/  ISETP.GE.AND P2, PT, R0, RZ, PT ;  /* 0x000000ff0000720c */ /* 0x000fd60003f46270 */
        /* <DEDUP_REMOVED lines=8> */
[----:B------:R-:W-:-:S07]  /*2c010*/  IMAD R18, R2, R4, R5 ;  /* 0x0000000402127224 */ /* 0x000fce00078e0205 */
.L_x_1965:
[----:B------:R-:W-:-:S05]  /*2c020*/  LOP3.LUT R2, RZ, R2, RZ, 0x33, !PT ;  /* 0x00000002ff027212 */ /* 0x000fca00078e33ff */
[----:B------:R-:W-:Y:S01]  /*2c030*/  IMAD.IADD R17, R17, 0x1, R2 ;  /* 0x0000000111117824 */ /* 0x000fe200078e0202 */
[----:B------:R-:W-:Y:S06]  /*2c040*/  BRA `(.L_x_1966) ;  /* 0x00000000001c7947 */ /* 0x000fec0003800000 */
.L_x_1958:
[----:B------:R-:W-:Y:S01]  /*2c050*/  UMOV UR4, URZ ;  /* 0x0000003f00047c82 */ /* 0x000fe20008000000 */
[----:B------:R-:W-:Y:S01]  /*2c060*/  UMOV UR5, URZ ;  /* 0x0000003f00057c82 */ /* 0x000fe20008000000 */
[----:B------:R-:W-:Y:S01]  /*2c070*/  ULDC UR6, c[0x0][0xc3c] ;  /* 0x00030f0000067ab9 */ /* 0x000fe20000000800 */
[----:B------:R-:W-:Y:S02]  /*2c080*/  IMAD.MOV.U32 R16, RZ, RZ, R0 ;  /* 0x000000ffff107224 */ /* 0x000fe400078e0000 */
[----:B------:R-:W-:Y:S02]  /*2c090*/  IMAD.U32 R17, RZ, RZ, UR4 ;  /* 0x00000004ff117e24 */ /* 0x000fe4000f8e00ff */
[----:B------:R-:W-:Y:S02]  /*2c0a0*/  IMAD.U32 R18, RZ, RZ, UR5 ;  /* 0x00000005ff127e24 */ /* 0x000fe4000f8e00ff */
[----:B------:R-:W-:-:S07]  /*2c0b0*/  IMAD.U32 R19, RZ, RZ, UR6 ;  /* 0x00000006ff137e24 */ /* 0x000fce000f8e00ff */
.L_x_1966:
[----:B------:R0:W2:Y:S01]  /*2c0c0*/  LDL R2, [R1+0x4] ;  /* 0x0000040001027983 */ /* 0x0000a20000100800 */
[----:B------:R-:W1:Y:S01]  /*2c0d0*/  S2R R0, SR_TID.X ;  /* 0x0000000000007919 */ /* 0x000e620000002100 */
[----:B------:R-:W-:Y:S05]  /*2c0e0*/  WARPSYNC.ALL ;  /* 0x0000000000007948 */ /* 0x000fea0003800000 */
[----:B-1----:R-:W-:Y:S01]  /*2c0f0*/  LOP3.LUT R0, R0, 0x1f, RZ, 0xc0, !PT ;  /* 0x0000001f00007812 */ /* 0x002fe200078ec0ff */
[----:B------:R-:W-:Y:S03]  /*2c100*/  BAR.SYNC.DEFER_BLOCKING 0x4, 0x180 ;  /* 0x0106000000007b1d */ /* 0x000fe60000010000 */
[----:B------:R-:W-:-:S13]  /*2c110*/  ISETP.NE.AND P0, PT, R0, RZ, PT ;  /* 0x000000ff0000720c */ /* 0x000fda0003f05270 */
[----:B------:R-:W-:Y:S01]  /*2c120*/  @!P0 MOV R0, 0x400 ;  /* 0x0000040000008802 */ /* 0x000fe20000000f00 */
[----:B--2---:R-:W1:Y:S03]  /*2c130*/  @!P0 S2R R2, SR_CgaCtaId ;  /* 0x0000000000028919 */ /* 0x004e660000008800 */
[----:B-1----:R-:W-:Y:S01]  /*2c140*/  @!P0 LEA R23, R2, R0, 0x18 ;  /* 0x0000000002178211 */ /* 0x002fe200078ec0ff */
[----:B------:R0:W-:Y:S04]  /*2c150*/  @!P0 STL [R1+0x4], R2 ;  /* 0x0000040201008387 */ /* 0x0001e80000100800 */
[----:B------:R0:W-:Y:S01]  /*2c160*/  @!P0 STS.128 [R23+0x228d0], R16 ;  /* 0x0228d01017008388 */ /* 0x0001e20000000c00 */
[----:B------:R-:W-:Y:S06]  /*2c170*/  BAR.ARV 0x5, 0x180 ;  /* 0x0146000000007b1d */ /* 0x000fec0000002000 */
.L_x_1955:
[----:B------:R-:W-:Y:S02]  /*2c180*/  ULDC UR4, c[0x0][0xc3c] ;  /* 0x00030f0000047ab9 */ /* 0x000fe40000000800 */
[----:B---3--:R-:W-:-:S13]  /*2c190*/  ISETP.GE.AND P0, PT, R19, UR4, PT ;  /* 0x0000000413007c0c */ /* 0x008fda000bf06270 */
[----:B------:R-:W-:Y:S05]  /*2c1a0*/  @!P0 BRA `(.L_x_1967) ;  /* 0xffffff9000708947 */ /* 0x000fea000383ffff */
[----:B------:R-:W-:Y:S05]  /*2c1b0*/  BSYNC B7 ;  /* 0x0000000000077941 */ /* 0x000fea0003800000 */
.L_x_1833:
[----:B--2---:R-:W2:Y:S01]  /*2c1c0*/  LDL.LU R0, [R1+0x30] ;  /* 0x0000300001007983 */ /* 0x004ea20000300800 */
[----:B------:R-:W-:Y:S01]  /*2c1d0*/  BSSY B0, `(.L_x_1968) ;  /* 0x000000b000007945 */ /* 0x000fe20003800000 */
[----:B------:R-:W3:Y:S01]  /*2c1e0*/  S2R R5, SR_CgaCtaId ;  /* 0x0000000000057919 */ /* 0x000ee20000008800 */
[----:B--2---:R-:W-:-:S05]  /*2c1f0*/  VIADD R0, R0, 0x1 ;  /* 0x0000000100007836 */ /* 0x004fca0000000000 */
[----:B01----:R-:W-:-:S04]  /*2c200*/  LEA.HI R2, R0, R0, RZ, 0x1 ;  /* 0x0000000000027211 */ /* 0x003fc800078f08ff */
[----:B------:R-:W-:Y:S02]  /*2c210*/  LOP3.LUT R3, R2, 0xfffffffe, RZ, 0xc0, !PT ;  /* 0xfffffffe02037812 */ /* 0x000fe400078ec0ff */
[----:B------:R-:W-:-:S03]  /*2c220*/  MOV R2, 0x400 ;  /* 0x0000040000027802 */ /* 0x000fc60000000f00 */
[----:B------:R-:W-:Y:S01]  /*2c230*/  IMAD.IADD R0, R0, 0x1, -R3 ;  /* 0x0000000100007824 */ /* 0x000fe200078e0a03 */
[----:B---3--:R-:W-:-:S04]  /*2c240*/  LEA R7, R5, R2, 0x18 ;  /* 0x0000000205077211 */ /* 0x008fc800078ec0ff */
[----:B------:R-:W-:-:S04]  /*2c250*/  SHF.L.U32 R0, R0, 0x1f, RZ ;  /* 0x0000001f00007819 */ /* 0x000fc800000006ff */
[----:B------:R-:W0:Y:S02]  /*2c260*/  SYNCS.PHASECHK.TRANS64.TRYWAIT P0, [R7+URZ+0x22820], R0 ;  /* 0x02282000070075a7 */ /* 0x000e24000800017f */
[----:B0-----:R-:W-:Y:S05]  /*2c270*/  @!P0 BRA `(.L_x_1969) ;  /* 0x0000006000c08947 */ /* 0x001fea0003800000 */
.L_x_2214:
[----:B------:R-:W-:Y:S05]  /*2c280*/  BSYNC B0 ;  /* 0x0000000000007941 */ /* 0x000fea0003800000 */
.L_x_1968:
[----:B------:R-:W-:-:S03]  /*2c290*/  UMOV UR4, 0xffffffff ;  /* 0xffffffff00047882 */ /* 0x000fc60000000000 */
[----:B------:R-:W-:Y:S05]  /*2c2a0*/  BRA.DIV UR4, `(.L_x_1970) ;  /* 0x0000006204c87947 */ /* 0x000fea000b800000 */
[----:B0-----:R-:W0:Y:S02]  /*2c2b0*/  S2R R0, SR_TID.X ;  /* 0x0000000000007919 */ /* 0x001e240000002100 */
[----:B0-----:R-:W-:-:S04]  /*2c2c0*/  SHF.R.U32.HI R0, RZ, 0x5, R0 ;  /* 0x00000005ff007819 */ /* 0x001fc80000011600 */
[----:B------:R-:W-:-:S05]  /*2c2d0*/  LOP3.LUT R0, R0, 0x3, RZ, 0xc0, !PT ;  /* 0x0000000300007812 */ /* 0x000fca00078ec0ff */
[----:B------:R0:W1:Y:S02]  /*2c2e0*/  SHFL.IDX PT, R14, R0, RZ, 0x1f ;  /* 0x00001fff000e7589 */ /* 0x00006400000e0000 */
.L_x_2217:
[----:B-1----:R-:W-:-:S13]  /*2c2f0*/  ISETP.NE.AND P0, PT, R14, RZ, PT ;  /* 0x000000ff0e00720c */ /* 0x002fda0003f05270 */
[----:B------:R-:W-:Y:S05]  /*2c300*/  @P0 BRA `(.L_x_1581) ;  /* 0x0000000000a80947 */ /* 0x000fea0003800000 */
[----:B------:R-:W-:-:S03]  /*2c310*/  UMOV UR4, 0xffffffff ;  /* 0xffffffff00047882 */ /* 0x000fc60000000000 */
[----:B------:R-:W-:Y:S05]  /*2c320*/  BRA.DIV UR4, `(.L_x_1971) ;  /* 0x0000006204dc7947 */ /* 0x000fea000b800000 */
[----:B------:R-:W-:-:S13]  /*2c330*/  ELECT P6, URZ, PT ;  /* 0x00000000003f782f */ /* 0x000fda00038c0000 */
.L_x_2220:
[----:B------:R-:W-:Y:S05]  /*2c340*/  @!P6 BRA `(.L_x_1581) ;  /* 0x000000000098e947 */ /* 0x000fea0003800000 */
[----:B------:R-:W-:-:S06]  /*2c350*/  ULOP3.LUT UR4, UR36, 0x2, URZ, 0xfc, !UPT ;  /* 0x0000000224047892 */ /* 0x000fcc000f8efc3f */
[----:B0-----:R-:W-:-:S05]  /*2c360*/  IMAD.U32 R0, RZ, RZ, UR4 ;  /* 0x00000004ff007e24 */ /* 0x001fca000f8e00ff */
[----:B------:R-:W-:-:S13]  /*2c370*/  ISETP.NE.AND P0, PT, R0, 0x3, PT ;  /* 0x000000030000780c */ /* 0x000fda0003f05270 */
[----:B------:R-:W-:Y:S05]  /*2c380*/  @!P0 BRA `(.L_x_1972) ;  /* 0x0000000000048947 */ /* 0x000fea0003800000 */
[----:B------:R-:W-:Y:S01]  /*2c390*/  BPT.TRAP 0x1 ;  /* 0x000000040000795c */ /* 0x000fe20000300000 */
.L_x_1972:
[----:B------:R-:W-:Y:S01]  /*2c3a0*/  IMAD R5, R24, 0x8, R7 ;  /* 0x0000000818057824 */ /* 0x000fe200078e0207 */
[----:B------:R-:W-:Y:S01]  /*2c3b0*/  SHF.L.U32 R0, R28, 0x1f, RZ ;  /* 0x0000001f1c007819 */ /* 0x000fe200000006ff */
[----:B------:R-:W-:-:S03]  /*2c3c0*/  VIADD R24, R24, 0x1 ;  /* 0x0000000118187836 */ /* 0x000fc60000000000 */
[----:B------:R-:W0:Y:S02]  /*2c3d0*/  SYNCS.PHASECHK.TRANS64.TRYWAIT P1, [R5+URZ+0x22840], R0 ;  /* 0x02284000050075a7 */ /* 0x000e24000802017f */
[----:B------:R-:W-:-:S04]  /*2c3e0*/  ISETP.NE.AND P2, PT, R24, 0x2, PT ;  /* 0x000000021800780c */ /* 0x000fc80003f45270 */
[----:B------:R-:W-:Y:S01]  /*2c3f0*/  SEL R3, RZ, 0x1, P2 ;  /* 0x00000001ff037807 */ /* 0x000fe20001000000 */
[----:B0-----:R-:W-:Y:S08]  /*2c400*/  @!P1 BRA `(.L_x_1973) ;  /* 0x0000006000c49947 */ /* 0x001ff00003800000 */
.L_x_2221:
[----:B------:R-:W-:Y:S02]  /*2c410*/  SEL R24, R24, RZ, P2 ;  /* 0x000000ff18187207 */ /* 0x000fe40001000000 */
[----:B------:R-:W-:Y:S01]  /*2c420*/  LOP3.LUT R2, R28, R3, RZ, 0x3c, !PT ;  /* 0x000000031c027212 */ /* 0x000fe200078e3cff */
[----:B------:R-:W-:Y:S06]  /*2c430*/  @!P0 BRA `(.L_x_1974) ;  /* 0x0000000000048947 */ /* 0x000fec0003800000 */
[----:B------:R-:W-:Y:S01]  /*2c440*/  BPT.TRAP 0x1 ;  /* 0x000000040000795c */ /* 0x000fe20000300000 */
.L_x_1974:
[----:B------:R-:W-:Y:S01]  /*2c450*/  IMAD R3, R24, 0x8, R7 ;  /* 0x0000000818037824 */ /* 0x000fe200078e0207 */
[----:B------:R-:W-:-:S04]  /*2c460*/  SHF.L.U32 R2, R2, 0x1f, RZ ;  /* 0x0000001f02027819 */ /* 0x000fc800000006ff */
[----:B------:R-:W1:Y:S02]  /*2c470*/  SYNCS.PHASECHK.TRANS64.TRYWAIT P1, [R3+URZ+0x22840], R2 ;  /* 0x02284002030075a7 */ /* 0x000e64000802017f */
[----:B-1----:R-:W-:Y:S05]  /*2c480*/  @!P1 BRA `(.L_x_1975) ;  /* 0x0000006000b89947 */ /* 0x002fea0003800000 */
.L_x_2222:
[----:B------:R-:W-:Y:S05]  /*2c490*/  @!P0 BRA `(.L_x_1976) ;  /* 0x0000000000048947 */ /* 0x000fea0003800000 */
[----:B------:R-:W-:Y:S01]  /*2c4a0*/  BPT.TRAP 0x1 ;  /* 0x000000040000795c */ /* 0x000fe20000300000 */
.L_x_1976:
[----:B------:R-:W2:Y:S02]  /*2c4b0*/  SYNCS.PHASECHK.TRANS64.TRYWAIT P1, [R5+URZ+0x22860], R0 ;  /* 0x02286000050075a7 */ /* 0x000ea4000802017f */
[----:B--2---:R-:W-:Y:S05]  /*2c4c0*/  @!P1 BRA `(.L_x_1977) ;  /* 0x0000006000bc9947 */ /* 0x004fea0003800000 */
.L_x_2223:
[----:B------:R-:W-:Y:S05]  /*2c4d0*/  @!P0 BRA `(.L_x_1978) ;  /* 0x0000000000048947 */ /* 0x000fea0003800000 */
[----:B------:R-:W-:Y:S01]  /*2c4e0*/  BPT.TRAP 0x1 ;  /* 0x000000040000795c */ /* 0x000fe20000300000 */
.L_x_1978:
[----:B------:R-:W3:Y:S02]  /*2c4f0*/  SYNCS.PHASECHK.TRANS64.TRYWAIT P1, [R3+URZ+0x22860], R2 ;  /* 0x02286002030075a7 */ /* 0x000ee4000802017f */
[----:B---3--:R-:W-:Y:S05]  /*2c500*/  @!P1 BRA `(.L_x_1979) ;  /* 0x0000006000c09947 */ /* 0x008fea0003800000 */
.L_x_2224:
[----:B------:R-:W-:Y:S05]  /*2c510*/  @!P0 BRA `(.L_x_1980) ;  /* 0x0000000000048947 */ /* 0x000fea0003800000 */
[----:B------:R-:W-:Y:S01]  /*2c520*/  BPT.TRAP 0x1 ;  /* 0x000000040000795c */ /* 0x000fe20000300000 */
.L_x_1980:
[----:B------:R-:W4:Y:S02]  /*2c530*/  SYNCS.PHASECHK.TRANS64.TRYWAIT P1, [R5+URZ+0x22880], R0 ;  /* 0x02288000050075a7 */ /* 0x000f24000802017f */
[----:B----4-:R-:W-:Y:S05]  /*2c540*/  @!P1 BRA `(.L_x_1981) ;  /* 0x0000006000c49947 */ /* 0x010fea0003800000 */
.L_x_2225:
[----:B------:R-:W-:Y:S05]  /*2c550*/  @!P0 BRA `(.L_x_1982) ;  /* 0x0000000000048947 */ /* 0x000fea0003800000 */
[----:B------:R-:W-:Y:S01]  /*2c560*/  BPT.TRAP 0x1 ;  /* 0x000000040000795c */ /* 0x000fe20000300000 */
.L_x_1982:
[----:B------:R0:W0:Y:S02]  /*2c570*/  SYNCS.PHASECHK.TRANS64.TRYWAIT P0, [R3+URZ+0x22880], R2 ;  /* 0x02288002030075a7 */ /* 0x000024000800017f */
[----:B0-----:R-:W-:Y:S05]  /*2c580*/  @!P0 NANOSLEEP.SYNCS 0x989680 ;  /* 0x009896800000895d */ /* 0x001fea0003900000 */
[----:B------:R-:W0:Y:S02]  /*2c590*/  @!P0 SYNCS.PHASECHK.TRANS64 P0, [R3+URZ+0x22880], R2 ;  /* 0x02288002030085a7 */ /* 0x000e24000800007f */
[----:B0-----:R-:W-:Y:S05]  /*2c5a0*/  @!P0 BRA `(.L_x_1982) ;  /* 0xfffffffc00f08947 */ /* 0x001fea000383ffff */
.L_x_1581:
[----:B------:R-:W-:Y:S05]  /*2c5b0*/  BSYNC B8 ;  /* 0x0000000000087941 */ /* 0x000fea0003800000 */
.L_x_1578:
[----:B------:R-:W-:Y:S05]  /*2c5c0*/  EXIT ;  /* 0x000000000000794d */ /* 0x000fea0003800000 */
.L_x_1607:
[----:B-1----:R1:W2:Y:S02]  /*2c5d0*/  SYNCS.PHASECHK.TRANS64.TRYWAIT P4, [R83+URZ+0x22890], R94 ;  /* 0x0228905e530075a7 */ /* 0x0022a4000808017f */
[----:B--2---:R-:W-:Y:S05]  /*2c5e0*/  @!P4 NANOSLEEP.SYNCS 0x989680 ;  /* 0x009896800000c95d */ /* 0x004fea0003900000 */
[----:B------:R-:W2:Y:S02]  /*2c5f0*/  @!P4 SYNCS.PHASECHK.TRANS64 P4, [R83+URZ+0x22890], R94 ;  /* 0x0228905e5300c5a7 */ /* 0x000ea4000808007f */
[----:B--2---:R-:W-:Y:S05]  /*2c600*/  @!P4 BRA `(.L_x_1607) ;  /* 0xfffffffc00f0c947 */ /* 0x004fea000383ffff */
[----:B------:R-:W-:Y:S05]  /*2c610*/  BRA `(.L_x_1983) ;  /* 0xfffffd6c00e87947 */ /* 0x000fea000383ffff */
.L_x_1608:
[----:B------:R-:W-:Y:S01]  /*2c620*/  BSSY B1, `(.L_x_1984) ;  /* 0x0000008000017945 */ /* 0x000fe20003800000 */
[----:B0-----:R-:W-:Y:S01]  /*2c630*/  MOV R13, R14 ;  /* 0x0000000e000d7202 */ /* 0x001fe20000000f00 */
[----:B------:R-:W-:Y:S02]  /*2c640*/  IMAD.MOV.U32 R12, RZ, RZ, RZ ;  /* 0x000000ffff0c7224 */ /* 0x000fe400078e00ff */
[----:B------:R-:W-:Y:S02]  /*2c650*/  IMAD.MOV.U32 R11, RZ, RZ, 0x1e1f ;  /* 0x00001e1fff0b7424 */ /* 0x000fe400078e00ff */
[----:B------:R-:W-:-:S07]  /*2c660*/  IMAD.MOV.U32 R15, RZ, RZ, -0x1 ;  /* 0xffffffffff0f7424 */ /* 0x000fce00078e00ff */
[----:B-1----:R-:W-:Y:S05]  /*2c670*/  WARPSYNC.COLLECTIVE R15, `(.L_x_1985) ;  /* 0x000000000f087348 */ /* 0x002fea0003c00000 */
[----:B------:R0:W2:Y:S02]  /*2c680*/  SHFL.IDX P6, R14, R13, R12, R11 ;  /* 0x0000000c0d0e7389 */ /* 0x0000a400000c000b */
[----:B012---:R-:W-:Y:S01]  /*2c690*/  ENDCOLLECTIVE ;  /* 0x000000000000791b */ /* 0x007fe20003800000 */
.L_x_1985:
[----:B------:R-:W-:Y:S05]  /*2c6a0*/  BSYNC B1 ;  /* 0x0000000000017941 */ /* 0x000fea0003800000 */
.L_x_1984:
[----:B------:R-:W-:Y:S02]  /*2c6b0*/  IMAD.MOV.U32 R13, RZ, RZ, R98 ;  /* 0x000000ffff0d7224 */ /* 0x000fe400078e0062 */
[----:B------:R-:W-:Y:S02]  /*2c6c0*/  IMAD.MOV.U32 R12, RZ, RZ, RZ ;  /* 0x000000ffff0c7224 */ /* 0x000fe400078e00ff */
[----:B------:R-:W-:Y:S02]  /*2c6d0*/  IMAD.MOV.U32 R11, RZ, RZ, 0x1e1f ;  /* 0x00001e1fff0b7424 */ /* 0x000fe400078e00ff */
[----:B------:R-:W-:Y:S02]  /*2c6e0*/  IMAD.MOV.U32 R15, RZ, RZ, -0x1 ;  /* 0xffffffffff0f7424 */ /* 0x000fe400078e00ff */
[----:B------:R-:W-:-:S07]  /*2c6f0*/  IMAD.MOV.U32 R99, RZ, RZ, R14 ;  /* 0x000000ffff637224 */ /* 0x000fce00078e000e */
[----:B------:R-:W-:Y:S05]  /*2c700*/  WARPSYNC.COLLECTIVE R15, `(.L_x_1986) ;  /* 0x000000000f087348 */ /* 0x000fea0003c00000 */
[----:B------:R0:W1:Y:S02]  /*2c710*/  SHFL.IDX P6, R14, R13, R12, R11 ;  /* 0x0000000c0d0e7389 */ /* 0x00006400000c000b */
[----:B01----:R-:W-:Y:S01]  /*2c720*/  ENDCOLLECTIVE ;  /* 0x000000000000791b */ /* 0x003fe20003800000 */
.L_x_1986:
[----:B------:R-:W-:Y:S01]  /*2c730*/  IMAD.MOV.U32 R101, RZ, RZ, R14 ;  /* 0x000000ffff657224 */ /* 0x000fe200078e000e */
[----:B------:R-:W-:Y:S06]  /*2c740*/  BRA `(.L_x_1987) ;  /* 0xfffffd6c00b07947 */ /* 0x000fec000383ffff */
.L_x_1636:
[----:B-1----:R1:W2:Y:S02]  /*2c750*/  SYNCS.PHASECHK.TRANS64.TRYWAIT P4, [R83+URZ+0x22890], R94 ;  /* 0x0228905e530075a7 */ /* 0x0022a4000808017f */
[----:B--2---:R-:W-:Y:S05]  /*2c760*/  @!P4 NANOSLEEP.SYNCS 0x989680 ;  /* 0x009896800000c95d */ /* 0x004fea0003900000 */
[----:B------:R-:W2:Y:S02]  /*2c770*/  @!P4 SYNCS.PHASECHK.TRANS64 P4, [R83+URZ+0x22890], R94 ;  /* 0x0228905e5300c5a7 */ /* 0x000ea4000808007f */
[----:B--2---:R-:W-:Y:S05]  /*2c780*/  @!P4 BRA `(.L_x_1636) ;  /* 0xfffffffc00f0c947 */ /* 0x004fea000383ffff */
[----:B------:R-:W-:Y:S05]  /*2c790*/  BRA `(.L_x_1988) ;  /* 0xfffffd9c00747947 */ /* 0x000fea000383ffff */
.L_x_1637:
[----:B------:R-:W-:Y:S01]  /*2c7a0*/  BSSY B1, `(.L_x_1989) ;  /* 0x0000008000017945 */ /* 0x000fe20003800000 */
[----:B0-----:R-:W-:Y:S02]  /*2c7b0*/  IMAD.MOV.U32 R13, RZ, RZ, R14 ;  /* 0x000000ffff0d7224 */ /* 0x001fe400078e000e */
[----:B------:R-:W-:Y:S02]  /*2c7c0*/  IMAD.MOV.U32 R12, RZ, RZ, RZ ;  /* 0x000000ffff0c7224 */ /* 0x000fe400078e00ff */
[----:B------:R-:W-:Y:S02]  /*2c7d0*/  IMAD.MOV.U32 R11, RZ, RZ, 0x1e1f ;  /* 0x00001e1fff0b7424 */ /* 0x000fe400078e00ff */
[----:B------:R-:W-:-:S07]  /*2c7e0*/  IMAD.MOV.U32 R15, RZ, RZ, -0x1 ;  /* 0xffffffffff0f7424 */ /* 0x000fce00078e00ff */
[----:B-1----:R-:W-:Y:S05]  /*2c7f0*/  WARPSYNC.COLLECTIVE R15, `(.L_x_1990) ;  /* 0x000000000f087348 */ /* 0x002fea0003c00000 */
[----:B------:R0:W2:Y:S02]  /*2c800*/  SHFL.IDX P6, R14, R13, R12, R11 ;  /* 0x0000000c0d0e7389 */ /* 0x0000a400000c000b */
[----:B012---:R-:W-:Y:S01]  /*2c810*/  ENDCOLLECTIVE ;  /* 0x000000000000791b */ /* 0x007fe20003800000 */
.L_x_1990:
[----:B------:R-:W-:Y:S05]  /*2c820*/  BSYNC B1 ;  /* 0x0000000000017941 */ /* 0x000fea0003800000 */
.L_x_1989:
        /* <DEDUP_REMOVED lines=8> */
.L_x_1991:
[----:B------:R-:W-:Y:S01]  /*2c8b0*/  IMAD.MOV.U32 R101, RZ, RZ, R14 ;  /* 0x000000ffff657224 */ /* 0x000fe200078e000e */
[----:B------:R-:W-:Y:S06]  /*2c8c0*/  BRA `(.L_x_1992) ;  /* 0xfffffd9c003c7947 */ /* 0x000fec000383ffff */
.L_x_1650:
[----:B0-----:R0:W1:Y:S02]  /*2c8d0*/  SYNCS.PHASECHK.TRANS64.TRYWAIT P2, [R83+URZ+0x22890], R94 ;  /* 0x0228905e530075a7 */ /* 0x001064000804017f */
[----:B-1----:R-:W-:Y:S05]  /*2c8e0*/  @!P2 NANOSLEEP.SYNCS 0x989680 ;  /* 0x009896800000a95d */ /* 0x002fea0003900000 */
[----:B------:R-:W1:Y:S02]  /*2c8f0*/  @!P2 SYNCS.PHASECHK.TRANS64 P2, [R83+URZ+0x22890], R94 ;  /* 0x0228905e5300a5a7 */ /* 0x000e64000804007f */
[----:B-1----:R-:W-:Y:S05]  /*2c900*/  @!P2 BRA `(.L_x_1650) ;  /* 0xfffffffc00f0a947 */ /* 0x002fea000383ffff */
[----:B------:R-:W-:Y:S05]  /*2c910*/  BRA `(.L_x_1993) ;  /* 0xfffffdc800d47947 */ /* 0x000fea000383ffff */
.L_x_1651:
[----:B------:R-:W-:Y:S01]  /*2c920*/  BSSY B1, `(.L_x_1994) ;  /* 0x0000007000017945 */ /* 0x000fe20003800000 */
[----:B------:R-:W-:Y:S02]  /*2c930*/  IMAD.MOV.U32 R12, RZ, RZ, RZ ;  /* 0x000000ffff0c7224 */ /* 0x000fe400078e00ff */
[----:B------:R-:W-:Y:S02]  /*2c940*/  IMAD.MOV.U32 R11, RZ, RZ, 0x1e1f ;  /* 0x00001e1fff0b7424 */ /* 0x000fe400078e00ff */
[----:B------:R-:W-:-:S07]  /*2c950*/  IMAD.MOV.U32 R15, RZ, RZ, -0x1 ;  /* 0xffffffffff0f7424 */ /* 0x000fce00078e00ff */
[----:B0-----:R-:W-:Y:S05]  /*2c960*/  WARPSYNC.COLLECTIVE R15, `(.L_x_1995) ;  /* 0x000000000f087348 */ /* 0x001fea0003c00000 */
[----:B------:R1:W2:Y:S02]  /*2c970*/  SHFL.IDX P6, R14, R13, R12, R11 ;  /* 0x0000000c0d0e7389 */ /* 0x0002a400000c000b */
[----:B012---:R-:W-:Y:S01]  /*2c980*/  ENDCOLLECTIVE ;  /* 0x000000000000791b */ /* 0x007fe20003800000 */
.L_x_1995:
[----:B------:R-:W-:Y:S05]  /*2c990*/  BSYNC B1 ;  /* 0x0000000000017941 */ /* 0x000fea0003800000 */
.L_x_1994:
        /* <DEDUP_REMOVED lines=8> */
.L_x_1996:
[----:B------:R-:W-:Y:S05]  /*2ca20*/  BRA `(.L_x_1997) ;  /* 0xfffffdc800f47947 */ /* 0x000fea000383ffff */
.L_x_1655:
[----:B0-----:R0:W2:Y:S02]  /*2ca30*/  SYNCS.PHASECHK.TRANS64.TRYWAIT P1, [R83+URZ+0x228b0], R94 ;  /* 0x0228b05e530075a7 */ /* 0x0010a4000802017f */
[----:B--2---:R-:W-:Y:S05]  /*2ca40*/  @!P1 NANOSLEEP.SYNCS 0x989680 ;  /* 0x009896800000995d */ /* 0x004fea0003900000 */
[----:B------:R-:W2:Y:S02]  /*2ca50*/  @!P1 SYNCS.PHASECHK.TRANS64 P1, [R83+URZ+0x228b0], R94 ;  /* 0x0228b05e530095a7 */ /* 0x000ea4000802007f */
[----:B--2---:R-:W-:Y:S05]  /*2ca60*/  @!P1 BRA `(.L_x_1655) ;  /* 0xfffffffc00f09947 */ /* 0x004fea000383ffff */
[----:B------:R-:W-:Y:S05]  /*2ca70*/  BRA `(.L_x_1998) ;  /* 0xfffffdcc00bc7947 */ /* 0x000fea000383ffff */
.L_x_1675:
[----:B------:R-:W1:Y:S01]  /*2ca80*/  S2R R3, SR_TID.X ;  /* 0x0000000000037919 */ /* 0x000e620000002100 */
[----:B------:R-:W-:Y:S01]  /*2ca90*/  BSSY B0, `(.L_x_1999) ;  /* 0x000000c000007945 */ /* 0x000fe20003800000 */
[----:B------:R-:W-:Y:S02]  /*2caa0*/  IMAD.MOV.U32 R12, RZ, RZ, RZ ;  /* 0x000000ffff0c7224 */ /* 0x000fe400078e00ff */
[----:B------:R-:W-:Y:S02]  /*2cab0*/  IMAD.MOV.U32 R11, RZ, RZ, 0x1f ;  /* 0x0000001fff0b7424 */ /* 0x000fe400078e00ff */
[----:B------:R-:W-:Y:S02]  /*2cac0*/  IMAD.MOV.U32 R15, RZ, RZ, -0x1 ;  /* 0xffffffffff0f7424 */ /* 0x000fe400078e00ff */
[----:B-1----:R-:W-:-:S05]  /*2cad0*/  VIADD R4, R3, 0xffffff80 ;  /* 0xffffff8003047836 */ /* 0x002fca0000000000 */
[----:B------:R-:W-:-:S04]  /*2cae0*/  SHF.R.S32.HI R3, RZ, 0x1f, R4 ;  /* 0x0000001fff037819 */ /* 0x000fc80000011404 */
[----:B------:R-:W-:-:S04]  /*2caf0*/  LEA.HI R3, R3, R4, RZ, 0x7 ;  /* 0x0000000403037211 */ /* 0x000fc800078f38ff */
[----:B------:R-:W-:-:S05]  /*2cb00*/  SHF.R.S32.HI R3, RZ, 0x7, R3 ;  /* 0x00000007ff037819 */ /* 0x000fca0000011403 */
[----:B------:R-:W-:-:S07]  /*2cb10*/  IMAD.MOV.U32 R13, RZ, RZ, R3 ;  /* 0x000000ffff0d7224 */ /* 0x000fce00078e0003 */
[----:B0----5:R-:W-:Y:S05]  /*2cb20*/  WARPSYNC.COLLECTIVE R15, `(.L_x_2000) ;  /* 0x000000000f087348 */ /* 0x021fea0003c00000 */
[----:B------:R1:W2:Y:S02]  /*2cb30*/  SHFL.IDX P6, R14, R13, R12, R11 ;  /* 0x0000000c0d0e7389 */ /* 0x0002a400000c000b */
[----:B012--5:R-:W-:Y:S01]  /*2cb40*/  ENDCOLLECTIVE ;  /* 0x000000000000791b */ /* 0x027fe20003800000 */
.L_x_2000:
[----:B------:R-:W-:Y:S05]  /*2cb50*/  BSYNC B0 ;  /* 0x0000000000007941 */ /* 0x000fea0003800000 */
.L_x_1999:
[----:B------:R-:W-:Y:S01]  /*2cb60*/  IMAD.MOV.U32 R183, RZ, RZ, R14 ;  /* 0x000000ffffb77224 */ /* 0x000fe200078e000e */
[----:B------:R-:W-:Y:S06]  /*2cb70*/  BRA `(.L_x_2001) ;  /* 0xfffffddc00887947 */ /* 0x000fec000383ffff */
.L_x_1685:
[----:B------:R-:W-:Y:S01]  /*2cb80*/  BSSY B1, `(.L_x_2002) ;  /* 0x0000007000017945 */ /* 0x000fe20003800000 */
[----:B------:R-:W-:Y:S02]  /*2cb90*/  IMAD.MOV.U32 R12, RZ, RZ, RZ ;  /* 0x000000ffff0c7224 */ /* 0x000fe400078e00ff */
[----:B------:R-:W-:Y:S02]  /*2cba0*/  IMAD.MOV.U32 R11, RZ, RZ, 0x1e1f ;  /* 0x00001e1fff0b7424 */ /* 0x000fe400078e00ff */
[----:B------:R-:W-:-:S07]  /*2cbb0*/  IMAD.MOV.U32 R15, RZ, RZ, -0x1 ;  /* 0xffffffffff0f7424 */ /* 0x000fce00078e00ff */
[----:B0-----:R-:W-:Y:S05]  /*2cbc0*/  WARPSYNC.COLLECTIVE R15, `(.L_x_2003) ;  /* 0x000000000f087348 */ /* 0x001fea0003c00000 */
[----:B------:R1:W2:Y:S02]  /*2cbd0*/  SHFL.IDX P6, R14, R13, R12, R11 ;  /* 0x0000000c0d0e7389 */ /* 0x0002a400000c000b */
[----:B012---:R-:W-:Y:S01]  /*2cbe0*/  ENDCOLLECTIVE ;  /* 0x000000000000791b */ /* 0x007fe20003800000 */
.L_x_2003:
[----:B------:R-:W-:Y:S05]  /*2cbf0*/  BSYNC B1 ;  /* 0x0000000000017941 */ /* 0x000fea0003800000 */
.L_x_2002:
        /* <DEDUP_REMOVED lines=8> */
.L_x_2004:
[----:B------:R-:W-:Y:S02]  /*2cc80*/  IMAD.MOV.U32 R13, RZ, RZ, R4 ;  /* 0x000000ffff0d7224 */ /* 0x000fe400078e0004 */
[----:B------:R-:W-:-:S07]  /*2cc90*/  IMAD.MOV.U32 R3, RZ, RZ, R14 ;  /* 0x000000ffff037224 */ /* 0x000fce00078e000e */
[----:B------:R-:W-:Y:S05]  /*2cca0*/  WARPSYNC.COLLECTIVE R15, `(.L_x_2005) ;  /* 0x000000000f087348 */ /* 0x000fea0003c00000 */
[----:B------:R0:W1:Y:S02]  /*2ccb0*/  SHFL.IDX P6, R14, R13, R12, R11 ;  /* 0x0000000c0d0e7389 */ /* 0x00006400000c000b */
[----:B01----:R-:W-:Y:S01]  /*2ccc0*/  ENDCOLLECTIVE ;  /* 0x000000000000791b */ /* 0x003fe20003800000 */
.L_x_2005:
[----:B------:R-:W-:Y:S02]  /*2ccd0*/  IMAD.MOV.U32 R13, RZ, RZ, R5 ;  /* 0x000000ffff0d7224 */ /* 0x000fe400078e0005 */
[----:B------:R-:W-:-:S07]  /*2cce0*/  IMAD.MOV.U32 R4, RZ, RZ, R14 ;  /* 0x000000ffff047224 */ /* 0x000fce00078e000e */
[----:B------:R-:W-:Y:S05]  /*2ccf0*/  WARPSYNC.COLLECTIVE R15, `(.L_x_2006) ;  /* 0x000000000f087348 */ /* 0x000fea0003c00000 */
[----:B------:R0:W1:Y:S02]  /*2cd00*/  SHFL.IDX P6, R14, R13, R12, R11 ;  /* 0x0000000c0d0e7389 */ /* 0x00006400000c000b */
[----:B01----:R-:W-:Y:S01]  /*2cd10*/  ENDCOLLECTIVE ;  /* 0x000000000000791b */ /* 0x003fe20003800000 */
.L_x_2006:
[----:B------:R-:W-:Y:S01]  /*2cd20*/  IMAD.MOV.U32 R5, RZ, RZ, R14 ;  /* 0x000000ffff057224 */ /* 0x000fe200078e000e */
[----:B------:R-:W-:Y:S06]  /*2cd30*/  BRA `(.L_x_2007) ;  /* 0xfffffde400607947 */ /* 0x000fec000383ffff */
.L_x_1689:
[----:B--2---:R2:W3:Y:S02]  /*2cd40*/  SYNCS.PHASECHK.TRANS64.TRYWAIT P0, [R16+URZ+0x22800], R3 ;  /* 0x02280003100075a7 */ /* 0x0044e4000800017f */
[----:B---3--:R-:W-:Y:S05]  /*2cd50*/  @!P0 NANOSLEEP.SYNCS 0x989680 ;  /* 0x009896800000895d */ /* 0x008fea0003900000 */
[----:B------:R-:W3:Y:S02]  /*2cd60*/  @!P0 SYNCS.PHASECHK.TRANS64 P0, [R16+URZ+0x22800], R3 ;  /* 0x02280003100085a7 */ /* 0x000ee4000800007f */
[----:B---3--:R-:W-:Y:S05]  /*2cd70*/  @!P0 BRA `(.L_x_1689) ;  /* 0xfffffffc00f08947 */ /* 0x008fea000383ffff */
[----:B------:R-:W-:Y:S05]  /*2cd80*/  BRA `(.L_x_2008) ;  /* 0xfffffde800ac7947 */ /* 0x000fea000383ffff */
.L_x_1701:
[----:B------:R-:W-:Y:S01]  /*2cd90*/  BSSY B1, `(.L_x_2009) ;  /* 0x0000007000017945 */ /* 0x000fe20003800000 */
[----:B------:R-:W-:Y:S01]  /*2cda0*/  IMAD.MOV.U32 R12, RZ, RZ, RZ ;  /* 0x000000ffff0c7224 */ /* 0x000fe200078e00ff */
[----:B------:R-:W-:Y:S01]  /*2cdb0*/  MOV R11, 0x1e1f ;  /* 0x00001e1f000b7802 */ /* 0x000fe20000000f00 */
[----:B------:R-:W-:-:S07]  /*2cdc0*/  IMAD.MOV.U32 R15, RZ, RZ, -0x1 ;  /* 0xffffffffff0f7424 */ /* 0x000fce00078e00ff */
[----:B0-----:R-:W-:Y:S05]  /*2cdd0*/  WARPSYNC.COLLECTIVE R15, `(.L_x_2010) ;  /* 0x000000000f087348 */ /* 0x001fea0003c00000 */
[----:B------:R1:W2:Y:S02]  /*2cde0*/  SHFL.IDX P6, R14, R13, R12, R11 ;  /* 0x0000000c0d0e7389 */ /* 0x0002a400000c000b */
[----:B012---:R-:W-:Y:S01]  /*2cdf0*/  ENDCOLLECTIVE ;  /* 0x000000000000791b */ /* 0x007fe20003800000 */
.L_x_2010:
[----:B------:R-:W-:Y:S05]  /*2ce00*/  BSYNC B1 ;  /* 0x0000000000017941 */ /* 0x000fea0003800000 */
.L_x_2009:
        /* <DEDUP_REMOVED lines=8> */
.L_x_2011:
[----:B------:R-:W-:Y:S02]  /*2ce90*/  IMAD.MOV.U32 R13, RZ, RZ, R20 ;  /* 0x000000ffff0d7224 */ /* 0x000fe400078e0014 */
[----:B------:R-:W-:-:S07]  /*2cea0*/  IMAD.MOV.U32 R3, RZ, RZ, R14 ;  /* 0x000000ffff037224 */ /* 0x000fce00078e000e */
[----:B------:R-:W-:Y:S05]  /*2ceb0*/  WARPSYNC.COLLECTIVE R15, `(.L_x_2012) ;  /* 0x000000000f087348 */ /* 0x000fea0003c00000 */
[----:B------:R0:W1:Y:S02]  /*2cec0*/  SHFL.IDX P6, R14, R13, R12, R11 ;  /* 0x0000000c0d0e7389 */ /* 0x00006400000c000b */
[----:B01----:R-:W-:Y:S01]  /*2ced0*/  ENDCOLLECTIVE ;  /* 0x000000000000791b */ /* 0x003fe20003800000 */
.L_x_2012:
[----:B------:R-:W-:Y:S02]  /*2cee0*/  IMAD.MOV.U32 R13, RZ, RZ, R21 ;  /* 0x000000ffff0d7224 */ /* 0x000fe400078e0015 */
[----:B------:R-:W-:-:S07]  /*2cef0*/  IMAD.MOV.U32 R20, RZ, RZ, R14 ;  /* 0x000000ffff147224 */ /* 0x000fce00078e000e */
[----:B------:R-:W-:Y:S05]  /*2cf00*/  WARPSYNC.COLLECTIVE R15, `(.L_x_2013) ;  /* 0x000000000f087348 */ /* 0x000fea0003c00000 */
[----:B------:R0:W1:Y:S02]  /*2cf10*/  SHFL.IDX P6, R14, R13, R12, R11 ;  /* 0x0000000c0d0e7389 */ /* 0x00006400000c000b */
[----:B01----:R-:W-:Y:S01]  /*2cf20*/  ENDCOLLECTIVE ;  /* 0x000000000000791b */ /* 0x003fe20003800000 */
.L_x_2013:
[----:B------:R-:W-:Y:S01]  /*2cf30*/  IMAD.MOV.U32 R21, RZ, RZ, R14 ;  /* 0x000000ffff157224 */ /* 0x000fe200078e000e */
[----:B------:R-:W-:Y:S06]  /*2cf40*/  BRA `(.L_x_2014) ;  /* 0xfffffe1800687947 */ /* 0x000fec000383ffff */
.L_x_1705:
[----:B--2---:R2:W3:Y:S02]  /*2cf50*/  SYNCS.PHASECHK.TRANS64.TRYWAIT P0, [R16+URZ+0x22800], R3 ;  /* 0x02280003100075a7 */ /* 0x0044e4000800017f */
[----:B---3--:R-:W-:Y:S05]  /*2cf60*/  @!P0 NANOSLEEP.SYNCS 0x989680 ;  /* 0x009896800000895d */ /* 0x008fea0003900000 */
[----:B------:R-:W3:Y:S02]  /*2cf70*/  @!P0 SYNCS.PHASECHK.TRANS64 P0, [R16+URZ+0x22800], R3 ;  /* 0x02280003100085a7 */ /* 0x000ee4000800007f */
[----:B---3--:R-:W-:Y:S05]  /*2cf80*/  @!P0 BRA `(.L_x_1705) ;  /* 0xfffffffc00f08947 */ /* 0x008fea000383ffff */
[----:B------:R-:W-:Y:S05]  /*2cf90*/  BRA `(.L_x_2015) ;  /* 0xfffffe1c00647947 */ /* 0x000fea000383ffff */
.L_x_1713:
[----:B-1----:R1:W2:Y:S02]  /*2cfa0*/  SYNCS.PHASECHK.TRANS64.TRYWAIT P1, [R12+URZ+0x22830], R3 ;  /* 0x022830030c0075a7 */ /* 0x0022a4000802017f */
[----:B--2---:R-:W-:Y:S05]  /*2cfb0*/  @!P1 NANOSLEEP.SYNCS 0x989680 ;  /* 0x009896800000995d */ /* 0x004fea0003900000 */
[----:B------:R-:W2:Y:S02]  /*2cfc0*/  @!P1 SYNCS.PHASECHK.TRANS64 P1, [R12+URZ+0x22830], R3 ;  /* 0x022830030c0095a7 */ /* 0x000ea4000802007f */
[----:B--2---:R-:W-:Y:S05]  /*2cfd0*/  @!P1 BRA `(.L_x_1713) ;  /* 0xfffffffc00f09947 */ /* 0x004fea000383ffff */
[----:B------:R-:W-:Y:S05]  /*2cfe0*/  BRA `(.L_x_1712) ;  /* 0xfffffe4c00947947 */ /* 0x000fea000383ffff */
.L_x_1732:
[----:B-1----:R1:W2:Y:S02]  /*2cff0*/  SYNCS.PHASECHK.TRANS64.TRYWAIT P4, [R7+URZ+0x22830], R6 ;  /* 0x02283006070075a7 */ /* 0x0022a4000808017f */
[----:B--2---:R-:W-:Y:S05]  /*2d000*/  @!P4 NANOSLEEP.SYNCS 0x989680 ;  /* 0x009896800000c95d */ /* 0x004fea0003900000 */
[----:B------:R-:W2:Y:S02]  /*2d010*/  @!P4 SYNCS.PHASECHK.TRANS64 P4, [R7+URZ+0x22830], R6 ;  /* 0x022830060700c5a7 */ /* 0x000ea4000808007f */
[----:B--2---:R-:W-:Y:S05]  /*2d020*/  @!P4 BRA `(.L_x_1732) ;  /* 0xfffffffc00f0c947 */ /* 0x004fea000383ffff */
[----:B------:R-:W-:Y:S05]  /*2d030*/  BRA `(.L_x_1731) ;  /* 0xfffffe88009c7947 */ /* 0x000fea000383ffff */
.L_x_1736:
[----:B-1----:R1:W2:Y:S02]  /*2d040*/  SYNCS.PHASECHK.TRANS64.TRYWAIT P3, [R7+URZ+0x22850], R6 ;  /* 0x02285006070075a7 */ /* 0x0022a4000806017f */
[----:B--2---:R-:W-:Y:S05]  /*2d050*/  @!P3 NANOSLEEP.SYNCS 0x989680 ;  /* 0x009896800000b95d */ /* 0x004fea0003900000 */
[----:B------:R-:W2:Y:S02]  /*2d060*/  @!P3 SYNCS.PHASECHK.TRANS64 P3, [R7+URZ+0x22850], R6 ;  /* 0x022850060700b5a7 */ /* 0x000ea4000806007f */
[----:B--2---:R-:W-:Y:S05]  /*2d070*/  @!P3 BRA `(.L_x_1736) ;  /* 0xfffffffc00f0b947 */ /* 0x004fea000383ffff */
[----:B------:R-:W-:Y:S05]  /*2d080*/  BRA `(.L_x_1733) ;  /* 0xfffffe8c006c7947 */ /* 0x000fea000383ffff */
.L_x_1757:
[----:B-1----:R1:W2:Y:S02]  /*2d090*/  SYNCS.PHASECHK.TRANS64.TRYWAIT P2, [R7+URZ+0x22830], R6 ;  /* 0x02283006070075a7 */ /* 0x0022a4000804017f */
[----:B--2---:R-:W-:Y:S05]  /*2d0a0*/  @!P2 NANOSLEEP.SYNCS 0x989680 ;  /* 0x009896800000a95d */ /* 0x004fea0003900000 */
[----:B------:R-:W2:Y:S02]  /*2d0b0*/  @!P2 SYNCS.PHASECHK.TRANS64 P2, [R7+URZ+0x22830], R6 ;  /* 0x022830060700a5a7 */ /* 0x000ea4000804007f */
[----:B--2---:R-:W-:Y:S05]  /*2d0c0*/  @!P2 BRA `(.L_x_1757) ;  /* 0xfffffffc00f0a947 */ /* 0x004fea000383ffff */
[----:B------:R-:W-:Y:S05]  /*2d0d0*/  BRA `(.L_x_1756) ;  /* 0xfffffec4002c7947 */ /* 0x000fea000383ffff */
.L_x_1761:
[----:B-1----:R1:W2:Y:S02]  /*2d0e0*/  SYNCS.PHASECHK.TRANS64.TRYWAIT P1, [R7+URZ+0x22850], R6 ;  /* 0x02285006070075a7 */ /* 0x0022a4000802017f */
[----:B--2---:R-:W-:Y:S05]  /*2d0f0*/  @!P1 NANOSLEEP.SYNCS 0x989680 ;  /* 0x009896800000995d */ /* 0x004fea0003900000 */
[----:B------:R-:W2:Y:S02]  /*2d100*/  @!P1 SYNCS.PHASECHK.TRANS64 P1, [R7+URZ+0x22850], R6 ;  /* 0x02285006070095a7 */ /* 0x000ea4000802007f */
[----:B--2---:R-:W-:Y:S05]  /*2d110*/  @!P1 BRA `(.L_x_1761) ;  /* 0xfffffffc00f09947 */ /* 0x004fea000383ffff */
[----:B------:R-:W-:Y:S05]  /*2d120*/  BRA `(.L_x_1758) ;  /* 0xfffffec800087947 */ /* 0x000fea000383ffff */
.L_x_1770:
[----:B-1----:R1:W2:Y:S02]  /*2d130*/  SYNCS.PHASECHK.TRANS64.TRYWAIT P2, [R7+URZ+0x22830], R6 ;  /* 0x02283006070075a7 */ /* 0x0022a4000804017f */
[----:B--2---:R-:W-:Y:S05]  /*2d140*/  @!P2 NANOSLEEP.SYNCS 0x989680 ;  /* 0x009896800000a95d */ /* 0x004fea0003900000 */
[----:B------:R-:W2:Y:S02]  /*2d150*/  @!P2 SYNCS.PHASECHK.TRANS64 P2, [R7+URZ+0x22830], R6 ;  /* 0x022830060700a5a7 */ /* 0x000ea4000804007f */
[----:B--2---:R-:W-:Y:S05]  /*2d160*/  @!P2 BRA `(.L_x_1770) ;  /* 0xfffffffc00f0a947 */ /* 0x004fea000383ffff */
[----:B------:R-:W-:Y:S05]  /*2d170*/  BRA `(.L_x_1769) ;  /* 0xfffffeec00107947 */ /* 0x000fea000383ffff */
.L_x_1774:
[----:B-1----:R1:W2:Y:S02]  /*2d180*/  SYNCS.PHASECHK.TRANS64.TRYWAIT P1, [R7+URZ+0x22850], R6 ;  /* 0x02285006070075a7 */ /* 0x0022a4000802017f */
[----:B--2---:R-:W-:Y:S05]  /*2d190*/  @!P1 NANOSLEEP.SYNCS 0x989680 ;  /* 0x009896800000995d */ /* 0x004fea0003900000 */
[----:B------:R-:W2:Y:S02]  /*2d1a0*/  @!P1 SYNCS.PHASECHK.TRANS64 P1, [R7+URZ+0x22850], R6 ;  /* 0x02285006070095a7 */ /* 0x000ea4000802007f */
[----:B--2---:R-:W-:Y:S05]  /*2d1b0*/  @!P1 BRA `(.L_x_1774) ;  /* 0xfffffffc00f09947 */ /* 0x004fea000383ffff */
[----:B------:R-:W-:Y:S05]  /*2d1c0*/  BRA `(.L_x_1771) ;  /* 0xfffffeec00ec7947 */ /* 0x000fea000383ffff */
.L_x_1789:
[----:B-1----:R1:W2:Y:S02]  /*2d1d0*/  SYNCS.PHASECHK.TRANS64.TRYWAIT P1, [R2+URZ+0x22850], R5 ;  /* 0x02285005020075a7 */ /* 0x0022a4000802017f */
[----:B--2---:R-:W-:Y:S05]  /*2d1e0*/  @!P1 NANOSLEEP.SYNCS 0x989680 ;  /* 0x009896800000995d */ /* 0x004fea0003900000 */
[----:B------:R-:W2:Y:S02]  /*2d1f0*/  @!P1 SYNCS.PHASECHK.TRANS64 P1, [R2+URZ+0x22850], R5 ;  /* 0x02285005020095a7 */ /* 0x000ea4000802007f */
[----:B--2---:R-:W-:Y:S05]  /*2d200*/  @!P1 BRA `(.L_x_1789) ;  /* 0xfffffffc00f09947 */ /* 0x004fea000383ffff */
[----:B------:R-:W-:Y:S05]  /*2d210*/  BRA `(.L_x_1788) ;  /* 0xffffff2000e07947 */ /* 0x000fea000383ffff */
.L_x_1793:
[----:B------:R-:W-:Y:S01]  /*2d220*/  SEL R73, R43, R12, P0 ;  /* 0x0000000c2b497207 */ /* 0x000fe20000000000 */
[----:B------:R-:W-:Y:S01]  /*2d230*/  IMAD.MOV.U32 R11, RZ, RZ, 0x1c1f ;  /* 0x00001c1fff0b7424 */ /* 0x000fe200078e00ff */
[----:B------:R-:W-:Y:S01]  /*2d240*/  SEL R20, R12, R43, P0 ;  /* 0x0000002b0c147207 */ /* 0x000fe20000000000 */
[----:B------:R-:W-:Y:S01]  /*2d250*/  IMAD.MOV.U32 R12, RZ, RZ, R4 ;  /* 0x000000ffff0c7224 */ /* 0x000fe200078e0004 */
[----:B------:R-:W-:Y:S01]  /*2d260*/  LOP3.LUT R25, R4, 0x2, RZ, 0x3c, !PT ;  /* 0x0000000204197812 */ /* 0x000fe200078e3cff */
[----:B------:R-:W-:Y:S01]  /*2d270*/  IMAD.MOV.U32 R15, RZ, RZ, -0x1 ;  /* 0xffffffffff0f7424 */ /* 0x000fe200078e00ff */
[----:B------:R-:W-:Y:S02]  /*2d280*/  SEL R47, R96, R97, P0 ;  /* 0x00000061602f7207 */ /* 0x000fe40000000000 */
[----:B------:R-:W-:-:S07]  /*2d290*/  SEL R10, R97, R96, P0 ;  /* 0x00000060610a7207 */ /* 0x000fce0000000000 */
[----:B--23--:R-:W-:Y:S05]  /*2d2a0*/  WARPSYNC.COLLECTIVE R15, `(.L_x_2016) ;  /* 0x000000000f087348 */ /* 0x00cfea0003c00000 */
[----:B------:R0:W1:Y:S02]  /*2d2b0*/  SHFL.IDX P6, R14, R13, R12, R11 ;  /* 0x0000000c0d0e7389 */ /* 0x00006400000c000b */
[----:B0123--:R-:W-:Y:S01]  /*2d2c0*/  ENDCOLLECTIVE ;  /* 0x000000000000791b */ /* 0x00ffe20003800000 */
.L_x_2016:
        /* <DEDUP_REMOVED lines=18> */
.L_x_2017:
        /* <DEDUP_REMOVED lines=19> */
.L_x_2018:
        /* <DEDUP_REMOVED lines=18> */
.L_x_2019:
        /* <DEDUP_REMOVED lines=18> */
.L_x_2020:
        /* <DEDUP_REMOVED lines=14> */
.L_x_2021:
[----:B------:R-:W-:Y:S02]  /*2d840*/  IMAD.MOV.U32 R13, RZ, RZ, R20 ;  /* 0x000000ffff0d7224 */ /* 0x000fe400078e0014 */
[----:B------:R-:W-:Y:S02]  /*2d850*/  IMAD.MOV.U32 R12, RZ, RZ, R25 ;  /* 0x000000ffff0c7224 */ /* 0x000fe400078e0019 */
[----:B------:R-:W-:-:S07]  /*2d860*/  IMAD.MOV.U32 R78, RZ, RZ, R14 ;  /* 0x000000ffff4e7224 */ /* 0x000fce00078e000e */
[----:B------:R-:W-:Y:S05]  /*2d870*/  WARPSYNC.COLLECTIVE R15, `(.L_x_2022) ;  /* 0x000000000f087348 */ /* 0x000fea0003c00000 */
[----:B------:R0:W1:Y:S02]  /*2d880*/  SHFL.IDX P6, R14, R13, R12, R11 ;  /* 0x0000000c0d0e7389 */ /* 0x00006400000c000b */
[----:B01----:R-:W-:Y:S01]  /*2d890*/  ENDCOLLECTIVE ;  /* 0x000000000000791b */ /* 0x003fe20003800000 */
.L_x_2022:
[----:B------:R-:W-:Y:S02]  /*2d8a0*/  IMAD.MOV.U32 R13, RZ, RZ, R10 ;  /* 0x000000ffff0d7224 */ /* 0x000fe400078e000a */
[----:B------:R-:W-:-:S07]  /*2d8b0*/  IMAD.MOV.U32 R20, RZ, RZ, R14 ;  /* 0x000000ffff147224 */ /* 0x000fce00078e000e */
[----:B------:R-:W-:Y:S05]  /*2d8c0*/  WARPSYNC.COLLECTIVE R15, `(.L_x_2023) ;  /* 0x000000000f087348 */ /* 0x000fea0003c00000 */
[----:B------:R0:W1:Y:S02]  /*2d8d0*/  SHFL.IDX P6, R14, R13, R12, R11 ;  /* 0x0000000c0d0e7389 */ /* 0x00006400000c000b */
[----:B01----:R-:W-:Y:S01]  /*2d8e0*/  ENDCOLLECTIVE ;  /* 0x000000000000791b */ /* 0x003fe20003800000 */
.L_x_2023:
[----:B------:R-:W-:Y:S01]  /*2d8f0*/  SEL R93, R108, R20, P0 ;  /* 0x000000146c5d7207 */ /* 0x000fe20000000000 */
[----:B------:R-:W-:Y:S01]  /*2d900*/  IMAD.MOV.U32 R13, RZ, RZ, R76 ;  /* 0x000000ffff0d7224 */ /* 0x000fe200078e004c */
[----:B------:R-:W-:Y:S01]  /*2d910*/  SEL R76, R20, R108, P0 ;  /* 0x0000006c144c7207 */ /* 0x000fe20000000000 */
[----:B------:R-:W-:Y:S02]  /*2d920*/  IMAD.MOV.U32 R12, RZ, RZ, R4 ;  /* 0x000000ffff0c7224 */ /* 0x000fe400078e0004 */
[----:B------:R-:W-:-:S07]  /*2d930*/  IMAD.MOV.U32 R10, RZ, RZ, R14 ;  /* 0x000000ffff0a7224 */ /* 0x000fce00078e000e */
[----:B------:R-:W-:Y:S05]  /*2d940*/  WARPSYNC.COLLECTIVE R15, `(.L_x_2024) ;  /* 0x000000000f087348 */ /* 0x000fea0003c00000 */
[----:B------:R0:W1:Y:S02]  /*2d950*/  SHFL.IDX P6, R14, R13, R12, R11 ;  /* 0x0000000c0d0e7389 */ /* 0x00006400000c000b */
[----:B01----:R-:W-:Y:S01]  /*2d960*/  ENDCOLLECTIVE ;  /* 0x000000000000791b */ /* 0x003fe20003800000 */
.L_x_2024:
[----:B------:R-:W-:Y:S01]  /*2d970*/  SEL R94, R78, R10, P0 ;  /* 0x0000000a4e5e7207 */ /* 0x000fe20000000000 */
[----:B------:R-:W-:Y:S02]  /*2d980*/  IMAD.MOV.U32 R13, RZ, RZ, R70 ;  /* 0x000000ffff0d7224 */ /* 0x000fe400078e0046 */
[----:B------:R-:W-:-:S07]  /*2d990*/  IMAD.MOV.U32 R47, RZ, RZ, R14 ;  /* 0x000000ffff2f7224 */ /* 0x000fce00078e000e */
[----:B------:R-:W-:Y:S05]  /*2d9a0*/  WARPSYNC.COLLECTIVE R15, `(.L_x_2025) ;  /* 0x000000000f087348 */ /* 0x000fea0003c00000 */
[----:B------:R0:W1:Y:S02]  /*2d9b0*/  SHFL.IDX P6, R14, R13, R12, R11 ;  /* 0x0000000c0d0e7389 */ /* 0x00006400000c000b */
[----:B01----:R-:W-:Y:S01]  /*2d9c0*/  ENDCOLLECTIVE ;  /* 0x000000000000791b */ /* 0x003fe20003800000 */
.L_x_2025:
[----:B------:R-:W-:Y:S02]  /*2d9d0*/  IMAD.MOV.U32 R13, RZ, RZ, R33 ;  /* 0x000000ffff0d7224 */ /* 0x000fe400078e0021 */
[----:B------:R-:W-:Y:S02]  /*2d9e0*/  IMAD.MOV.U32 R12, RZ, RZ, R25 ;  /* 0x000000ffff0c7224 */ /* 0x000fe400078e0019 */
[----:B------:R-:W-:-:S07]  /*2d9f0*/  IMAD.MOV.U32 R3, RZ, RZ, R14 ;  /* 0x000000ffff037224 */ /* 0x000fce00078e000e */
[----:B------:R-:W-:Y:S05]  /*2da00*/  WARPSYNC.COLLECTIVE R15, `(.L_x_2026) ;  /* 0x000000000f087348 */ /* 0x000fea0003c00000 */
[----:B------:R0:W1:Y:S02]  /*2da10*/  SHFL.IDX P6, R14, R13, R12, R11 ;  /* 0x0000000c0d0e7389 */ /* 0x00006400000c000b */
[----:B01----:R-:W-:Y:S01]  /*2da20*/  ENDCOLLECTIVE ;  /* 0x000000000000791b */ /* 0x003fe20003800000 */
.L_x_2026:
[----:B------:R-:W-:Y:S02]  /*2da30*/  IMAD.MOV.U32 R13, RZ, RZ, R29 ;  /* 0x000000ffff0d7224 */ /* 0x000fe400078e001d */
[----:B------:R-:W-:-:S07]  /*2da40*/  IMAD.MOV.U32 R0, RZ, RZ, R14 ;  /* 0x000000ffff007224 */ /* 0x000fce00078e000e */
[----:B------:R-:W-:Y:S05]  /*2da50*/  WARPSYNC.COLLECTIVE R15, `(.L_x_2027) ;  /* 0x000000000f087348 */ /* 0x000fea0003c00000 */
[----:B------:R0:W1:Y:S02]  /*2da60*/  SHFL.IDX P6, R14, R13, R12, R11 ;  /* 0x0000000c0d0e7389 */ /* 0x00006400000c000b */
[----:B01----:R-:W-:Y:S01]  /*2da70*/  ENDCOLLECTIVE ;  /* 0x000000000000791b */ /* 0x003fe20003800000 */
.L_x_2027:
[----:B------:R-:W-:Y:S01]  /*2da80*/  IMAD.MOV.U32 R13, RZ, RZ, R77 ;  /* 0x000000ffff0d7224 */ /* 0x000fe200078e004d */
        /* <DEDUP_REMOVED lines=8> */
.L_x_2028:
[----:B------:R-:W-:Y:S02]  /*2db10*/  SEL R2, R3, R33, P0 ;  /* 0x0000002103027207 */ /* 0x000fe40000000000 */
[----:B------:R-:W-:Y:S01]  /*2db20*/  SEL R3, R33, R3, P0 ;  /* 0x0000000321037207 */ /* 0x000fe20000000000 */
[----:B------:R-:W-:Y:S02]  /*2db30*/  IMAD.MOV.U32 R13, RZ, RZ, R72 ;  /* 0x000000ffff0d7224 */ /* 0x000fe400078e0048 */
[----:B------:R-:W-:-:S07]  /*2db40*/  IMAD.MOV.U32 R96, RZ, RZ, R14 ;  /* 0x000000ffff607224 */ /* 0x000fce00078e000e */
[----:B------:R-:W-:Y:S05]  /*2db50*/  WARPSYNC.COLLECTIVE R15, `(.L_x_2029) ;  /* 0x000000000f087348 */ /* 0x000fea0003c00000 */
[----:B------:R0:W1:Y:S02]  /*2db60*/  SHFL.IDX P6, R14, R13, R12, R11 ;  /* 0x0000000c0d0e7389 */ /* 0x00006400000c000b */
[----:B01----:R-:W-:Y:S01]  /*2db70*/  ENDCOLLECTIVE ;  /* 0x000000000000791b */ /* 0x003fe20003800000 */
.L_x_2029:
[----:B------:R-:W-:Y:S01]  /*2db80*/  MOV R13, R37 ;  /* 0x00000025000d7202 */ /* 0x000fe20000000f00 */
[----:B------:R-:W-:Y:S02]  /*2db90*/  IMAD.MOV.U32 R12, RZ, RZ, R25 ;  /* 0x000000ffff0c7224 */ /* 0x000fe400078e0019 */
[----:B------:R-:W-:-:S07]  /*2dba0*/  IMAD.MOV.U32 R82, RZ, RZ, R14 ;  /* 0x000000ffff527224 */ /* 0x000fce00078e000e */
[----:B------:R-:W-:Y:S05]  /*2dbb0*/  WARPSYNC.COLLECTIVE R15, `(.L_x_2030) ;  /* 0x000000000f087348 */ /* 0x000fea0003c00000 */
[----:B------:R0:W1:Y:S02]  /*2dbc0*/  SHFL.IDX P6, R14, R13, R12, R11 ;  /* 0x0000000c0d0e7389 */ /* 0x00006400000c000b */
[----:B01----:R-:W-:Y:S01]  /*2dbd0*/  ENDCOLLECTIVE ;  /* 0x000000000000791b */ /* 0x003fe20003800000 */
.L_x_2030:
[----:B------:R-:W-:Y:S02]  /*2dbe0*/  IMAD.MOV.U32 R13, RZ, RZ, R8 ;  /* 0x000000ffff0d7224 */ /* 0x000fe400078e0008 */
[----:B------:R-:W-:-:S07]  /*2dbf0*/  IMAD.MOV.U32 R29, RZ, RZ, R14 ;  /* 0x000000ffff1d7224 */ /* 0x000fce00078e000e */
[----:B------:R-:W-:Y:S05]  /*2dc00*/  WARPSYNC.COLLECTIVE R15, `(.L_x_2031) ;  /* 0x000000000f087348 */ /* 0x000fea0003c00000 */
[----:B------:R0:W1:Y:S02]  /*2dc10*/  SHFL.IDX P6, R14, R13, R12, R11 ;  /* 0x0000000c0d0e7389 */ /* 0x00006400000c000b */
[----:B01----:R-:W-:Y:S01]  /*2dc20*/  ENDCOLLECTIVE ;  /* 0x000000000000791b */ /* 0x003fe20003800000 */
.L_x_2031:
[----:B------:R-:W-:Y:S01]  /*2dc30*/  SEL R20, R96, R29, P0 ;  /* 0x0000001d60147207 */ /* 0x000fe20000000000 */
[----:B------:R-:W-:Y:S02]  /*2dc40*/  IMAD.MOV.U32 R13, RZ, RZ, R46 ;  /* 0x000000ffff0d7224 */ /* 0x000fe400078e002e */
[----:B------:R-:W-:Y:S02]  /*2dc50*/  IMAD.MOV.U32 R12, RZ, RZ, R4 ;  /* 0x000000ffff0c7224 */ /* 0x000fe400078e0004 */
[----:B------:R-:W-:-:S07]  /*2dc60*/  IMAD.MOV.U32 R37, RZ, RZ, R14 ;  /* 0x000000ffff257224 */ /* 0x000fce00078e000e */
[----:B------:R-:W-:Y:S05]  /*2dc70*/  WARPSYNC.COLLECTIVE R15, `(.L_x_2032) ;  /* 0x000000000f087348 */ /* 0x000fea0003c00000 */
[----:B------:R0:W1:Y:S02]  /*2dc80*/  SHFL.IDX P6, R14, R13, R12, R11 ;  /* 0x0000000c0d0e7389 */ /* 0x00006400000c000b */
[----:B01----:R-:W-:Y:S01]  /*2dc90*/  ENDCOLLECTIVE ;  /* 0x000000000000791b */ /* 0x003fe20003800000 */
.L_x_2032:
[----:B------:R-:W-:Y:S02]  /*2dca0*/  IMAD.MOV.U32 R13, RZ, RZ, R44 ;  /* 0x000000ffff0d7224 */ /* 0x000fe400078e002c */
[----:B------:R-:W-:-:S07]  /*2dcb0*/  IMAD.MOV.U32 R112, RZ, RZ, R14 ;  /* 0x000000ffff707224 */ /* 0x000fce00078e000e */
[----:B------:R-:W-:Y:S05]  /*2dcc0*/  WARPSYNC.COLLECTIVE R15, `(.L_x_2033) ;  /* 0x000000000f087348 */ /* 0x000fea0003c00000 */
[----:B------:R0:W1:Y:S02]  /*2dcd0*/  SHFL.IDX P6, R14, R13, R12, R11 ;  /* 0x0000000c0d0e7389 */ /* 0x00006400000c000b */
[----:B01----:R-:W-:Y:S01]  /*2dce0*/  ENDCOLLECTIVE ;  /* 0x000000000000791b */ /* 0x003fe20003800000 */
.L_x_2033:
[----:B------:R-:W-:Y:S02]  /*2dcf0*/  IMAD.MOV.U32 R13, RZ, RZ, R31 ;  /* 0x000000ffff0d7224 */ /* 0x000fe400078e001f */
[----:B------:R-:W-:Y:S02]  /*2dd00*/  IMAD.MOV.U32 R12, RZ, RZ, R25 ;  /* 0x000000ffff0c7224 */ /* 0x000fe400078e0019 */
[----:B------:R-:W-:-:S07]  /*2dd10*/  IMAD.MOV.U32 R44, RZ, RZ, R14 ;  /* 0x000000ffff2c7224 */ /* 0x000fce00078e000e */
[----:B------:R-:W-:Y:S05]  /*2dd20*/  WARPSYNC.COLLECTIVE R15, `(.L_x_2034) ;  /* 0x000000000f087348 */ /* 0x000fea0003c00000 */
[----:B------:R0:W1:Y:S02]  /*2dd30*/  SHFL.IDX P6, R14, R13, R12, R11 ;  /* 0x0000000c0d0e7389 */ /* 0x00006400000c000b */
[----:B01----:R-:W-:Y:S01]  /*2dd40*/  ENDCOLLECTIVE ;  /* 0x000000000000791b */ /* 0x003fe20003800000 */
.L_x_2034:
[----:B------:R-:W-:Y:S02]  /*2dd50*/  IMAD.MOV.U32 R13, RZ, RZ, R9 ;  /* 0x000000ffff0d7224 */ /* 0x000fe400078e0009 */
[----:B------:R-:W-:-:S07]  /*2dd60*/  IMAD.MOV.U32 R114, RZ, RZ, R14 ;  /* 0x000000ffff727224 */ /* 0x000fce00078e000e */
[----:B------:R-:W-:Y:S05]  /*2dd70*/  WARPSYNC.COLLECTIVE R15, `(.L_x_2035) ;  /* 0x000000000f087348 */ /* 0x000fea0003c00000 */
[----:B------:R0:W1:Y:S02]  /*2dd80*/  SHFL.IDX P6, R14, R13, R12, R11 ;  /* 0x0000000c0d0e7389 */ /* 0x00006400000c000b */
[----:B01----:R-:W-:Y:S01]  /*2dd90*/  ENDCOLLECTIVE ;  /* 0x000000000000791b */ /* 0x003fe20003800000 */
.L_x_2035:
[----:B------:R-:W-:Y:S02]  /*2dda0*/  IMAD.MOV.U32 R13, RZ, RZ, R45 ;  /* 0x000000ffff0d7224 */ /* 0x000fe400078e002d */
[----:B------:R-:W-:Y:S02]  /*2ddb0*/  IMAD.MOV.U32 R12, RZ, RZ, R4 ;  /* 0x000000ffff0c7224 */ /* 0x000fe400078e0004 */
[----:B------:R-:W-:-:S07]  /*2ddc0*/  IMAD.MOV.U32 R115, RZ, RZ, R14 ;  /* 0x000000ffff737224 */ /* 0x000fce00078e000e */
[----:B------:R-:W-:Y:S05]  /*2ddd0*/  WARPSYNC.COLLECTIVE R15, `(.L_x_2036) ;  /* 0x000000000f087348 */ /* 0x000fea0003c00000 */
[----:B------:R0:W1:Y:S02]  /*2dde0*/  SHFL.IDX P6, R14, R13, R12, R11 ;  /* 0x0000000c0d0e7389 */ /* 0x00006400000c000b */
[----:B01----:R-:W-:Y:S01]  /*2ddf0*/  ENDCOLLECTIVE ;  /* 0x000000000000791b */ /* 0x003fe20003800000 */
.L_x_2036:
[----:B------:R-:W-:Y:S02]  /*2de00*/  IMAD.MOV.U32 R13, RZ, RZ, R43 ;  /* 0x000000ffff0d7224 */ /* 0x000fe400078e002b */
[----:B------:R-:W-:-:S07]  /*2de10*/  IMAD.MOV.U32 R46, RZ, RZ, R14 ;  /* 0x000000ffff2e7224 */ /* 0x000fce00078e000e */
[----:B------:R-:W-:Y:S05]  /*2de20*/  WARPSYNC.COLLECTIVE R15, `(.L_x_2037) ;  /* 0x000000000f087348 */ /* 0x000fea0003c00000 */
[----:B------:R0:W1:Y:S02]  /*2de30*/  SHFL.IDX P6, R14, R13, R12, R11 ;  /* 0x0000000c0d0e7389 */ /* 0x00006400000c000b */
[----:B01----:R-:W-:Y:S01]  /*2de40*/  ENDCOLLECTIVE ;  /* 0x000000000000791b */ /* 0x003fe20003800000 */
.L_x_2037:
[----:B------:R-:W-:Y:S02]  /*2de50*/  IMAD.MOV.U32 R13, RZ, RZ, R30 ;  /* 0x000000ffff0d7224 */ /* 0x000fe400078e001e */
[----:B------:R-:W-:Y:S02]  /*2de60*/  IMAD.MOV.U32 R12, RZ, RZ, R25 ;  /* 0x000000ffff0c7224 */ /* 0x000fe400078e0019 */
[----:B------:R-:W-:-:S07]  /*2de70*/  IMAD.MOV.U32 R111, RZ, RZ, R14 ;  /* 0x000000ffff6f7224 */ /* 0x000fce00078e000e */
[----:B------:R-:W-:Y:S05]  /*2de80*/  WARPSYNC.COLLECTIVE R15, `(.L_x_2038) ;  /* 0x000000000f087348 */ /* 0x000fea0003c00000 */
[----:B------:R0:W1:Y:S02]  /*2de90*/  SHFL.IDX P6, R14, R13, R12, R11 ;  /* 0x0000000c0d0e7389 */ /* 0x00006400000c000b */
[----:B01----:R-:W-:Y:S01]  /*2dea0*/  ENDCOLLECTIVE ;  /* 0x000000000000791b */ /* 0x003fe20003800000 */
.L_x_2038:
[----:B------:R-:W-:Y:S01]  /*2deb0*/  IMAD.MOV.U32 R13, RZ, RZ, R21 ;  /* 0x000000ffff0d7224 */ /* 0x000fe200078e0015 */
[----:B------:R-:W-:Y:S01]  /*2dec0*/  SEL R21, R29, R96, P0 ;  /* 0x000000601d157207 */ /* 0x000fe20000000000 */
[----:B------:R-:W-:Y:S02]  /*2ded0*/  IMAD.MOV.U32 R96, RZ, RZ, RZ ;  /* 0x000000ffff607224 */ /* 0x000fe400078e00ff */
[----:B------:R-:W-:-:S07]  /*2dee0*/  IMAD.MOV.U32 R43, RZ, RZ, R14 ;  /* 0x000000ffff2b7224 */ /* 0x000fce00078e000e */
[----:B------:R-:W-:Y:S05]  /*2def0*/  WARPSYNC.COLLECTIVE R15, `(.L_x_2039) ;  /* 0x000000000f087348 */ /* 0x000fea0003c00000 */
[----:B------:R0:W1:Y:S02]  /*2df00*/  SHFL.IDX P6, R14, R13, R12, R11 ;  /* 0x0000000c0d0e7389 */ /* 0x00006400000c000b */
[----:B01----:R-:W-:Y:S01]  /*2df10*/  ENDCOLLECTIVE ;  /* 0x000000000000791b */ /* 0x003fe20003800000 */
.L_x_2039:
[----:B------:R-:W-:Y:S02]  /*2df20*/  IMAD.MOV.U32 R13, RZ, RZ, R69 ;  /* 0x000000ffff0d7224 */ /* 0x000fe400078e0045 */
[----:B------:R-:W-:Y:S01]  /*2df30*/  IMAD.MOV.U32 R12, RZ, RZ, R4 ;  /* 0x000000ffff0c7224 */ /* 0x000fe200078e0004 */
[----:B------:R-:W-:-:S07]  /*2df40*/  MOV R45, R14 ;  /* 0x0000000e002d7202 */ /* 0x000fce0000000f00 */
[----:B------:R-:W-:Y:S05]  /*2df50*/  WARPSYNC.COLLECTIVE R15, `(.L_x_2040) ;  /* 0x000000000f087348 */ /* 0x000fea0003c00000 */
[----:B------:R0:W1:Y:S02]  /*2df60*/  SHFL.IDX P6, R14, R13, R12, R11 ;  /* 0x0000000c0d0e7389 */ /* 0x00006400000c000b */
[----:B01----:R-:W-:Y:S01]  /*2df70*/  ENDCOLLECTIVE ;  /* 0x000000000000791b */ /* 0x003fe20003800000 */
.L_x_2040:
[----:B------:R-:W-:Y:S02]  /*2df80*/  IMAD.MOV.U32 R13, RZ, RZ, R48 ;  /* 0x000000ffff0d7224 */ /* 0x000fe400078e0030 */
[----:B------:R-:W-:-:S07]  /*2df90*/  IMAD.MOV.U32 R110, RZ, RZ, R14 ;  /* 0x000000ffff6e7224 */ /* 0x000fce00078e000e */
[----:B------:R-:W-:Y:S05]  /*2dfa0*/  WARPSYNC.COLLECTIVE R15, `(.L_x_2041) ;  /* 0x000000000f087348 */ /* 0x000fea0003c00000 */
[----:B------:R0:W1:Y:S02]  /*2dfb0*/  SHFL.IDX P6, R14, R13, R12, R11 ;  /* 0x0000000c0d0e7389 */ /* 0x00006400000c000b */
[----:B01----:R-:W-:Y:S01]  /*2dfc0*/  ENDCOLLECTIVE ;  /* 0x000000000000791b */ /* 0x003fe20003800000 */
.L_x_2041:
[----:B------:R-:W-:Y:S01]  /*2dfd0*/  IMAD.MOV.U32 R13, RZ, RZ, R36 ;  /* 0x000000ffff0d7224 */ /* 0x000fe200078e0024 */
[----:B------:R-:W-:Y:S01]  /*2dfe0*/  SEL R36, R82, R37, P0 ;  /* 0x0000002552247207 */ /* 0x000fe20000000000 */
[----:B------:R-:W-:Y:S01]  /*2dff0*/  IMAD.MOV.U32 R12, RZ, RZ, R25 ;  /* 0x000000ffff0c7224 */ /* 0x000fe200078e0019 */
[----:B------:R-:W-:Y:S01]  /*2e000*/  SEL R37, R37, R82, P0 ;  /* 0x0000005225257207 */ /* 0x000fe20000000000 */
[----:B------:R-:W-:-:S07]  /*2e010*/  IMAD.MOV.U32 R109, RZ, RZ, R14 ;  /* 0x000000ffff6d7224 */ /* 0x000fce00078e000e */
[----:B------:R-:W-:Y:S05]  /*2e020*/  WARPSYNC.COLLECTIVE R15, `(.L_x_2042) ;  /* 0x000000000f087348 */ /* 0x000fea0003c00000 */
[----:B------:R0:W1:Y:S02]  /*2e030*/  SHFL.IDX P6, R14, R13, R12, R11 ;  /* 0x0000000c0d0e7389 */ /* 0x00006400000c000b */
[----:B01----:R-:W-:Y:S01]  /*2e040*/  ENDCOLLECTIVE ;  /* 0x000000000000791b */ /* 0x003fe20003800000 */
.L_x_2042:
[----:B------:R-:W-:Y:S02]  /*2e050*/  IMAD.MOV.U32 R13, RZ, RZ, R34 ;  /* 0x000000ffff0d7224 */ /* 0x000fe400078e0022 */
[----:B------:R-:W-:-:S07]  /*2e060*/  IMAD.MOV.U32 R113, RZ, RZ, R14 ;  /* 0x000000ffff717224 */ /* 0x000fce00078e000e */
[----:B------:R-:W-:Y:S05]  /*2e070*/  WARPSYNC.COLLECTIVE R15, `(.L_x_2043) ;  /* 0x000000000f087348 */ /* 0x000fea0003c00000 */
[----:B------:R0:W1:Y:S02]  /*2e080*/  SHFL.IDX P6, R14, R13, R12, R11 ;  /* 0x0000000c0d0e7389 */ /* 0x00006400000c000b */
[----:B01----:R-:W-:Y:S01]  /*2e090*/  ENDCOLLECTIVE ;  /* 0x000000000000791b */ /* 0x003fe20003800000 */
.L_x_2043:
[----:B------:R-:W-:Y:S01]  /*2e0a0*/  SEL R47, R113, R110, P0 ;  /* 0x0000006e712f7207 */ /* 0x000fe20000000000 */
[----:B------:R-:W-:Y:S02]  /*2e0b0*/  IMAD.MOV.U32 R13, RZ, RZ, R80 ;  /* 0x000000ffff0d7224 */ /* 0x000fe400078e0050 */
[----:B------:R-:W-:Y:S02]  /*2e0c0*/  IMAD.MOV.U32 R12, RZ, RZ, R4 ;  /* 0x000000ffff0c7224 */ /* 0x000fe400078e0004 */
[----:B------:R-:W-:-:S07]  /*2e0d0*/  IMAD.MOV.U32 R34, RZ, RZ, R14 ;  /* 0x000000ffff227224 */ /* 0x000fce00078e000e */
[----:B------:R-:W-:Y:S05]  /*2e0e0*/  WARPSYNC.COLLECTIVE R15, `(.L_x_2044) ;  /* 0x000000000f087348 */ /* 0x000fea0003c00000 */
[----:B------:R0:W1:Y:S02]  /*2e0f0*/  SHFL.IDX P6, R14, R13, R12, R11 ;  /* 0x0000000c0d0e7389 */ /* 0x00006400000c000b */
[----:B01----:R-:W-:Y:S01]  /*2e100*/  ENDCOLLECTIVE ;  /* 0x000000000000791b */ /* 0x003fe20003800000 */
.L_x_2044:
[----:B------:R-:W-:Y:S01]  /*2e110*/  SEL R48, R109, R34, P0 ;  /* 0x000000226d307207 */ /* 0x000fe20000000000 */
[----:B------:R-:W-:Y:S02]  /*2e120*/  IMAD.MOV.U32 R13, RZ, RZ, R52 ;  /* 0x000000ffff0d7224 */ /* 0x000fe400078e0034 */
[----:B------:R-:W-:-:S07]  /*2e130*/  IMAD.MOV.U32 R84, RZ, RZ, R14 ;  /* 0x000000ffff547224 */ /* 0x000fce00078e000e */
[----:B------:R-:W-:Y:S05]  /*2e140*/  WARPSYNC.COLLECTIVE R15, `(.L_x_2045) ;  /* 0x000000000f087348 */ /* 0x000fea0003c00000 */
[----:B------:R0:W1:Y:S02]  /*2e150*/  SHFL.IDX P6, R14, R13, R12, R11 ;  /* 0x0000000c0d0e7389 */ /* 0x00006400000c000b */
[----:B01----:R-:W-:Y:S01]  /*2e160*/  ENDCOLLECTIVE ;  /* 0x000000000000791b */ /* 0x003fe20003800000 */
.L_x_2045:
[----:B------:R-:W-:Y:S01]  /*2e170*/  IMAD.MOV.U32 R13, RZ, RZ, R39 ;  /* 0x000000ffff0d7224 */ /* 0x000fe200078e0027 */
[----:B------:R-:W-:Y:S01]  /*2e180*/  SEL R39, R114, R112, P0 ;  /* 0x0000007072277207 */ /* 0x000fe20000000000 */
[----:B------:R-:W-:Y:S02]  /*2e190*/  IMAD.MOV.U32 R12, RZ, RZ, R25 ;  /* 0x000000ffff0c7224 */ /* 0x000fe400078e0019 */
[----:B------:R-:W-:-:S07]  /*2e1a0*/  IMAD.MOV.U32 R83, RZ, RZ, R14 ;  /* 0x000000ffff537224 */ /* 0x000fce00078e000e */
[----:B------:R-:W-:Y:S05]  /*2e1b0*/  WARPSYNC.COLLECTIVE R15, `(.L_x_2046) ;  /* 0x000000000f087348 */ /* 0x000fea0003c00000 */
[----:B------:R0:W1:Y:S02]  /*2e1c0*/  SHFL.IDX P6, R14, R13, R12, R11 ;  /* 0x0000000c0d0e7389 */ /* 0x00006400000c000b */
[----:B01----:R-:W-:Y:S01]  /*2e1d0*/  ENDCOLLECTIVE ;  /* 0x000000000000791b */ /* 0x003fe20003800000 */
.L_x_2046:
[----:B------:R-:W-:Y:S01]  /*2e1e0*/  IMAD.MOV.U32 R13, RZ, RZ, R38 ;  /* 0x000000ffff0d7224 */ /* 0x000fe200078e0026 */
[----:B------:R-:W-:Y:S01]  /*2e1f0*/  SEL R38, R112, R114, P0 ;  /* 0x0000007270267207 */ /* 0x000fe20000000000 */
[----:B------:R-:W-:-:S07]  /*2e200*/  IMAD.MOV.U32 R31, RZ, RZ, R14 ;  /* 0x000000ffff1f7224 */ /* 0x000fce00078e000e */
[----:B------:R-:W-:Y:S05]  /*2e210*/  WARPSYNC.COLLECTIVE R15, `(.L_x_2047) ;  /* 0x000000000f087348 */ /* 0x000fea0003c00000 */
[----:B------:R0:W1:Y:S02]  /*2e220*/  SHFL.IDX P6, R14, R13, R12, R11 ;  /* 0x0000000c0d0e7389 */ /* 0x00006400000c000b */
[----:B01----:R-:W-:Y:S01]  /*2e230*/  ENDCOLLECTIVE ;  /* 0x000000000000791b */ /* 0x003fe20003800000 */
.L_x_2047:
        /* <DEDUP_REMOVED lines=8> */
.L_x_2048:
[----:B------:R-:W-:Y:S02]  /*2e2c0*/  SEL R82, R83, R116, P0 ;  /* 0x0000007453527207 */ /* 0x000fe40000000000 */
[----:B------:R-:W-:Y:S02]  /*2e2d0*/  SEL R83, R116, R83, P0 ;  /* 0x0000005374537207 */ /* 0x000fe40000000000 */
[----:B------:R-:W-:Y:S02]  /*2e2e0*/  MOV R13, R79 ;  /* 0x0000004f000d7202 */ /* 0x000fe40000000f00 */
[----:B------:R-:W-:Y:S01]  /*2e2f0*/  SEL R79, R34, R109, P0 ;  /* 0x0000006d224f7207 */ /* 0x000fe20000000000 */
[----:B------:R-:W-:-:S07]  /*2e300*/  IMAD.MOV.U32 R85, RZ, RZ, R14 ;  /* 0x000000ffff557224 */ /* 0x000fce00078e000e */
[----:B------:R-:W-:Y:S05]  /*2e310*/  WARPSYNC.COLLECTIVE R15, `(.L_x_2049) ;  /* 0x000000000f087348 */ /* 0x000fea0003c00000 */
[----:B------:R0:W1:Y:S02]  /*2e320*/  SHFL.IDX P6, R14, R13, R12, R11 ;  /* 0x0000000c0d0e7389 */ /* 0x00006400000c000b */
[----:B01----:R-:W-:Y:S01]  /*2e330*/  ENDCOLLECTIVE ;  /* 0x000000000000791b */ /* 0x003fe20003800000 */
.L_x_2049:
        /* <DEDUP_REMOVED lines=9> */
.L_x_2050:
[----:B------:R-:W-:Y:S01]  /*2e3d0*/  IMAD.MOV.U32 R13, RZ, RZ, R40 ;  /* 0x000000ffff0d7224 */ /* 0x000fe200078e0028 */
[----:B------:R-:W-:Y:S01]  /*2e3e0*/  SEL R40, R44, R115, P0 ;  /* 0x000000732c287207 */ /* 0x000fe20000000000 */
[----:B------:R-:W-:-:S07]  /*2e3f0*/  IMAD.MOV.U32 R30, RZ, RZ, R14 ;  /* 0x000000ffff1e7224 */ /* 0x000fce00078e000e */
[----:B------:R-:W-:Y:S05]  /*2e400*/  WARPSYNC.COLLECTIVE R15, `(.L_x_2051) ;  /* 0x000000000f087348 */ /* 0x000fea0003c00000 */
[----:B------:R0:W1:Y:S02]  /*2e410*/  SHFL.IDX P6, R14, R13, R12, R11 ;  /* 0x0000000c0d0e7389 */ /* 0x00006400000c000b */
[----:B01----:R-:W-:Y:S01]  /*2e420*/  ENDCOLLECTIVE ;  /* 0x000000000000791b */ /* 0x003fe20003800000 */
.L_x_2051:
[----:B------:R-:W-:Y:S02]  /*2e430*/  SEL R84, R85, R30, P0 ;  /* 0x0000001e55547207 */ /* 0x000fe40000000000 */
[----:B------:R-:W-:Y:S01]  /*2e440*/  SEL R85, R30, R85, P0 ;  /* 0x000000551e557207 */ /* 0x000fe20000000000 */
[----:B------:R-:W-:Y:S02]  /*2e450*/  IMAD.MOV.U32 R13, RZ, RZ, R71 ;  /* 0x000000ffff0d7224 */ /* 0x000fe400078e0047 */
[----:B------:R-:W-:Y:S02]  /*2e460*/  IMAD.MOV.U32 R12, RZ, RZ, R4 ;  /* 0x000000ffff0c7224 */ /* 0x000fe400078e0004 */
[----:B------:R-:W-:-:S07]  /*2e470*/  IMAD.MOV.U32 R117, RZ, RZ, R14 ;  /* 0x000000ffff757224 */ /* 0x000fce00078e000e */
[----:B------:R-:W-:Y:S05]  /*2e480*/  WARPSYNC.COLLECTIVE R15, `(.L_x_2052) ;  /* 0x000000000f087348 */ /* 0x000fea0003c00000 */
[----:B------:R0:W1:Y:S02]  /*2e490*/  SHFL.IDX P6, R14, R13, R12, R11 ;  /* 0x0000000c0d0e7389 */ /* 0x00006400000c000b */
[----:B01----:R-:W-:Y:S01]  /*2e4a0*/  ENDCOLLECTIVE ;  /* 0x000000000000791b */ /* 0x003fe20003800000 */
.L_x_2052:
[----:B------:R-:W-:Y:S02]  /*2e4b0*/  IMAD.MOV.U32 R13, RZ, RZ, R51 ;  /* 0x000000ffff0d7224 */ /* 0x000fe400078e0033 */
[----:B------:R-:W-:-:S07]  /*2e4c0*/  IMAD.MOV.U32 R52, RZ, RZ, R14 ;  /* 0x000000ffff347224 */ /* 0x000fce00078e000e */
[----:B------:R-:W-:Y:S05]  /*2e4d0*/  WARPSYNC.COLLECTIVE R15, `(.L_x_2053) ;  /* 0x000000000f087348 */ /* 0x000fea0003c00000 */
[----:B------:R0:W1:Y:S02]  /*2e4e0*/  SHFL.IDX P6, R14, R13, R12, R11 ;  /* 0x0000000c0d0e7389 */ /* 0x00006400000c000b */
[----:B01----:R-:W-:Y:S01]  /*2e4f0*/  ENDCOLLECTIVE ;  /* 0x000000000000791b */ /* 0x003fe20003800000 */
.L_x_2053:
        /* <DEDUP_REMOVED lines=9> */
.L_x_2054:
[----:B------:R-:W-:Y:S02]  /*2e590*/  IMAD.MOV.U32 R13, RZ, RZ, R7 ;  /* 0x000000ffff0d7224 */ /* 0x000fe400078e0007 */
[----:B------:R-:W-:-:S07]  /*2e5a0*/  IMAD.MOV.U32 R9, RZ, RZ, R14 ;  /* 0x000000ffff097224 */ /* 0x000fce00078e000e */
[----:B------:R-:W-:Y:S05]  /*2e5b0*/  WARPSYNC.COLLECTIVE R15, `(.L_x_2055) ;  /* 0x000000000f087348 */ /* 0x000fea0003c00000 */
[----:B------:R0:W1:Y:S02]  /*2e5c0*/  SHFL.IDX P6, R14, R13, R12, R11 ;  /* 0x0000000c0d0e7389 */ /* 0x00006400000c000b */
[----:B01----:R-:W-:Y:S01]  /*2e5d0*/  ENDCOLLECTIVE ;  /* 0x000000000000791b */ /* 0x003fe20003800000 */
.L_x_2055:
[----:B------:R-:W-:Y:S02]  /*2e5e0*/  SEL R51, R52, R9, P0 ;  /* 0x0000000934337207 */ /* 0x000fe40000000000 */
        /* <DEDUP_REMOVED lines=8> */
.L_x_2056:
[----:B------:R-:W-:Y:S01]  /*2e670*/  IMAD.MOV.U32 R13, RZ, RZ, R49 ;  /* 0x000000ffff0d7224 */ /* 0x000fe200078e0031 */
[----:B------:R-:W-:Y:S01]  /*2e680*/  SEL R49, R91, R117, P0 ;  /* 0x000000755b317207 */ /* 0x000fe20000000000 */
[----:B------:R-:W-:-:S07]  /*2e690*/  IMAD.MOV.U32 R87, RZ, RZ, R14 ;  /* 0x000000ffff577224 */ /* 0x000fce00078e000e */
[----:B------:R-:W-:Y:S05]  /*2e6a0*/  WARPSYNC.COLLECTIVE R15, `(.L_x_2057) ;  /* 0x000000000f087348 */ /* 0x000fea0003c00000 */
[----:B------:R0:W1:Y:S02]  /*2e6b0*/  SHFL.IDX P6, R14, R13, R12, R11 ;  /* 0x0000000c0d0e7389 */ /* 0x00006400000c000b */
[----:B01----:R-:W-:Y:S01]  /*2e6c0*/  ENDCOLLECTIVE ;  /* 0x000000000000791b */ /* 0x003fe20003800000 */
.L_x_2057:
[----:B------:R-:W-:Y:S02]  /*2e6d0*/  IMAD.MOV.U32 R13, RZ, RZ, R28 ;  /* 0x000000ffff0d7224 */ /* 0x000fe400078e001c */
[----:B------:R-:W-:Y:S02]  /*2e6e0*/  IMAD.MOV.U32 R12, RZ, RZ, R25 ;  /* 0x000000ffff0c7224 */ /* 0x000fe400078e0019 */
[----:B------:R-:W-:-:S07]  /*2e6f0*/  IMAD.MOV.U32 R73, RZ, RZ, R14 ;  /* 0x000000ffff497224 */ /* 0x000fce00078e000e */
[----:B------:R-:W-:Y:S05]  /*2e700*/  WARPSYNC.COLLECTIVE R15, `(.L_x_2058) ;  /* 0x000000000f087348 */ /* 0x000fea0003c00000 */
[----:B------:R0:W1:Y:S02]  /*2e710*/  SHFL.IDX P6, R14, R13, R12, R11 ;  /* 0x0000000c0d0e7389 */ /* 0x00006400000c000b */
[----:B01----:R-:W-:Y:S01]  /*2e720*/  ENDCOLLECTIVE ;  /* 0x000000000000791b */ /* 0x003fe20003800000 */
.L_x_2058:
[----:B------:R-:W-:Y:S01]  /*2e730*/  IMAD.MOV.U32 R13, RZ, RZ, R24 ;  /* 0x000000ffff0d7224 */ /* 0x000fe200078e0018 */
[----:B------:R-:W-:-:S07]  /*2e740*/  MOV R28, R14 ;  /* 0x0000000e001c7202 */ /* 0x000fce0000000f00 */
[----:B------:R-:W-:Y:S05]  /*2e750*/  WARPSYNC.COLLECTIVE R15, `(.L_x_2059) ;  /* 0x000000000f087348 */ /* 0x000fea0003c00000 */
[----:B------:R0:W1:Y:S02]  /*2e760*/  SHFL.IDX P6, R14, R13, R12, R11 ;  /* 0x0000000c0d0e7389 */ /* 0x00006400000c000b */
[----:B01----:R-:W-:Y:S01]  /*2e770*/  ENDCOLLECTIVE ;  /* 0x000000000000791b */ /* 0x003fe20003800000 */
.L_x_2059:
[----:B------:R-:W-:Y:S01]  /*2e780*/  IMAD.MOV.U32 R13, RZ, RZ, R56 ;  /* 0x000000ffff0d7224 */ /* 0x000fe200078e0038 */
[----:B------:R-:W-:Y:S01]  /*2e790*/  SEL R56, R28, R87, P0 ;  /* 0x000000571c387207 */ /* 0x000fe20000000000 */
[----:B------:R-:W-:Y:S02]  /*2e7a0*/  IMAD.MOV.U32 R12, RZ, RZ, R4 ;  /* 0x000000ffff0c7224 */ /* 0x000fe400078e0004 */
[----:B------:R-:W-:-:S07]  /*2e7b0*/  IMAD.MOV.U32 R24, RZ, RZ, R14 ;  /* 0x000000ffff187224 */ /* 0x000fce00078e000e */
[----:B------:R-:W-:Y:S05]  /*2e7c0*/  WARPSYNC.COLLECTIVE R15, `(.L_x_2060) ;  /* 0x000000000f087348 */ /* 0x000fea0003c00000 */
[----:B------:R0:W1:Y:S02]  /*2e7d0*/  SHFL.IDX P6, R14, R13, R12, R11 ;  /* 0x0000000c0d0e7389 */ /* 0x00006400000c000b */
[----:B01----:R-:W-:Y:S01]  /*2e7e0*/  ENDCOLLECTIVE ;  /* 0x000000000000791b */ /* 0x003fe20003800000 */
.L_x_2060:
[----:B------:R-:W-:Y:S01]  /*2e7f0*/  IMAD.MOV.U32 R13, RZ, RZ, R53 ;  /* 0x000000ffff0d7224 */ /* 0x000fe200078e0035 */
[----:B------:R-:W-:Y:S01]  /*2e800*/  SEL R53, R89, R118, P0 ;  /* 0x0000007659357207 */ /* 0x000fe20000000000 */
[----:B------:R-:W-:-:S07]  /*2e810*/  IMAD.MOV.U32 R69, RZ, RZ, R14 ;  /* 0x000000ffff457224 */ /* 0x000fce00078e000e */
[----:B------:R-:W-:Y:S05]  /*2e820*/  WARPSYNC.COLLECTIVE R15, `(.L_x_2061) ;  /* 0x000000000f087348 */ /* 0x000fea0003c00000 */
[----:B------:R0:W1:Y:S02]  /*2e830*/  SHFL.IDX P6, R14, R13, R12, R11 ;  /* 0x0000000c0d0e7389 */ /* 0x00006400000c000b */
[----:B01----:R-:W-:Y:S01]  /*2e840*/  ENDCOLLECTIVE ;  /* 0x000000000000791b */ /* 0x003fe20003800000 */
.L_x_2061:
[----:B------:R-:W-:Y:S02]  /*2e850*/  IMAD.MOV.U32 R13, RZ, RZ, R27 ;  /* 0x000000ffff0d7224 */ /* 0x000fe400078e001b */
[----:B------:R-:W-:Y:S02]  /*2e860*/  IMAD.MOV.U32 R12, RZ, RZ, R25 ;  /* 0x000000ffff0c7224 */ /* 0x000fe400078e0019 */
[----:B------:R-:W-:-:S07]  /*2e870*/  IMAD.MOV.U32 R71, RZ, RZ, R14 ;  /* 0x000000ffff477224 */ /* 0x000fce00078e000e */
[----:B------:R-:W-:Y:S05]  /*2e880*/  WARPSYNC.COLLECTIVE R15, `(.L_x_2062) ;  /* 0x000000000f087348 */ /* 0x000fea0003c00000 */
[----:B------:R0:W1:Y:S02]  /*2e890*/  SHFL.IDX P6, R14, R13, R12, R11 ;  /* 0x0000000c0d0e7389 */ /* 0x00006400000c000b */
[----:B01----:R-:W-:Y:S01]  /*2e8a0*/  ENDCOLLECTIVE ;  /* 0x000000000000791b */ /* 0x003fe20003800000 */
.L_x_2062:
[----:B------:R-:W-:Y:S02]  /*2e8b0*/  IMAD.MOV.U32 R13, RZ, RZ, R26 ;  /* 0x000000ffff0d7224 */ /* 0x000fe400078e001a */
[----:B------:R-:W-:-:S07]  /*2e8c0*/  IMAD.MOV.U32 R27, RZ, RZ, R14 ;  /* 0x000000ffff1b7224 */ /* 0x000fce00078e000e */
[----:B------:R-:W-:Y:S05]  /*2e8d0*/  WARPSYNC.COLLECTIVE R15, `(.L_x_2063) ;  /* 0x000000000f087348 */ /* 0x000fea0003c00000 */
[----:B------:R0:W1:Y:S02]  /*2e8e0*/  SHFL.IDX P6, R14, R13, R12, R11 ;  /* 0x0000000c0d0e7389 */ /* 0x00006400000c000b */
[----:B01----:R-:W-:Y:S01]  /*2e8f0*/  ENDCOLLECTIVE ;  /* 0x000000000000791b */ /* 0x003fe20003800000 */
.L_x_2063:
[----:B------:R-:W-:Y:S01]  /*2e900*/  IMAD.MOV.U32 R13, RZ, RZ, R58 ;  /* 0x000000ffff0d7224 */ /* 0x000fe200078e003a */
[----:B------:R-:W-:Y:S01]  /*2e910*/  SEL R58, R24, R73, P0 ;  /* 0x00000049183a7207 */ /* 0x000fe20000000000 */
[----:B------:R-:W-:Y:S02]  /*2e920*/  IMAD.MOV.U32 R12, RZ, RZ, R4 ;  /* 0x000000ffff0c7224 */ /* 0x000fe400078e0004 */
[----:B------:R-:W-:-:S07]  /*2e930*/  IMAD.MOV.U32 R26, RZ, RZ, R14 ;  /* 0x000000ffff1a7224 */ /* 0x000fce00078e000e */
[----:B------:R-:W-:Y:S05]  /*2e940*/  WARPSYNC.COLLECTIVE R15, `(.L_x_2064) ;  /* 0x000000000f087348 */ /* 0x000fea0003c00000 */
[----:B------:R0:W1:Y:S02]  /*2e950*/  SHFL.IDX P6, R14, R13, R12, R11 ;  /* 0x0000000c0d0e7389 */ /* 0x00006400000c000b */
[----:B01----:R-:W-:Y:S01]  /*2e960*/  ENDCOLLECTIVE ;  /* 0x000000000000791b */ /* 0x003fe20003800000 */
.L_x_2064:
[----:B------:R-:W-:Y:S01]  /*2e970*/  IMAD.MOV.U32 R13, RZ, RZ, R55 ;  /* 0x000000ffff0d7224 */ /* 0x000fe200078e0037 */
[----:B------:R-:W-:Y:S01]  /*2e980*/  SEL R55, R87, R28, P0 ;  /* 0x0000001c57377207 */ /* 0x000fe20000000000 */
[----:B------:R-:W-:-:S07]  /*2e990*/  IMAD.MOV.U32 R70, RZ, RZ, R14 ;  /* 0x000000ffff467224 */ /* 0x000fce00078e000e */
[----:B------:R-:W-:Y:S05]  /*2e9a0*/  WARPSYNC.COLLECTIVE R15, `(.L_x_2065) ;  /* 0x000000000f087348 */ /* 0x000fea0003c00000 */
[----:B------:R0:W1:Y:S02]  /*2e9b0*/  SHFL.IDX P6, R14, R13, R12, R11 ;  /* 0x0000000c0d0e7389 */ /* 0x00006400000c000b */
[----:B01----:R-:W-:Y:S01]  /*2e9c0*/  ENDCOLLECTIVE ;  /* 0x000000000000791b */ /* 0x003fe20003800000 */
.L_x_2065:
[----:B------:R-:W-:Y:S02]  /*2e9d0*/  IMAD.MOV.U32 R13, RZ, RZ, R35 ;  /* 0x000000ffff0d7224 */ /* 0x000fe400078e0023 */
[----:B------:R-:W-:Y:S02]  /*2e9e0*/  IMAD.MOV.U32 R12, RZ, RZ, R25 ;  /* 0x000000ffff0c7224 */ /* 0x000fe400078e0019 */
[----:B------:R-:W-:-:S07]  /*2e9f0*/  IMAD.MOV.U32 R72, RZ, RZ, R14 ;  /* 0x000000ffff487224 */ /* 0x000fce00078e000e */
[----:B------:R-:W-:Y:S05]  /*2ea00*/  WARPSYNC.COLLECTIVE R15, `(.L_x_2066) ;  /* 0x000000000f087348 */ /* 0x000fea0003c00000 */
[----:B------:R0:W1:Y:S02]  /*2ea10*/  SHFL.IDX P6, R14, R13, R12, R11 ;  /* 0x0000000c0d0e7389 */ /* 0x00006400000c000b */
[----:B01----:R-:W-:Y:S01]  /*2ea20*/  ENDCOLLECTIVE ;  /* 0x000000000000791b */ /* 0x003fe20003800000 */
.L_x_2066:
[----:B------:R-:W-:Y:S02]  /*2ea30*/  IMAD.MOV.U32 R13, RZ, RZ, R32 ;  /* 0x000000ffff0d7224 */ /* 0x000fe400078e0020 */
[----:B------:R-:W-:-:S07]  /*2ea40*/  IMAD.MOV.U32 R35, RZ, RZ, R14 ;  /* 0x000000ffff237224 */ /* 0x000fce00078e000e */
[----:B------:R-:W-:Y:S05]  /*2ea50*/  WARPSYNC.COLLECTIVE R15, `(.L_x_2067) ;  /* 0x000000000f087348 */ /* 0x000fea0003c00000 */
[----:B------:R0:W1:Y:S02]  /*2ea60*/  SHFL.IDX P6, R14, R13, R12, R11 ;  /* 0x0000000c0d0e7389 */ /* 0x00006400000c000b */
[----:B01----:R-:W-:Y:S01]  /*2ea70*/  ENDCOLLECTIVE ;  /* 0x000000000000791b */ /* 0x003fe20003800000 */
.L_x_2067:
[----:B------:R-:W-:Y:S01]  /*2ea80*/  IMAD.MOV.U32 R13, RZ, RZ, R66 ;  /* 0x000000ffff0d7224 */ /* 0x000fe200078e0042 */
[----:B------:R-:W-:Y:S02]  /*2ea90*/  MOV R12, R4 ;  /* 0x00000004000c7202 */ /* 0x000fe40000000f00 */
[----:B------:R-:W-:Y:S01]  /*2eaa0*/  SEL R66, R27, R69, P0 ;  /* 0x000000451b427207 */ /* 0x000fe20000000000 */
[----:B------:R-:W-:-:S07]  /*2eab0*/  IMAD.MOV.U32 R32, RZ, RZ, R14 ;  /* 0x000000ffff207224 */ /* 0x000fce00078e000e */
[----:B------:R-:W-:Y:S05]  /*2eac0*/  WARPSYNC.COLLECTIVE R15, `(.L_x_2068) ;  /* 0x000000000f087348 */ /* 0x000fea0003c00000 */
[----:B------:R0:W1:Y:S02]  /*2ead0*/  SHFL.IDX P6, R14, R13, R12, R11 ;  /* 0x0000000c0d0e7389 */ /* 0x00006400000c000b */
[----:B01----:R-:W-:Y:S01]  /*2eae0*/  ENDCOLLECTIVE ;  /* 0x000000000000791b */ /* 0x003fe20003800000 */
.L_x_2068:
[----:B------:R-:W-:Y:S01]  /*2eaf0*/  IMAD.MOV.U32 R13, RZ, RZ, R57 ;  /* 0x000000ffff0d7224 */ /* 0x000fe200078e0039 */
[----:B------:R-:W-:Y:S01]  /*2eb00*/  SEL R57, R73, R24, P0 ;  /* 0x0000001849397207 */ /* 0x000fe20000000000 */
[----:B------:R-:W-:-:S07]  /*2eb10*/  IMAD.MOV.U32 R86, RZ, RZ, R14 ;  /* 0x000000ffff567224 */ /* 0x000fce00078e000e */
[----:B------:R-:W-:Y:S05]  /*2eb20*/  WARPSYNC.COLLECTIVE R15, `(.L_x_2069) ;  /* 0x000000000f087348 */ /* 0x000fea0003c00000 */
[----:B------:R0:W1:Y:S02]  /*2eb30*/  SHFL.IDX P6, R14, R13, R12, R11 ;  /* 0x0000000c0d0e7389 */ /* 0x00006400000c000b */
[----:B01----:R-:W-:Y:S01]  /*2eb40*/  ENDCOLLECTIVE ;  /* 0x000000000000791b */ /* 0x003fe20003800000 */
.L_x_2069:
        /* <DEDUP_REMOVED lines=9> */
.L_x_2070:
[----:B------:R-:W-:Y:S01]  /*2ebe0*/  IMAD.MOV.U32 R13, RZ, RZ, R54 ;  /* 0x000000ffff0d7224 */ /* 0x000fe200078e0036 */
[----:B------:R-:W-:Y:S01]  /*2ebf0*/  SEL R54, R118, R89, P0 ;  /* 0x0000005976367207 */ /* 0x000fe20000000000 */
[----:B------:R-:W-:-:S07]  /*2ec00*/  IMAD.MOV.U32 R8, RZ, RZ, R14 ;  /* 0x000000ffff087224 */ /* 0x000fce00078e000e */
[----:B------:R-:W-:Y:S05]  /*2ec10*/  WARPSYNC.COLLECTIVE R15, `(.L_x_2071) ;  /* 0x000000000f087348 */ /* 0x000fea0003c00000 */
[----:B------:R0:W1:Y:S02]  /*2ec20*/  SHFL.IDX P6, R14, R13, R12, R11 ;  /* 0x0000000c0d0e7389 */ /* 0x00006400000c000b */
[----:B01----:R-:W-:Y:S01]  /*2ec30*/  ENDCOLLECTIVE ;  /* 0x000000000000791b */ /* 0x003fe20003800000 */
.L_x_2071:
        /* <DEDUP_REMOVED lines=9> */
.L_x_2072:
[----:B------:R-:W-:Y:S02]  /*2ecd0*/  SEL R87, R88, R119, P0 ;  /* 0x0000007758577207 */ /* 0x000fe40000000000 */
[----:B------:R-:W-:Y:S01]  /*2ece0*/  SEL R88, R119, R88, P0 ;  /* 0x0000005877587207 */ /* 0x000fe20000000000 */
[----:B------:R-:W-:Y:S02]  /*2ecf0*/  IMAD.MOV.U32 R13, RZ, RZ, R65 ;  /* 0x000000ffff0d7224 */ /* 0x000fe400078e0041 */
[----:B------:R-:W-:-:S07]  /*2ed00*/  IMAD.MOV.U32 R90, RZ, RZ, R14 ;  /* 0x000000ffff5a7224 */ /* 0x000fce00078e000e */
[----:B------:R-:W-:Y:S05]  /*2ed10*/  WARPSYNC.COLLECTIVE R15, `(.L_x_2073) ;  /* 0x000000000f087348 */ /* 0x000fea0003c00000 */
[----:B------:R0:W1:Y:S02]  /*2ed20*/  SHFL.IDX P6, R14, R13, R12, R11 ;  /* 0x0000000c0d0e7389 */ /* 0x00006400000c000b */
[----:B01----:R-:W-:Y:S01]  /*2ed30*/  ENDCOLLECTIVE ;  /* 0x000000000000791b */ /* 0x003fe20003800000 */
.L_x_2073:
        /* <DEDUP_REMOVED lines=9> */
.L_x_2074:
[----:B------:R-:W-:Y:S02]  /*2edd0*/  IMAD.MOV.U32 R13, RZ, RZ, R62 ;  /* 0x000000ffff0d7224 */ /* 0x000fe400078e003e */
[----:B------:R-:W-:-:S07]  /*2ede0*/  IMAD.MOV.U32 R7, RZ, RZ, R14 ;  /* 0x000000ffff077224 */ /* 0x000fce00078e000e */
[----:B------:R-:W-:Y:S05]  /*2edf0*/  WARPSYNC.COLLECTIVE R15, `(.L_x_2075) ;  /* 0x000000000f087348 */ /* 0x000fea0003c00000 */
[----:B------:R0:W1:Y:S02]  /*2ee00*/  SHFL.IDX P6, R14, R13, R12, R11 ;  /* 0x0000000c0d0e7389 */ /* 0x00006400000c000b */
[----:B01----:R-:W-:Y:S01]  /*2ee10*/  ENDCOLLECTIVE ;  /* 0x000000000000791b */ /* 0x003fe20003800000 */
.L_x_2075:
        /* <DEDUP_REMOVED lines=8> */
.L_x_2076:
[----:B------:R-:W-:Y:S02]  /*2eea0*/  SEL R91, R92, R62, P0 ;  /* 0x0000003e5c5b7207 */ /* 0x000fe40000000000 */
[----:B------:R-:W-:Y:S01]  /*2eeb0*/  SEL R92, R62, R92, P0 ;  /* 0x0000005c3e5c7207 */ /* 0x000fe20000000000 */
[----:B------:R-:W-:Y:S02]  /*2eec0*/  IMAD.MOV.U32 R13, RZ, RZ, R5 ;  /* 0x000000ffff0d7224 */ /* 0x000fe400078e0005 */
[----:B------:R-:W-:-:S07]  /*2eed0*/  IMAD.MOV.U32 R65, RZ, RZ, R14 ;  /* 0x000000ffff417224 */ /* 0x000fce00078e000e */
[----:B------:R-:W-:Y:S05]  /*2eee0*/  WARPSYNC.COLLECTIVE R15, `(.L_x_2077) ;  /* 0x000000000f087348 */ /* 0x000fea0003c00000 */
[----:B------:R0:W1:Y:S02]  /*2eef0*/  SHFL.IDX P6, R14, R13, R12, R11 ;  /* 0x0000000c0d0e7389 */ /* 0x00006400000c000b */
[----:B01----:R-:W-:Y:S01]  /*2ef00*/  ENDCOLLECTIVE ;  /* 0x000000000000791b */ /* 0x003fe20003800000 */
.L_x_2077:
[----:B------:R-:W-:Y:S01]  /*2ef10*/  MOV R13, R64 ;  /* 0x00000040000d7202 */ /* 0x000fe20000000f00 */
[----:B------:R-:W-:Y:S02]  /*2ef20*/  IMAD.MOV.U32 R12, RZ, RZ, R25 ;  /* 0x000000ffff0c7224 */ /* 0x000fe400078e0019 */
[----:B------:R-:W-:-:S07]  /*2ef30*/  IMAD.MOV.U32 R5, RZ, RZ, R14 ;  /* 0x000000ffff057224 */ /* 0x000fce00078e000e */
[----:B------:R-:W-:Y:S05]  /*2ef40*/  WARPSYNC.COLLECTIVE R15, `(.L_x_2078) ;  /* 0x000000000f087348 */ /* 0x000fea0003c00000 */
[----:B------:R0:W1:Y:S02]  /*2ef50*/  SHFL.IDX P6, R14, R13, R12, R11 ;  /* 0x0000000c0d0e7389 */ /* 0x00006400000c000b */
[----:B01----:R-:W-:Y:S01]  /*2ef60*/  ENDCOLLECTIVE ;  /* 0x000000000000791b */ /* 0x003fe20003800000 */
.L_x_2078:
[----:B------:R-:W-:Y:S02]  /*2ef70*/  IMAD.MOV.U32 R13, RZ, RZ, R6 ;  /* 0x000000ffff0d7224 */ /* 0x000fe400078e0006 */
[----:B------:R-:W-:-:S07]  /*2ef80*/  IMAD.MOV.U32 R4, RZ, RZ, R14 ;  /* 0x000000ffff047224 */ /* 0x000fce00078e000e */
[----:B------:R-:W-:Y:S05]  /*2ef90*/  WARPSYNC.COLLECTIVE R15, `(.L_x_2079) ;  /* 0x000000000f087348 */ /* 0x000fea0003c00000 */
[----:B------:R0:W1:Y:S02]  /*2efa0*/  SHFL.IDX P6, R14, R13, R12, R11 ;  /* 0x0000000c0d0e7389 */ /* 0x00006400000c000b */
[----:B01----:R-:W-:Y:S01]  /*2efb0*/  ENDCOLLECTIVE ;  /* 0x000000000000791b */ /* 0x003fe20003800000 */
.L_x_2079:
[----:B------:R-:W-:Y:S05]  /*2efc0*/  BRA `(.L_x_2080) ;  /* 0xffffff1c00fc7947 */ /* 0x000fea000383ffff */
.L_x_1796:
[----:B------:R-:W-:Y:S02]  /*2efd0*/  IMAD.MOV.U32 R13, RZ, RZ, R2 ;  /* 0x000000ffff0d7224 */ /* 0x000fe400078e0002 */
[----:B------:R-:W-:Y:S02]  /*2efe0*/  IMAD.MOV.U32 R12, RZ, RZ, RZ ;  /* 0x000000ffff0c7224 */ /* 0x000fe400078e00ff */
[----:B------:R-:W-:Y:S02]  /*2eff0*/  IMAD.MOV.U32 R11, RZ, RZ, 0x181f ;  /* 0x0000181fff0b7424 */ /* 0x000fe400078e00ff */
[----:B------:R-:W-:-:S07]  /*2f000*/  IMAD.MOV.U32 R15, RZ, RZ, -0x1 ;  /* 0xffffffffff0f7424 */ /* 0x000fce00078e00ff */
[----:B-----5:R-:W-:Y:S05]  /*2f010*/  WARPSYNC.COLLECTIVE R15, `(.L_x_2081) ;  /* 0x000000000f087348 */ /* 0x020fea0003c00000 */
[----:B------:R0:W1:Y:S02]  /*2f020*/  SHFL.IDX P6, R14, R13, R12, R11 ;  /* 0x0000000c0d0e7389 */ /* 0x00006400000c000b */
[----:B01---5:R-:W-:Y:S01]  /*2f030*/  ENDCOLLECTIVE ;  /* 0x000000000000791b */ /* 0x023fe20003800000 */
.L_x_2081:
[----:B------:R-:W-:Y:S02]  /*2f040*/  IMAD.MOV.U32 R13, RZ, RZ, R0 ;  /* 0x000000ffff0d7224 */ /* 0x000fe400078e0000 */
[----:B------:R-:W-:-:S07]  /*2f050*/  IMAD.MOV.U32 R3, RZ, RZ, R14 ;  /* 0x000000ffff037224 */ /* 0x000fce00078e000e */
[----:B------:R-:W-:Y:S05]  /*2f060*/  WARPSYNC.COLLECTIVE R15, `(.L_x_2082) ;  /* 0x000000000f087348 */ /* 0x000fea0003c00000 */
[----:B------:R0:W1:Y:S02]  /*2f070*/  SHFL.IDX P6, R14, R13, R12, R11 ;  /* 0x0000000c0d0e7389 */ /* 0x00006400000c000b */
[----:B01----:R-:W-:Y:S01]  /*2f080*/  ENDCOLLECTIVE ;  /* 0x000000000000791b */ /* 0x003fe20003800000 */
.L_x_2082:
[----:B------:R-:W-:Y:S05]  /*2f090*/  BRA `(.L_x_2083) ;  /* 0xffffff2c00587947 */ /* 0x000fea000383ffff */
.L_x_1799:
[----:B------:R-:W-:Y:S01]  /*2f0a0*/  BSSY B1, `(.L_x_2084) ;  /* 0x0000008000017945 */ /* 0x000fe20003800000 */
[----:B------:R-:W-:Y:S02]  /*2f0b0*/  IMAD.MOV.U32 R13, RZ, RZ, R2 ;  /* 0x000000ffff0d7224 */ /* 0x000fe400078e0002 */
[----:B------:R-:W-:Y:S02]  /*2f0c0*/  IMAD.MOV.U32 R12, RZ, RZ, 0x1 ;  /* 0x00000001ff0c7424 */ /* 0x000fe400078e00ff */
[----:B------:R-:W-:Y:S02]  /*2f0d0*/  IMAD.MOV.U32 R11, RZ, RZ, 0x181f ;  /* 0x0000181fff0b7424 */ /* 0x000fe400078e00ff */
[----:B---3--:R-:W-:-:S07]  /*2f0e0*/  IMAD.MOV.U32 R15, RZ, RZ, -0x1 ;  /* 0xffffffffff0f7424 */ /* 0x008fce00078e00ff */
[----:B012--5:R-:W-:Y:S05]  /*2f0f0*/  WARPSYNC.COLLECTIVE R15, `(.L_x_2085) ;  /* 0x000000000f087348 */ /* 0x027fea0003c00000 */
[----:B--2---:R2:W3:Y:S02]  /*2f100*/  SHFL.IDX P6, R14, R13, R12, R11 ;  /* 0x0000000c0d0e7389 */ /* 0x0044e400000c000b */
[----:B0123-5:R-:W-:Y:S01]  /*2f110*/  ENDCOLLECTIVE ;  /* 0x000000000000791b */ /* 0x02ffe20003800000 */
.L_x_2085:
[----:B------:R-:W-:Y:S05]  /*2f120*/  BSYNC B1 ;  /* 0x0000000000017941 */ /* 0x000fea0003800000 */
.L_x_2084:
[----:B------:R-:W-:Y:S02]  /*2f130*/  IMAD.MOV.U32 R13, RZ, RZ, R0 ;  /* 0x000000ffff0d7224 */ /* 0x000fe400078e0000 */
[----:B------:R-:W-:Y:S02]  /*2f140*/  IMAD.MOV.U32 R12, RZ, RZ, 0x1 ;  /* 0x00000001ff0c7424 */ /* 0x000fe400078e00ff */
[----:B------:R-:W-:Y:S02]  /*2f150*/  IMAD.MOV.U32 R11, RZ, RZ, 0x181f ;  /* 0x0000181fff0b7424 */ /* 0x000fe400078e00ff */
[----:B------:R-:W-:Y:S02]  /*2f160*/  IMAD.MOV.U32 R15, RZ, RZ, -0x1 ;  /* 0xffffffffff0f7424 */ /* 0x000fe400078e00ff */
[----:B------:R-:W-:-:S07]  /*2f170*/  IMAD.MOV.U32 R3, RZ, RZ, R14 ;  /* 0x000000ffff037224 */ /* 0x000fce00078e000e */
[----:B------:R-:W-:Y:S05]  /*2f180*/  WARPSYNC.COLLECTIVE R15, `(.L_x_2086) ;  /* 0x000000000f087348 */ /* 0x000fea0003c00000 */
[----:B------:R0:W1:Y:S02]  /*2f190*/  SHFL.IDX P6, R14, R13, R12, R11 ;  /* 0x0000000c0d0e7389 */ /* 0x00006400000c000b */
[----:B01----:R-:W-:Y:S01]  /*2f1a0*/  ENDCOLLECTIVE ;  /* 0x000000000000791b */ /* 0x003fe20003800000 */
.L_x_2086:
[----:B------:R-:W-:Y:S05]  /*2f1b0*/  BRA `(.L_x_2087) ;  /* 0xffffff2c00607947 */ /* 0x000fea000383ffff */
.L_x_1802:
[----:B------:R-:W-:Y:S01]  /*2f1c0*/  BSSY B1, `(.L_x_2088) ;  /* 0x0000008000017945 */ /* 0x000fe20003800000 */
[----:B------:R-:W-:Y:S02]  /*2f1d0*/  IMAD.MOV.U32 R13, RZ, RZ, R2 ;  /* 0x000000ffff0d7224 */ /* 0x000fe400078e0002 */
[----:B------:R-:W-:Y:S02]  /*2f1e0*/  IMAD.MOV.U32 R12, RZ, RZ, 0x2 ;  /* 0x00000002ff0c7424 */ /* 0x000fe400078e00ff */
[----:B------:R-:W-:Y:S02]  /*2f1f0*/  IMAD.MOV.U32 R11, RZ, RZ, 0x181f ;  /* 0x0000181fff0b7424 */ /* 0x000fe400078e00ff */
[----:B---3--:R-:W-:-:S07]  /*2f200*/  IMAD.MOV.U32 R15, RZ, RZ, -0x1 ;  /* 0xffffffffff0f7424 */ /* 0x008fce00078e00ff */
[----:B012-4-:R-:W-:Y:S05]  /*2f210*/  WARPSYNC.COLLECTIVE R15, `(.L_x_2089) ;  /* 0x000000000f087348 */ /* 0x017fea0003c00000 */
[----:B--2---:R2:W3:Y:S02]  /*2f220*/  SHFL.IDX P6, R14, R13, R12, R11 ;  /* 0x0000000c0d0e7389 */ /* 0x0044e400000c000b */
[----:B01234-:R-:W-:Y:S01]  /*2f230*/  ENDCOLLECTIVE ;  /* 0x000000000000791b */ /* 0x01ffe20003800000 */
.L_x_2089:
[----:B------:R-:W-:Y:S05]  /*2f240*/  BSYNC B1 ;  /* 0x0000000000017941 */ /* 0x000fea0003800000 */
.L_x_2088:
[----:B------:R-:W-:Y:S01]  /*2f250*/  IMAD.MOV.U32 R13, RZ, RZ, R0 ;  /* 0x000000ffff0d7224 */ /* 0x000fe200078e0000 */
[----:B------:R-:W-:Y:S01]  /*2f260*/  MOV R3, R14 ;  /* 0x0000000e00037202 */ /* 0x000fe20000000f00 */
[----:B------:R-:W-:Y:S02]  /*2f270*/  IMAD.MOV.U32 R12, RZ, RZ, 0x2 ;  /* 0x00000002ff0c7424 */ /* 0x000fe400078e00ff */
[----:B------:R-:W-:Y:S02]  /*2f280*/  IMAD.MOV.U32 R11, RZ, RZ, 0x181f ;  /* 0x0000181fff0b7424 */ /* 0x000fe400078e00ff */
[----:B------:R-:W-:-:S07]  /*2f290*/  IMAD.MOV.U32 R15, RZ, RZ, -0x1 ;  /* 0xffffffffff0f7424 */ /* 0x000fce00078e00ff */
[----:B------:R-:W-:Y:S05]  /*2f2a0*/  WARPSYNC.COLLECTIVE R15, `(.L_x_2090) ;  /* 0x000000000f087348 */ /* 0x000fea0003c00000 */
[----:B------:R0:W1:Y:S02]  /*2f2b0*/  SHFL.IDX P6, R14, R13, R12, R11 ;  /* 0x0000000c0d0e7389 */ /* 0x00006400000c000b */
[----:B01----:R-:W-:Y:S01]  /*2f2c0*/  ENDCOLLECTIVE ;  /* 0x000000000000791b */ /* 0x003fe20003800000 */
.L_x_2090:
[----:B------:R-:W-:Y:S05]  /*2f2d0*/  BRA `(.L_x_2091) ;  /* 0xffffff2c00687947 */ /* 0x000fea000383ffff */
.L_x_1805:
        /* <DEDUP_REMOVED lines=8> */
.L_x_2093:
[----:B------:R-:W-:Y:S05]  /*2f360*/  BSYNC B1 ;  /* 0x0000000000017941 */ /* 0x000fea0003800000 */
.L_x_2092:
        /* <DEDUP_REMOVED lines=8> */
.L_x_2094:
[----:B------:R-:W-:Y:S05]  /*2f3f0*/  BRA `(.L_x_2095) ;  /* 0xffffff2c00707947 */ /* 0x000fea000383ffff */
.L_x_1807:
[----:B------:R-:W-:Y:S02]  /*2f400*/  IMAD.MOV.U32 R13, RZ, RZ, R27 ;  /* 0x000000ffff0d7224 */ /* 0x000fe400078e001b */
[----:B------:R-:W-:Y:S02]  /*2f410*/  IMAD.MOV.U32 R12, RZ, RZ, RZ ;  /* 0x000000ffff0c7224 */ /* 0x000fe400078e00ff */
[----:B------:R-:W-:Y:S02]  /*2f420*/  IMAD.MOV.U32 R11, RZ, RZ, 0x1c1f ;  /* 0x00001c1fff0b7424 */ /* 0x000fe400078e00ff */
[----:B------:R-:W-:-:S07]  /*2f430*/  IMAD.MOV.U32 R15, RZ, RZ, -0x1 ;  /* 0xffffffffff0f7424 */ /* 0x000fce00078e00ff */
[----:B------:R-:W-:Y:S05]  /*2f440*/  WARPSYNC.COLLECTIVE R15, `(.L_x_2096) ;  /* 0x000000000f087348 */ /* 0x000fea0003c00000 */
[----:B------:R0:W1:Y:S02]  /*2f450*/  SHFL.IDX P6, R14, R13, R12, R11 ;  /* 0x0000000c0d0e7389 */ /* 0x00006400000c000b */
[----:B01----:R-:W-:Y:S01]  /*2f460*/  ENDCOLLECTIVE ;  /* 0x000000000000791b */ /* 0x003fe20003800000 */
.L_x_2096:
[----:B------:R-:W-:Y:S02]  /*2f470*/  IMAD.MOV.U32 R13, RZ, RZ, R25 ;  /* 0x000000ffff0d7224 */ /* 0x000fe400078e0019 */
[----:B------:R-:W-:-:S07]  /*2f480*/  IMAD.MOV.U32 R26, RZ, RZ, R14 ;  /* 0x000000ffff1a7224 */ /* 0x000fce00078e000e */
[----:B------:R-:W-:Y:S05]  /*2f490*/  WARPSYNC.COLLECTIVE R15, `(.L_x_2097) ;  /* 0x000000000f087348 */ /* 0x000fea0003c00000 */
[----:B------:R0:W1:Y:S02]  /*2f4a0*/  SHFL.IDX P6, R14, R13, R12, R11 ;  /* 0x0000000c0d0e7389 */ /* 0x00006400000c000b */
[----:B01----:R-:W-:Y:S01]  /*2f4b0*/  ENDCOLLECTIVE ;  /* 0x000000000000791b */ /* 0x003fe20003800000 */
.L_x_2097:
[----:B------:R-:W-:Y:S05]  /*2f4c0*/  BRA `(.L_x_2098) ;  /* 0xffffff3000347947 */ /* 0x000fea000383ffff */
.L_x_1810:
[----:B------:R-:W-:Y:S01]  /*2f4d0*/  BSSY B1, `(.L_x_2099) ;  /* 0x0000008000017945 */ /* 0x000fe20003800000 */
[----:B------:R-:W-:Y:S02]  /*2f4e0*/  IMAD.MOV.U32 R13, RZ, RZ, R27 ;  /* 0x000000ffff0d7224 */ /* 0x000fe400078e001b */
[----:B------:R-:W-:Y:S02]  /*2f4f0*/  IMAD.MOV.U32 R12, RZ, RZ, 0x1 ;  /* 0x00000001ff0c7424 */ /* 0x000fe400078e00ff */
[----:B------:R-:W-:Y:S02]  /*2f500*/  IMAD.MOV.U32 R11, RZ, RZ, 0x1c1f ;  /* 0x00001c1fff0b7424 */ /* 0x000fe400078e00ff */
[----:B------:R-:W-:-:S07]  /*2f510*/  IMAD.MOV.U32 R15, RZ, RZ, -0x1 ;  /* 0xffffffffff0f7424 */ /* 0x000fce00078e00ff */
[----:B0123--:R-:W-:Y:S05]  /*2f520*/  WARPSYNC.COLLECTIVE R15, `(.L_x_2100) ;  /* 0x000000000f087348 */ /* 0x00ffea0003c00000 */
[----:B--2---:R2:W4:Y:S02]  /*2f530*/  SHFL.IDX P6, R14, R13, R12, R11 ;  /* 0x0000000c0d0e7389 */ /* 0x00452400000c000b */
[----:B01234-:R-:W-:Y:S01]  /*2f540*/  ENDCOLLECTIVE ;  /* 0x000000000000791b */ /* 0x01ffe20003800000 */
.L_x_2100:
[----:B------:R-:W-:Y:S05]  /*2f550*/  BSYNC B1 ;  /* 0x0000000000017941 */ /* 0x000fea0003800000 */
.L_x_2099:
        /* <DEDUP_REMOVED lines=8> */
.L_x_2101:
[----:B------:R-:W-:Y:S05]  /*2f5e0*/  BRA `(.L_x_2102) ;  /* 0xffffff3400cc7947 */ /* 0x000fea000383ffff */
.L_x_1814:
[----:B------:R-:W-:Y:S02]  /*2f5f0*/  IMAD.MOV.U32 R13, RZ, RZ, R2 ;  /* 0x000000ffff0d7224 */ /* 0x000fe400078e0002 */
[----:B------:R-:W-:Y:S02]  /*2f600*/  IMAD.MOV.U32 R12, RZ, RZ, RZ ;  /* 0x000000ffff0c7224 */ /* 0x000fe400078e00ff */
[----:B------:R-:W-:Y:S02]  /*2f610*/  IMAD.MOV.U32 R11, RZ, RZ, 0x181f ;  /* 0x0000181fff0b7424 */ /* 0x000fe400078e00ff */
[----:B------:R-:W-:-:S07]  /*2f620*/  IMAD.MOV.U32 R15, RZ, RZ, -0x1 ;  /* 0xffffffffff0f7424 */ /* 0x000fce00078e00ff */
[----:B---3--:R-:W-:Y:S05]  /*2f630*/  WARPSYNC.COLLECTIVE R15, `(.L_x_2103) ;  /* 0x000000000f087348 */ /* 0x008fea0003c00000 */
[----:B------:R0:W1:Y:S02]  /*2f640*/  SHFL.IDX P6, R14, R13, R12, R11 ;  /* 0x0000000c0d0e7389 */ /* 0x00006400000c000b */
[----:B01-3--:R-:W-:Y:S01]  /*2f650*/  ENDCOLLECTIVE ;  /* 0x000000000000791b */ /* 0x00bfe20003800000 */
.L_x_2103:
[----:B------:R-:W-:Y:S02]  /*2f660*/  IMAD.MOV.U32 R13, RZ, RZ, R0 ;  /* 0x000000ffff0d7224 */ /* 0x000fe400078e0000 */
[----:B------:R-:W-:-:S07]  /*2f670*/  IMAD.MOV.U32 R3, RZ, RZ, R14 ;  /* 0x000000ffff037224 */ /* 0x000fce00078e000e */
[----:B------:R-:W-:Y:S05]  /*2f680*/  WARPSYNC.COLLECTIVE R15, `(.L_x_2104) ;  /* 0x000000000f087348 */ /* 0x000fea0003c00000 */
[----:B------:R0:W1:Y:S02]  /*2f690*/  SHFL.IDX P6, R14, R13, R12, R11 ;  /* 0x0000000c0d0e7389 */ /* 0x00006400000c000b */
[----:B01----:R-:W-:Y:S01]  /*2f6a0*/  ENDCOLLECTIVE ;  /* 0x000000000000791b */ /* 0x003fe20003800000 */
.L_x_2104:
[----:B------:R-:W-:Y:S05]  /*2f6b0*/  BRA `(.L_x_2105) ;  /* 0xffffff4400247947 */ /* 0x000fea000383ffff */
.L_x_1817:
[----:B------:R-:W-:Y:S01]  /*2f6c0*/  BSSY B1, `(.L_x_2106) ;  /* 0x0000008000017945 */ /* 0x000fe20003800000 */
[----:B------:R-:W-:Y:S02]  /*2f6d0*/  IMAD.MOV.U32 R13, RZ, RZ, R2 ;  /* 0x000000ffff0d7224 */ /* 0x000fe400078e0002 */
[----:B------:R-:W-:Y:S02]  /*2f6e0*/  IMAD.MOV.U32 R12, RZ, RZ, 0x1 ;  /* 0x00000001ff0c7424 */ /* 0x000fe400078e00ff */
[----:B------:R-:W-:Y:S02]  /*2f6f0*/  IMAD.MOV.U32 R11, RZ, RZ, 0x181f ;  /* 0x0000181fff0b7424 */ /* 0x000fe400078e00ff */
[----:B----4-:R-:W-:-:S07]  /*2f700*/  IMAD.MOV.U32 R15, RZ, RZ, -0x1 ;  /* 0xffffffffff0f7424 */ /* 0x010fce00078e00ff */
[----:B0123--:R-:W-:Y:S05]  /*2f710*/  WARPSYNC.COLLECTIVE R15, `(.L_x_2107) ;  /* 0x000000000f087348 */ /* 0x00ffea0003c00000 */
[----:B--2---:R2:W4:Y:S02]  /*2f720*/  SHFL.IDX P6, R14, R13, R12, R11 ;  /* 0x0000000c0d0e7389 */ /* 0x00452400000c000b */
[----:B01234-:R-:W-:Y:S01]  /*2f730*/  ENDCOLLECTIVE ;  /* 0x000000000000791b */ /* 0x01ffe20003800000 */
.L_x_2107:
[----:B------:R-:W-:Y:S05]  /*2f740*/  BSYNC B1 ;  /* 0x0000000000017941 */ /* 0x000fea0003800000 */
.L_x_2106:
        /* <DEDUP_REMOVED lines=8> */
.L_x_2108:
[----:B------:R-:W-:Y:S05]  /*2f7d0*/  BRA `(.L_x_2109) ;  /* 0xffffff4400307947 */ /* 0x000fea000383ffff */
.L_x_1820:
        /* <DEDUP_REMOVED lines=8> */
.L_x_2111:
[----:B------:R-:W-:Y:S05]  /*2f860*/  BSYNC B1 ;  /* 0x0000000000017941 */ /* 0x000fea0003800000 */
.L_x_2110:
        /* <DEDUP_REMOVED lines=8> */
.L_x_2112:
[----:B------:R-:W-:Y:S05]  /*2f8f0*/  BRA `(.L_x_2113) ;  /* 0xffffff4400387947 */ /* 0x000fea000383ffff */
.L_x_1823:
[----:B------:R-:W-:Y:S01]  /*2f900*/  BSSY B1, `(.L_x_2114) ;  /* 0x0000008000017945 */ /* 0x000fe20003800000 */
[----:B------:R-:W-:Y:S02]  /*2f910*/  IMAD.MOV.U32 R13, RZ, RZ, R2 ;  /* 0x000000ffff0d7224 */ /* 0x000fe400078e0002 */
[----:B------:R-:W-:Y:S02]  /*2f920*/  IMAD.MOV.U32 R12, RZ, RZ, 0x3 ;  /* 0x00000003ff0c7424 */ /* 0x000fe400078e00ff */
[----:B------:R-:W-:Y:S02]  /*2f930*/  IMAD.MOV.U32 R11, RZ, RZ, 0x181f ;  /* 0x0000181fff0b7424 */ /* 0x000fe400078e00ff */
[----:B0-----:R-:W-:-:S07]  /*2f940*/  IMAD.MOV.U32 R15, RZ, RZ, -0x1 ;  /* 0xffffffffff0f7424 */ /* 0x001fce00078e00ff */
[----:B-1234-:R-:W-:Y:S05]  /*2f950*/  WARPSYNC.COLLECTIVE R15, `(.L_x_2115) ;  /* 0x000000000f087348 */ /* 0x01efea0003c00000 */
[----:B----4-:R0:W4:Y:S02]  /*2f960*/  SHFL.IDX P6, R14, R13, R12, R11 ;  /* 0x0000000c0d0e7389 */ /* 0x01012400000c000b */
[----:B01234-:R-:W-:Y:S01]  /*2f970*/  ENDCOLLECTIVE ;  /* 0x000000000000791b */ /* 0x01ffe20003800000 */
.L_x_2115:
[----:B------:R-:W-:Y:S05]  /*2f980*/  BSYNC B1 ;  /* 0x0000000000017941 */ /* 0x000fea0003800000 */
.L_x_2114:
        /* <DEDUP_REMOVED lines=8> */
.L_x_2116:
[----:B------:R-:W-:Y:S05]  /*2fa10*/  BRA `(.L_x_2117) ;  /* 0xffffff4400407947 */ /* 0x000fea000383ffff */
.L_x_1849:
[----:B------:R-:W0:Y:S01]  /*2fa20*/  S2R R5, SR_TID.X ;  /* 0x0000000000057919 */ /* 0x000e220000002100 */
[----:B------:R-:W-:Y:S01]  /*2fa30*/  BSSY B1, `(.L_x_2118) ;  /* 0x000000a000017945 */ /* 0x000fe20003800000 */
[----:B------:R-:W-:Y:S02]  /*2fa40*/  IMAD.MOV.U32 R12, RZ, RZ, RZ ;  /* 0x000000ffff0c7224 */ /* 0x000fe400078e00ff */
[----:B------:R-:W-:Y:S02]  /*2fa50*/  IMAD.MOV.U32 R11, RZ, RZ, 0x1f ;  /* 0x0000001fff0b7424 */ /* 0x000fe400078e00ff */
[----:B------:R-:W-:Y:S01]  /*2fa60*/  IMAD.MOV.U32 R15, RZ, RZ, -0x1 ;  /* 0xffffffffff0f7424 */ /* 0x000fe200078e00ff */
[----:B0-----:R-:W-:-:S04]  /*2fa70*/  SHF.R.U32.HI R5, RZ, 0x5, R5 ;  /* 0x00000005ff057819 */ /* 0x001fc80000011605 */
[----:B------:R-:W-:-:S05]  /*2fa80*/  LOP3.LUT R5, R5, 0x3, RZ, 0xc0, !PT ;  /* 0x0000000305057812 */ /* 0x000fca00078ec0ff */
[----:B------:R-:W-:-:S07]  /*2fa90*/  IMAD.MOV.U32 R13, RZ, RZ, R5 ;  /* 0x000000ffff0d7224 */ /* 0x000fce00078e0005 */
[----:B------:R-:W-:Y:S05]  /*2faa0*/  WARPSYNC.COLLECTIVE R15, `(.L_x_2119) ;  /* 0x000000000f087348 */ /* 0x000fea0003c00000 */
[----:B------:R0:W1:Y:S02]  /*2fab0*/  SHFL.IDX P6, R14, R13, R12, R11 ;  /* 0x0000000c0d0e7389 */ /* 0x00006400000c000b */
[----:B01----:R-:W-:Y:S01]  /*2fac0*/  ENDCOLLECTIVE ;  /* 0x000000000000791b */ /* 0x003fe20003800000 */
.L_x_2119:
[----:B------:R-:W-:Y:S05]  /*2fad0*/  BSYNC B1 ;  /* 0x0000000000017941 */ /* 0x000fea0003800000 */
.L_x_2118:
[----:B------:R-:W-:Y:S05]  /*2fae0*/  BRA `(.L_x_2120) ;  /* 0xffffff6400587947 */ /* 0x000fea000383ffff */
.L_x_1851:
[----:B------:R-:W-:Y:S01]  /*2faf0*/  BSSY B1, `(.L_x_2121) ;  /* 0x0000006000017945 */ /* 0x000fe20003800000 */
[----:B------:R-:W-:-:S07]  /*2fb00*/  IMAD.MOV.U32 R15, RZ, RZ, -0x1 ;  /* 0xffffffffff0f7424 */ /* 0x000fce00078e00ff */
[----:B0-----:R-:W-:Y:S05]  /*2fb10*/  WARPSYNC.COLLECTIVE R15, `(.L_x_2122) ;  /* 0x000000000f0c7348 */ /* 0x001fea0003c00000 */
[----:B------:R-:W-:Y:S02]  /*2fb20*/  ELECT P6, UR62, PT ;  /* 0x00000000003e782f */ /* 0x000fe400038c0000 */
[----:B------:R-:W-:Y:S01]  /*2fb30*/  MOV R14, UR62 ;  /* 0x0000003e000e7c02 */ /* 0x000fe20008000f00 */
[----:B0-----:R-:W-:Y:S10]  /*2fb40*/  ENDCOLLECTIVE ;  /* 0x000000000000791b */ /* 0x001ff40003800000 */
.L_x_2122:
[----:B------:R-:W-:Y:S05]  /*2fb50*/  BSYNC B1 ;  /* 0x0000000000017941 */ /* 0x000fea0003800000 */
.L_x_2121:
[----:B------:R-:W-:Y:S05]  /*2fb60*/  BRA `(.L_x_1850) ;  /* 0xffffff6400507947 */ /* 0x000fea000383ffff */
.L_x_1853:
[----:B0-----:R0:W1:Y:S02]  /*2fb70*/  SYNCS.PHASECHK.TRANS64.TRYWAIT P0, [R23+URZ+0x22820], R5 ;  /* 0x02282005170075a7 */ /* 0x001064000800017f */
[----:B-1----:R-:W-:Y:S05]  /*2fb80*/  @!P0 NANOSLEEP.SYNCS 0x989680 ;  /* 0x009896800000895d */ /* 0x002fea0003900000 */
[----:B------:R-:W1:Y:S02]  /*2fb90*/  @!P0 SYNCS.PHASECHK.TRANS64 P0, [R23+URZ+0x22820], R5 ;  /* 0x02282005170085a7 */ /* 0x000e64000800007f */
[----:B-1----:R-:W-:Y:S05]  /*2fba0*/  @!P0 BRA `(.L_x_1853) ;  /* 0xfffffffc00f08947 */ /* 0x002fea000383ffff */
[----:B------:R-:W-:Y:S05]  /*2fbb0*/  BRA `(.L_x_2123) ;  /* 0xffffff6400607947 */ /* 0x000fea000383ffff */
.L_x_1857:
[----:B-1----:R1:W2:Y:S02]  /*2fbc0*/  SYNCS.PHASECHK.TRANS64.TRYWAIT P0, [R10+URZ+0x228a0], R9 ;  /* 0x0228a0090a0075a7 */ /* 0x0022a4000800017f */
[----:B--2---:R-:W-:Y:S05]  /*2fbd0*/  @!P0 NANOSLEEP.SYNCS 0x989680 ;  /* 0x009896800000895d */ /* 0x004fea0003900000 */
[----:B------:R-:W2:Y:S02]  /*2fbe0*/  @!P0 SYNCS.PHASECHK.TRANS64 P0, [R10+URZ+0x228a0], R9 ;  /* 0x0228a0090a0085a7 */ /* 0x000ea4000800007f */
[----:B--2---:R-:W-:Y:S05]  /*2fbf0*/  @!P0 BRA `(.L_x_1857) ;  /* 0xfffffffc00f08947 */ /* 0x004fea000383ffff */
[----:B------:R-:W-:Y:S05]  /*2fc00*/  BRA `(.L_x_2124) ;  /* 0xffffff6400787947 */ /* 0x000fea000383ffff */
.L_x_1864:
[----:B0-----:R0:W2:Y:S02]  /*2fc10*/  SYNCS.PHASECHK.TRANS64.TRYWAIT P0, [R10+URZ+0x228c0], R9 ;  /* 0x0228c0090a0075a7 */ /* 0x0010a4000800017f */
[----:B--2---:R-:W-:Y:S05]  /*2fc20*/  @!P0 NANOSLEEP.SYNCS 0x989680 ;  /* 0x009896800000895d */ /* 0x004fea0003900000 */
[----:B------:R-:W2:Y:S02]  /*2fc30*/  @!P0 SYNCS.PHASECHK.TRANS64 P0, [R10+URZ+0x228c0], R9 ;  /* 0x0228c0090a0085a7 */ /* 0x000ea4000800007f */
[----:B--2---:R-:W-:Y:S05]  /*2fc40*/  @!P0 BRA `(.L_x_1864) ;  /* 0xfffffffc00f08947 */ /* 0x004fea000383ffff */
[----:B------:R-:W-:Y:S05]  /*2fc50*/  BRA `(.L_x_2125) ;  /* 0xffffff68006c7947 */ /* 0x000fea000383ffff */
.L_x_1871:
[----:B-1----:R1:W2:Y:S02]  /*2fc60*/  SYNCS.PHASECHK.TRANS64.TRYWAIT P1, [R9+URZ+0x228a0], R8 ;  /* 0x0228a008090075a7 */ /* 0x0022a4000802017f */
[----:B--2---:R-:W-:Y:S05]  /*2fc70*/  @!P1 NANOSLEEP.SYNCS 0x989680 ;  /* 0x009896800000995d */ /* 0x004fea0003900000 */
[----:B------:R-:W2:Y:S02]  /*2fc80*/  @!P1 SYNCS.PHASECHK.TRANS64 P1, [R9+URZ+0x228a0], R8 ;  /* 0x0228a008090095a7 */ /* 0x000ea4000802007f */
[----:B--2---:R-:W-:Y:S05]  /*2fc90*/  @!P1 BRA `(.L_x_1871) ;  /* 0xfffffffc00f09947 */ /* 0x004fea000383ffff */
[----:B------:R-:W-:Y:S05]  /*2fca0*/  BRA `(.L_x_2126) ;  /* 0xffffff6c002c7947 */ /* 0x000fea000383ffff */
.L_x_1878:
[----:B0-----:R0:W2:Y:S02]  /*2fcb0*/  SYNCS.PHASECHK.TRANS64.TRYWAIT P1, [R9+URZ+0x228c0], R8 ;  /* 0x0228c008090075a7 */ /* 0x0010a4000802017f */
[----:B--2---:R-:W-:Y:S05]  /*2fcc0*/  @!P1 NANOSLEEP.SYNCS 0x989680 ;  /* 0x009896800000995d */ /* 0x004fea0003900000 */
[----:B------:R-:W2:Y:S02]  /*2fcd0*/  @!P1 SYNCS.PHASECHK.TRANS64 P1, [R9+URZ+0x228c0], R8 ;  /* 0x0228c008090095a7 */ /* 0x000ea4000802007f */
[----:B--2---:R-:W-:Y:S05]  /*2fce0*/  @!P1 BRA `(.L_x_1878) ;  /* 0xfffffffc00f09947 */ /* 0x004fea000383ffff */
[----:B------:R-:W-:Y:S05]  /*2fcf0*/  BRA `(.L_x_2127) ;  /* 0xffffff70001c7947 */ /* 0x000fea000383ffff */
.L_x_1903:
        /* <DEDUP_REMOVED lines=11> */
.L_x_2129:
[----:B------:R-:W-:Y:S05]  /*2fdb0*/  BSYNC B0 ;  /* 0x0000000000007941 */ /* 0x000fea0003800000 */
.L_x_2128:
[----:B------:R-:W-:Y:S05]  /*2fdc0*/  BRA `(.L_x_2130) ;  /* 0xffffff8000d87947 */ /* 0x000fea000383ffff */
.L_x_1906:
[----:B0-----:R-:W2:Y:S02]  /*2fdd0*/  LDL R0, [R1+0x24] ;  /* 0x0000240001007983 */ /* 0x001ea40000100800 */
[----:B--2---:R0:W1:Y:S02]  /*2fde0*/  SYNCS.PHASECHK.TRANS64.TRYWAIT P0, [R4+URZ+0x22880], R0 ;  /* 0x02288000040075a7 */ /* 0x004064000800017f */
[----:B-1----:R-:W-:Y:S05]  /*2fdf0*/  @!P0 NANOSLEEP.SYNCS 0x989680 ;  /* 0x009896800000895d */ /* 0x002fea0003900000 */
[----:B------:R-:W1:Y:S02]  /*2fe00*/  @!P0 SYNCS.PHASECHK.TRANS64 P0, [R4+URZ+0x22880], R0 ;  /* 0x02288000040085a7 */ /* 0x000e64000800007f */
[----:B-1----:R-:W-:Y:S05]  /*2fe10*/  @!P0 BRA `(.L_x_1906) ;  /* 0xfffffffc00ec8947 */ /* 0x002fea000383ffff */
[----:B------:R-:W-:Y:S05]  /*2fe20*/  BRA `(.L_x_2131) ;  /* 0xffffff8000f47947 */ /* 0x000fea000383ffff */
.L_x_1907:
[----:B------:R-:W-:Y:S01]  /*2fe30*/  BSSY B0, `(.L_x_2132) ;  /* 0x0000008000007945 */ /* 0x000fe20003800000 */
[----:B------:R-:W-:Y:S01]  /*2fe40*/  IMAD.MOV.U32 R13, RZ, RZ, R2 ;  /* 0x000000ffff0d7224 */ /* 0x000fe200078e0002 */
[----:B------:R-:W-:Y:S01]  /*2fe50*/  MOV R12, RZ ;  /* 0x000000ff000c7202 */ /* 0x000fe20000000f00 */
[----:B------:R-:W-:Y:S02]  /*2fe60*/  IMAD.MOV.U32 R11, RZ, RZ, 0x1c1f ;  /* 0x00001c1fff0b7424 */ /* 0x000fe400078e00ff */
[----:B------:R-:W-:-:S07]  /*2fe70*/  IMAD.MOV.U32 R15, RZ, RZ, -0x1 ;  /* 0xffffffffff0f7424 */ /* 0x000fce00078e00ff */
[----:B------:R-:W-:Y:S05]  /*2fe80*/  WARPSYNC.COLLECTIVE R15, `(.L_x_2133) ;  /* 0x000000000f087348 */ /* 0x000fea0003c00000 */
[----:B------:R0:W1:Y:S02]  /*2fe90*/  SHFL.IDX P6, R14, R13, R12, R11 ;  /* 0x0000000c0d0e7389 */ /* 0x00006400000c000b */
[----:B01----:R-:W-:Y:S01]  /*2fea0*/  ENDCOLLECTIVE ;  /* 0x000000000000791b */ /* 0x003fe20003800000 */
.L_x_2133:
[----:B------:R-:W-:Y:S05]  /*2feb0*/  BSYNC B0 ;  /* 0x0000000000007941 */ /* 0x000fea0003800000 */
.L_x_2132:
[----:B------:R-:W-:Y:S01]  /*2fec0*/  IMAD.MOV.U32 R13, RZ, RZ, R0 ;  /* 0x000000ffff0d7224 */ /* 0x000fe200078e0000 */
[----:B------:R-:W-:Y:S01]  /*2fed0*/  LOP3.LUT P2, RZ, R22, 0x2, RZ, 0xc0, !PT ;  /* 0x0000000216ff7812 */ /* 0x000fe2000784c0ff */
[----:B------:R-:W-:Y:S01]  /*2fee0*/  IMAD.MOV.U32 R12, RZ, RZ, RZ ;  /* 0x000000ffff0c7224 */ /* 0x000fe200078e00ff */
[C---:B------:R-:W-:Y:S01]  /*2fef0*/  ISETP.GE.AND P3, PT, R8.reuse, 0x21, PT ;  /* 0x000000210800780c */ /* 0x040fe20003f66270 */
[----:B------:R-:W-:Y:S01]  /*2ff00*/  IMAD.MOV.U32 R11, RZ, RZ, 0x1c1f ;  /* 0x00001c1fff0b7424 */ /* 0x000fe200078e00ff */
[----:B------:R-:W-:Y:S01]  /*2ff10*/  ISETP.GE.AND P5, PT, R8, 0x61, PT ;  /* 0x000000610800780c */ /* 0x000fe20003fa6270 */
[----:B------:R-:W-:Y:S02]  /*2ff20*/  IMAD.MOV.U32 R15, RZ, RZ, -0x1 ;  /* 0xffffffffff0f7424 */ /* 0x000fe400078e00ff */
[----:B------:R-:W-:-:S10]  /*2ff30*/  IMAD.MOV.U32 R3, RZ, RZ, R14 ;  /* 0x000000ffff037224 */ /* 0x000fd400078e000e */
[----:B------:R-:W-:Y:S05]  /*2ff40*/  WARPSYNC.COLLECTIVE R15, `(.L_x_2134) ;  /* 0x000000000f087348 */ /* 0x000fea0003c00000 */
[----:B------:R0:W1:Y:S02]  /*2ff50*/  SHFL.IDX P6, R14, R13, R12, R11 ;  /* 0x0000000c0d0e7389 */ /* 0x00006400000c000b */
[----:B01----:R-:W-:Y:S01]  /*2ff60*/  ENDCOLLECTIVE ;  /* 0x000000000000791b */ /* 0x003fe20003800000 */
.L_x_2134:
[----:B------:R-:W-:Y:S02]  /*2ff70*/  IMAD.MOV.U32 R13, RZ, RZ, R2 ;  /* 0x000000ffff0d7224 */ /* 0x000fe400078e0002 */
[----:B------:R-:W-:Y:S02]  /*2ff80*/  IMAD.MOV.U32 R12, RZ, RZ, 0x1 ;  /* 0x00000001ff0c7424 */ /* 0x000fe400078e00ff */
[----:B------:R-:W-:-:S07]  /*2ff90*/  IMAD.MOV.U32 R10, RZ, RZ, R14 ;  /* 0x000000ffff0a7224 */ /* 0x000fce00078e000e */
[----:B------:R-:W-:Y:S05]  /*2ffa0*/  WARPSYNC.COLLECTIVE R15, `(.L_x_2135) ;  /* 0x000000000f087348 */ /* 0x000fea0003c00000 */
[----:B------:R0:W1:Y:S02]  /*2ffb0*/  SHFL.IDX P6, R14, R13, R12, R11 ;  /* 0x0000000c0d0e7389 */ /* 0x00006400000c000b */
[----:B01----:R-:W-:Y:S01]  /*2ffc0*/  ENDCOLLECTIVE ;  /* 0x000000000000791b */ /* 0x003fe20003800000 */
.L_x_2135:
[----:B------:R-:W-:-:S05]  /*2ffd0*/  IADD3 R20, P0, R35, R10, RZ ;  /* 0x0000000a23147210 */ /* 0x000fca0007f1e0ff */
[----:B------:R-:W-:Y:S01]  /*2ffe0*/  IMAD.X R21, RZ, RZ, R3, P0 ;  /* 0x000000ffff157224 */ /* 0x000fe200000e0603 */
[----:B------:R-:W-:Y:S02]  /*2fff0*/  ISETP.LT.OR P0, PT, R8, 0x1, P2 ;  /* 0x000000010800780c */ /* 0x000fe40001701670 */
[----:B------:R-:W-:Y:S01]  /*30000*/  IADD3 R3, R23, R5, R32 ;  /* 0x0000000517037210 */ /* 0x000fe20007ffe020 */
[----:B------:R-:W-:-:S04]  /*30010*/  IMAD.MOV.U32 R13, RZ, RZ, R0 ;  /* 0x000000ffff0d7224 */ /* 0x000fc800078e0000 */
[----:B------:R-:W-:-:S06]  /*30020*/  IMAD.IADD R5, R33, 0x1, R3 ;  /* 0x0000000121057824 */ /* 0x000fcc00078e0203 */
        /* <DEDUP_REMOVED lines=9> */
.L_x_2136:
[----:B------:R-:W-:Y:S01]  /*300c0*/  @!PT LDS RZ, [RZ] ;  /* 0x00000000fffff984 */ /* 0x000fe20000000800 */
[----:B------:R-:W-:Y:S01]  /*300d0*/  @!PT LDS RZ, [RZ] ;  /* 0x00000000fffff984 */ /* 0x000fe20000000800 */
[----:B------:R-:W-:Y:S01]  /*300e0*/  @!PT LDS RZ, [RZ] ;  /* 0x00000000fffff984 */ /* 0x000fe20000000800 */
[----:B------:R0:W-:Y:S01]  /*300f0*/  LDGSTS.E.BYPASS.LTC128B.128 [R5+0x8400], desc[UR42][R20.64+0x40], !P0 ;  /* 0x0840004014057fae */ /* 0x0001e2000c101d6a */
[----:B------:R-:W-:Y:S02]  /*30100*/  IMAD.MOV.U32 R13, RZ, RZ, R2 ;  /* 0x000000ffff0d7224 */ /* 0x000fe400078e0002 */
[----:B------:R-:W-:Y:S02]  /*30110*/  IMAD.MOV.U32 R12, RZ, RZ, 0x2 ;  /* 0x00000002ff0c7424 */ /* 0x000fe400078e00ff */
[----:B------:R-:W-:-:S07]  /*30120*/  IMAD.MOV.U32 R10, RZ, RZ, R14 ;  /* 0x000000ffff0a7224 */ /* 0x000fce00078e000e */
[----:B0-----:R-:W-:Y:S05]  /*30130*/  WARPSYNC.COLLECTIVE R15, `(.L_x_2137) ;  /* 0x000000000f087348 */ /* 0x001fea0003c00000 */
[----:B------:R1:W2:Y:S02]  /*30140*/  SHFL.IDX P6, R14, R13, R12, R11 ;  /* 0x0000000c0d0e7389 */ /* 0x0002a400000c000b */
[----:B012---:R-:W-:Y:S01]  /*30150*/  ENDCOLLECTIVE ;  /* 0x000000000000791b */ /* 0x007fe20003800000 */
.L_x_2137:
        /* <DEDUP_REMOVED lines=13> */
.L_x_2138:
[----:B------:R-:W-:Y:S01]  /*30230*/  @!PT LDS RZ, [RZ] ;  /* 0x00000000fffff984 */ /* 0x000fe20000000800 */
[----:B------:R-:W-:Y:S01]  /*30240*/  @!PT LDS RZ, [RZ] ;  /* 0x00000000fffff984 */ /* 0x000fe20000000800 */
[----:B------:R-:W-:Y:S01]  /*30250*/  @!PT LDS RZ, [RZ] ;  /* 0x00000000fffff984 */ /* 0x000fe20000000800 */
[----:B------:R0:W-:Y:S01]  /*30260*/  LDGSTS.E.BYPASS.LTC128B.128 [R5+0x9400], desc[UR42][R20.64+0x40], !P0 ;  /* 0x0940004014057fae */ /* 0x0001e2000c101d6a */
[----:B------:R-:W-:Y:S01]  /*30270*/  IMAD.MOV.U32 R13, RZ, RZ, R2 ;  /* 0x000000ffff0d7224 */ /* 0x000fe200078e0002 */
[----:B------:R-:W-:Y:S01]  /*30280*/  MOV R12, 0x3 ;  /* 0x00000003000c7802 */ /* 0x000fe20000000f00 */
[----:B------:R-:W-:-:S07]  /*30290*/  IMAD.MOV.U32 R10, RZ, RZ, R14 ;  /* 0x000000ffff0a7224 */ /* 0x000fce00078e000e */
[----:B0-----:R-:W-:Y:S05]  /*302a0*/  WARPSYNC.COLLECTIVE R15, `(.L_x_2139) ;  /* 0x000000000f087348 */ /* 0x001fea0003c00000 */
[----:B------:R1:W2:Y:S02]  /*302b0*/  SHFL.IDX P6, R14, R13, R12, R11 ;  /* 0x0000000c0d0e7389 */ /* 0x0002a400000c000b */
[----:B012---:R-:W-:Y:S01]  /*302c0*/  ENDCOLLECTIVE ;  /* 0x000000000000791b */ /* 0x007fe20003800000 */
.L_x_2139:
        /* <DEDUP_REMOVED lines=14> */
.L_x_2140:
[----:B------:R-:W-:Y:S01]  /*303b0*/  @!PT LDS RZ, [RZ] ;  /* 0x00000000fffff984 */ /* 0x000fe20000000800 */
[----:B------:R-:W-:Y:S01]  /*303c0*/  @!PT LDS RZ, [RZ] ;  /* 0x00000000fffff984 */ /* 0x000fe20000000800 */
[----:B------:R-:W-:Y:S01]  /*303d0*/  @!PT LDS RZ, [RZ] ;  /* 0x00000000fffff984 */ /* 0x000fe20000000800 */
[----:B------:R1:W-:Y:S01]  /*303e0*/  LDGSTS.E.BYPASS.LTC128B.128 [R5+0xa400], desc[UR42][R20.64+0x40], !P0 ;  /* 0x0a40004014057fae */ /* 0x0003e2000c101d6a */
[----:B------:R-:W-:Y:S01]  /*303f0*/  IMAD.MOV.U32 R0, RZ, RZ, R14 ;  /* 0x000000ffff007224 */ /* 0x000fe200078e000e */
[----:B------:R-:W-:Y:S06]  /*30400*/  BRA `(.L_x_2141) ;  /* 0xffffff80006c7947 */ /* 0x000fec000383ffff */
.L_x_1912:
[----:B---3--:R-:W3:Y:S02]  /*30410*/  LDL R0, [R1+0x24] ;  /* 0x0000240001007983 */ /* 0x008ee40000100800 */
[----:B---3--:R3:W4:Y:S02]  /*30420*/  SYNCS.PHASECHK.TRANS64.TRYWAIT P0, [R4+URZ+0x22840], R0 ;  /* 0x02284000040075a7 */ /* 0x008724000800017f */
[----:B----4-:R-:W-:Y:S05]  /*30430*/  @!P0 NANOSLEEP.SYNCS 0x989680 ;  /* 0x009896800000895d */ /* 0x010fea0003900000 */
[----:B------:R-:W4:Y:S02]  /*30440*/  @!P0 SYNCS.PHASECHK.TRANS64 P0, [R4+URZ+0x22840], R0 ;  /* 0x02284000040085a7 */ /* 0x000f24000800007f */
[----:B----4-:R-:W-:Y:S05]  /*30450*/  @!P0 BRA `(.L_x_1912) ;  /* 0xfffffffc00ec8947 */ /* 0x010fea000383ffff */
[----:B------:R-:W-:Y:S05]  /*30460*/  BRA `(.L_x_2142) ;  /* 0xffffff8000cc7947 */ /* 0x000fea000383ffff */
.L_x_1913:
[----:B------:R-:W-:Y:S01]  /*30470*/  BSSY B0, `(.L_x_2143) ;  /* 0x0000008000007945 */ /* 0x000fe20003800000 */
[----:B------:R-:W-:Y:S02]  /*30480*/  IMAD.MOV.U32 R13, RZ, RZ, R5 ;  /* 0x000000ffff0d7224 */ /* 0x000fe400078e0005 */
[----:B------:R-:W-:Y:S02]  /*30490*/  IMAD.MOV.U32 R12, RZ, RZ, RZ ;  /* 0x000000ffff0c7224 */ /* 0x000fe400078e00ff */
[----:B------:R-:W-:Y:S02]  /*304a0*/  IMAD.MOV.U32 R11, RZ, RZ, 0x1c1f ;  /* 0x00001c1fff0b7424 */ /* 0x000fe400078e00ff */
[----:B------:R-:W-:-:S07]  /*304b0*/  IMAD.MOV.U32 R15, RZ, RZ, -0x1 ;  /* 0xffffffffff0f7424 */ /* 0x000fce00078e00ff */
[----:B--2---:R-:W-:Y:S05]  /*304c0*/  WARPSYNC.COLLECTIVE R15, `(.L_x_2144) ;  /* 0x000000000f087348 */ /* 0x004fea0003c00000 */
[----:B------:R0:W1:Y:S02]  /*304d0*/  SHFL.IDX P6, R14, R13, R12, R11 ;  /* 0x0000000c0d0e7389 */ /* 0x00006400000c000b */
[----:B012---:R-:W-:Y:S01]  /*304e0*/  ENDCOLLECTIVE ;  /* 0x000000000000791b */ /* 0x007fe20003800000 */
.L_x_2144:
[----:B------:R-:W-:Y:S05]  /*304f0*/  BSYNC B0 ;  /* 0x0000000000007941 */ /* 0x000fea0003800000 */
.L_x_2143:
        /* <DEDUP_REMOVED lines=12> */
.L_x_2145:
        /* <DEDUP_REMOVED lines=17> */
.L_x_2146:
        /* <DEDUP_REMOVED lines=12> */
.L_x_2147:
[----:B------:R-:W-:Y:S01]  /*30790*/  IMAD.MOV.U32 R13, RZ, RZ, R5 ;  /* 0x000000ffff0d7224 */ /* 0x000fe200078e0005 */
[----:B------:R-:W-:Y:S01]  /*307a0*/  MOV R12, 0x2 ;  /* 0x00000002000c7802 */ /* 0x000fe20000000f00 */
[----:B------:R-:W-:-:S07]  /*307b0*/  IMAD.MOV.U32 R3, RZ, RZ, R14 ;  /* 0x000000ffff037224 */ /* 0x000fce00078e000e */
[----:B------:R-:W-:Y:S05]  /*307c0*/  WARPSYNC.COLLECTIVE R15, `(.L_x_2148) ;  /* 0x000000000f087348 */ /* 0x000fea0003c00000 */
[----:B------:R0:W1:Y:S02]  /*307d0*/  SHFL.IDX P6, R14, R13, R12, R11 ;  /* 0x0000000c0d0e7389 */ /* 0x00006400000c000b */
[----:B01----:R-:W-:Y:S01]  /*307e0*/  ENDCOLLECTIVE ;  /* 0x000000000000791b */ /* 0x003fe20003800000 */
.L_x_2148:
        /* <DEDUP_REMOVED lines=16> */
.L_x_2149:
[----:B------:R-:W-:Y:S02]  /*308f0*/  IMAD.MOV.U32 R13, RZ, RZ, R5 ;  /* 0x000000ffff0d7224 */ /* 0x000fe400078e0005 */
[----:B------:R-:W-:Y:S02]  /*30900*/  IMAD.MOV.U32 R12, RZ, RZ, 0x3 ;  /* 0x00000003ff0c7424 */ /* 0x000fe400078e00ff */
[----:B------:R-:W-:-:S07]  /*30910*/  IMAD.MOV.U32 R3, RZ, RZ, R14 ;  /* 0x000000ffff037224 */ /* 0x000fce00078e000e */
[----:B------:R-:W-:Y:S05]  /*30920*/  WARPSYNC.COLLECTIVE R15, `(.L_x_2150) ;  /* 0x000000000f087348 */ /* 0x000fea0003c00000 */
[----:B------:R0:W1:Y:S02]  /*30930*/  SHFL.IDX P6, R14, R13, R12, R11 ;  /* 0x0000000c0d0e7389 */ /* 0x00006400000c000b */
[----:B01----:R-:W-:Y:S01]  /*30940*/  ENDCOLLECTIVE ;  /* 0x000000000000791b */ /* 0x003fe20003800000 */
.L_x_2150:
        /* <DEDUP_REMOVED lines=10> */
.L_x_2151:
[----:B------:R-:W-:Y:S01]  /*309f0*/  @!PT LDS RZ, [RZ] ;  /* 0x00000000fffff984 */ /* 0x000fe20000000800 */
[----:B------:R-:W-:Y:S01]  /*30a00*/  @!PT LDS RZ, [RZ] ;  /* 0x00000000fffff984 */ /* 0x000fe20000000800 */
[----:B------:R-:W-:Y:S01]  /*30a10*/  @!PT LDS RZ, [RZ] ;  /* 0x00000000fffff984 */ /* 0x000fe20000000800 */
[----:B------:R-:W-:Y:S04]  /*30a20*/  @P2 LDGSTS.E.BYPASS.LTC128B.128 [R7+0x17400], desc[UR42][R2.64], !P4 ;  /* 0x1740000002072fae */ /* 0x000fe8000e101d6a */
[----:B------:R-:W-:Y:S01]  /*30a30*/  @P2 LDGSTS.E.BYPASS.LTC128B.128 [R7+0x19400], desc[UR42][R2.64+0x40], !P5 ;  /* 0x1940004002072fae */ /* 0x000fe2000e901d6a */
[----:B------:R-:W-:-:S03]  /*30a40*/  LOP3.LUT P5, RZ, R22, 0x40000000, RZ, 0xc0, !PT ;  /* 0x4000000016ff7812 */ /* 0x000fc600078ac0ff */
[----:B------:R0:W-:Y:S02]  /*30a50*/  @P2 LDGSTS.E.BYPASS.LTC128B.128 [R7+0x1b400], desc[UR42][R2.64+0x80], !P1 ;  /* 0x1b40008002072fae */ /* 0x0001e4000c901d6a */
[----:B0-----:R-:W-:Y:S01]  /*30a60*/  IMAD.MOV.U32 R2, RZ, RZ, R14 ;  /* 0x000000ffff027224 */ /* 0x001fe200078e000e */
[----:B------:R-:W-:Y:S07]  /*30a70*/  BRA `(.L_x_2152) ;  /* 0xffffff8000407947 */ /* 0x000fee000383ffff */
.L_x_1918:
[----:B------:R-:W-:Y:S02]  /*30a80*/  IMAD.MOV.U32 R13, RZ, RZ, R0 ;  /* 0x000000ffff0d7224 */ /* 0x000fe400078e0000 */
[----:B------:R-:W-:Y:S02]  /*30a90*/  IMAD.MOV.U32 R12, RZ, RZ, RZ ;  /* 0x000000ffff0c7224 */ /* 0x000fe400078e00ff */
[----:B------:R-:W-:Y:S02]  /*30aa0*/  IMAD.MOV.U32 R11, RZ, RZ, 0x1c1f ;  /* 0x00001c1fff0b7424 */ /* 0x000fe400078e00ff */
[----:B------:R-:W-:Y:S02]  /*30ab0*/  IMAD.MOV.U32 R15, RZ, RZ, -0x1 ;  /* 0xffffffffff0f7424 */ /* 0x000fe400078e00ff */
[----:B------:R-:W-:Y:S02]  /*30ac0*/  IMAD R27, R27, R7, RZ ;  /* 0x000000071b1b7224 */ /* 0x000fe400078e02ff */
[----:B------:R-:W-:-:S07]  /*30ad0*/  IMAD.IADD R17, R9, 0x1, R17 ;  /* 0x0000000109117824 */ /* 0x000fce00078e0211 */
[----:B-----5:R-:W-:Y:S05]  /*30ae0*/  WARPSYNC.COLLECTIVE R15, `(.L_x_2153) ;  /* 0x000000000f087348 */ /* 0x020fea0003c00000 */
[----:B------:R0:W1:Y:S02]  /*30af0*/  SHFL.IDX P6, R14, R13, R12, R11 ;  /* 0x0000000c0d0e7389 */ /* 0x00006400000c000b */
[----:B01---5:R-:W-:Y:S01]  /*30b00*/  ENDCOLLECTIVE ;  /* 0x000000000000791b */ /* 0x023fe20003800000 */
.L_x_2153:
[C---:B------:R-:W-:Y:S01]  /*30b10*/  VIADD R6, R17.reuse, 0x20 ;  /* 0x0000002011067836 */ /* 0x040fe20000000000 */
[----:B------:R-:W-:Y:S01]  /*30b20*/  ISETP.GE.AND P1, PT, R17, R27, PT ;  /* 0x0000001b1100720c */ /* 0x000fe20003f26270 */
[----:B------:R-:W-:Y:S02]  /*30b30*/  IMAD.MOV.U32 R13, RZ, RZ, R4 ;  /* 0x000000ffff0d7224 */ /* 0x000fe400078e0004 */
[----:B------:R-:W-:-:S10]  /*30b40*/  IMAD.MOV.U32 R2, RZ, RZ, R14 ;  /* 0x000000ffff027224 */ /* 0x000fd400078e000e */
[----:B------:R-:W-:Y:S05]  /*30b50*/  WARPSYNC.COLLECTIVE R15, `(.L_x_2154) ;  /* 0x000000000f087348 */ /* 0x000fea0003c00000 */
[----:B------:R0:W1:Y:S02]  /*30b60*/  SHFL.IDX P6, R14, R13, R12, R11 ;  /* 0x0000000c0d0e7389 */ /* 0x00006400000c000b */
[----:B01----:R-:W-:Y:S01]  /*30b70*/  ENDCOLLECTIVE ;  /* 0x000000000000791b */ /* 0x003fe20003800000 */
.L_x_2154:
[----:B------:R-:W-:Y:S02]  /*30b80*/  IMAD.MOV.U32 R13, RZ, RZ, R0 ;  /* 0x000000ffff0d7224 */ /* 0x000fe400078e0000 */
[----:B------:R-:W-:Y:S02]  /*30b90*/  IMAD.MOV.U32 R12, RZ, RZ, 0x1 ;  /* 0x00000001ff0c7424 */ /* 0x000fe400078e00ff */
[----:B------:R-:W-:-:S07]  /*30ba0*/  IMAD.MOV.U32 R3, RZ, RZ, R14 ;  /* 0x000000ffff037224 */ /* 0x000fce00078e000e */
[----:B------:R-:W-:Y:S05]  /*30bb0*/  WARPSYNC.COLLECTIVE R15, `(.L_x_2155) ;  /* 0x000000000f087348 */ /* 0x000fea0003c00000 */
[----:B------:R0:W1:Y:S02]  /*30bc0*/  SHFL.IDX P6, R14, R13, R12, R11 ;  /* 0x0000000c0d0e7389 */ /* 0x00006400000c000b */
[----:B01----:R-:W-:Y:S01]  /*30bd0*/  ENDCOLLECTIVE ;  /* 0x000000000000791b */ /* 0x003fe20003800000 */
.L_x_2155:
        /* <DEDUP_REMOVED lines=17> */
.L_x_2156:
[----:B------:R-:W-:Y:S02]  /*30cf0*/  IMAD.MOV.U32 R13, RZ, RZ, R0 ;  /* 0x000000ffff0d7224 */ /* 0x000fe400078e0000 */
[----:B------:R-:W-:Y:S02]  /*30d00*/  IMAD.MOV.U32 R12, RZ, RZ, 0x2 ;  /* 0x00000002ff0c7424 */ /* 0x000fe400078e00ff */
[----:B------:R-:W-:-:S07]  /*30d10*/  IMAD.MOV.U32 R3, RZ, RZ, R14 ;  /* 0x000000ffff037224 */ /* 0x000fce00078e000e */
[----:B------:R-:W-:Y:S05]  /*30d20*/  WARPSYNC.COLLECTIVE R15, `(.L_x_2157) ;  /* 0x000000000f087348 */ /* 0x000fea0003c00000 */
[----:B------:R0:W1:Y:S02]  /*30d30*/  SHFL.IDX P6, R14, R13, R12, R11 ;  /* 0x0000000c0d0e7389 */ /* 0x00006400000c000b */
[----:B01----:R-:W-:Y:S01]  /*30d40*/  ENDCOLLECTIVE ;  /* 0x000000000000791b */ /* 0x003fe20003800000 */
.L_x_2157:
[----:B------:R-:W-:-:S05]  /*30d50*/  @!P1 IADD3 R3, P4, R35, R3, RZ ;  /* 0x0000000323039210 */ /* 0x000fca0007f9e0ff */
[----:B------:R-:W-:-:S05]  /*30d60*/  @!P1 IMAD.X R2, RZ, RZ, R2, P4 ;  /* 0x000000ffff029224 */ /* 0x000fca00020e0602 */
        /* <DEDUP_REMOVED lines=10> */
[----:B0-----:R-:W-:-:S05]  /*30e10*/  VIADD R2, R17, 0x40 ;  /* 0x0000004011027836 */ /* 0x001fca0000000000 */
[----:B------:R-:W-:Y:S01]  /*30e20*/  ISETP.GE.AND P1, PT, R2, R27, PT ;  /* 0x0000001b0200720c */ /* 0x000fe20003f26270 */
[----:B------:R-:W-:-:S12]  /*30e30*/  IMAD.MOV.U32 R2, RZ, RZ, R14 ;  /* 0x000000ffff027224 */ /* 0x000fd800078e000e */
[----:B------:R-:W-:Y:S05]  /*30e40*/  WARPSYNC.COLLECTIVE R15, `(.L_x_2158) ;  /* 0x000000000f087348 */ /* 0x000fea0003c00000 */
[----:B------:R0:W1:Y:S02]  /*30e50*/  SHFL.IDX P6, R14, R13, R12, R11 ;  /* 0x0000000c0d0e7389 */ /* 0x00006400000c000b */
[----:B01----:R-:W-:Y:S01]  /*30e60*/  ENDCOLLECTIVE ;  /* 0x000000000000791b */ /* 0x003fe20003800000 */
.L_x_2158:
[----:B------:R-:W-:Y:S02]  /*30e70*/  IMAD.MOV.U32 R13, RZ, RZ, R0 ;  /* 0x000000ffff0d7224 */ /* 0x000fe400078e0000 */
[----:B------:R-:W-:Y:S02]  /*30e80*/  IMAD.MOV.U32 R12, RZ, RZ, 0x3 ;  /* 0x00000003ff0c7424 */ /* 0x000fe400078e00ff */
[----:B------:R-:W-:-:S07]  /*30e90*/  IMAD.MOV.U32 R3, RZ, RZ, R14 ;  /* 0x000000ffff037224 */ /* 0x000fce00078e000e */
[----:B------:R-:W-:Y:S05]  /*30ea0*/  WARPSYNC.COLLECTIVE R15, `(.L_x_2159) ;  /* 0x000000000f087348 */ /* 0x000fea0003c00000 */
[----:B------:R0:W1:Y:S02]  /*30eb0*/  SHFL.IDX P6, R14, R13, R12, R11 ;  /* 0x0000000c0d0e7389 */ /* 0x00006400000c000b */
[----:B01----:R-:W-:Y:S01]  /*30ec0*/  ENDCOLLECTIVE ;  /* 0x000000000000791b */ /* 0x003fe20003800000 */
.L_x_2159:
        /* <DEDUP_REMOVED lines=10> */
.L_x_2160:
[----:B------:R-:W-:Y:S01]  /*30f70*/  @!PT LDS RZ, [RZ] ;  /* 0x00000000fffff984 */ /* 0x000fe20000000800 */
[----:B------:R-:W-:Y:S01]  /*30f80*/  @!PT LDS RZ, [RZ] ;  /* 0x00000000fffff984 */ /* 0x000fe20000000800 */
[----:B------:R-:W-:Y:S01]  /*30f90*/  @!PT LDS RZ, [RZ] ;  /* 0x00000000fffff984 */ /* 0x000fe20000000800 */
[----:B------:R-:W-:Y:S04]  /*30fa0*/  @!P1 LDGSTS.E.BYPASS.LTC128B.128 [R8+0x11400], desc[UR42][R2.64], !P3 ;  /* 0x1140000002089fae */ /* 0x000fe8000d901d6a */
[----:B------:R-:W-:Y:S04]  /*30fb0*/  @!P1 LDGSTS.E.BYPASS.LTC128B.128 [R8+0x13400], desc[UR42][R2.64+0x40], !P2 ;  /* 0x1340004002089fae */ /* 0x000fe8000d101d6a */
[----:B------:R0:W-:Y:S02]  /*30fc0*/  @!P1 LDGSTS.E.BYPASS.LTC128B.128 [R8+0x15400], desc[UR42][R2.64+0x80], !P0 ;  /* 0x1540008002089fae */ /* 0x0001e4000c101d6a */
[----:B0-----:R-:W-:Y:S01]  /*30fd0*/  IMAD.MOV.U32 R2, RZ, RZ, R14 ;  /* 0x000000ffff027224 */ /* 0x001fe200078e000e */
[----:B------:R-:W-:Y:S06]  /*30fe0*/  BRA `(.L_x_2161) ;  /* 0xffffff8400587947 */ /* 0x000fec000383ffff */
.L_x_1923:
[----:B-1----:R1:W2:Y:S02]  /*30ff0*/  SYNCS.PHASECHK.TRANS64.TRYWAIT P0, [R23+URZ+0x22820], R0 ;  /* 0x02282000170075a7 */ /* 0x0022a4000800017f */
[----:B--2---:R-:W-:Y:S05]  /*31000*/  @!P0 NANOSLEEP.SYNCS 0x989680 ;  /* 0x009896800000895d */ /* 0x004fea0003900000 */
[----:B------:R-:W2:Y:S02]  /*31010*/  @!P0 SYNCS.PHASECHK.TRANS64 P0, [R23+URZ+0x22820], R0 ;  /* 0x02282000170085a7 */ /* 0x000ea4000800007f */
[----:B--2---:R-:W-:Y:S05]  /*31020*/  @!P0 BRA `(.L_x_1923) ;  /* 0xfffffffc00f08947 */ /* 0x004fea000383ffff */
[----:B------:R-:W-:Y:S05]  /*31030*/  BRA `(.L_x_2162) ;  /* 0xffffff8400d07947 */ /* 0x000fea000383ffff */
.L_x_1927:
[----:B0-----:R0:W1:Y:S02]  /*31040*/  SYNCS.PHASECHK.TRANS64.TRYWAIT P0, [R0+URZ+0x22880], R10 ;  /* 0x0228800a000075a7 */ /* 0x001064000800017f */
[----:B-1----:R-:W-:Y:S05]  /*31050*/  @!P0 NANOSLEEP.SYNCS 0x989680 ;  /* 0x009896800000895d */ /* 0x002fea0003900000 */
[----:B------:R-:W1:Y:S02]  /*31060*/  @!P0 SYNCS.PHASECHK.TRANS64 P0, [R0+URZ+0x22880], R10 ;  /* 0x0228800a000085a7 */ /* 0x000e64000800007f */
[----:B-1----:R-:W-:Y:S05]  /*31070*/  @!P0 BRA `(.L_x_1927) ;  /* 0xfffffffc00f08947 */ /* 0x002fea000383ffff */
[----:B------:R-:W-:Y:S05]  /*31080*/  BRA `(.L_x_2163) ;  /* 0xffffff8800887947 */ /* 0x000fea000383ffff */
.L_x_1928:
        /* <DEDUP_REMOVED lines=8> */
.L_x_2165:
[----:B------:R-:W-:Y:S05]  /*31110*/  BSYNC B0 ;  /* 0x0000000000007941 */ /* 0x000fea0003800000 */
.L_x_2164:
        /* <DEDUP_REMOVED lines=10> */
.L_x_2166:
[----:B------:R-:W-:Y:S02]  /*311c0*/  IMAD.MOV.U32 R13, RZ, RZ, R27 ;  /* 0x000000ffff0d7224 */ /* 0x000fe400078e001b */
[----:B------:R-:W-:Y:S01]  /*311d0*/  IMAD.MOV.U32 R12, RZ, RZ, 0x1 ;  /* 0x00000001ff0c7424 */ /* 0x000fe200078e00ff */
[----:B------:R-:W-:-:S07]  /*311e0*/  MOV R2, R14 ;  /* 0x0000000e00027202 */ /* 0x000fce0000000f00 */
[----:B------:R-:W-:Y:S05]  /*311f0*/  WARPSYNC.COLLECTIVE R15, `(.L_x_2167) ;  /* 0x000000000f087348 */ /* 0x000fea0003c00000 */
[----:B------:R0:W1:Y:S02]  /*31200*/  SHFL.IDX P6, R14, R13, R12, R11 ;  /* 0x0000000c0d0e7389 */ /* 0x00006400000c000b */
[----:B01----:R-:W-:Y:S01]  /*31210*/  ENDCOLLECTIVE ;  /* 0x000000000000791b */ /* 0x003fe20003800000 */
.L_x_2167:
        /* <DEDUP_REMOVED lines=12> */
.L_x_2168:
[----:B------:R-:W-:Y:S02]  /*312e0*/  IMAD.MOV.U32 R13, RZ, RZ, R27 ;  /* 0x000000ffff0d7224 */ /* 0x000fe400078e001b */
[----:B------:R-:W-:Y:S02]  /*312f0*/  IMAD.MOV.U32 R12, RZ, RZ, 0x2 ;  /* 0x00000002ff0c7424 */ /* 0x000fe400078e00ff */
[----:B------:R-:W-:-:S07]  /*31300*/  IMAD.MOV.U32 R2, RZ, RZ, R14 ;  /* 0x000000ffff027224 */ /* 0x000fce00078e000e */
[----:B------:R-:W-:Y:S05]  /*31310*/  WARPSYNC.COLLECTIVE R15, `(.L_x_2169) ;  /* 0x000000000f087348 */ /* 0x000fea0003c00000 */
[----:B------:R0:W1:Y:S02]  /*31320*/  SHFL.IDX P6, R14, R13, R12, R11 ;  /* 0x0000000c0d0e7389 */ /* 0x00006400000c000b */
[----:B01----:R-:W-:Y:S01]  /*31330*/  ENDCOLLECTIVE ;  /* 0x000000000000791b */ /* 0x003fe20003800000 */
.L_x_2169:
        /* <DEDUP_REMOVED lines=12> */
.L_x_2170:
[----:B------:R-:W-:Y:S02]  /*31400*/  IMAD.MOV.U32 R13, RZ, RZ, R27 ;  /* 0x000000ffff0d7224 */ /* 0x000fe400078e001b */
[----:B------:R-:W-:Y:S02]  /*31410*/  IMAD.MOV.U32 R12, RZ, RZ, 0x3 ;  /* 0x00000003ff0c7424 */ /* 0x000fe400078e00ff */
[----:B------:R-:W-:-:S07]  /*31420*/  IMAD.MOV.U32 R2, RZ, RZ, R14 ;  /* 0x000000ffff027224 */ /* 0x000fce00078e000e */
[----:B------:R-:W-:Y:S05]  /*31430*/  WARPSYNC.COLLECTIVE R15, `(.L_x_2171) ;  /* 0x000000000f087348 */ /* 0x000fea0003c00000 */
[----:B------:R0:W1:Y:S02]  /*31440*/  SHFL.IDX P6, R14, R13, R12, R11 ;  /* 0x0000000c0d0e7389 */ /* 0x00006400000c000b */
[----:B01----:R-:W-:Y:S01]  /*31450*/  ENDCOLLECTIVE ;  /* 0x000000000000791b */ /* 0x003fe20003800000 */
.L_x_2171:
        /* <DEDUP_REMOVED lines=12> */
.L_x_2172:
[----:B------:R-:W-:Y:S01]  /*31520*/  IMAD.MOV.U32 R2, RZ, RZ, R14 ;  /* 0x000000ffff027224 */ /* 0x000fe200078e000e */
[----:B------:R-:W-:Y:S06]  /*31530*/  BRA `(.L_x_2173) ;  /* 0xffffff8800207947 */ /* 0x000fec000383ffff */
.L_x_1933:
[----:B---3--:R3:W4:Y:S02]  /*31540*/  SYNCS.PHASECHK.TRANS64.TRYWAIT P0, [R0+URZ+0x22840], R10 ;  /* 0x0228400a000075a7 */ /* 0x008724000800017f */
[----:B----4-:R-:W-:Y:S05]  /*31550*/  @!P0 NANOSLEEP.SYNCS 0x989680 ;  /* 0x009896800000895d */ /* 0x010fea0003900000 */
[----:B------:R-:W4:Y:S02]  /*31560*/  @!P0 SYNCS.PHASECHK.TRANS64 P0, [R0+URZ+0x22840], R10 ;  /* 0x0228400a000085a7 */ /* 0x000f24000800007f */
[----:B----4-:R-:W-:Y:S05]  /*31570*/  @!P0 BRA `(.L_x_1933) ;  /* 0xfffffffc00f08947 */ /* 0x010fea000383ffff */
[----:B------:R-:W-:Y:S05]  /*31580*/  BRA `(.L_x_2174) ;  /* 0xffffff8800747947 */ /* 0x000fea000383ffff */
.L_x_1934:
        /* <DEDUP_REMOVED lines=8> */
.L_x_2176:
[----:B------:R-:W-:Y:S05]  /*31610*/  BSYNC B0 ;  /* 0x0000000000007941 */ /* 0x000fea0003800000 */
.L_x_2175:
[----:B------:R-:W-:Y:S01]  /*31620*/  IMAD.MOV.U32 R13, RZ, RZ, R7 ;  /* 0x000000ffff0d7224 */ /* 0x000fe200078e0007 */
[----:B------:R-:W-:Y:S01]  /*31630*/  MOV R3, R14 ;  /* 0x0000000e00037202 */ /* 0x000fe20000000f00 */
[----:B------:R-:W-:Y:S02]  /*31640*/  IMAD.MOV.U32 R12, RZ, RZ, RZ ;  /* 0x000000ffff0c7224 */ /* 0x000fe400078e00ff */
[----:B------:R-:W-:Y:S02]  /*31650*/  IMAD.MOV.U32 R11, RZ, RZ, 0x1c1f ;  /* 0x00001c1fff0b7424 */ /* 0x000fe400078e00ff */
[----:B------:R-:W-:Y:S02]  /*31660*/  IMAD.MOV.U32 R15, RZ, RZ, -0x1 ;  /* 0xffffffffff0f7424 */ /* 0x000fe400078e00ff */
[----:B------:R-:W-:-:S07]  /*31670*/  IMAD.IADD R6, R23, 0x1, R6 ;  /* 0x0000000117067824 */ /* 0x000fce00078e0206 */
[----:B------:R-:W-:Y:S05]  /*31680*/  WARPSYNC.COLLECTIVE R15, `(.L_x_2177) ;  /* 0x000000000f087348 */ /* 0x000fea0003c00000 */
[----:B------:R0:W1:Y:S02]  /*31690*/  SHFL.IDX P6, R14, R13, R12, R11 ;  /* 0x0000000c0d0e7389 */ /* 0x00006400000c000b */
[----:B01----:R-:W-:Y:S01]  /*316a0*/  ENDCOLLECTIVE ;  /* 0x000000000000791b */ /* 0x003fe20003800000 */
.L_x_2177:
[----:B------:R-:W-:Y:S02]  /*316b0*/  IMAD.MOV.U32 R13, RZ, RZ, R8 ;  /* 0x000000ffff0d7224 */ /* 0x000fe400078e0008 */
[----:B------:R-:W-:Y:S02]  /*316c0*/  IMAD.MOV.U32 R12, RZ, RZ, 0x1 ;  /* 0x00000001ff0c7424 */ /* 0x000fe400078e00ff */
[----:B------:R-:W-:-:S07]  /*316d0*/  IMAD.MOV.U32 R2, RZ, RZ, R14 ;  /* 0x000000ffff027224 */ /* 0x000fce00078e000e */
[----:B------:R-:W-:Y:S05]  /*316e0*/  WARPSYNC.COLLECTIVE R15, `(.L_x_2178) ;  /* 0x000000000f087348 */ /* 0x000fea0003c00000 */
[----:B------:R0:W1:Y:S02]  /*316f0*/  SHFL.IDX P6, R14, R13, R12, R11 ;  /* 0x0000000c0d0e7389 */ /* 0x00006400000c000b */
[----:B01----:R-:W-:Y:S01]  /*31700*/  ENDCOLLECTIVE ;  /* 0x000000000000791b */ /* 0x003fe20003800000 */
.L_x_2178:
        /* <DEDUP_REMOVED lines=13> */
.L_x_2179:
[----:B------:R-:W-:Y:S02]  /*317e0*/  IMAD.MOV.U32 R13, RZ, RZ, R8 ;  /* 0x000000ffff0d7224 */ /* 0x000fe400078e0008 */
[----:B------:R-:W-:Y:S02]  /*317f0*/  IMAD.MOV.U32 R12, RZ, RZ, 0x2 ;  /* 0x00000002ff0c7424 */ /* 0x000fe400078e00ff */
[----:B------:R-:W-:-:S07]  /*31800*/  IMAD.MOV.U32 R2, RZ, RZ, R14 ;  /* 0x000000ffff027224 */ /* 0x000fce00078e000e */
[----:B------:R-:W-:Y:S05]  /*31810*/  WARPSYNC.COLLECTIVE R15, `(.L_x_2180) ;  /* 0x000000000f087348 */ /* 0x000fea0003c00000 */
[----:B------:R0:W1:Y:S02]  /*31820*/  SHFL.IDX P6, R14, R13, R12, R11 ;  /* 0x0000000c0d0e7389 */ /* 0x00006400000c000b */
[----:B01----:R-:W-:Y:S01]  /*31830*/  ENDCOLLECTIVE ;  /* 0x000000000000791b */ /* 0x003fe20003800000 */
.L_x_2180:
        /* <DEDUP_REMOVED lines=13> */
.L_x_2181:
[----:B------:R-:W-:Y:S02]  /*31910*/  IMAD.MOV.U32 R13, RZ, RZ, R8 ;  /* 0x000000ffff0d7224 */ /* 0x000fe400078e0008 */
[----:B------:R-:W-:Y:S02]  /*31920*/  IMAD.MOV.U32 R12, RZ, RZ, 0x3 ;  /* 0x00000003ff0c7424 */ /* 0x000fe400078e00ff */
[----:B------:R-:W-:-:S07]  /*31930*/  IMAD.MOV.U32 R2, RZ, RZ, R14 ;  /* 0x000000ffff027224 */ /* 0x000fce00078e000e */
[----:B------:R-:W-:Y:S05]  /*31940*/  WARPSYNC.COLLECTIVE R15, `(.L_x_2182) ;  /* 0x000000000f087348 */ /* 0x000fea0003c00000 */
[----:B------:R0:W1:Y:S02]  /*31950*/  SHFL.IDX P6, R14, R13, R12, R11 ;  /* 0x0000000c0d0e7389 */ /* 0x00006400000c000b */
[----:B01----:R-:W-:Y:S01]  /*31960*/  ENDCOLLECTIVE ;  /* 0x000000000000791b */ /* 0x003fe20003800000 */
.L_x_2182:
        /* <DEDUP_REMOVED lines=13> */
.L_x_2183:
[----:B------:R-:W-:Y:S01]  /*31a40*/  MOV R2, R14 ;  /* 0x0000000e00027202 */ /* 0x000fe20000000f00 */
[----:B------:R-:W-:Y:S06]  /*31a50*/  BRA `(.L_x_2184) ;  /* 0xffffff8800007947 */ /* 0x000fec000383ffff */
.L_x_1939:
[----:B0-----:R0:W2:Y:S02]  /*31a60*/  SYNCS.PHASECHK.TRANS64.TRYWAIT P1, [R17+URZ+0x22870], R0 ;  /* 0x02287000110075a7 */ /* 0x0010a4000802017f */
[----:B--2---:R-:W-:Y:S05]  /*31a70*/  @!P1 NANOSLEEP.SYNCS 0x989680 ;  /* 0x009896800000995d */ /* 0x004fea0003900000 */
[----:B------:R-:W2:Y:S02]  /*31a80*/  @!P1 SYNCS.PHASECHK.TRANS64 P1, [R17+URZ+0x22870], R0 ;  /* 0x02287000110095a7 */ /* 0x000ea4000802007f */
[----:B--2---:R-:W-:Y:S05]  /*31a90*/  @!P1 BRA `(.L_x_1939) ;  /* 0xfffffffc00f09947 */ /* 0x004fea000383ffff */
[----:B------:R-:W-:Y:S05]  /*31aa0*/  BRA `(.L_x_2185) ;  /* 0xffffff88006c7947 */ /* 0x000fea000383ffff */
.L_x_1941:
[----:B0-----:R0:W2:Y:S02]  /*31ab0*/  SYNCS.PHASECHK.TRANS64.TRYWAIT P1, [R17+URZ+0x22860], R0 ;  /* 0x02286000110075a7 */ /* 0x0010a4000802017f */
[----:B--2---:R-:W-:Y:S05]  /*31ac0*/  @!P1 NANOSLEEP.SYNCS 0x989680 ;  /* 0x009896800000995d */ /* 0x004fea0003900000 */
[----:B------:R-:W2:Y:S02]  /*31ad0*/  @!P1 SYNCS.PHASECHK.TRANS64 P1, [R17+URZ+0x22860], R0 ;  /* 0x02286000110095a7 */ /* 0x000ea4000802007f */
[----:B--2---:R-:W-:Y:S05]  /*31ae0*/  @!P1 BRA `(.L_x_1941) ;  /* 0xfffffffc00f09947 */ /* 0x004fea000383ffff */
[----:B------:R-:W-:Y:S05]  /*31af0*/  BRA `(.L_x_2186) ;  /* 0xffffff88007c7947 */ /* 0x000fea000383ffff */
.L_x_1949:
[----:B-1----:R1:W2:Y:S02]  /*31b00*/  SYNCS.PHASECHK.TRANS64.TRYWAIT P1, [R17+URZ+0x22870], R0 ;  /* 0x02287000110075a7 */ /* 0x0022a4000802017f */
[----:B--2---:R-:W-:Y:S05]  /*31b10*/  @!P1 NANOSLEEP.SYNCS 0x989680 ;  /* 0x009896800000995d */ /* 0x004fea0003900000 */
[----:B------:R-:W2:Y:S02]  /*31b20*/  @!P1 SYNCS.PHASECHK.TRANS64 P1, [R17+URZ+0x22870], R0 ;  /* 0x02287000110095a7 */ /* 0x000ea4000802007f */
[----:B--2---:R-:W-:Y:S05]  /*31b30*/  @!P1 BRA `(.L_x_1949) ;  /* 0xfffffffc00f09947 */ /* 0x004fea000383ffff */
[----:B------:R-:W-:Y:S05]  /*31b40*/  BRA `(.L_x_2187) ;  /* 0xffffff9000147947 */ /* 0x000fea000383ffff */
.L_x_1951:
[----:B-1----:R1:W2:Y:S02]  /*31b50*/  SYNCS.PHASECHK.TRANS64.TRYWAIT P1, [R17+URZ+0x22860], R0 ;  /* 0x02286000110075a7 */ /* 0x0022a4000802017f */
[----:B--2---:R-:W-:Y:S05]  /*31b60*/  @!P1 NANOSLEEP.SYNCS 0x989680 ;  /* 0x009896800000995d */ /* 0x004fea0003900000 */
[----:B------:R-:W2:Y:S02]  /*31b70*/  @!P1 SYNCS.PHASECHK.TRANS64 P1, [R17+URZ+0x22860], R0 ;  /* 0x02286000110095a7 */ /* 0x000ea4000802007f */
[----:B--2---:R-:W-:Y:S05]  /*31b80*/  @!P1 BRA `(.L_x_1951) ;  /* 0xfffffffc00f09947 */ /* 0x004fea000383ffff */
[----:B------:R-:W-:Y:S05]  /*31b90*/  BRA `(.L_x_2188) ;  /* 0xffffff9000207947 */ /* 0x000fea000383ffff */
.L_x_1956:
        /* <DEDUP_REMOVED lines=8> */
.L_x_2190:
[----:B------:R-:W-:Y:S05]  /*31c20*/  BSYNC B0 ;  /* 0x0000000000007941 */ /* 0x000fea0003800000 */
.L_x_2189:
[----:B------:R-:W-:Y:S02]  /*31c30*/  IMAD.MOV.U32 R13, RZ, RZ, R16 ;  /* 0x000000ffff0d7224 */ /* 0x000fe400078e0010 */
[----:B------:R-:W-:Y:S02]  /*31c40*/  IMAD.MOV.U32 R12, RZ, RZ, 0x1 ;  /* 0x00000001ff0c7424 */ /* 0x000fe400078e00ff */
[----:B------:R-:W-:Y:S02]  /*31c50*/  IMAD.MOV.U32 R11, RZ, RZ, 0x1f ;  /* 0x0000001fff0b7424 */ /* 0x000fe400078e00ff */
[----:B------:R-:W-:Y:S02]  /*31c60*/  IMAD.MOV.U32 R15, RZ, RZ, -0x1 ;  /* 0xffffffffff0f7424 */ /* 0x000fe400078e00ff */
[----:B------:R-:W-:Y:S02]  /*31c70*/  IMAD.IADD R9, R19, 0x1, R8 ;  /* 0x0000000113097824 */ /* 0x000fe400078e0208 */
[----:B------:R-:W-:-:S07]  /*31c80*/  IMAD.MOV.U32 R0, RZ, RZ, R14 ;  /* 0x000000ffff007224 */ /* 0x000fce00078e000e */
[----:B------:R-:W-:Y:S05]  /*31c90*/  WARPSYNC.COLLECTIVE R15, `(.L_x_2191) ;  /* 0x000000000f087348 */ /* 0x000fea0003c00000 */
[----:B------:R0:W1:Y:S02]  /*31ca0*/  SHFL.IDX P6, R14, R13, R12, R11 ;  /* 0x0000000c0d0e7389 */ /* 0x00006400000c000b */
[----:B01----:R-:W-:Y:S01]  /*31cb0*/  ENDCOLLECTIVE ;  /* 0x000000000000791b */ /* 0x003fe20003800000 */
.L_x_2191:
[----:B------:R-:W-:Y:S02]  /*31cc0*/  ULDC UR4, c[0x0][0xc3c] ;  /* 0x00030f0000047ab9 */ /* 0x000fe40000000800 */
[----:B------:R-:W-:-:S13]  /*31cd0*/  ISETP.GE.OR P1, PT, R9, UR4, !P0 ;  /* 0x0000000409007c0c */ /* 0x000fda000c726670 */
[----:B------:R-:W0:Y:S08]  /*31ce0*/  @!P1 LDC.64 R2, c[0x0][0xc80] ;  /* 0x00032000ff029b82 */ /* 0x000e300000000a00 */
[----:B------:R-:W1:Y:S01]  /*31cf0*/  @!P1 LDC.64 R4, c[0x0][0xc78] ;  /* 0x00031e00ff049b82 */ /* 0x000e620000000a00 */
[----:B------:R-:W-:Y:S01]  /*31d00*/  CS2R R16, SRZ ;  /* 0x0000000000107805 */ /* 0x000fe2000001ff00 */
[----:B------:R-:W-:-:S02]  /*31d10*/  IMAD.MOV.U32 R11, RZ, RZ, RZ ;  /* 0x000000ffff0b7224 */ /* 0x000fc400078e00ff */
[----:B------:R-:W-:Y:S02]  /*31d20*/  IMAD.MOV.U32 R6, RZ, RZ, R14 ;  /* 0x000000ffff067224 */ /* 0x000fe400078e000e */
[----:B0-----:R-:W-:-:S05]  /*31d30*/  @!P1 IMAD.WIDE R2, R9, 0x4, R2 ;  /* 0x0000000409029825 */ /* 0x001fca00078e0202 */
[----:B------:R1:W2:Y:S02]  /*31d40*/  @!P1 LDG.E R7, desc[UR42][R2.64] ;  /* 0x0000002a02079981 */ /* 0x0002a4000c1e1900 */
[----:B-1----:R-:W-:-:S05]  /*31d50*/  @!P1 IMAD.WIDE R2, R9, 0x4, R4 ;  /* 0x0000000409029825 */ /* 0x002fca00078e0204 */
[----:B------:R-:W3:Y:S01]  /*31d60*/  @!P1 LDG.E R4, desc[UR42][R2.64] ;  /* 0x0000002a02049981 */ /* 0x000ee2000c1e1900 */
[----:B------:R-:W-:Y:S01]  /*31d70*/  IMAD.MOV.U32 R5, RZ, RZ, RZ ;  /* 0x000000ffff057224 */ /* 0x000fe200078e00ff */
[C---:B------:R-:W-:Y:S02]  /*31d80*/  ISETP.GE.U32.AND P2, PT, R8.reuse, 0x2, PT ;  /* 0x000000020800780c */ /* 0x040fe40003f46070 */
[C---:B------:R-:W-:Y:S02]  /*31d90*/  ISETP.GE.U32.AND P3, PT, R8.reuse, 0x4, PT ;  /* 0x000000040800780c */ /* 0x040fe40003f66070 */
[C---:B------:R-:W-:Y:S02]  /*31da0*/  ISETP.GE.U32.AND P4, PT, R8.reuse, 0x8, PT ;  /* 0x000000080800780c */ /* 0x040fe40003f86070 */
[C---:B------:R-:W-:Y:S01]  /*31db0*/  ISETP.GE.U32.AND P5, PT, R8.reuse, 0x10, PT ;  /* 0x000000100800780c */ /* 0x040fe20003fa6070 */
[----:B--2---:R-:W-:Y:S02]  /*31dc0*/  @!P1 IMAD.MOV.U32 R17, RZ, RZ, R7 ;  /* 0x000000ffff119224 */ /* 0x004fe400078e0007 */
[----:B---3--:R-:W-:Y:S01]  /*31dd0*/  @!P1 IMAD.MOV.U32 R5, RZ, RZ, R4 ;  /* 0x000000ffff059224 */ /* 0x008fe200078e0004 */
[----:B------:R-:W-:-:S03]  /*31de0*/  ISETP.NE.AND P1, PT, R8, RZ, PT ;  /* 0x000000ff0800720c */ /* 0x000fc60003f25270 */
[----:B------:R-:W-:-:S10]  /*31df0*/  IMAD R13, R5, R17, RZ ;  /* 0x00000011050d7224 */ /* 0x000fd400078e02ff */
[----:B------:R-:W-:Y:S05]  /*31e00*/  WARPSYNC.COLLECTIVE R15, `(.L_x_2192) ;  /* 0x000000000f087348 */ /* 0x000fea0003c00000 */
[----:B------:R0:W1:Y:S02]  /*31e10*/  SHFL.UP P6, R14, R13, R12, R11 ;  /* 0x0400000c0d0e7389 */ /* 0x00006400000c000b */
[----:B01----:R-:W-:Y:S01]  /*31e20*/  ENDCOLLECTIVE ;  /* 0x000000000000791b */ /* 0x003fe20003800000 */
.L_x_2192:
[----:B------:R-:W-:Y:S01]  /*31e30*/  IMAD.MOV.U32 R12, RZ, RZ, 0x2 ;  /* 0x00000002ff0c7424 */ /* 0x000fe200078e00ff */
[----:B------:R-:W-:-:S05]  /*31e40*/  SEL R4, R14, RZ, P1 ;  /* 0x000000ff0e047207 */ /* 0x000fca0000800000 */
[----:B------:R-:W-:-:S04]  /*31e50*/  IMAD.IADD R4, R13, 0x1, R4 ;  /* 0x000000010d047824 */ /* 0x000fc800078e0204 */
[----:B------:R-:W-:-:S07]  /*31e60*/  IMAD.MOV.U32 R13, RZ, RZ, R4 ;  /* 0x000000ffff0d7224 */ /* 0x000fce00078e0004 */
[----:B------:R-:W-:Y:S05]  /*31e70*/  WARPSYNC.COLLECTIVE R15, `(.L_x_2193) ;  /* 0x000000000f087348 */ /* 0x000fea0003c00000 */
[----:B------:R0:W1:Y:S02]  /*31e80*/  SHFL.UP P6, R14, R13, R12, R11 ;  /* 0x0400000c0d0e7389 */ /* 0x00006400000c000b */
[----:B01----:R-:W-:Y:S01]  /*31e90*/  ENDCOLLECTIVE ;  /* 0x000000000000791b */ /* 0x003fe20003800000 */
.L_x_2193:
[----:B------:R-:W-:Y:S01]  /*31ea0*/  IMAD.MOV.U32 R12, RZ, RZ, 0x4 ;  /* 0x00000004ff0c7424 */ /* 0x000fe200078e00ff */
[----:B------:R-:W-:-:S05]  /*31eb0*/  SEL R3, R14, RZ, P2 ;  /* 0x000000ff0e037207 */ /* 0x000fca0001000000 */
[----:B------:R-:W-:-:S04]  /*31ec0*/  IMAD.IADD R2, R4, 0x1, R3 ;  /* 0x0000000104027824 */ /* 0x000fc800078e0203 */
[----:B------:R-:W-:-:S07]  /*31ed0*/  IMAD.MOV.U32 R13, RZ, RZ, R2 ;  /* 0x000000ffff0d7224 */ /* 0x000fce00078e0002 */
[----:B------:R-:W-:Y:S05]  /*31ee0*/  WARPSYNC.COLLECTIVE R15, `(.L_x_2194) ;  /* 0x000000000f087348 */ /* 0x000fea0003c00000 */
[----:B------:R0:W1:Y:S02]  /*31ef0*/  SHFL.UP P6, R14, R13, R12, R11 ;  /* 0x0400000c0d0e7389 */ /* 0x00006400000c000b */
[----:B01----:R-:W-:Y:S01]  /*31f00*/  ENDCOLLECTIVE ;  /* 0x000000000000791b */ /* 0x003fe20003800000 */
.L_x_2194:
[----:B------:R-:W-:Y:S02]  /*31f10*/  MOV R12, 0x8 ;  /* 0x00000008000c7802 */ /* 0x000fe40000000f00 */
[----:B------:R-:W-:-:S05]  /*31f20*/  SEL R3, R14, RZ, P3 ;  /* 0x000000ff0e037207 */ /* 0x000fca0001800000 */
[----:B------:R-:W-:-:S04]  /*31f30*/  IMAD.IADD R3, R2, 0x1, R3 ;  /* 0x0000000102037824 */ /* 0x000fc800078e0203 */
[----:B------:R-:W-:-:S07]  /*31f40*/  IMAD.MOV.U32 R13, RZ, RZ, R3 ;  /* 0x000000ffff0d7224 */ /* 0x000fce00078e0003 */
[----:B------:R-:W-:Y:S05]  /*31f50*/  WARPSYNC.COLLECTIVE R15, `(.L_x_2195) ;  /* 0x000000000f087348 */ /* 0x000fea0003c00000 */
[----:B------:R0:W1:Y:S02]  /*31f60*/  SHFL.UP P6, R14, R13, R12, R11 ;  /* 0x0400000c0d0e7389 */ /* 0x00006400000c000b */
[----:B01----:R-:W-:Y:S01]  /*31f70*/  ENDCOLLECTIVE ;  /* 0x000000000000791b */ /* 0x003fe20003800000 */
.L_x_2195:
[----:B------:R-:W-:Y:S01]  /*31f80*/  IMAD.MOV.U32 R12, RZ, RZ, 0x10 ;  /* 0x00000010ff0c7424 */ /* 0x000fe200078e00ff */
[----:B------:R-:W-:-:S05]  /*31f90*/  SEL R4, R14, RZ, P4 ;  /* 0x000000ff0e047207 */ /* 0x000fca0002000000 */
[----:B------:R-:W-:-:S04]  /*31fa0*/  IMAD.IADD R4, R3, 0x1, R4 ;  /* 0x0000000103047824 */ /* 0x000fc800078e0204 */
[----:B------:R-:W-:-:S07]  /*31fb0*/  IMAD.MOV.U32 R13, RZ, RZ, R4 ;  /* 0x000000ffff0d7224 */ /* 0x000fce00078e0004 */
[----:B------:R-:W-:Y:S05]  /*31fc0*/  WARPSYNC.COLLECTIVE R15, `(.L_x_2196) ;  /* 0x000000000f087348 */ /* 0x000fea0003c00000 */
[----:B------:R0:W1:Y:S02]  /*31fd0*/  SHFL.UP P6, R14, R13, R12, R11 ;  /* 0x0400000c0d0e7389 */ /* 0x00006400000c000b */
[----:B01----:R-:W-:Y:S01]  /*31fe0*/  ENDCOLLECTIVE ;  /* 0x000000000000791b */ /* 0x003fe20003800000 */
.L_x_2196:
[----:B------:R-:W-:Y:S02]  /*31ff0*/  IMAD.MOV.U32 R12, RZ, RZ, 0x1f ;  /* 0x0000001fff0c7424 */ /* 0x000fe400078e00ff */
[----:B------:R-:W-:Y:S01]  /*32000*/  IMAD.MOV.U32 R11, RZ, RZ, 0x1f ;  /* 0x0000001fff0b7424 */ /* 0x000fe200078e00ff */
[----:B------:R-:W-:-:S05]  /*32010*/  SEL R3, R14, RZ, P5 ;  /* 0x000000ff0e037207 */ /* 0x000fca0002800000 */
[----:B------:R-:W-:-:S04]  /*32020*/  IMAD.IADD R2, R4, 0x1, R3 ;  /* 0x0000000104027824 */ /* 0x000fc800078e0203 */
[----:B------:R-:W-:-:S07]  /*32030*/  IMAD.MOV.U32 R13, RZ, RZ, R2 ;  /* 0x000000ffff0d7224 */ /* 0x000fce00078e0002 */
[----:B------:R-:W-:Y:S05]  /*32040*/  WARPSYNC.COLLECTIVE R15, `(.L_x_2197) ;  /* 0x000000000f087348 */ /* 0x000fea0003c00000 */
[----:B------:R0:W1:Y:S02]  /*32050*/  SHFL.IDX P6, R14, R13, R12, R11 ;  /* 0x0000000c0d0e7389 */ /* 0x00006400000c000b */
[----:B01----:R-:W-:Y:S01]  /*32060*/  ENDCOLLECTIVE ;  /* 0x000000000000791b */ /* 0x003fe20003800000 */
.L_x_2197:
[----:B------:R-:W-:Y:S05]  /*32070*/  BRA `(.L_x_2198) ;  /* 0xffffff94000c7947 */ /* 0x000fea000383ffff */
.L_x_1959:
[----:B------:R-:W-:Y:S01]  /*32080*/  BSSY B0, `(.L_x_2199) ;  /* 0x0000007000007945 */ /* 0x000fe20003800000 */
[----:B------:R-:W-:Y:S02]  /*32090*/  IMAD.MOV.U32 R12, RZ, RZ, 0x1 ;  /* 0x00000001ff0c7424 */ /* 0x000fe400078e00ff */
[----:B------:R-:W-:Y:S02]  /*320a0*/  IMAD.MOV.U32 R11, RZ, RZ, RZ ;  /* 0x000000ffff0b7224 */ /* 0x000fe400078e00ff */
[----:B------:R-:W-:-:S07]  /*320b0*/  IMAD.MOV.U32 R15, RZ, RZ, -0x1 ;  /* 0xffffffffff0f7424 */ /* 0x000fce00078e00ff */
[----:B------:R-:W-:Y:S05]  /*320c0*/  WARPSYNC.COLLECTIVE R15, `(.L_x_2200) ;  /* 0x000000000f087348 */ /* 0x000fea0003c00000 */
[----:B------:R0:W1:Y:S02]  /*320d0*/  SHFL.UP P6, R14, R13, R12, R11 ;  /* 0x0400000c0d0e7389 */ /* 0x00006400000c000b */
[----:B01----:R-:W-:Y:S01]  /*320e0*/  ENDCOLLECTIVE ;  /* 0x000000000000791b */ /* 0x003fe20003800000 */
.L_x_2200:
[----:B------:R-:W-:Y:S05]  /*320f0*/  BSYNC B0 ;  /* 0x0000000000007941 */ /* 0x000fea0003800000 */
.L_x_2199:
[----:B------:R-:W-:Y:S01]  /*32100*/  SEL R14, R14, RZ, P1 ;  /* 0x000000ff0e0e7207 */ /* 0x000fe20000800000 */
[----:B------:R-:W-:Y:S02]  /*32110*/  IMAD.MOV.U32 R12, RZ, RZ, 0x2 ;  /* 0x00000002ff0c7424 */ /* 0x000fe400078e00ff */
[----:B------:R-:W-:Y:S02]  /*32120*/  IMAD.MOV.U32 R11, RZ, RZ, RZ ;  /* 0x000000ffff0b7224 */ /* 0x000fe400078e00ff */
[----:B------:R-:W-:Y:S02]  /*32130*/  IMAD.IADD R13, R13, 0x1, R14 ;  /* 0x000000010d0d7824 */ /* 0x000fe400078e020e */
[----:B------:R-:W-:-:S07]  /*32140*/  IMAD.MOV.U32 R15, RZ, RZ, -0x1 ;  /* 0xffffffffff0f7424 */ /* 0x000fce00078e00ff */
[----:B------:R-:W-:Y:S05]  /*32150*/  WARPSYNC.COLLECTIVE R15, `(.L_x_2201) ;  /* 0x000000000f087348 */ /* 0x000fea0003c00000 */
[----:B------:R0:W1:Y:S02]  /*32160*/  SHFL.UP P6, R14, R13, R12, R11 ;  /* 0x0400000c0d0e7389 */ /* 0x00006400000c000b */
[----:B01----:R-:W-:Y:S01]  /*32170*/  ENDCOLLECTIVE ;  /* 0x000000000000791b */ /* 0x003fe20003800000 */
.L_x_2201:
[----:B------:R-:W-:Y:S01]  /*32180*/  IMAD.MOV.U32 R12, RZ, RZ, 0x4 ;  /* 0x00000004ff0c7424 */ /* 0x000fe200078e00ff */
[----:B------:R-:W-:-:S05]  /*32190*/  SEL R14, R14, RZ, P2 ;  /* 0x000000ff0e0e7207 */ /* 0x000fca0001000000 */
[----:B------:R-:W-:-:S04]  /*321a0*/  IMAD.IADD R3, R13, 0x1, R14 ;  /* 0x000000010d037824 */ /* 0x000fc800078e020e */
[----:B------:R-:W-:-:S07]  /*321b0*/  IMAD.MOV.U32 R13, RZ, RZ, R3 ;  /* 0x000000ffff0d7224 */ /* 0x000fce00078e0003 */
[----:B------:R-:W-:Y:S05]  /*321c0*/  WARPSYNC.COLLECTIVE R15, `(.L_x_2202) ;  /* 0x000000000f087348 */ /* 0x000fea0003c00000 */
[----:B------:R0:W1:Y:S02]  /*321d0*/  SHFL.UP P6, R14, R13, R12, R11 ;  /* 0x0400000c0d0e7389 */ /* 0x00006400000c000b */
[----:B01----:R-:W-:Y:S01]  /*321e0*/  ENDCOLLECTIVE ;  /* 0x000000000000791b */ /* 0x003fe20003800000 */
.L_x_2202:
[----:B------:R-:W-:Y:S01]  /*321f0*/  IMAD.MOV.U32 R12, RZ, RZ, 0x8 ;  /* 0x00000008ff0c7424 */ /* 0x000fe200078e00ff */
[----:B------:R-:W-:-:S05]  /*32200*/  SEL R4, R14, RZ, P3 ;  /* 0x000000ff0e047207 */ /* 0x000fca0001800000 */
[----:B------:R-:W-:-:S04]  /*32210*/  IMAD.IADD R4, R3, 0x1, R4 ;  /* 0x0000000103047824 */ /* 0x000fc800078e0204 */
[----:B------:R-:W-:-:S07]  /*32220*/  IMAD.MOV.U32 R13, RZ, RZ, R4 ;  /* 0x000000ffff0d7224 */ /* 0x000fce00078e0004 */
[----:B------:R-:W-:Y:S05]  /*32230*/  WARPSYNC.COLLECTIVE R15, `(.L_x_2203) ;  /* 0x000000000f087348 */ /* 0x000fea0003c00000 */
[----:B------:R0:W1:Y:S02]  /*32240*/  SHFL.UP P6, R14, R13, R12, R11 ;  /* 0x0400000c0d0e7389 */ /* 0x00006400000c000b */
[----:B01----:R-:W-:Y:S01]  /*32250*/  ENDCOLLECTIVE ;  /* 0x000000000000791b */ /* 0x003fe20003800000 */
.L_x_2203:
[----:B------:R-:W-:Y:S01]  /*32260*/  IMAD.MOV.U32 R12, RZ, RZ, 0x10 ;  /* 0x00000010ff0c7424 */ /* 0x000fe200078e00ff */
[----:B------:R-:W-:-:S05]  /*32270*/  SEL R7, R14, RZ, P4 ;  /* 0x000000ff0e077207 */ /* 0x000fca0002000000 */
[----:B------:R-:W-:-:S04]  /*32280*/  IMAD.IADD R7, R4, 0x1, R7 ;  /* 0x0000000104077824 */ /* 0x000fc800078e0207 */
[----:B------:R-:W-:-:S07]  /*32290*/  IMAD.MOV.U32 R13, RZ, RZ, R7 ;  /* 0x000000ffff0d7224 */ /* 0x000fce00078e0007 */
[----:B------:R-:W-:Y:S05]  /*322a0*/  WARPSYNC.COLLECTIVE R15, `(.L_x_2204) ;  /* 0x000000000f087348 */ /* 0x000fea0003c00000 */
[----:B------:R0:W1:Y:S02]  /*322b0*/  SHFL.UP P6, R14, R13, R12, R11 ;  /* 0x0400000c0d0e7389 */ /* 0x00006400000c000b */
[----:B01----:R-:W-:Y:S01]  /*322c0*/  ENDCOLLECTIVE ;  /* 0x000000000000791b */ /* 0x003fe20003800000 */
.L_x_2204:
        /* <DEDUP_REMOVED lines=8> */
.L_x_2205:
[----:B------:R-:W-:Y:S05]  /*32350*/  BRA `(.L_x_2206) ;  /* 0xffffff9000f87947 */ /* 0x000fea000383ffff */
.L_x_1961:
[----:B------:R-:W-:Y:S01]  /*32360*/  BSSY B0, `(.L_x_2207) ;  /* 0x0000006000007945 */ /* 0x000fe20003800000 */
[----:B------:R-:W-:Y:S01]  /*32370*/  PLOP3.LUT P6, PT, P6, PT, PT, 0x8, 0x0 ;  /* 0x000000000000781c */ /* 0x000fe200037ce170 */
[----:B------:R-:W-:-:S12]  /*32380*/  IMAD.MOV.U32 R15, RZ, RZ, -0x1 ;  /* 0xffffffffff0f7424 */ /* 0x000fd800078e00ff */
[----:B0-----:R-:W-:Y:S05]  /*32390*/  WARPSYNC.COLLECTIVE R15, `(.L_x_2208) ;  /* 0x000000000f087348 */ /* 0x001fea0003c00000 */
[----:B------:R-:W-:Y:S01]  /*323a0*/  VOTE.ANY R14, PT, P6 ;  /* 0x00000000000e7806 */ /* 0x000fe200030e0100 */
[----:B0-----:R-:W-:Y:S06]  /*323b0*/  ENDCOLLECTIVE ;  /* 0x000000000000791b */ /* 0x001fec0003800000 */
.L_x_2208:
[----:B------:R-:W-:Y:S05]  /*323c0*/  BSYNC B0 ;  /* 0x0000000000007941 */ /* 0x000fea0003800000 */
.L_x_2207:
[----:B------:R-:W-:Y:S02]  /*323d0*/  IMAD.MOV.U32 R3, RZ, RZ, R14 ;  /* 0x000000ffff037224 */ /* 0x000fe400078e000e */
[----:B------:R-:W-:Y:S02]  /*323e0*/  IMAD.MOV.U32 R13, RZ, RZ, R17 ;  /* 0x000000ffff0d7224 */ /* 0x000fe400078e0011 */
[----:B------:R-:W0:Y:S01]  /*323f0*/  POPC R7, R3 ;  /* 0x0000000300077309 */ /* 0x000e220000000000 */
[----:B------:R-:W-:Y:S02]  /*32400*/  IMAD.MOV.U32 R11, RZ, RZ, 0x1f ;  /* 0x0000001fff0b7424 */ /* 0x000fe400078e00ff */
[----:B------:R-:W-:Y:S02]  /*32410*/  IMAD.MOV.U32 R15, RZ, RZ, -0x1 ;  /* 0xffffffffff0f7424 */ /* 0x000fe400078e00ff */
[----:B0-----:R-:W-:Y:S02]  /*32420*/  IMAD.MOV.U32 R12, RZ, RZ, R7 ;  /* 0x000000ffff0c7224 */ /* 0x001fe400078e0007 */
[----:B------:R-:W-:-:S07]  /*32430*/  IMAD.IADD R19, R7, 0x1, R19 ;  /* 0x0000000107137824 */ /* 0x000fce00078e0213 */
[----:B------:R-:W-:Y:S05]  /*32440*/  WARPSYNC.COLLECTIVE R15, `(.L_x_2209) ;  /* 0x000000000f087348 */ /* 0x000fea0003c00000 */
[----:B------:R0:W1:Y:S02]  /*32450*/  SHFL.IDX P6, R14, R13, R12, R11 ;  /* 0x0000000c0d0e7389 */ /* 0x00006400000c000b */
[----:B01----:R-:W-:Y:S01]  /*32460*/  ENDCOLLECTIVE ;  /* 0x000000000000791b */ /* 0x003fe20003800000 */
.L_x_2209:
[----:B------:R-:W-:Y:S02]  /*32470*/  IMAD.MOV.U32 R13, RZ, RZ, R5 ;  /* 0x000000ffff0d7224 */ /* 0x000fe400078e0005 */
[----:B------:R-:W-:-:S07]  /*32480*/  IMAD.MOV.U32 R17, RZ, RZ, R14 ;  /* 0x000000ffff117224 */ /* 0x000fce00078e000e */
[----:B------:R-:W-:Y:S05]  /*32490*/  WARPSYNC.COLLECTIVE R15, `(.L_x_2210) ;  /* 0x000000000f087348 */ /* 0x000fea0003c00000 */
[----:B------:R0:W1:Y:S02]  /*324a0*/  SHFL.IDX P6, R14, R13, R12, R11 ;  /* 0x0000000c0d0e7389 */ /* 0x00006400000c000b */
[----:B01----:R-:W-:Y:S01]  /*324b0*/  ENDCOLLECTIVE ;  /* 0x000000000000791b */ /* 0x003fe20003800000 */
.L_x_2210:
[----:B------:R-:W-:Y:S01]  /*324c0*/  IMAD.MOV.U32 R5, RZ, RZ, R14 ;  /* 0x000000ffff057224 */ /* 0x000fe200078e000e */
[----:B------:R-:W-:Y:S06]  /*324d0*/  BRA `(.L_x_2211) ;  /* 0xffffff9000d87947 */ /* 0x000fec000383ffff */
.L_x_1963:
[----:B------:R-:W-:Y:S01]  /*324e0*/  BSSY B0, `(.L_x_2212) ;  /* 0x0000007000007945 */ /* 0x000fe20003800000 */
[----:B------:R-:W-:Y:S02]  /*324f0*/  IMAD.MOV.U32 R13, RZ, RZ, R2 ;  /* 0x000000ffff0d7224 */ /* 0x000fe400078e0002 */
[----:B------:R-:W-:Y:S02]  /*32500*/  IMAD.MOV.U32 R11, RZ, RZ, 0x1f ;  /* 0x0000001fff0b7424 */ /* 0x000fe400078e00ff */
[----:B------:R-:W-:-:S07]  /*32510*/  IMAD.MOV.U32 R15, RZ, RZ, -0x1 ;  /* 0xffffffffff0f7424 */ /* 0x000fce00078e00ff */
[----:B0123--:R-:W-:Y:S05]  /*32520*/  WARPSYNC.COLLECTIVE R15, `(.L_x_2213) ;  /* 0x000000000f087348 */ /* 0x00ffea0003c00000 */
[----:B------:R4:W0:Y:S02]  /*32530*/  SHFL.IDX P6, R14, R13, R12, R11 ;  /* 0x0000000c0d0e7389 */ /* 0x00082400000c000b */
[----:B01234-:R-:W-:Y:S01]  /*32540*/  ENDCOLLECTIVE ;  /* 0x000000000000791b */ /* 0x01ffe20003800000 */
.L_x_2213:
[----:B------:R-:W-:Y:S05]  /*32550*/  BSYNC B0 ;  /* 0x0000000000007941 */ /* 0x000fea0003800000 */
.L_x_2212:
[----:B------:R-:W-:Y:S01]  /*32560*/  IMAD.MOV.U32 R16, RZ, RZ, R14 ;  /* 0x000000ffff107224 */ /* 0x000fe200078e000e */
[----:B------:R-:W-:Y:S06]  /*32570*/  BRA `(.L_x_1962) ;  /* 0xffffff9000c87947 */ /* 0x000fec000383ffff */
.L_x_1969:
[----:B0-----:R0:W1:Y:S02]  /*32580*/  SYNCS.PHASECHK.TRANS64.TRYWAIT P0, [R7+URZ+0x22820], R0 ;  /* 0x02282000070075a7 */ /* 0x001064000800017f */
[----:B-1----:R-:W-:Y:S05]  /*32590*/  @!P0 NANOSLEEP.SYNCS 0x989680 ;  /* 0x009896800000895d */ /* 0x002fea0003900000 */
[----:B------:R-:W1:Y:S02]  /*325a0*/  @!P0 SYNCS.PHASECHK.TRANS64 P0, [R7+URZ+0x22820], R0 ;  /* 0x02282000070085a7 */ /* 0x000e64000800007f */
[----:B-1----:R-:W-:Y:S05]  /*325b0*/  @!P0 BRA `(.L_x_1969) ;  /* 0xfffffffc00f08947 */ /* 0x002fea000383ffff */
[----:B------:R-:W-:Y:S05]  /*325c0*/  BRA `(.L_x_2214) ;  /* 0xffffff9c002c7947 */ /* 0x000fea000383ffff */
.L_x_1970:
[----:B------:R-:W1:Y:S01]  /*325d0*/  S2R R2, SR_TID.X ;  /* 0x0000000000027919 */ /* 0x000e620000002100 */
[----:B------:R-:W-:Y:S01]  /*325e0*/  BSSY B0, `(.L_x_2215) ;  /* 0x000000a000007945 */ /* 0x000fe20003800000 */
[----:B------:R-:W-:Y:S02]  /*325f0*/  IMAD.MOV.U32 R12, RZ, RZ, RZ ;  /* 0x000000ffff0c7224 */ /* 0x000fe400078e00ff */
[----:B------:R-:W-:Y:S02]  /*32600*/  IMAD.MOV.U32 R11, RZ, RZ, 0x1f ;  /* 0x0000001fff0b7424 */ /* 0x000fe400078e00ff */
[----:B------:R-:W-:Y:S01]  /*32610*/  IMAD.MOV.U32 R15, RZ, RZ, -0x1 ;  /* 0xffffffffff0f7424 */ /* 0x000fe200078e00ff */
[----:B-1----:R-:W-:-:S04]  /*32620*/  SHF.R.U32.HI R2, RZ, 0x5, R2 ;  /* 0x00000005ff027819 */ /* 0x002fc80000011602 */
[----:B------:R-:W-:-:S05]  /*32630*/  LOP3.LUT R2, R2, 0x3, RZ, 0xc0, !PT ;  /* 0x0000000302027812 */ /* 0x000fca00078ec0ff */
[----:B------:R-:W-:-:S07]  /*32640*/  IMAD.MOV.U32 R13, RZ, RZ, R2 ;  /* 0x000000ffff0d7224 */ /* 0x000fce00078e0002 */
[----:B0-----:R-:W-:Y:S05]  /*32650*/  WARPSYNC.COLLECTIVE R15, `(.L_x_2216) ;  /* 0x000000000f087348 */ /* 0x001fea0003c00000 */
[----:B------:R1:W2:Y:S02]  /*32660*/  SHFL.IDX P6, R14, R13, R12, R11 ;  /* 0x0000000c0d0e7389 */ /* 0x0002a400000c000b */
[----:B012---:R-:W-:Y:S01]  /*32670*/  ENDCOLLECTIVE ;  /* 0x000000000000791b */ /* 0x007fe20003800000 */
.L_x_2216:
[----:B------:R-:W-:Y:S05]  /*32680*/  BSYNC B0 ;  /* 0x0000000000007941 */ /* 0x000fea0003800000 */
.L_x_2215:
[----:B------:R-:W-:Y:S05]  /*32690*/  BRA `(.L_x_2217) ;  /* 0xffffff9c00147947 */ /* 0x000fea000383ffff */
.L_x_1971:
[----:B------:R-:W-:Y:S01]  /*326a0*/  BSSY B0, `(.L_x_2218) ;  /* 0x0000006000007945 */ /* 0x000fe20003800000 */
[----:B------:R-:W-:-:S07]  /*326b0*/  IMAD.MOV.U32 R15, RZ, RZ, -0x1 ;  /* 0xffffffffff0f7424 */ /* 0x000fce00078e00ff */
[----:B0-----:R-:W-:Y:S05]  /*326c0*/  WARPSYNC.COLLECTIVE R15, `(.L_x_2219) ;  /* 0x000000000f0c7348 */ /* 0x001fea0003c00000 */
[----:B------:R-:W-:Y:S02]  /*326d0*/  ELECT P6, UR62, PT ;  /* 0x00000000003e782f */ /* 0x000fe400038c0000 */
[----:B------:R-:W-:Y:S01]  /*326e0*/  MOV R14, UR62 ;  /* 0x0000003e000e7c02 */ /* 0x000fe20008000f00 */
[----:B0-----:R-:W-:Y:S10]  /*326f0*/  ENDCOLLECTIVE ;  /* 0x000000000000791b */ /* 0x001ff40003800000 */
.L_x_2219:
[----:B------:R-:W-:Y:S05]  /*32700*/  BSYNC B0 ;  /* 0x0000000000007941 */ /* 0x000fea0003800000 */
.L_x_2218:
[----:B------:R-:W-:Y:S05]  /*32710*/  BRA `(.L_x_2220) ;  /* 0xffffff9c00087947 */ /* 0x000fea000383ffff */
.L_x_1973:
[----:B0-----:R0:W1:Y:S02]  /*32720*/  SYNCS.PHASECHK.TRANS64.TRYWAIT P1, [R5+URZ+0x22840], R0 ;  /* 0x02284000050075a7 */ /* 0x001064000802017f */
[----:B-1----:R-:W-:Y:S05]  /*32730*/  @!P1 NANOSLEEP.SYNCS 0x989680 ;  /* 0x009896800000995d */ /* 0x002fea0003900000 */
[----:B------:R-:W1:Y:S02]  /*32740*/  @!P1 SYNCS.PHASECHK.TRANS64 P1, [R5+URZ+0x22840], R0 ;  /* 0x02284000050095a7 */ /* 0x000e64000802007f */
[----:B-1----:R-:W-:Y:S05]  /*32750*/  @!P1 BRA `(.L_x_1973) ;  /* 0xfffffffc00f09947 */ /* 0x002fea000383ffff */
[----:B------:R-:W-:Y:S05]  /*32760*/  BRA `(.L_x_2221) ;  /* 0xffffff9c00287947 */ /* 0x000fea000383ffff */
.L_x_1975:
[----:B-1----:R1:W2:Y:S02]  /*32770*/  SYNCS.PHASECHK.TRANS64.TRYWAIT P1, [R3+URZ+0x22840], R2 ;  /* 0x02284002030075a7 */ /* 0x0022a4000802017f */
[----:B--2---:R-:W-:Y:S05]  /*32780*/  @!P1 NANOSLEEP.SYNCS 0x989680 ;  /* 0x009896800000995d */ /* 0x004fea0003900000 */
[----:B------:R-:W2:Y:S02]  /*32790*/  @!P1 SYNCS.PHASECHK.TRANS64 P1, [R3+URZ+0x22840], R2 ;  /* 0x02284002030095a7 */ /* 0x000ea4000802007f */
[----:B--2---:R-:W-:Y:S05]  /*327a0*/  @!P1 BRA `(.L_x_1975) ;  /* 0xfffffffc00f09947 */ /* 0x004fea000383ffff */
[----:B------:R-:W-:Y:S05]  /*327b0*/  BRA `(.L_x_2222) ;  /* 0xffffff9c00347947 */ /* 0x000fea000383ffff */
.L_x_1977:
[----:B--2---:R2:W3:Y:S02]  /*327c0*/  SYNCS.PHASECHK.TRANS64.TRYWAIT P1, [R5+URZ+0x22860], R0 ;  /* 0x02286000050075a7 */ /* 0x0044e4000802017f */
[----:B---3--:R-:W-:Y:S05]  /*327d0*/  @!P1 NANOSLEEP.SYNCS 0x989680 ;  /* 0x009896800000995d */ /* 0x008fea0003900000 */
[----:B------:R-:W3:Y:S02]  /*327e0*/  @!P1 SYNCS.PHASECHK.TRANS64 P1, [R5+URZ+0x22860], R0 ;  /* 0x02286000050095a7 */ /* 0x000ee4000802007f */
[----:B---3--:R-:W-:Y:S05]  /*327f0*/  @!P1 BRA `(.L_x_1977) ;  /* 0xfffffffc00f09947 */ /* 0x008fea000383ffff */
[----:B------:R-:W-:Y:S05]  /*32800*/  BRA `(.L_x_2223) ;  /* 0xffffff9c00307947 */ /* 0x000fea000383ffff */
.L_x_1979:
[----:B---3--:R3:W4:Y:S02]  /*32810*/  SYNCS.PHASECHK.TRANS64.TRYWAIT P1, [R3+URZ+0x22860], R2 ;  /* 0x02286002030075a7 */ /* 0x008724000802017f */
[----:B----4-:R-:W-:Y:S05]  /*32820*/  @!P1 NANOSLEEP.SYNCS 0x989680 ;  /* 0x009896800000995d */ /* 0x010fea0003900000 */
[----:B------:R-:W4:Y:S02]  /*32830*/  @!P1 SYNCS.PHASECHK.TRANS64 P1, [R3+URZ+0x22860], R2 ;  /* 0x02286002030095a7 */ /* 0x000f24000802007f */
[----:B----4-:R-:W-:Y:S05]  /*32840*/  @!P1 BRA `(.L_x_1979) ;  /* 0xfffffffc00f09947 */ /* 0x010fea000383ffff */
[----:B------:R-:W-:Y:S05]  /*32850*/  BRA `(.L_x_2224) ;  /* 0xffffff9c002c7947 */ /* 0x000fea000383ffff */
.L_x_1981:
[----:B----4-:R4:W0:Y:S02]  /*32860*/  SYNCS.PHASECHK.TRANS64.TRYWAIT P1, [R5+URZ+0x22880], R0 ;  /* 0x02288000050075a7 */ /* 0x010824000802017f */
[----:B0-----:R-:W-:Y:S05]  /*32870*/  @!P1 NANOSLEEP.SYNCS 0x989680 ;  /* 0x009896800000995d */ /* 0x001fea0003900000 */
[----:B------:R-:W0:Y:S02]  /*32880*/  @!P1 SYNCS.PHASECHK.TRANS64 P1, [R5+URZ+0x22880], R0 ;  /* 0x02288000050095a7 */ /* 0x000e24000802007f */
[----:B0-----:R-:W-:Y:S05]  /*32890*/  @!P1 BRA `(.L_x_1981) ;  /* 0xfffffffc00f09947 */ /* 0x001fea000383ffff */
[----:B------:R-:W-:Y:S05]  /*328a0*/  BRA `(.L_x_2225) ;  /* 0xffffff9c00287947 */ /* 0x000fea000383ffff */
.L_x_2226:
        /* <DEDUP_REMOVED lines=13> */
.L_x_3319:


//--------------------- .text._ZN7cutlass13device_kernelIN5flash11enable_sm90INS1_16FlashAttnFwdSm90INS1_25CollectiveMainloopFwdSm90ILi2EN4cute5tupleIJNS5_1CILi1EEES8_S8_EEENS6_IJNS7_ILi128EEENS7_ILi160EEENS7_ILi192EEEEEELi128ENS_12float_e4m3_tEfNS_4arch4Sm90ELb1ELb0ELb1ELb0ELb1ELb0ELb0ELb1ELb1ELb1ELb1ELb0EEENS1_21CollectiveEpilogueFwdINS6_IJSA_SA_SB_EEES9_NS_10bfloat16_tESG_Li256ELb0ELb1ELb1ELb1EEENS1_19SingleTileSchedulerILb0ELb1ELb1ELi128EEEEEEEEEvNT_6ParamsE --------------------------
	.section	.text._ZN7cutlass13device_kernelIN5flash11enable_sm90INS1_16FlashAttnFwdSm90INS1_25CollectiveMainloopFwdSm90ILi2EN4cute5tupleIJNS5_1CILi1EEES8_S8_EEENS6_IJNS7_ILi128EEENS7_ILi160EEENS7_ILi192EEEEEELi128ENS_12float_e4m3_tEfNS_4arch4Sm90ELb1ELb0ELb1ELb0ELb1ELb0ELb0ELb1ELb1ELb1ELb1ELb0EEENS1_21CollectiveEpilogueFwdINS6_IJSA_SA_SB_EEES9_NS_10bfloat16_tESG_Li256ELb0ELb1ELb1ELb1EEENS1_19SingleTileSchedulerILb0ELb1ELb1ELi128EEEEEEEEEvNT_6ParamsE,"ax",@progbits
	.align	128
.text._ZN7cutlass13device_kernelIN5flash11enable_sm90INS1_16FlashAttnFwdSm90INS1_25CollectiveMainloopFwdSm90ILi2EN4cute5tupleIJNS5_1CILi1EEES8_S8_EEENS6_IJNS7_ILi128EEENS7_ILi160EEENS7_ILi192EEEEEELi128ENS_12float_e4m3_tEfNS_4arch4Sm90ELb1ELb0ELb1ELb0ELb1ELb0ELb0ELb1ELb1ELb1ELb1ELb0EEENS1_21CollectiveEpilogueFwdINS6_IJSA_SA_SB_EEES9_NS_10bfloat16_tESG_Li256ELb0ELb1ELb1ELb1EEENS1_19SingleTileSchedulerILb0ELb1ELb1ELi128EEEEEEEEEvNT_6ParamsE:
        .type           _ZN7cutlass13device_kernelIN5flash11enable_sm90INS1_16FlashAttnFwdSm90INS1_25CollectiveMainloopFwdSm90ILi2EN4cute5tupleIJNS5_1CILi1EEES8_S8_EEENS6_IJNS7_ILi128EEENS7_ILi160EEENS7_ILi192EEEEEELi128ENS_12float_e4m3_tEfNS_4arch4Sm90ELb1ELb0ELb1ELb0ELb1ELb0ELb0ELb1ELb1ELb1ELb1ELb0EEENS1_21CollectiveEpilogueFwdINS6_IJSA_SA_SB_EEES9_NS_10bfloat16_tESG_Li256ELb0ELb1ELb1ELb1EEENS1_19SingleTileSchedulerILb0ELb1ELb1ELi128EEEEEEEEEvNT_6ParamsE,@function
        .size           _ZN7cutlass13device_kernelIN5flash11enable_sm90INS1_16FlashAttnFwdSm90INS1_25CollectiveMainloopFwdSm90ILi2EN4cute5tupleIJNS5_1CILi1EEES8_S8_EEENS6_IJNS7_ILi128EEENS7_ILi160EEENS7_ILi192EEEEEELi128ENS_12float_e4m3_tEfNS_4arch4Sm90ELb1ELb0ELb1ELb0ELb1ELb0ELb0ELb1ELb1ELb1ELb1ELb0EEENS1_21CollectiveEpilogueFwdINS6_IJSA_SA_SB_EEES9_NS_10bfloat16_tESG_Li256ELb0ELb1ELb1ELb1EEENS1_19SingleTileSchedulerILb0ELb1ELb1ELi128EEEEEEEEEvNT_6ParamsE,(.L_x_3320 - _ZN7cutlass13device_kernelIN5flash11enable_sm90INS1_16FlashAttnFwdSm90INS1_25CollectiveMainloopFwdSm90ILi2EN4cute5tupleIJNS5_1CILi1EEES8_S8_EEENS6_IJNS7_ILi128EEENS7_ILi160EEENS7_ILi192EEEEEELi128ENS_12float_e4m3_tEfNS_4arch4Sm90ELb1ELb0ELb1ELb0ELb1ELb0ELb0ELb1ELb1ELb1ELb1ELb0EEENS1_21CollectiveEpilogueFwdINS6_IJSA_SA_SB_EEES9_NS_10bfloat16_tESG_Li256ELb0ELb1ELb1ELb1EEENS1_19SingleTileSchedulerILb0ELb1ELb1ELi128EEEEEEEEEvNT_6ParamsE)
        .other          _ZN7cutlass13device_kernelIN5flash11enable_sm90INS1_16FlashAttnFwdSm90INS1_25CollectiveMainloopFwdSm90ILi2EN4cute5tupleIJNS5_1CILi1EEES8_S8_EEENS6_IJNS7_ILi128EEENS7_ILi160EEENS7_ILi192EEEEEELi128ENS_12float_e4m3_tEfNS_4arch4Sm90ELb1ELb0ELb1ELb0ELb1ELb0ELb0ELb1ELb1ELb1ELb1ELb0EEENS1_21CollectiveEpilogueFwdINS6_IJSA_SA_SB_EEES9_NS_10bfloat16_tESG_Li256ELb0ELb1ELb1ELb1EEENS1_19SingleTileSchedulerILb0ELb1ELb1ELi128EEEEEEEEEvNT_6ParamsE,@"STO_CUDA_ENTRY STV_DEFAULT"
_ZN7cutlass13device_kernelIN5flash11enable_sm90INS1_16FlashAttnFwdSm90INS1_25CollectiveMainloopFwdSm90ILi2EN4cute5tupleIJNS5_1CILi1EEES8_S8_EEENS6_IJNS7_ILi128EEENS7_ILi160EEENS7_ILi192EEEEEELi128ENS_12float_e4m3_tEfNS_4arch4Sm90ELb1ELb0ELb1ELb0ELb1ELb0ELb0ELb1ELb1ELb1ELb1ELb0EEENS1_21CollectiveEpilogueFwdINS6_IJSA_SA_SB_EEES9_NS_10bfloat16_tESG_Li256ELb0ELb1ELb1ELb1EEENS1_19SingleTileSchedulerILb0ELb1ELb1ELi128EEEEEEEEEvNT_6ParamsE:
        /* <DEDUP_REMOVED lines=45> */
.L_x_2227:
        /* <DEDUP_REMOVED lines=22> */
.L_x_2228:
        /* <DEDUP_REMOVED lines=18> */
.L_x_2229:
        /* <DEDUP_REMOVED lines=22> */
.L_x_2230:
        /* <DEDUP_REMOVED lines=23> */
.L_x_2231:
[----:B------:R-:W-:Y:S01]  /*0820*/  UISETP.NE.AND UP0, UPT, UR9, URZ, UPT ;  /* 0x0000003f0900728c */ /* 0x000fe2000bf05270 */
[----:B------:R-:W-:Y:S01]  /*0830*/  NOP ;  /* 0x0000000000007918 */ /* 0x000fe20000000000 */
[----:B-1----:R-:W-:Y:S01]  /*0840*/  UMOV UR4, 0x1 ;  /* 0x0000000100047882 */ /* 0x002fe20000000000 */
[----:B------:R-:W-:Y:S01]  /*0850*/  ULDC.64 UR36, c[0x0][0x208] ;  /* 0x0000820000247ab9 */ /* 0x000fe20000000a00 */
[----:B------:R-:W-:Y:S01]  /*0860*/  USEL UR4, UR4, 0x2, !UP0 ;  /* 0x0000000204047887 */ /* 0x000fe2000c000000 */
[----:B------:R-:W-:Y:S01]  /*0870*/  BSSY B6, `(.L_x_2232) ;  /* 0x0001476000067945 */ /* 0x000fe20003800000 */
[----:B0-234-:R-:W-:Y:S01]  /*0880*/  BAR.SYNC.DEFER_BLOCKING 0x0 ;  /* 0x0000000000007b1d */ /* 0x01dfe20000010000 */
[----:B------:R-:W-:-:S03]  /*0890*/  PLOP3.LUT P0, PT, PT, PT, UP0, 0x80, 0x0 ;  /* 0x000000000000781c */ /* 0x000fc60003f0f008 */
[----:B------:R-:W-:-:S05]  /*08a0*/  IMAD.U32 R2, RZ, RZ, UR4 ;  /* 0x00000004ff027e24 */ /* 0x000fca000f8e00ff */
[----:B------:R0:W-:Y:S05]  /*08b0*/  STL [R1+0x14], R2 ;  /* 0x0000140201007387 */ /* 0x0001ea0000100800 */
[----:B------:R-:W-:Y:S05]  /*08c0*/  @!P0 BRA `(.L_x_2233) ;  /* 0x000000f800c48947 */ /* 0x000fea0003800000 */
.L_x_2234:
[----:B------:R-:W-:-:S08]  /*08d0*/  NOP ;  /* 0x0000000000007918 */ /* 0x000fd00000000000 */
[----:B------:R-:W1:Y:S02]  /*08e0*/  USETMAXREG.TRY_ALLOC.CTAPOOL UP0, 0xe8 ;  /* 0x000000e8000079c8 */ /* 0x000e640008000600 */
[----:B-1----:R-:W-:-:S13]  /*08f0*/  PLOP3.LUT P0, PT, PT, PT, UP0, 0x80, 0x0 ;  /* 0x000000000000781c */ /* 0x002fda0003f0f008 */
[----:B------:R-:W-:Y:S05]  /*0900*/  @!P0 BRA `(.L_x_2234) ;  /* 0xfffffffc00f08947 */ /* 0x000fea000383ffff */
[----:B------:R-:W1:Y:S01]  /*0910*/  S2UR UR6, SR_CTAID.Y ;  /* 0x00000000000679c3 */ /* 0x000e620000002600 */
[----:B------:R-:W-:Y:S01]  /*0920*/  LOP3.LUT R0, R29, 0xffffff80, RZ, 0xc0, !PT ;  /* 0xffffff801d007812 */ /* 0x000fe200078ec0ff */
[----:B------:R-:W-:Y:S02]  /*0930*/  ULDC UR7, c[0x0][0xc50] ;  /* 0x0003140000077ab9 */ /* 0x000fe40000000800 */
[----:B------:R-:W-:-:S04]  /*0940*/  UISETP.NE.AND UP0, UPT, UR7, 0x1, UPT ;  /* 0x000000010700788c */ /* 0x000fc8000bf05270 */
[----:B------:R-:W-:Y:S08]  /*0950*/  BAR.ARV 0x8, 0x180 ;  /* 0x0206000000007b1d */ /* 0x000ff00000002000 */
[----:B------:R-:W2:Y:S01]  /*0960*/  S2UR UR9, SR_CTAID.Z ;  /* 0x00000000000979c3 */ /* 0x000ea20000002700 */
[----:B------:R-:W-:Y:S01]  /*0970*/  ISETP.NE.AND P0, PT, R0, 0x80, PT ;  /* 0x000000800000780c */ /* 0x000fe20003f05270 */
[----:B------:R-:W-:Y:S01]  /*0980*/  @UP0 ULDC UR4, c[0x0][0xc54] ;  /* 0x0003150000040ab9 */ /* 0x000fe20000000800 */
[----:B------:R-:W-:Y:S01]  /*0990*/  @UP0 ULDC UR8, c[0x0][0xc58] ;  /* 0x0003160000080ab9 */ /* 0x000fe20000000800 */
[----:B-1----:R-:W-:-:S10]  /*09a0*/  UIMAD.WIDE.U32 UR4, UR6, UR4, URZ ;  /* 0x00000004060472a5 */ /* 0x002fd4000f8e003f */
[----:B------:R-:W-:Y:S06]  /*09b0*/  @!P0 BAR.ARV 0x9, 0x100 ;  /* 0x0244000000008b1d */ /* 0x000fec0000002000 */
[----:B------:R-:W-:Y:S01]  /*09c0*/  UMOV UR57, UR6 ;  /* 0x0000000600397c82 */ /* 0x000fe20008000000 */
[----:B------:R-:W-:Y:S01]  /*09d0*/  @UP0 USHF.R.U32.HI UR57, URZ, UR8, UR5 ;  /* 0x000000083f390299 */ /* 0x000fe20008011605 */
[----:B--2---:R-:W-:-:S03]  /*09e0*/  ISETP.LE.AND P0, PT, RZ, UR9, PT ;  /* 0x00000009ff007c0c */ /* 0x004fc6000bf03270 */
[----:B------:R-:W-:-:S04]  /*09f0*/  UIADD3 UR4, -UR57, URZ, URZ ;  /* 0x0000003f39047290 */ /* 0x000fc8000fffe13f */
[----:B------:R-:W-:-:S06]  /*0a00*/  UIMAD UR58, UR7, UR4, UR6 ;  /* 0x00000004073a72a4 */ /* 0x000fcc000f8e0206 */
[----:B------:R-:W-:Y:S06]  /*0a10*/  @!P0 BRA `(.L_x_2235) ;  /* 0x00000144006c8947 */ /* 0x000fec0003800000 */
[----:B------:R-:W1:Y:S01]  /*0a20*/  S2UR UR39, SR_CTAID.X ;  /* 0x00000000002779c3 */ /* 0x000e620000002500 */
[----:B------:R-:W-:Y:S01]  /*0a30*/  ULDC UR4, c[0x0][0x448] ;  /* 0x0001120000047ab9 */ /* 0x000fe20000000800 */
[----:B------:R-:W-:Y:S01]  /*0a40*/  ULDC UR55, c[0x0][0x424] ;  /* 0x0001090000377ab9 */ /* 0x000fe20000000800 */
[----:B------:R-:W-:Y:S01]  /*0a50*/  UISETP.NE.AND UP1, UPT, UR4, 0x1, UPT ;  /* 0x000000010400788c */ /* 0x000fe2000bf25270 */
[----:B------:R-:W-:Y:S02]  /*0a60*/  ULDC UR7, c[0x0][0x288] ;  /* 0x0000a20000077ab9 */ /* 0x000fe40000000800 */
[----:B------:R-:W-:Y:S01]  /*0a70*/  ULDC.64 UR4, c[0x0][0x418] ;  /* 0x0001060000047ab9 */ /* 0x000fe20000000a00 */
[----:B------:R-:W-:Y:S02]  /*0a80*/  UIADD3 UR7, -UR7, 0xa0, URZ ;  /* 0x000000a007077890 */ /* 0x000fe4000fffe13f */
[----:B------:R-:W-:Y:S01]  /*0a90*/  UISETP.NE.U32.AND UP0, UPT, UR4, URZ, UPT ;  /* 0x0000003f0400728c */ /* 0x000fe2000bf05070 */
[----:B------:R-:W-:Y:S01]  /*0aa0*/  ULDC UR41, c[0x0][0x2f0] ;  /* 0x0000bc0000297ab9 */ /* 0x000fe20000000800 */
[----:B------:R-:W-:-:S02]  /*0ab0*/  UP2UR UR56, UPR, URZ, 0x2 ;  /* 0x000000023f387883 */ /* 0x000fc40008000000 */
[----:B------:R-:W-:Y:S01]  /*0ac0*/  UISETP.NE.AND.EX UP0, UPT, UR5, URZ, UPT, UP0 ;  /* 0x0000003f0500728c */ /* 0x000fe2000bf05300 */
[----:B------:R-:W-:Y:S02]  /*0ad0*/  @UP1 ULDC UR8, c[0x0][0x450] ;  /* 0x0001140000081ab9 */ /* 0x000fe40000000800 */
[----:B------:R-:W-:Y:S01]  /*0ae0*/  @UP1 ULDC UR5, c[0x0][0x44c] ;  /* 0x0001130000051ab9 */ /* 0x000fe20000000800 */
[----:B------:R-:W-:Y:S02]  /*0af0*/  USEL UR55, UR55, 0x1, UP0 ;  /* 0x0000000137377887 */ /* 0x000fe40008000000 */
[----:B------:R-:W-:Y:S02]  /*0b00*/  USHF.R.U32.HI UR10, URZ, 0x10, UR58 ;  /* 0x000000103f0a7899 */ /* 0x000fe4000801163a */
[----:B------:R-:W-:Y:S02]  /*0b10*/  UIMAD UR7, UR55, UR41, UR7 ;  /* 0x00000029370772a4 */ /* 0x000fe4000f8e0207 */
[----:B-1----:R-:W-:-:S02]  /*0b20*/  USHF.L.U32 UR39, UR39, 0x7, URZ ;  /* 0x0000000727277899 */ /* 0x002fc4000800063f */
[----:B------:R-:W-:Y:S02]  /*0b30*/  ULOP3.LUT UR58, UR58, 0xffff, URZ, 0xc0, !UPT ;  /* 0x0000ffff3a3a7892 */ /* 0x000fe4000f8ec03f */
[----:B------:R-:W-:Y:S02]  /*0b40*/  @UP1 UIADD3 UR4, UR39, 0x7f, URZ ;  /* 0x0000007f27041890 */ /* 0x000fe4000fffe03f */
[----:B------:R-:W-:Y:S02]  /*0b50*/  UIADD3 UR6, UR39, 0x7f, URZ ;  /* 0x0000007f27067890 */ /* 0x000fe4000fffe03f */
[----:B------:R-:W-:Y:S02]  /*0b60*/  UIMAD.WIDE.U32 UR4, UR4, UR5, URZ ;  /* 0x00000005040472a5 */ /* 0x000fe4000f8e003f */
[----:B------:R-:W-:Y:S02]  /*0b70*/  UIMAD UR4, UR55, UR41, 0x9f ;  /* 0x0000009f370474a4 */ /* 0x000fe4000f8e0229 */
[----:B------:R-:W-:-:S02]  /*0b80*/  @UP1 USHF.R.U32.HI UR6, URZ, UR8, UR5 ;  /* 0x000000083f061299 */ /* 0x000fc40008011605 */
[----:B------:R-:W-:Y:S02]  /*0b90*/  UIMAD.WIDE UR4, UR4, 0x66666667, URZ ;  /* 0x66666667040478a5 */ /* 0x000fe4000f8e023f */
[----:B------:R-:W-:Y:S02]  /*0ba0*/  UIADD3 UR6, UR7, UR6, URZ ;  /* 0x0000000607067290 */ /* 0x000fe4000fffe03f */
[----:B------:R-:W-:Y:S02]  /*0bb0*/  USHF.R.U32.HI UR4, URZ, 0x1f, UR5 ;  /* 0x0000001f3f047899 */ /* 0x000fe40008011605 */
[----:B------:R-:W-:Y:S02]  /*0bc0*/  UIMAD.WIDE UR6, UR6, 0x66666667, URZ ;  /* 0x66666667060678a5 */ /* 0x000fe4000f8e023f */
[----:B------:R-:W-:Y:S02]  /*0bd0*/  ULEA.HI.SX32 UR4, UR5, UR4, 0x1a ;  /* 0x0000000405047291 */ /* 0x000fe4000f8fd23f */
[----:B------:R-:W-:-:S04]  /*0be0*/  USHF.R.U32.HI UR6, URZ, 0x1f, UR7 ;  /* 0x0000001f3f067899 */ /* 0x000fc80008011607 */
[----:B------:R-:W-:-:S04]  /*0bf0*/  ULEA.HI.SX32 UR6, UR7, UR6, 0x1a ;  /* 0x0000000607067291 */ /* 0x000fc8000f8fd23f */
[----:B------:R-:W-:-:S04]  /*0c00*/  UISETP.LT.AND UP0, UPT, UR4, UR6, UPT ;  /* 0x000000060400728c */ /* 0x000fc8000bf01270 */
[----:B------:R-:W-:Y:S02]  /*0c10*/  USEL UR9, UR4, UR6, UP0 ;  /* 0x0000000604097287 */ /* 0x000fe40008000000 */
[----:B------:R-:W-:Y:S02]  /*0c20*/  UISETP.NE.AND UP0, UPT, UR10, URZ, UPT ;  /* 0x0000003f0a00728c */ /* 0x000fe4000bf05270 */
[----:B------:R-:W-:Y:S01]  /*0c30*/  UISETP.GE.AND UP1, UPT, UR9, 0x1, UPT ;  /* 0x000000010900788c */ /* 0x000fe2000bf26270 */
[----:B------:R-:W-:-:S05]  /*0c40*/  UMOV UR4, URZ ;  /* 0x0000003f00047c82 */ /* 0x000fca0008000000 */
[----:B------:R-:W-:-:S03]  /*0c50*/  PLOP3.LUT P0, PT, PT, PT, UP1, 0x80, 0x0 ;  /* 0x000000000000781c */ /* 0x000fc60003f0f018 */
[----:B------:R-:W-:-:S10]  /*0c60*/  @!UP0 ULDC UR10, c[0x0][0x9f0] ;  /* 0x00027c00000a8ab9 */ /* 0x000fd40000000800 */
[----:B------:R-:W-:Y:S05]  /*0c70*/  @!P0 BRA `(.L_x_2236) ;  /* 0x0000000000848947 */ /* 0x000fea0003800000 */
[----:B------:R-:W-:Y:S01]  /*0c80*/  IMAD.U32 R3, RZ, RZ, UR10 ;  /* 0x0000000aff037e24 */ /* 0x000fe2000f8e00ff */
[----:B------:R-:W-:Y:S01]  /*0c90*/  UIADD3 UR6, UR10, -0x1, UR9 ;  /* 0xffffffff0a067890 */ /* 0x000fe2000fffe009 */
[----:B------:R-:W-:-:S03]  /*0ca0*/  UMOV UR4, URZ ;  /* 0x0000003f00047c82 */ /* 0x000fc60008000000 */
        /* <DEDUP_REMOVED lines=8> */
[----:B------:R-:W1:Y:S08]  /*0d30*/  I2F.RP R0, UR11 ;  /* 0x0000000b00007d06 */ /* 0x000e700008209400 */
[----:B-1----:R-:W0:Y:S02]  /*0d40*/  MUFU.RCP R0, R0 ;  /* 0x0000000000007308 */ /* 0x002e240000001000 */
        /* <DEDUP_REMOVED lines=20> */
.L_x_2236:
[----:B------:R-:W-:Y:S01]  /*0e90*/  UIMAD UR58, UR58, UR4, URZ ;  /* 0x000000043a3a72a4 */ /* 0x000fe2000f8e023f */
[----:B------:R-:W-:Y:S01]  /*0ea0*/  IMAD.U32 R0, RZ, RZ, UR9 ;  /* 0x00000009ff007e24 */ /* 0x000fe2000f8e00ff */
[----:B------:R-:W1:Y:S01]  /*0eb0*/  S2UR UR5, SR_CTAID.Z ;  /* 0x00000000000579c3 */ /* 0x000e620000002700 */
[----:B------:R-:W-:Y:S01]  /*0ec0*/  IMAD.U32 R3, RZ, RZ, UR4 ;  /* 0x00000004ff037e24 */ /* 0x000fe2000f8e00ff */
[----:B------:R-:W-:Y:S01]  /*0ed0*/  UIMAD UR41, UR55, UR41, URZ ;  /* 0x00000029372972a4 */ /* 0x000fe2000f8e023f */
[----:B------:R-:W-:Y:S01]  /*0ee0*/  VIADD R18, R29, 0xffffff80 ;  /* 0xffffff801d127836 */ /* 0x000fe20000000000 */
[----:B------:R-:W-:Y:S02]  /*0ef0*/  PLOP3.LUT P0, PT, PT, PT, PT, 0x80, 0x0 ;  /* 0x000000000000781c */ /* 0x000fe40003f0f070 */
[----:B------:R-:W-:Y:S02]  /*0f00*/  CS2R R28, SRZ ;  /* 0x00000000001c7805 */ /* 0x000fe4000001ff00 */
[----:B------:R-:W-:Y:S01]  /*0f10*/  VIADDMNMX R0, R3, UR58, R0, PT ;  /* 0x0000003a03007c46 */ /* 0x000fe2000b800100 */
[----:B0-----:R-:W-:Y:S01]  /*0f20*/  IMAD.MOV.U32 R2, RZ, RZ, RZ ;  /* 0x000000ffff027224 */ /* 0x001fe200078e00ff */
[----:B------:R-:W-:-:S02]  /*0f30*/  CS2R R24, SRZ ;  /* 0x0000000000187805 */ /* 0x000fc4000001ff00 */
[----:B------:R-:W-:Y:S02]  /*0f40*/  CS2R R30, SRZ ;  /* 0x00000000001e7805 */ /* 0x000fe4000001ff00 */
[----:B------:R-:W-:Y:S01]  /*0f50*/  R2UR UR40, R0 ;  /* 0x00000000002872ca */ /* 0x000fe200000e0000 */
        /* <DEDUP_REMOVED lines=12> */
[----:B------:R-:W-:Y:S01]  /*1020*/  UISETP.GT.AND UP0, UPT, UR40, UR58, UPT ;  /* 0x0000003a2800728c */ /* 0x000fe2000bf04270 */
[----:B------:R-:W-:Y:S01]  /*1030*/  CS2R R54, SRZ ;  /* 0x0000000000367805 */ /* 0x000fe2000001ff00 */
[----:B-1----:R-:W-:Y:S01]  /*1040*/  USHF.R.S32.HI UR4, URZ, 0x1f, UR5 ;  /* 0x0000001f3f047899 */ /* 0x002fe20008011405 */
[----:B------:R-:W-:Y:S02]  /*1050*/  CS2R R50, SRZ ;  /* 0x0000000000327805 */ /* 0x000fe4000001ff00 */
[----:B------:R-:W-:Y:S02]  /*1060*/  CS2R R60, SRZ ;  /* 0x00000000003c7805 */ /* 0x000fe4000001ff00 */
[----:B------:R-:W-:Y:S02]  /*1070*/  CS2R R56, SRZ ;  /* 0x0000000000387805 */ /* 0x000fe4000001ff00 */
[----:B------:R-:W-:-:S02]  /*1080*/  PLOP3.LUT P1, PT, PT, PT, UP0, 0x80, 0x0 ;  /* 0x000000000000781c */ /* 0x000fc40003f2f008 */
[----:B------:R-:W-:Y:S01]  /*1090*/  CS2R R62, SRZ ;  /* 0x00000000003e7805 */ /* 0x000fe2000001ff00 */
[----:B------:R-:W-:Y:S01]  /*10a0*/  IMAD.U32 R17, RZ, RZ, UR4 ;  /* 0x00000004ff117e24 */ /* 0x000fe2000f8e00ff */
        /* <DEDUP_REMOVED lines=45> */
[----:B0-----:R-:W-:-:S07]  /*1380*/  IMAD.MOV.U32 R13, RZ, RZ, RZ ;  /* 0x000000ffff0d7224 */ /* 0x001fce00078e00ff */
[----:B------:R-:W-:-:S07]  /*1390*/  LEPC R20, `(.L_x_2238) ;  /* 0x000000001014794e */ /* 0x000fce0000000000 */
[----:B-1----:R-:W-:Y:S05]  /*13a0*/  CALL.ABS.NOINC R2 ;  /* 0x0000000002007343 */ /* 0x002fea0003c00000 */
.L_x_2238:
[----:B------:R-:W0:Y:S01]  /*13b0*/  S2UR UR8, SR_CTAID.Z ;  /* 0x00000000000879c3 */ /* 0x000e220000002700 */
[----:B------:R-:W-:Y:S01]  /*13c0*/  ULDC.64 UR6, c[0x0][0x990] ;  /* 0x0002640000067ab9 */ /* 0x000fe20000000a00 */
[----:B------:R-:W-:Y:S01]  /*13d0*/  ULDC.64 UR4, c[0x0][0x998] ;  /* 0x0002660000047ab9 */ /* 0x000fe20000000a00 */
[----:B------:R-:W-:Y:S01]  /*13e0*/  UISETP.NE.U32.AND UP0, UPT, UR6, URZ, UPT ;  /* 0x0000003f0600728c */ /* 0x000fe2000bf05070 */
[----:B------:R-:W-:Y:S01]  /*13f0*/  IMAD.MOV.U32 R7, RZ, RZ, 0x3f800000 ;  /* 0x3f800000ff077424 */ /* 0x000fe200078e00ff */
[----:B------:R-:W-:Y:S01]  /*1400*/  UISETP.NE.U32.AND UP1, UPT, UR4, URZ, UPT ;  /* 0x0000003f0400728c */ /* 0x000fe2000bf25070 */
[----:B------:R-:W-:Y:S01]  /*1410*/  IMAD.MOV.U32 R0, RZ, RZ, 0x3f800000 ;  /* 0x3f800000ff007424 */ /* 0x000fe200078e00ff */
[----:B------:R-:W-:Y:S01]  /*1420*/  UISETP.NE.AND.EX UP0, UPT, UR7, URZ, UPT, UP0 ;  /* 0x0000003f0700728c */ /* 0x000fe2000bf05300 */
[----:B------:R-:W1:Y:S01]  /*1430*/  S2UR UR11, SR_CTAID.Z ;  /* 0x00000000000b79c3 */ /* 0x000e620000002700 */
[----:B------:R-:W-:-:S04]  /*1440*/  UISETP.NE.AND.EX UP1, UPT, UR5, URZ, UPT, UP1 ;  /* 0x0000003f0500728c */ /* 0x000fc8000bf25310 */
[----:B------:R-:W-:Y:S02]  /*1450*/  PLOP3.LUT P0, PT, PT, PT, UP0, 0x80, 0x0 ;  /* 0x000000000000781c */ /* 0x000fe40003f0f008 */
[----:B------:R-:W-:-:S03]  /*1460*/  PLOP3.LUT P1, PT, PT, PT, UP1, 0x80, 0x0 ;  /* 0x000000000000781c */ /* 0x000fc60003f2f018 */
[----:B------:R-:W-:Y:S02]  /*1470*/  @UP0 ULDC.64 UR16, c[0x0][0x9a8] ;  /* 0x00026a0000100ab9 */ /* 0x000fe40000000a00 */
[----:B------:R-:W-:Y:S01]  /*1480*/  @UP1 ULDC.64 UR14, c[0x0][0x9b8] ;  /* 0x00026e00000e1ab9 */ /* 0x000fe20000000a00 */
[----:B------:R-:W-:Y:S02]  /*1490*/  @UP1 USHF.R.S32.HI UR19, URZ, 0x1f, UR57 ;  /* 0x0000001f3f131899 */ /* 0x000fe40008011439 */
[----:B0-----:R-:W-:-:S04]  /*14a0*/  USHF.R.S32.HI UR9, URZ, 0x1f, UR8 ;  /* 0x0000001f3f097899 */ /* 0x001fc80008011408 */
[----:B------:R-:W-:Y:S02]  /*14b0*/  @UP0 UIMAD UR8, UR9, UR16, URZ ;  /* 0x00000010090802a4 */ /* 0x000fe4000f8e023f */
[----:B------:R-:W-:Y:S02]  /*14c0*/  @UP1 UIMAD UR10, UR9, UR14, URZ ;  /* 0x0000000e090a12a4 */ /* 0x000fe4000f8e023f */
[----:B-1----:R-:W-:Y:S02]  /*14d0*/  @UP0 UIMAD.WIDE.U32 UR12, UR11, UR16, URZ ;  /* 0x000000100b0c02a5 */ /* 0x002fe4000f8e003f */
[----:B------:R-:W-:Y:S02]  /*14e0*/  @UP0 UIMAD UR17, UR11, UR17, UR8 ;  /* 0x000000110b1102a4 */ /* 0x000fe4000f8e0208 */
[----:B------:R-:W-:Y:S02]  /*14f0*/  @UP0 USHF.R.S32.HI UR16, URZ, 0x1f, UR57 ;  /* 0x0000001f3f100899 */ /* 0x000fe40008011439 */
[----:B------:R-:W-:-:S02]  /*1500*/  @UP1 UIMAD.WIDE.U32 UR8, UR11, UR14, URZ ;  /* 0x0000000e0b0812a5 */ /* 0x000fc4000f8e003f */
[----:B------:R-:W-:Y:S02]  /*1510*/  @UP1 UIMAD UR18, UR11, UR15, UR10 ;  /* 0x0000000f0b1212a4 */ /* 0x000fe4000f8e020a */
[----:B------:R-:W-:Y:S01]  /*1520*/  @UP0 UIADD3 UR13, UR13, UR17, URZ ;  /* 0x000000110d0d0290 */ /* 0x000fe2000fffe03f */
[----:B------:R-:W-:Y:S01]  /*1530*/  @UP0 ULDC.64 UR14, c[0x0][0x9b0] ;  /* 0x00026c00000e0ab9 */ /* 0x000fe20000000a00 */
[----:B------:R-:W-:Y:S01]  /*1540*/  @UP1 ULDC.64 UR10, c[0x0][0x9c0] ;  /* 0x00027000000a1ab9 */ /* 0x000fe20000000a00 */
[----:B------:R-:W-:Y:S02]  /*1550*/  @UP0 UIMAD UR16, UR16, UR14, URZ ;  /* 0x0000000e101002a4 */ /* 0x000fe4000f8e023f */
[----:B------:R-:W-:Y:S02]  /*1560*/  @UP1 UIMAD UR17, UR19, UR10, URZ ;  /* 0x0000000a131112a4 */ /* 0x000fe4000f8e023f */
[----:B------:R-:W-:Y:S02]  /*1570*/  @UP1 UIADD3 UR9, UR9, UR18, URZ ;  /* 0x0000001209091290 */ /* 0x000fe4000fffe03f */
[----:B------:R-:W-:-:S02]  /*1580*/  @UP0 UIMAD UR16, UR57, UR15, UR16 ;  /* 0x0000000f391002a4 */ /* 0x000fc4000f8e0210 */
[----:B------:R-:W-:Y:S02]  /*1590*/  @UP1 UIMAD UR17, UR57, UR11, UR17 ;  /* 0x0000000b391112a4 */ /* 0x000fe4000f8e0211 */
[----:B------:R-:W-:Y:S02]  /*15a0*/  @UP0 UIMAD.WIDE.U32 UR14, UR57, UR14, UR12 ;  /* 0x0000000e390e02a5 */ /* 0x000fe4000f8e000c */
[----:B------:R-:W-:Y:S02]  /*15b0*/  @UP1 UIMAD.WIDE.U32 UR10, UR57, UR10, UR8 ;  /* 0x0000000a390a12a5 */ /* 0x000fe4000f8e0008 */
[----:B------:R-:W-:Y:S02]  /*15c0*/  @UP0 UIADD3 UR9, UR15, UR16, URZ ;  /* 0x000000100f090290 */ /* 0x000fe4000fffe03f */
[----:B------:R-:W-:Y:S02]  /*15d0*/  @UP0 ULEA UR6, UP2, UR14, UR6, 0x2 ;  /* 0x000000060e060291 */ /* 0x000fe4000f84103f */
[----:B------:R-:W-:-:S02]  /*15e0*/  @UP1 UIADD3 UR8, UR11, UR17, URZ ;  /* 0x000000110b081290 */ /* 0x000fc4000fffe03f */
        /* <DEDUP_REMOVED lines=8> */
[----:B------:R-:W-:-:S03]  /*1670*/  IMAD.U32 R5, RZ, RZ, UR5 ;  /* 0x00000005ff057e24 */ /* 0x000fc6000f8e00ff */
[----:B------:R-:W2:Y:S04]  /*1680*/  @P0 LDG.E R7, desc[UR36][R2.64] ;  /* 0x0000002402070981 */ /* 0x000ea8000c1e1900 */
[----:B------:R-:W2:Y:S01]  /*1690*/  @P1 LDG.E R0, desc[UR36][R4.64] ;  /* 0x0000002404001981 */ /* 0x000ea2000c1e1900 */
[----:B------:R-:W0:Y:S01]  /*16a0*/  SYNCS.PHASECHK.TRANS64.TRYWAIT P0, [UR38+0x29800], R6 ;  /* 0x02980006ff0075a7 */ /* 0x000e220008000166 */
[----:B--2---:R-:W-:-:S04]  /*16b0*/  FMUL.FTZ R0, R7, R0 ;  /* 0x0000000007007220 */ /* 0x004fc80000410000 */
[----:B------:R-:W-:Y:S01]  /*16c0*/  FMUL.FTZ R0, R0, UR4 ;  /* 0x0000000400007c20 */ /* 0x000fe20008410000 */
[----:B0-----:R-:W-:Y:S06]  /*16d0*/  @!P0 BRA `(.L_x_2239) ;  /* 0x0000013800448947 */ /* 0x001fec0003800000 */
.L_x_2337:
[----:B------:R-:W2:Y:S02]  /*16e0*/  LDL R2, [R1+0x14] ;  /* 0x0000140001027983 */ /* 0x000ea40000100800 */
[----:B--2---:R-:W-:-:S13]  /*16f0*/  R2UR UR4, R2 ;  /* 0x00000000020472ca */ /* 0x004fda00000e0000 */
[----:B------:R-:W-:-:S06]  /*1700*/  ULOP3.LUT UR4, UR4, 0x1, URZ, 0xfc, !UPT ;  /* 0x0000000104047892 */ /* 0x000fcc000f8efc3f */
[----:B------:R-:W-:-:S05]  /*1710*/  IMAD.U32 R2, RZ, RZ, UR4 ;  /* 0x00000004ff027e24 */ /* 0x000fca000f8e00ff */
[----:B------:R-:W-:-:S13]  /*1720*/  ISETP.NE.AND P0, PT, R2, 0x3, PT ;  /* 0x000000030200780c */ /* 0x000fda0003f05270 */
[----:B------:R-:W-:Y:S05]  /*1730*/  @!P0 BRA `(.L_x_2240) ;  /* 0x0000000000048947 */ /* 0x000fea0003800000 */
[----:B------:R-:W-:Y:S01]  /*1740*/  BPT.TRAP 0x1 ;  /* 0x000000040000795c */ /* 0x000fe20000300000 */
.L_x_2240:
[----:B------:R1:W2:Y:S01]  /*1750*/  SYNCS.PHASECHK.TRANS64.TRYWAIT P1, [UR38+0x29830], R6 ;  /* 0x02983006ff0075a7 */ /* 0x0002a20008020166 */
[----:B------:R-:W-:Y:S05]  /*1760*/  @!P0 BRA `(.L_x_2241) ;  /* 0x0000000000048947 */ /* 0x000fea0003800000 */
[----:B------:R-:W-:Y:S01]  /*1770*/  BPT.TRAP 0x1 ;  /* 0x000000040000795c */ /* 0x000fe20000300000 */
.L_x_2241:
[----:B------:R-:W-:-:S05]  /*1780*/  IMAD.U32 R2, RZ, RZ, UR43 ;  /* 0x0000002bff027e24 */ /* 0x000fca000f8e00ff */
[----:B------:R-:W-:Y:S01]  /*1790*/  LOP3.LUT R2, R2, 0x10000, RZ, 0xfc, !PT ;  /* 0x0001000002027812 */ /* 0x000fe200078efcff */
[----:B--2---:R-:W-:Y:S06]  /*17a0*/  @P1 BRA `(.L_x_2242) ;  /* 0x0000000000081947 */ /* 0x004fec0003800000 */
[----:B------:R-:W2:Y:S02]  /*17b0*/  SYNCS.PHASECHK.TRANS64.TRYWAIT P1, [UR38+0x29830], R6 ;  /* 0x02983006ff0075a7 */ /* 0x000ea40008020166 */
[----:B--2---:R-:W-:Y:S05]  /*17c0*/  @!P1 BRA `(.L_x_2243) ;  /* 0x0000013800209947 */ /* 0x004fea0003800000 */
.L_x_2242:
[----:B------:R-:W-:Y:S05]  /*17d0*/  WARPSYNC.ALL ;  /* 0x0000000000007948 */ /* 0x000fea0003800000 */
[----:B0-----:R-:W-:Y:S01]  /*17e0*/  IMAD.MOV.U32 R3, RZ, RZ, -0x7fffffe0 ;  /* 0x80000020ff037424 */ /* 0x001fe200078e00ff */
        /* <DEDUP_REMOVED lines=29> */
[----:B------:R-:W-:Y:S01]  /*19c0*/  UMOV UR5, UR25 ;  /* 0x0000001900057c82 */ /* 0x000fe20008000000 */
[----:B------:R-:W-:Y:S01]  /*19d0*/  UIADD3 UR30, UR52, 0x602, URZ ;  /* 0x00000602341e7890 */ /* 0x000fe2000fffe03f */
        /* <DEDUP_REMOVED lines=16> */
[----:B------:R-:W-:Y:S01]  /*1ae0*/  R2UR UR18, R2 ;  /* 0x00000000021272ca */ /* 0x000fe200000e0000 */
[----:B------:R-:W-:-:S12]  /*1af0*/  UMOV UR17, 0x80000020 ;  /* 0x8000002000117882 */ /* 0x000fd80000000000 */
[----:B------:R-:W-:Y:S02]  /*1b00*/  UIADD3 UR24, UR18, 0x2, URZ ;  /* 0x0000000212187890 */ /* 0x000fe4000fffe03f */
[----:B------:R-:W-:-:S05]  /*1b10*/  UIADD3 UR16, UR18, 0x202, URZ ;  /* 0x0000020212107890 */ /* 0x000fca000fffe03f */
[----:B------:R-:W-:Y:S01]  /*1b20*/  UMOV UR4, UR24 ;  /* 0x0000001800047c82 */ /* 0x000fe20008000000 */
[----:B------:R-:W-:Y:S01]  /*1b30*/  UMOV UR8, UR24 ;  /* 0x0000001800087c82 */ /* 0x000fe20008000000 */
[----:B------:R-:W-:Y:S01]  /*1b40*/  UMOV UR12, UR24 ;  /* 0x00000018000c7c82 */ /* 0x000fe20008000000 */
[----:B------:R-:W-:Y:S02]  /*1b50*/  WARPGROUP.DEPBAR.LE gsb0, 0x0 ;  /* 0x00008000000079c5 */ /* 0x000fe40000010000 */
[----:B------:R-:W-:-:S06]  /*1b60*/  WARPGROUP.ARRIVE ;  /* 0x00000000000079c5 */ /* 0x000fcc0000000000 */
[----:B------:R-:W-:Y:S01]  /*1b70*/  QGMMA.64x32x32.F32.E4M3.E4M3 R24, gdesc[UR20], RZ, !UPT, gsb0 ;  /* 0x00600000141879f3 */ /* 0x000fe2000c0008ff */
        /* <DEDUP_REMOVED lines=87> */
[----:B------:R-:W-:Y:S02]  /*20f0*/  WARPGROUP.DEPBAR.LE gsb0, 0x0 ;  /* 0x00008000000079c5 */ /* 0x000fe40000010000 */
[----:B------:R-:W-:-:S06]  /*2100*/  WARPGROUP.ARRIVE ;  /* 0x00000000000079c5 */ /* 0x000fcc0000000000 */
[----:B------:R-:W-:Y:S01]  /*2110*/  QGMMA.64x32x32.F32.E4M3.E4M3 R56, gdesc[UR12], R56, gsb0 ;  /* 0x006000000c3879f3 */ /* 0x000fe20008000838 */
[----:B------:R-:W-:Y:S01]  /*2120*/  UIADD3 UR12, UR18, 0x400, URZ ;  /* 0x00000400120c7890 */ /* 0x000fe2000fffe03f */
[----:B------:R-:W-:Y:S01]  /*2130*/  UMOV UR13, 0x80000020 ;  /* 0x80000020000d7882 */ /* 0x000fe20000000000 */
[----:B------:R-:W-:Y:S01]  /*2140*/  UIADD3 UR14, UR52, 0x600, URZ ;  /* 0x00000600340e7890 */ /* 0x000fe2000fffe03f */
        /* <DEDUP_REMOVED lines=29> */
[----:B------:R-:W-:Y:S01]  /*2320*/  UIADD3 UR10, UR52, 0x582, URZ ;  /* 0x00000582340a7890 */ /* 0x000fe2000fffe03f */
        /* <DEDUP_REMOVED lines=12> */
[----:B------:R-:W-:-:S07]  /*23f0*/  UIADD3 UR8, UR18, 0x402, URZ ;  /* 0x0000040212087890 */ /* 0x000fce000fffe03f */
        /* <DEDUP_REMOVED lines=35> */
.L_x_2244:
[----:B------:R-:W-:Y:S01]  /*2630*/  LOP3.LUT R7, R104, 0xffffff80, RZ, 0xc0, !PT ;  /* 0xffffff8068077812 */ /* 0x000fe200078ec0ff */
[C---:B-12---:R-:W-:Y:S01]  /*2640*/  FMUL.FTZ R6, R0.reuse, R58 ;  /* 0x0000003a00067220 */ /* 0x046fe20000410000 */
[C---:B------:R-:W-:Y:S01]  /*2650*/  FMUL.FTZ R9, R0.reuse, R93 ;  /* 0x0000005d00097220 */ /* 0x040fe20000410000 */
[----:B------:R-:W-:Y:S01]  /*2660*/  FMUL.FTZ R59, R0, R59 ;  /* 0x0000003b003b7220 */ /* 0x000fe20000410000 */
[----:B------:R-:W-:Y:S01]  /*2670*/  LEA.HI R105, R105, R18, RZ, 0x2 ;  /* 0x0000001269697211 */ /* 0x000fe200078f10ff */
[----:B------:R-:W-:Y:S01]  /*2680*/  IMAD.IADD R7, R18, 0x1, -R7 ;  /* 0x0000000112077824 */ /* 0x000fe200078e0a07 */
[----:B------:R0:W-:Y:S01]  /*2690*/  MUFU.TANH R93, R6 ;  /* 0x00000006005d7308 */ /* 0x0001e20000002400 */
[C---:B------:R-:W-:Y:S01]  /*26a0*/  FMUL.FTZ R75, R0.reuse, R75 ;  /* 0x0000004b004b7220 */ /* 0x040fe20000410000 */
[C---:B------:R-:W-:Y:S01]  /*26b0*/  FMUL.FTZ R21, R0.reuse, R76 ;  /* 0x0000004c00157220 */ /* 0x040fe20000410000 */
[----:B------:R-:W-:Y:S01]  /*26c0*/  LOP3.LUT R105, R105, 0xfffffffc, RZ, 0xc0, !PT ;  /* 0xfffffffc69697812 */ /* 0x000fe200078ec0ff */
[C---:B------:R-:W-:Y:S01]  /*26d0*/  FMUL.FTZ R62, R0.reuse, R62 ;  /* 0x0000003e003e7220 */ /* 0x040fe20000410000 */
[C---:B------:R-:W-:Y:S01]  /*26e0*/  FMUL.FTZ R58, R0.reuse, R61 ;  /* 0x0000003d003a7220 */ /* 0x040fe20000410000 */
[----:B------:R-:W-:Y:S01]  /*26f0*/  FMUL.FTZ R5, R0, R89 ;  /* 0x0000005900057220 */ /* 0x000fe20000410000 */
[----:B------:R-:W-:Y:S01]  /*2700*/  LEA.HI R61, R106, R106, RZ, 0x1 ;  /* 0x0000006a6a3d7211 */ /* 0x000fe200078f08ff */
[----:B------:R1:W-:Y:S01]  /*2710*/  MUFU.TANH R76, R59 ;  /* 0x0000003b004c7308 */ /* 0x0003e20000002400 */
[----:B0-----:R-:W-:Y:S01]  /*2720*/  SHF.R.S32.HI R6, RZ, 0x1f, R7 ;  /* 0x0000001fff067819 */ /* 0x001fe20000011407 */
[----:B------:R-:W-:Y:S01]  /*2730*/  IMAD.IADD R105, R18, 0x1, -R105 ;  /* 0x0000000112697824 */ /* 0x000fe200078e0a69 */
[----:B------:R-:W-:Y:S01]  /*2740*/  UISETP.NE.AND UP0, UPT, UR56, URZ, UPT ;  /* 0x0000003f3800728c */ /* 0x000fe2000bf05270 */
[----:B------:R-:W-:Y:S01]  /*2750*/  LOP3.LUT R61, R61, 0x3fffffe, RZ, 0xc0, !PT ;  /* 0x03fffffe3d3d7812 */ /* 0x000fe200078ec0ff */
[----:B------:R-:W-:Y:S01]  /*2760*/  FMUL.FTZ R18, R0, R64 ;  /* 0x0000004000127220 */ /* 0x000fe20000410000 */
[CC--:B------:R-:W-:Y:S01]  /*2770*/  LEA.HI R10, R6.reuse, R7.reuse, RZ, 0x2 ;  /* 0x00000007060a7211 */ /* 0x0c0fe200078f10ff */
[----:B------:R-:W-:Y:S01]  /*2780*/  UMOV UR5, 0xffffff60 ;  /* 0xffffff6000057882 */ /* 0x000fe20000000000 */
[----:B------:R-:W-:Y:S01]  /*2790*/  LEA.HI R13, R6, R7, RZ, 0x5 ;  /* 0x00000007060d7211 */ /* 0x000fe200078f28ff */
[----:B------:R0:W-:Y:S01]  /*27a0*/  MUFU.TANH R113, R75 ;  /* 0x0000004b00717308 */ /* 0x0001e20000002400 */
[--C-:B------:R-:W-:Y:S01]  /*27b0*/  SHF.R.S32.HI R6, RZ, 0x2, R10.reuse ;  /* 0x00000002ff067819 */ /* 0x100fe2000001140a */
[----:B------:R-:W-:Y:S01]  /*27c0*/  UIMAD UR5, UR40, UR5, 0xa1 ;  /* 0x000000a1280574a4 */ /* 0x000fe2000f8e0205 */
[----:B-1----:R-:W-:Y:S01]  /*27d0*/  SHF.R.S32.HI R59, RZ, 0x1f, R10 ;  /* 0x0000001fff3b7819 */ /* 0x002fe2000001140a */
[----:B------:R-:W-:Y:S01]  /*27e0*/  FMUL.FTZ R90, R0, R90 ;  /* 0x0000005a005a7220 */ /* 0x000fe20000410000 */
[----:B------:R-:W-:Y:S01]  /*27f0*/  SHF.R.S32.HI R13, RZ, 0x5, R13 ;  /* 0x00000005ff0d7819 */ /* 0x000fe2000001140d */
[----:B------:R-:W-:Y:S01]  /*2800*/  @UP0 ULDC UR4, c[0x0][0x44c] ;  /* 0x0001130000040ab9 */ /* 0x000fe20000000800 */
[----:B------:R-:W-:Y:S01]  /*2810*/  IADD3 R61, R106, -R61, RZ ;  /* 0x8000003d6a3d7210 */ /* 0x000fe20007ffe0ff */
[----:B------:R1:W-:Y:S01]  /*2820*/  MUFU.TANH R89, R62 ;  /* 0x0000003e00597308 */ /* 0x0003e20000002400 */
[C---:B0-----:R-:W-:Y:S01]  /*2830*/  FMUL.FTZ R75, R0.reuse, R56 ;  /* 0x00000038004b7220 */ /* 0x041fe20000410000 */
[C---:B------:R-:W-:Y:S01]  /*2840*/  FMUL.FTZ R56, R0.reuse, R57 ;  /* 0x0000003900387220 */ /* 0x040fe20000410000 */
[C---:B------:R-:W-:Y:S01]  /*2850*/  FMUL.FTZ R57, R0.reuse, R60 ;  /* 0x0000003c00397220 */ /* 0x040fe20000410000 */
[----:B------:R-:W-:Y:S01]  /*2860*/  LEA.HI R60, R59, R6, RZ, 0x3 ;  /* 0x000000063b3c7211 */ /* 0x000fe200078f18ff */
[C---:B------:R-:W-:Y:S01]  /*2870*/  FMUL.FTZ R91, R0.reuse, R91 ;  /* 0x0000005b005b7220 */ /* 0x040fe20000410000 */
[----:B------:R-:W-:Y:S01]  /*2880*/  PLOP3.LUT P1, PT, PT, PT, UP0, 0x80, 0x0 ;  /* 0x000000000000781c */ /* 0x000fe20003f2f008 */
[C---:B------:R-:W-:Y:S01]  /*2890*/  FMUL.FTZ R66, R0.reuse, R66 ;  /* 0x0000004200427220 */ /* 0x040fe20000410000 */
[----:B------:R-:W-:Y:S01]  /*28a0*/  PLOP3.LUT P2, PT, PT, PT, UP0, 0x80, 0x0 ;  /* 0x000000000000781c */ /* 0x000fe20003f4f008 */
[C---:B------:R-:W-:Y:S01]  /*28b0*/  FMUL.FTZ R20, R0.reuse, R73 ;  /* 0x0000004900147220 */ /* 0x040fe20000410000 */
[----:B-1----:R-:W-:Y:S01]  /*28c0*/  LEA R62, R13, UR39, 0x4 ;  /* 0x000000270d3e7c11 */ /* 0x002fe2000f8e20ff */
[----:B------:R-:W-:Y:S01]  /*28d0*/  FMUL.FTZ R94, R0, R94 ;  /* 0x0000005e005e7220 */ /* 0x000fe20000410000 */
[----:B------:R-:W-:Y:S01]  /*28e0*/  LOP3.LUT R13, R60, 0xfffffff8, RZ, 0xc0, !PT ;  /* 0xfffffff83c0d7812 */ /* 0x000fe200078ec0ff */
[C---:B------:R-:W-:Y:S01]  /*28f0*/  FMUL.FTZ R12, R0.reuse, R97 ;  /* 0x00000061000c7220 */ /* 0x040fe20000410000 */
[----:B------:R-:W-:Y:S01]  /*2900*/  LEA.HI R60, R105, R105, RZ, 0x1 ;  /* 0x00000069693c7211 */ /* 0x000fe200078f08ff */
[----:B------:R-:W-:Y:S01]  /*2910*/  FMUL.FTZ R73, R0, R85 ;  /* 0x0000005500497220 */ /* 0x000fe20000410000 */
[----:B------:R-:W-:Y:S01]  /*2920*/  IADD3 R62, R62, R6, -R13 ;  /* 0x000000063e3e7210 */ /* 0x000fe20007ffe80d */
[----:B------:R0:W-:Y:S01]  /*2930*/  MUFU.TANH R85, R66 ;  /* 0x0000004200557308 */ /* 0x0001e20000002400 */
[----:B------:R-:W-:Y:S01]  /*2940*/  LOP3.LUT R60, R60, 0x1ffffffe, RZ, 0xc0, !PT ;  /* 0x1ffffffe3c3c7812 */ /* 0x000fe200078ec0ff */
[----:B------:R-:W-:Y:S01]  /*2950*/  FMUL.FTZ R95, R0, R95 ;  /* 0x0000005f005f7220 */ /* 0x000fe20000410000 */
[----:B------:R-:W-:Y:S01]  /*2960*/  LOP3.LUT R10, R10, 0x7ffffffc, RZ, 0xc0, !PT ;  /* 0x7ffffffc0a0a7812 */ /* 0x000fe200078ec0ff */
[----:B------:R-:W-:Y:S01]  /*2970*/  IMAD R61, R61, 0x40, R62 ;  /* 0x000000403d3d7824 */ /* 0x000fe200078e023e */
[----:B------:R-:W-:Y:S01]  /*2980*/  ULDC UR10, c[0x0][0x288] ;  /* 0x0000a200000a7ab9 */ /* 0x000fe20000000800 */
[----:B------:R-:W-:-:S02]  /*2990*/  IMAD.IADD R6, R105, 0x1, -R60 ;  /* 0x0000000169067824 */ /* 0x000fc400078e0a3c */
[----:B------:R-:W-:Y:S01]  /*29a0*/  FMUL.FTZ R98, R0, R98 ;  /* 0x0000006200627220 */ /* 0x000fe20000410000 */
[----:B------:R-:W-:Y:S01]  /*29b0*/  IMAD.IADD R7, R7, 0x1, -R10 ;  /* 0x0000000107077824 */ /* 0x000fe200078e0a0a */
[----:B------:R-:W1:Y:S01]  /*29c0*/  MUFU.TANH R90, R90 ;  /* 0x0000005a005a7308 */ /* 0x000e620000002400 */
[----:B------:R-:W-:Y:S02]  /*29d0*/  IMAD R6, R6, 0x8, R61 ;  /* 0x0000000806067824 */ /* 0x000fe400078e023d */
[C---:B------:R-:W-:Y:S01]  /*29e0*/  FMUL.FTZ R99, R0.reuse, R99 ;  /* 0x0000006300637220 */ /* 0x040fe20000410000 */
[----:B------:R-:W-:Y:S02]  /*29f0*/  IMAD.U32 R10, RZ, RZ, UR5 ;  /* 0x00000005ff0a7e24 */ /* 0x000fe4000f8e00ff */
[----:B------:R-:W-:Y:S01]  /*2a00*/  FMUL.FTZ R102, R0, R102 ;  /* 0x0000006600667220 */ /* 0x000fe20000410000 */
[----:B------:R-:W-:Y:S01]  /*2a10*/  @P1 IMAD.HI.U32 R13, R6, UR4, RZ ;  /* 0x00000004060d1c27 */ /* 0x000fe2000f8e00ff */
[----:B------:R-:W-:-:S03]  /*2a20*/  @UP0 ULDC UR4, c[0x0][0x450] ;  /* 0x0001140000040ab9 */ /* 0x000fc60000000800 */
[C---:B------:R-:W-:Y:S01]  /*2a30*/  FMUL.FTZ R103, R0.reuse, R103 ;  /* 0x0000006700677220 */ /* 0x040fe20000410000 */
[----:B------:R-:W2:Y:S01]  /*2a40*/  MUFU.TANH R91, R91 ;  /* 0x0000005b005b7308 */ /* 0x000ea20000002400 */
[----:B------:R-:W-:Y:S01]  /*2a50*/  IMAD.MOV.U32 R64, RZ, RZ, R6 ;  /* 0x000000ffff407224 */ /* 0x000fe200078e0006 */
[----:B------:R-:W-:Y:S01]  /*2a60*/  @P2 SHF.R.U32.HI R64, RZ, UR4, R13 ;  /* 0x00000004ff402c19 */ /* 0x000fe2000801160d */
[----:B------:R-:W-:Y:S01]  /*2a70*/  UIMAD UR4, UR40, -0xa0, UR41 ;  /* 0xffffff60280478a4 */ /* 0x000fe2000f8e0229 */
[----:B------:R-:W-:Y:S02]  /*2a80*/  IMAD R97, R7, -0x2, R10 ;  /* 0xfffffffe07617824 */ /* 0x000fe400078e020a */
[C---:B------:R-:W-:Y:S01]  /*2a90*/  FMUL.FTZ R74, R0.reuse, R74 ;  /* 0x0000004a004a7220 */ /* 0x040fe20000410000 */
[----:B------:R-:W-:Y:S01]  /*2aa0*/  IMAD.U32 R10, RZ, RZ, UR41 ;  /* 0x00000029ff0a7e24 */ /* 0x000fe2000f8e00ff */
[----:B------:R-:W3:Y:S01]  /*2ab0*/  SHFL.IDX PT, R13, R64, 0x1, 0x1c1f ;  /* 0x003c1f00400d7f89 */ /* 0x000ee200000e0000 */
[----:B------:R-:W-:Y:S01]  /*2ac0*/  UIADD3 UR4, UR4, 0xa0, URZ ;  /* 0x000000a004047890 */ /* 0x000fe2000fffe03f */
[----:B------:R-:W4:Y:S01]  /*2ad0*/  MUFU.TANH R94, R94 ;  /* 0x0000005e005e7308 */ /* 0x000f220000002400 */
[C---:B------:R-:W-:Y:S01]  /*2ae0*/  FMUL.FTZ R78, R0.reuse, R78 ;  /* 0x0000004e004e7220 */ /* 0x040fe20000410000 */
[----:B------:R-:W-:Y:S01]  /*2af0*/  IADD3 R97, R97, -UR10, R10 ;  /* 0x8000000a61617c10 */ /* 0x000fe2000fffe00a */
[C---:B------:R-:W-:Y:S01]  /*2b00*/  FMUL.FTZ R79, R0.reuse, R79 ;  /* 0x0000004f004f7220 */ /* 0x040fe20000410000 */
[----:B------:R-:W-:Y:S01]  /*2b10*/  FMUL.FTZ R82, R0, R82 ;  /* 0x0000005200527220 */ /* 0x000fe20000410000 */
[----:B0-----:R-:W-:-:S02]  /*2b20*/  IMAD.U32 R66, RZ, RZ, UR4 ;  /* 0x00000004ff427e24 */ /* 0x001fc4000f8e00ff */
[C---:B------:R-:W-:Y:S01]  /*2b30*/  FMUL.FTZ R83, R0.reuse, R83 ;  /* 0x0000005300537220 */ /* 0x040fe20000410000 */
[C---:B------:R-:W-:Y:S01]  /*2b40*/  FMUL.FTZ R86, R0.reuse, R86 ;  /* 0x0000005600567220 */ /* 0x040fe20000410000 */
[----:B------:R-:W0:Y:S01]  /*2b50*/  MUFU.TANH R95, R95 ;  /* 0x0000005f005f7308 */ /* 0x000e220000002400 */
[----:B------:R-:W-:Y:S02]  /*2b60*/  IMAD R66, R7, -0x2, R66 ;  /* 0xfffffffe07427824 */ /* 0x000fe400078e0242 */
        /* <DEDUP_REMOVED lines=8> */
[C---:B------:R-:W-:Y:S01]  /*2bf0*/  FMUL.FTZ R43, R0.reuse, R43 ;  /* 0x0000002b002b7220 */ /* 0x040fe20000410000 */
[C---:B------:R-:W-:Y:S01]  /*2c00*/  FMUL.FTZ R59, R0.reuse, R65 ;  /* 0x00000041003b7220 */ /* 0x040fe20000410000 */
[C---:B------:R-:W-:Y:S01]  /*2c10*/  FMUL.FTZ R46, R0.reuse, R46 ;  /* 0x0000002e002e7220 */ /* 0x040fe20000410000 */
[C---:B------:R-:W-:Y:S01]  /*2c20*/  FMUL.FTZ R61, R0.reuse, R69 ;  /* 0x00000045003d7220 */ /* 0x040fe20000410000 */
[----:B---3--:R-:W-:Y:S01]  /*2c30*/  VIADDMNMX R13, R13, R97, R66, PT ;  /* 0x000000610d0d7246 */ /* 0x008fe20003800142 */
[C---:B------:R-:W-:Y:S01]  /*2c40*/  FMUL.FTZ R51, R0.reuse, R51 ;  /* 0x0000003300337220 */ /* 0x040fe20000410000 */
[----:B------:R-:W3:Y:S01]  /*2c50*/  MUFU.TANH R99, R99 ;  /* 0x0000006300637308 */ /* 0x000ee20000002400 */
[C---:B------:R-:W-:Y:S01]  /*2c60*/  FMUL.FTZ R47, R0.reuse, R47 ;  /* 0x0000002f002f7220 */ /* 0x040fe20000410000 */
        /* <DEDUP_REMOVED lines=10> */
[----:B------:R-:W-:Y:S01]  /*2d10*/  ISETP.GT.AND P1, PT, R13, 0x9, PT ;  /* 0x000000090d00780c */ /* 0x000fe20003f24270 */
[----:B------:R-:W-:Y:S01]  /*2d20*/  FMUL.FTZ R54, R0, R54 ;  /* 0x0000003600367220 */ /* 0x000fe20000410000 */
[----:B----4-:R-:W-:Y:S01]  /*2d30*/  FSEL R123, R94, -INF , P3 ;  /* 0xff8000005e7b7808 */ /* 0x010fe20001800000 */
[C---:B------:R-:W-:Y:S01]  /*2d40*/  FMUL.FTZ R55, R0.reuse, R55 ;  /* 0x0000003700377220 */ /* 0x040fe20000410000 */
[----:B------:R-:W-:Y:S01]  /*2d50*/  FMNMX.FTZ R10, R127, R125, !PT ;  /* 0x0000007d7f0a7209 */ /* 0x000fe20007810000 */
[----:B------:R-:W2:Y:S01]  /*2d60*/  MUFU.TANH R103, R103 ;  /* 0x0000006700677308 */ /* 0x000ea20000002400 */
[----:B------:R-:W-:Y:S01]  /*2d70*/  ISETP.GT.AND P2, PT, R13, 0x10, PT ;  /* 0x000000100d00780c */ /* 0x000fe20003f44270 */
[C---:B------:R-:W-:Y:S01]  /*2d80*/  FMUL.FTZ R26, R0.reuse, R26 ;  /* 0x0000001a001a7220 */ /* 0x040fe20000410000 */
[----:B0-----:R-:W-:Y:S01]  /*2d90*/  FSEL R119, R95, -INF , P1 ;  /* 0xff8000005f777808 */ /* 0x001fe20000800000 */
[C---:B------:R-:W-:Y:S01]  /*2da0*/  FMUL.FTZ R30, R0.reuse, R30 ;  /* 0x0000001e001e7220 */ /* 0x040fe20000410000 */
[----:B------:R-:W-:Y:S01]  /*2db0*/  FMNMX.FTZ R10, R123, R10, !PT ;  /* 0x0000000a7b0a7209 */ /* 0x000fe20007810000 */
[----:B------:R-:W-:Y:S01]  /*2dc0*/  FMUL.FTZ R34, R0, R34 ;  /* 0x0000002200227220 */ /* 0x000fe20000410000 */
[----:B------:R-:W-:Y:S01]  /*2dd0*/  ISETP.GT.AND P1, PT, R13, 0x11, PT ;  /* 0x000000110d00780c */ /* 0x000fe20003f24270 */
[----:B------:R-:W0:Y:S01]  /*2de0*/  MUFU.TANH R117, R74 ;  /* 0x0000004a00757308 */ /* 0x000e220000002400 */
[----:B-----5:R-:W-:Y:S01]  /*2df0*/  FSEL R121, R98, -INF , P2 ;  /* 0xff80000062797808 */ /* 0x020fe20001000000 */
[C---:B------:R-:W-:Y:S01]  /*2e00*/  FMUL.FTZ R19, R0.reuse, R72 ;  /* 0x0000004800137220 */ /* 0x040fe20000410000 */
[----:B------:R-:W-:Y:S01]  /*2e10*/  FMNMX.FTZ R10, R119, R10, !PT ;  /* 0x0000000a770a7209 */ /* 0x000fe20007810000 */
[C---:B------:R-:W-:Y:S01]  /*2e20*/  FMUL.FTZ R38, R0.reuse, R38 ;  /* 0x0000002600267220 */ /* 0x040fe20000410000 */
[----:B------:R-:W-:Y:S01]  /*2e30*/  ISETP.GT.AND P2, PT, R13, 0x18, PT ;  /* 0x000000180d00780c */ /* 0x000fe20003f44270 */
[C---:B------:R-:W-:Y:S01]  /*2e40*/  FMUL.FTZ R72, R0.reuse, R81 ;  /* 0x0000005100487220 */ /* 0x040fe20000410000 */
[----:B---3--:R-:W-:Y:S01]  /*2e50*/  FSEL R115, R99, -INF , P1 ;  /* 0xff80000063737808 */ /* 0x008fe20000800000 */
[----:B------:R-:W3:Y:S01]  /*2e60*/  MUFU.TANH R78, R78 ;  /* 0x0000004e004e7308 */ /* 0x000ee20000002400 */
[----:B------:R-:W-:Y:S01]  /*2e70*/  FMNMX.FTZ R10, R121, R10, !PT ;  /* 0x0000000a790a7209 */ /* 0x000fe20007810000 */
[C---:B------:R-:W-:Y:S01]  /*2e80*/  FMUL.FTZ R22, R0.reuse, R77 ;  /* 0x0000004d00167220 */ /* 0x040fe20000410000 */
[----:B------:R-:W-:Y:S01]  /*2e90*/  ISETP.GT.AND P1, PT, R13, 0x19, PT ;  /* 0x000000190d00780c */ /* 0x000fe20003f24270 */
[----:B------:R-:W-:Y:S01]  /*2ea0*/  FMUL.FTZ R4, R0, R88 ;  /* 0x0000005800047220 */ /* 0x000fe20000410000 */
[----:B-1----:R-:W-:Y:S01]  /*2eb0*/  FSEL R107, R102, -INF , P2 ;  /* 0xff800000666b7808 */ /* 0x002fe20001000000 */
[C---:B------:R-:W-:Y:S01]  /*2ec0*/  FMUL.FTZ R8, R0.reuse, R92 ;  /* 0x0000005c00087220 */ /* 0x040fe20000410000 */
[----:B------:R-:W-:Y:S01]  /*2ed0*/  FMNMX.FTZ R10, R115, R10, !PT ;  /* 0x0000000a730a7209 */ /* 0x000fe20007810000 */
[----:B------:R-:W1:Y:S01]  /*2ee0*/  MUFU.TANH R79, R79 ;  /* 0x0000004f004f7308 */ /* 0x000e620000002400 */
[----:B------:R-:W-:Y:S01]  /*2ef0*/  ISETP.GT.AND P2, PT, R13, 0x20, PT ;  /* 0x000000200d00780c */ /* 0x000fe20003f44270 */
[----:B------:R-:W-:Y:S01]  /*2f00*/  ULDC UR4, c[0x0][0x988] ;  /* 0x0002620000047ab9 */ /* 0x000fe20000000800 */
[----:B--2---:R-:W-:Y:S01]  /*2f10*/  FSEL R111, R103, -INF , P1 ;  /* 0xff800000676f7808 */ /* 0x004fe20000800000 */
[C---:B------:R-:W-:Y:S01]  /*2f20*/  FMUL.FTZ R24, R0.reuse, R24 ;  /* 0x0000001800187220 */ /* 0x040fe20000410000 */
[----:B------:R-:W-:Y:S01]  /*2f30*/  FMNMX.FTZ R10, R107, R10, !PT ;  /* 0x0000000a6b0a7209 */ /* 0x000fe20007810000 */
[C---:B------:R-:W-:Y:S01]  /*2f40*/  FMUL.FTZ R11, R0.reuse, R96 ;  /* 0x00000060000b7220 */ /* 0x040fe20000410000 */
[----:B------:R-:W-:Y:S01]  /*2f50*/  ISETP.GT.AND P1, PT, R13, 0x21, PT ;  /* 0x000000210d00780c */ /* 0x000fe20003f24270 */
[----:B------:R-:W2:Y:S01]  /*2f60*/  MUFU.TANH R82, R82 ;  /* 0x0000005200527308 */ /* 0x000ea20000002400 */
[----:B0-----:R-:W-:Y:S01]  /*2f70*/  FSEL R117, R117, -INF , P2 ;  /* 0xff80000075757808 */ /* 0x001fe20001000000 */
[C---:B------:R-:W-:Y:S01]  /*2f80*/  FMUL.FTZ R53, R0.reuse, R53 ;  /* 0x0000003500357220 */ /* 0x040fe20000410000 */
[----:B------:R-:W-:Y:S01]  /*2f90*/  FMNMX.FTZ R10, R111, R10, !PT ;  /* 0x0000000a6f0a7209 */ /* 0x000fe20007810000 */
[C---:B------:R-:W-:Y:S01]  /*2fa0*/  FMUL.FTZ R32, R0.reuse, R32 ;  /* 0x0000002000207220 */ /* 0x040fe20000410000 */
[----:B------:R-:W-:Y:S01]  /*2fb0*/  ISETP.GT.AND P2, PT, R13, 0x28, PT ;  /* 0x000000280d00780c */ /* 0x000fe20003f44270 */
[C---:B------:R-:W-:Y:S01]  /*2fc0*/  FMUL.FTZ R14, R0.reuse, R100 ;  /* 0x00000064000e7220 */ /* 0x040fe20000410000 */
[----:B------:R-:W-:Y:S01]  /*2fd0*/  FSEL R113, R113, -INF , P1 ;  /* 0xff80000071717808 */ /* 0x000fe20000800000 */
[----:B------:R-:W0:Y:S01]  /*2fe0*/  MUFU.TANH R83, R83 ;  /* 0x0000005300537308 */ /* 0x000e220000002400 */
[----:B------:R-:W-:Y:S01]  /*2ff0*/  FMNMX.FTZ R10, R117, R10, !PT ;  /* 0x0000000a750a7209 */ /* 0x000fe20007810000 */
[C---:B------:R-:W-:Y:S01]  /*3000*/  FMUL.FTZ R49, R0.reuse, R49 ;  /* 0x0000003100317220 */ /* 0x040fe20000410000 */
[----:B------:R-:W-:Y:S01]  /*3010*/  ISETP.GT.AND P1, PT, R13, 0x29, PT ;  /* 0x000000290d00780c */ /* 0x000fe20003f24270 */
[----:B------:R-:W-:Y:S01]  /*3020*/  FMUL.FTZ R37, R0, R37 ;  /* 0x0000002500257220 */ /* 0x000fe20000410000 */
[----:B---3--:R-:W-:Y:S01]  /*3030*/  FSEL R109, R78, -INF , P2 ;  /* 0xff8000004e6d7808 */ /* 0x008fe20001000000 */
[C---:B------:R-:W-:Y:S01]  /*3040*/  FMUL.FTZ R33, R0.reuse, R33 ;  /* 0x0000002100217220 */ /* 0x040fe20000410000 */
[----:B------:R-:W-:Y:S01]  /*3050*/  FMNMX.FTZ R10, R113, R10, !PT ;  /* 0x0000000a710a7209 */ /* 0x000fe20007810000 */
[----:B------:R-:W3:Y:S01]  /*3060*/  MUFU.TANH R86, R86 ;  /* 0x0000005600567308 */ /* 0x000ee20000002400 */
[----:B------:R-:W-:Y:S01]  /*3070*/  ISETP.GT.AND P2, PT, R13, 0x30, PT ;  /* 0x000000300d00780c */ /* 0x000fe20003f44270 */
[C---:B------:R-:W-:Y:S01]  /*3080*/  FMUL.FTZ R23, R0.reuse, R80 ;  /* 0x0000005000177220 */ /* 0x040fe20000410000 */
[----:B-1----:R-:W-:Y:S01]  /*3090*/  FSEL R105, R79, -INF , P1 ;  /* 0xff8000004f697808 */ /* 0x002fe20000800000 */
[C---:B------:R-:W-:Y:S01]  /*30a0*/  FMUL.FTZ R29, R0.reuse, R29 ;  /* 0x0000001d001d7220 */ /* 0x040fe20000410000 */
[----:B------:R-:W-:Y:S01]  /*30b0*/  FMNMX.FTZ R10, R109, R10, !PT ;  /* 0x0000000a6d0a7209 */ /* 0x000fe20007810000 */
[----:B------:R-:W-:Y:S01]  /*30c0*/  FMUL.FTZ R74, R0, R84 ;  /* 0x00000054004a7220 */ /* 0x000fe20000410000 */
[----:B------:R-:W-:Y:S01]  /*30d0*/  ISETP.GT.AND P1, PT, R13, 0x31, PT ;  /* 0x000000310d00780c */ /* 0x000fe20003f24270 */
[----:B------:R-:W1:Y:S01]  /*30e0*/  MUFU.TANH R87, R87 ;  /* 0x0000005700577308 */ /* 0x000e620000002400 */
[----:B--2---:R-:W-:Y:S01]  /*30f0*/  FSEL R103, R82, -INF , P2 ;  /* 0xff80000052677808 */ /* 0x004fe20001000000 */
[C---:B------:R-:W-:Y:S01]  /*3100*/  FMUL.FTZ R28, R0.reuse, R28 ;  /* 0x0000001c001c7220 */ /* 0x040fe20000410000 */
[----:B------:R-:W-:Y:S01]  /*3110*/  FMNMX.FTZ R10, R105, R10, !PT ;  /* 0x0000000a690a7209 */ /* 0x000fe20007810000 */
[C---:B------:R-:W-:Y:S01]  /*3120*/  FMUL.FTZ R25, R0.reuse, R25 ;  /* 0x0000001900197220 */ /* 0x040fe20000410000 */
[----:B------:R-:W-:Y:S01]  /*3130*/  ISETP.GT.AND P2, PT, R13, 0x38, PT ;  /* 0x000000380d00780c */ /* 0x000fe20003f44270 */
[C---:B------:R-:W-:Y:S01]  /*3140*/  FMUL.FTZ R44, R0.reuse, R44 ;  /* 0x0000002c002c7220 */ /* 0x040fe20000410000 */
[----:B0-----:R-:W-:Y:S01]  /*3150*/  FSEL R101, R83, -INF , P1 ;  /* 0xff80000053657808 */ /* 0x001fe20000800000 */
[----:B------:R-:W0:Y:S01]  /*3160*/  MUFU.TANH R63, R63 ;  /* 0x0000003f003f7308 */ /* 0x000e220000002400 */
[----:B------:R-:W-:Y:S01]  /*3170*/  FMNMX.FTZ R10, R103, R10, !PT ;  /* 0x0000000a670a7209 */ /* 0x000fe20007810000 */
[C---:B------:R-:W-:Y:S01]  /*3180*/  FMUL.FTZ R48, R0.reuse, R48 ;  /* 0x0000003000307220 */ /* 0x040fe20000410000 */
[----:B------:R-:W-:Y:S01]  /*3190*/  ISETP.GT.AND P1, PT, R13, 0x39, PT ;  /* 0x000000390d00780c */ /* 0x000fe20003f24270 */
[----:B------:R-:W-:Y:S01]  /*31a0*/  FMUL.FTZ R52, R0, R52 ;  /* 0x0000003400347220 */ /* 0x000fe20000410000 */
[----:B---3--:R-:W-:Y:S01]  /*31b0*/  FSEL R99, R86, -INF , P2 ;  /* 0xff80000056637808 */ /* 0x008fe20001000000 */
[----:B------:R-:W-:Y:S01]  /*31c0*/  FMUL.FTZ R36, R0, R36 ;  /* 0x0000002400247220 */ /* 0x000fe20000410000 */
[----:B------:R-:W-:Y:S01]  /*31d0*/  FMNMX.FTZ R10, R101, R10, !PT ;  /* 0x0000000a650a7209 */ /* 0x000fe20007810000 */
[----:B------:R-:W2:Y:S01]  /*31e0*/  MUFU.TANH R67, R67 ;  /* 0x0000004300437308 */ /* 0x000ea20000002400 */
[----:B------:R-:W-:Y:S01]  /*31f0*/  ISETP.GT.AND P2, PT, R13, 0x40, PT ;  /* 0x000000400d00780c */ /* 0x000fe20003f44270 */
[----:B------:R-:W-:Y:S01]  /*3200*/  @UP0 ULDC UR11, c[0x0][0x450] ;  /* 0x00011400000b0ab9 */ /* 0x000fe20000000800 */
[----:B-1----:R-:W-:Y:S01]  /*3210*/  FSEL R95, R87, -INF , P1 ;  /* 0xff800000575f7808 */ /* 0x002fe20000800000 */
[----:B------:R-:W-:Y:S01]  /*3220*/  UIADD3 UR6, UR40, -0x2, URZ ;  /* 0xfffffffe28067890 */ /* 0x000fe2000fffe03f */
[----:B------:R-:W-:Y:S01]  /*3230*/  FMNMX.FTZ R10, R99, R10, !PT ;  /* 0x0000000a630a7209 */ /* 0x000fe20007810000 */
[----:B------:R-:W-:Y:S01]  /*3240*/  UIADD3 UR7, UR38, 0x29840, URZ ;  /* 0x0002984026077890 */ /* 0x000fe2000fffe03f */
[----:B------:R-:W-:Y:S01]  /*3250*/  ISETP.GT.AND P1, PT, R13, 0x41, PT ;  /* 0x000000410d00780c */ /* 0x000fe20003f24270 */
[----:B------:R-:W-:Y:S01]  /*3260*/  MUFU.TANH R70, R70 ;  /* 0x0000004600467308 */ /* 0x000fe20000002400 */
[----:B------:R-:W-:Y:S01]  /*3270*/  FSEL R93, R93, -INF , P2 ;  /* 0xff8000005d5d7808 */ /* 0x000fe20001000000 */
[----:B------:R-:W-:Y:S01]  /*3280*/  UPRMT UR7, UR42, 0x654, UR7 ;  /* 0x000006542a077896 */ /* 0x000fe20008000007 */
[----:B------:R-:W-:Y:S01]  /*3290*/  FMNMX.FTZ R10, R95, R10, !PT ;  /* 0x0000000a5f0a7209 */ /* 0x000fe20007810000 */
[----:B------:R-:W1:Y:S01]  /*32a0*/  S2UR UR60, SR_CgaCtaId ;  /* 0x00000000003c79c3 */ /* 0x000e620000008800 */
[----:B------:R-:W-:-:S02]  /*32b0*/  ISETP.GT.AND P2, PT, R13, 0x48, PT ;  /* 0x000000480d00780c */ /* 0x000fc40003f44270 */
[----:B------:R-:W-:Y:S01]  /*32c0*/  FSEL R91, R76, -INF , P1 ;  /* 0xff8000004c5b7808 */ /* 0x000fe20000800000 */
[----:B------:R-:W3:Y:S01]  /*32d0*/  MUFU.TANH R71, R71 ;  /* 0x0000004700477308 */ /* 0x000ee20000002400 */
[----:B------:R-:W-:Y:S02]  /*32e0*/  FMNMX.FTZ R10, R93, R10, !PT ;  /* 0x0000000a5d0a7209 */ /* 0x000fe40007810000 */
[----:B------:R-:W-:Y:S01]  /*32f0*/  ISETP.GT.AND P1, PT, R13, 0x49, PT ;  /* 0x000000490d00780c */ /* 0x000fe20003f24270 */
[----:B------:R-:W-:Y:S01]  /*3300*/  SYNCS.ARRIVE.TRANS64.RED.A1T0 RZ, [UR7], RZ ;  /* 0x000000ffffff79a7 */ /* 0x000fe20008100407 */
[----:B------:R-:W-:Y:S02]  /*3310*/  FSEL R89, R89, -INF , P2 ;  /* 0xff80000059597808 */ /* 0x000fe40001000000 */
[----:B------:R-:W-:Y:S01]  /*3320*/  FMNMX.FTZ R10, R91, R10, !PT ;  /* 0x0000000a5b0a7209 */ /* 0x000fe20007810000 */
[----:B------:R4:W-:Y:S01]  /*3330*/  MUFU.TANH R65, R42 ;  /* 0x0000002a00417308 */ /* 0x0009e20000002400 */
[----:B------:R-:W-:-:S02]  /*3340*/  ISETP.GT.AND P2, PT, R13, 0x50, PT ;  /* 0x000000500d00780c */ /* 0x000fc40003f44270 */
[----:B0-----:R-:W-:Y:S02]  /*3350*/  FSEL R87, R63, -INF , P1 ;  /* 0xff8000003f577808 */ /* 0x001fe40000800000 */
[----:B------:R-:W-:Y:S02]  /*3360*/  FMNMX.FTZ R10, R89, R10, !PT ;  /* 0x0000000a590a7209 */ /* 0x000fe40007810000 */
[----:B------:R-:W-:Y:S01]  /*3370*/  ISETP.GT.AND P1, PT, R13, 0x51, PT ;  /* 0x000000510d00780c */ /* 0x000fe20003f24270 */
[----:B------:R-:W0:Y:S01]  /*3380*/  MUFU.TANH R43, R43 ;  /* 0x0000002b002b7308 */ /* 0x000e220000002400 */
[----:B------:R-:W-:Y:S02]  /*3390*/  FSEL R85, R85, -INF , P2 ;  /* 0xff80000055557808 */ /* 0x000fe40001000000 */
[----:B------:R-:W-:Y:S02]  /*33a0*/  FMNMX.FTZ R10, R87, R10, !PT ;  /* 0x0000000a570a7209 */ /* 0x000fe40007810000 */
[----:B------:R-:W-:-:S02]  /*33b0*/  ISETP.GT.AND P2, PT, R13, 0x58, PT ;  /* 0x000000580d00780c */ /* 0x000fc40003f44270 */
[----:B--2---:R-:W-:Y:S01]  /*33c0*/  FSEL R69, R67, -INF , P1 ;  /* 0xff80000043457808 */ /* 0x004fe20000800000 */
[----:B------:R-:W-:Y:S01]  /*33d0*/  MUFU.TANH R46, R46 ;  /* 0x0000002e002e7308 */ /* 0x000fe20000002400 */
[----:B----4-:R-:W-:Y:S01]  /*33e0*/  FMNMX.FTZ R42, R85, R10, !PT ;  /* 0x0000000a552a7209 */ /* 0x010fe20007810000 */
[----:B------:R-:W-:Y:S01]  /*33f0*/  FMUL.FTZ R10, R0, R27 ;  /* 0x0000001b000a7220 */ /* 0x000fe20000410000 */
[----:B------:R-:W-:Y:S02]  /*3400*/  ISETP.GT.AND P1, PT, R13, 0x59, PT ;  /* 0x000000590d00780c */ /* 0x000fe40003f24270 */
[----:B------:R-:W-:Y:S02]  /*3410*/  FMNMX.FTZ R42, R69, R42, !PT ;  /* 0x0000002a452a7209 */ /* 0x000fe40007810000 */
[----:B---3--:R-:W-:Y:S01]  /*3420*/  FSEL R41, R71, -INF , P1 ;  /* 0xff80000047297808 */ /* 0x008fe20000800000 */
[----:B------:R2:W-:Y:S01]  /*3430*/  MUFU.TANH R68, R51 ;  /* 0x0000003300447308 */ /* 0x0005e20000002400 */
[----:B------:R-:W-:-:S04]  /*3440*/  ISETP.GT.AND P1, PT, R13, 0x61, PT ;  /* 0x000000610d00780c */ /* 0x000fc80003f24270 */
[----:B0-----:R-:W-:Y:S02]  /*3450*/  FSEL R43, R43, -INF , P1 ;  /* 0xff8000002b2b7808 */ /* 0x001fe40000800000 */
[C---:B------:R-:W-:Y:S01]  /*3460*/  ISETP.GT.AND P1, PT, R13.reuse, 0x69, PT ;  /* 0x000000690d00780c */ /* 0x040fe20003f24270 */
[----:B------:R-:W0:Y:S01]  /*3470*/  MUFU.TANH R47, R47 ;  /* 0x0000002f002f7308 */ /* 0x000e220000002400 */
[----:B--2---:R-:W-:Y:S02]  /*3480*/  FSEL R51, R70, -INF , P2 ;  /* 0xff80000046337808 */ /* 0x004fe40001000000 */
[----:B------:R-:W-:Y:S02]  /*3490*/  ISETP.GT.AND P2, PT, R13, 0x60, PT ;  /* 0x000000600d00780c */ /* 0x000fe40003f44270 */
[----:B------:R-:W-:Y:S02]  /*34a0*/  FMNMX.FTZ R42, R51, R42, !PT ;  /* 0x0000002a332a7209 */ /* 0x000fe40007810000 */
[----:B------:R-:W-:Y:S01]  /*34b0*/  FSEL R27, R65, -INF , P2 ;  /* 0xff800000411b7808 */ /* 0x000fe20001000000 */
[----:B------:R-:W2:Y:S01]  /*34c0*/  MUFU.TANH R50, R50 ;  /* 0x0000003200327308 */ /* 0x000ea20000002400 */
[----:B------:R-:W-:-:S02]  /*34d0*/  FMNMX.FTZ R42, R41, R42, !PT ;  /* 0x0000002a292a7209 */ /* 0x000fc40007810000 */
[----:B------:R-:W-:Y:S02]  /*34e0*/  ISETP.GT.AND P2, PT, R13, 0x68, PT ;  /* 0x000000680d00780c */ /* 0x000fe40003f44270 */
[----:B------:R-:W-:-:S03]  /*34f0*/  FMNMX.FTZ R42, R27, R42, !PT ;  /* 0x0000002a1b2a7209 */ /* 0x000fc60007810000 */
[----:B------:R3:W-:Y:S01]  /*3500*/  MUFU.TANH R70, R10 ;  /* 0x0000000a00467308 */ /* 0x0007e20000002400 */
[----:B------:R-:W-:Y:S02]  /*3510*/  FMNMX.FTZ R42, R43, R42, !PT ;  /* 0x0000002a2b2a7209 */ /* 0x000fe40007810000 */
[----:B0-----:R-:W-:Y:S02]  /*3520*/  FSEL R47, R47, -INF , P1 ;  /* 0xff8000002f2f7808 */ /* 0x001fe40000800000 */
[----:B------:R-:W-:-:S03]  /*3530*/  ISETP.GT.AND P1, PT, R13, 0x71, PT ;  /* 0x000000710d00780c */ /* 0x000fc60003f24270 */
[----:B------:R-:W-:Y:S01]  /*3540*/  MUFU.TANH R54, R54 ;  /* 0x0000003600367308 */ /* 0x000fe20000002400 */
[----:B---3--:R-:W-:Y:S01]  /*3550*/  FMUL.FTZ R10, R0, R31 ;  /* 0x0000001f000a7220 */ /* 0x008fe20000410000 */
[----:B------:R-:W-:Y:S02]  /*3560*/  FSEL R31, R46, -INF , P2 ;  /* 0xff8000002e1f7808 */ /* 0x000fe40001000000 */
[----:B------:R-:W-:Y:S02]  /*3570*/  ISETP.GT.AND P2, PT, R13, 0x70, PT ;  /* 0x000000700d00780c */ /* 0x000fe40003f44270 */
[----:B------:R-:W-:Y:S02]  /*3580*/  FMNMX.FTZ R42, R31, R42, !PT ;  /* 0x0000002a1f2a7209 */ /* 0x000fe40007810000 */
[----:B------:R2:W0:Y:S01]  /*3590*/  MUFU.TANH R76, R55 ;  /* 0x00000037004c7308 */ /* 0x0004220000002400 */
[----:B------:R-:W-:Y:S02]  /*35a0*/  FSEL R63, R68, -INF , P1 ;  /* 0xff800000443f7808 */ /* 0x000fe40000800000 */
[----:B------:R-:W-:-:S02]  /*35b0*/  FMNMX.FTZ R42, R47, R42, !PT ;  /* 0x0000002a2f2a7209 */ /* 0x000fc40007810000 */
[----:B------:R-:W-:-:S03]  /*35c0*/  ISETP.GT.AND P1, PT, R13, 0x79, PT ;  /* 0x000000790d00780c */ /* 0x000fc60003f24270 */
[----:B------:R-:W3:Y:S01]  /*35d0*/  MUFU.TANH R26, R26 ;  /* 0x0000001a001a7308 */ /* 0x000ee20000002400 */
[----:B--2---:R-:W-:Y:S02]  /*35e0*/  FSEL R55, R50, -INF , P2 ;  /* 0xff80000032377808 */ /* 0x004fe40001000000 */
[----:B------:R-:W-:Y:S02]  /*35f0*/  ISETP.GT.AND P2, PT, R13, 0x78, PT ;  /* 0x000000780d00780c */ /* 0x000fe40003f44270 */
[----:B------:R-:W-:-:S03]  /*3600*/  FMNMX.FTZ R42, R55, R42, !PT ;  /* 0x0000002a372a7209 */ /* 0x000fc60007810000 */
[----:B------:R2:W4:Y:S01]  /*3610*/  MUFU.TANH R79, R10 ;  /* 0x0000000a004f7308 */ /* 0x0005220000002400 */
[----:B------:R-:W-:Y:S02]  /*3620*/  FMNMX.FTZ R42, R63, R42, !PT ;  /* 0x0000002a3f2a7209 */ /* 0x000fe40007810000 */
[----:B0-----:R-:W-:Y:S02]  /*3630*/  FSEL R65, R76, -INF , P1 ;  /* 0xff8000004c417808 */ /* 0x001fe40000800000 */
[----:B------:R-:W-:-:S03]  /*3640*/  ISETP.GT.AND P1, PT, R13, 0x81, PT ;  /* 0x000000810d00780c */ /* 0x000fc60003f24270 */
[----:B------:R-:W0:Y:S01]  /*3650*/  MUFU.TANH R30, R30 ;  /* 0x0000001e001e7308 */ /* 0x000e220000002400 */
[----:B--2---:R-:W-:Y:S01]  /*3660*/  FMUL.FTZ R10, R0, R35 ;  /* 0x00000023000a7220 */ /* 0x004fe20000410000 */
[----:B------:R-:W-:Y:S02]  /*3670*/  FSEL R35, R54, -INF , P2 ;  /* 0xff80000036237808 */ /* 0x000fe40001000000 */
[----:B------:R-:W-:Y:S02]  /*3680*/  ISETP.GT.AND P2, PT, R13, 0x80, PT ;  /* 0x000000800d00780c */ /* 0x000fe40003f44270 */
[----:B------:R-:W-:Y:S02]  /*3690*/  FMNMX.FTZ R42, R35, R42, !PT ;  /* 0x0000002a232a7209 */ /* 0x000fe40007810000 */
[----:B------:R-:W2:Y:S01]  /*36a0*/  MUFU.TANH R34, R34 ;  /* 0x0000002200227308 */ /* 0x000ea20000002400 */
[----:B---3--:R-:W-:Y:S02]  /*36b0*/  FSEL R67, R26, -INF , P2 ;  /* 0xff8000001a437808 */ /* 0x008fe40001000000 */
[----:B------:R-:W-:-:S02]  /*36c0*/  FMNMX.FTZ R42, R65, R42, !PT ;  /* 0x0000002a412a7209 */ /* 0x000fc40007810000 */
[----:B------:R-:W-:Y:S02]  /*36d0*/  ISETP.GT.AND P2, PT, R13, 0x88, PT ;  /* 0x000000880d00780c */ /* 0x000fe40003f44270 */
[----:B------:R-:W-:Y:S01]  /*36e0*/  FSEL R71, R70, -INF , P1 ;  /* 0xff80000046477808 */ /* 0x000fe20000800000 */
[----:B------:R3:W5:Y:S01]  /*36f0*/  MUFU.TANH R81, R10 ;  /* 0x0000000a00517308 */ /* 0x0007620000002400 */
[----:B------:R-:W-:Y:S02]  /*3700*/  FMNMX.FTZ R42, R67, R42, !PT ;  /* 0x0000002a432a7209 */ /* 0x000fe40007810000 */
[----:B------:R-:W-:Y:S02]  /*3710*/  ISETP.GT.AND P1, PT, R13, 0x89, PT ;  /* 0x000000890d00780c */ /* 0x000fe40003f24270 */
[----:B------:R-:W-:Y:S02]  /*3720*/  FMNMX.FTZ R42, R71, R42, !PT ;  /* 0x0000002a472a7209 */ /* 0x000fe40007810000 */
[----:B----4-:R-:W-:Y:S01]  /*3730*/  FSEL R79, R79, -INF , P1 ;  /* 0xff8000004f4f7808 */ /* 0x010fe20000800000 */
[----:B------:R-:W4:Y:S01]  /*3740*/  MUFU.TANH R38, R38 ;  /* 0x0000002600267308 */ /* 0x000f220000002400 */
[----:B---3--:R-:W-:Y:S01]  /*3750*/  FMUL.FTZ R10, R0, R39 ;  /* 0x00000027000a7220 */ /* 0x008fe20000410000 */
[----:B0-----:R-:W-:-:S02]  /*3760*/  FSEL R39, R30, -INF , P2 ;  /* 0xff8000001e277808 */ /* 0x001fc40001000000 */
[----:B------:R-:W-:Y:S01]  /*3770*/  ISETP.GT.AND P2, PT, R13, 0x90, PT ;  /* 0x000000900d00780c */ /* 0x000fe20003f44270 */
[----:B------:R-:W0:Y:S01]  /*3780*/  SHFL.IDX PT, R30, R64, RZ, 0x1c1f ;  /* 0x001c1fff401e7589 */ /* 0x000e2200000e0000 */
[----:B------:R-:W-:Y:S02]  /*3790*/  FMNMX.FTZ R42, R39, R42, !PT ;  /* 0x0000002a272a7209 */ /* 0x000fe40007810000 */
[----:B------:R3:W1:Y:S01]  /*37a0*/  MUFU.TANH R83, R10 ;  /* 0x0000000a00537308 */ /* 0x0006620000002400 */
[----:B------:R-:W-:Y:S02]  /*37b0*/  ISETP.GT.AND P1, PT, R13, 0x91, PT ;  /* 0x000000910d00780c */ /* 0x000fe40003f24270 */
[----:B--2---:R-:W-:Y:S02]  /*37c0*/  FSEL R77, R34, -INF , P2 ;  /* 0xff800000224d7808 */ /* 0x004fe40001000000 */
[----:B------:R-:W-:Y:S02]  /*37d0*/  FMNMX.FTZ R42, R79, R42, !PT ;  /* 0x0000002a4f2a7209 */ /* 0x000fe40007810000 */
[----:B------:R-:W-:Y:S01]  /*37e0*/  ISETP.GT.AND P2, PT, R13, 0x98, PT ;  /* 0x000000980d00780c */ /* 0x000fe20003f44270 */
[----:B------:R-:W-:Y:S01]  /*37f0*/  MUFU.TANH R4, R4 ;  /* 0x0000000400047308 */ /* 0x000fe20000002400 */
[----:B-----5:R-:W-:Y:S01]  /*3800*/  FSEL R81, R81, -INF , P1 ;  /* 0xff80000051517808 */ /* 0x020fe20000800000 */
[----:B---3--:R-:W-:Y:S01]  /*3810*/  FMUL.FTZ R10, R0, R45 ;  /* 0x0000002d000a7220 */ /* 0x008fe20000410000 */
[----:B------:R-:W-:-:S02]  /*3820*/  FMNMX.FTZ R42, R77, R42, !PT ;  /* 0x0000002a4d2a7209 */ /* 0x000fc40007810000 */
[----:B------:R-:W-:Y:S02]  /*3830*/  ISETP.GT.AND P1, PT, R13, 0x99, PT ;  /* 0x000000990d00780c */ /* 0x000fe40003f24270 */
[----:B----4-:R-:W-:Y:S01]  /*3840*/  FSEL R45, R38, -INF , P2 ;  /* 0xff800000262d7808 */ /* 0x010fe20001000000 */
[----:B------:R2:W-:Y:S01]  /*3850*/  MUFU.TANH R34, R10 ;  /* 0x0000000a00227308 */ /* 0x0005e20000002400 */
[----:B------:R-:W-:Y:S02]  /*3860*/  FMNMX.FTZ R42, R81, R42, !PT ;  /* 0x0000002a512a7209 */ /* 0x000fe40007810000 */
[----:B-1----:R-:W-:Y:S02]  /*3870*/  FSEL R83, R83, -INF , P1 ;  /* 0xff80000053537808 */ /* 0x002fe40000800000 */
[----:B------:R-:W-:Y:S02]  /*3880*/  FMNMX.FTZ R42, R45, R42, !PT ;  /* 0x0000002a2d2a7209 */ /* 0x000fe40007810000 */
[----:B0-----:R-:W-:Y:S01]  /*3890*/  VIADDMNMX R66, R30, R97, R66, PT ;  /* 0x000000611e427246 */ /* 0x001fe20003800142 */
[----:B------:R-:W0:Y:S01]  /*38a0*/  MUFU.TANH R5, R5 ;  /* 0x0000000500057308 */ /* 0x000e220000002400 */
[----:B------:R-:W-:-:S02]  /*38b0*/  FMNMX.FTZ R42, R83, R42, !PT ;  /* 0x0000002a532a7209 */ /* 0x000fc40007810000 */
[C---:B------:R-:W-:Y:S02]  /*38c0*/  ISETP.GT.AND P2, PT, R66.reuse, 0x1, PT ;  /* 0x000000014200780c */ /* 0x040fe40003f44270 */
[----:B------:R-:W-:Y:S01]  /*38d0*/  ISETP.GT.AND P3, PT, R66, 0x8, PT ;  /* 0x000000084200780c */ /* 0x000fe20003f64270 */
[----:B------:R-:W2:Y:S02]  /*38e0*/  SHFL.BFLY PT, R13, R42, 0x2, 0x1f ;  /* 0x0c401f002a0d7f89 */ /* 0x000ea400000e0000 */
[----:B------:R-:W-:Y:S08]  /*38f0*/  MUFU.TANH R8, R8 ;  /* 0x0000000800087308 */ /* 0x000ff00000002400 */
[----:B------:R1:W-:Y:S08]  /*3900*/  MUFU.TANH R50, R24 ;  /* 0x0000001800327308 */ /* 0x0003f00000002400 */
[----:B------:R-:W-:Y:S01]  /*3910*/  MUFU.TANH R9, R9 ;  /* 0x0000000900097308 */ /* 0x000fe20000002400 */
[----:B--2---:R-:W-:-:S07]  /*3920*/  FMNMX.FTZ R10, R42, R13, !PT ;  /* 0x0000000d2a0a7209 */ /* 0x004fce0007810000 */
[----:B------:R-:W2:Y:S01]  /*3930*/  MUFU.TANH R11, R11 ;  /* 0x0000000b000b7308 */ /* 0x000ea20000002400 */
[----:B------:R-:W3:Y:S07]  /*3940*/  SHFL.BFLY PT, R13, R10, 0x1, 0x1f ;  /* 0x0c201f000a0d7f89 */ /* 0x000eee00000e0000 */
[----:B------:R-:W-:Y:S08]  /*3950*/  MUFU.TANH R12, R12 ;  /* 0x0000000c000c7308 */ /* 0x000ff00000002400 */
[----:B------:R-:W-:Y:S08]  /*3960*/  MUFU.TANH R46, R53 ;  /* 0x00000035002e7308 */ /* 0x000ff00000002400 */
[----:B------:R0:W-:Y:S01]  /*3970*/  MUFU.TANH R68, R32 ;  /* 0x0000002000447308 */ /* 0x0001e20000002400 */
[----:B---3--:R-:W-:Y:S01]  /*3980*/  FMNMX.FTZ R13, R10, R13, !PT ;  /* 0x0000000d0a0d7209 */ /* 0x008fe20007810000 */
[----:B------:R-:W-:Y:S01]  /*3990*/  IMAD.U32 R10, RZ, RZ, UR4 ;  /* 0x00000004ff0a7e24 */ /* 0x000fe2000f8e00ff */
[----:B------:R-:W-:-:S02]  /*39a0*/  @UP0 ULDC UR4, c[0x0][0x44c] ;  /* 0x0001130000040ab9 */ /* 0x000fc40000000800 */
[C---:B------:R-:W-:Y:S01]  /*39b0*/  FSETP.NEU.FTZ.AND P1, PT, R13.reuse, -INF , PT ;  /* 0xff8000000d00780b */ /* 0x040fe20003f3d000 */
[-C--:B-1----:R-:W-:Y:S01]  /*39c0*/  FFMA.FTZ R24, R13, R10.reuse, -8 ;  /* 0xc10000000d187423 */ /* 0x082fe2000001000a */
[----:B0-----:R-:W-:Y:S01]  /*39d0*/  FSEL R32, R5, -INF , P2 ;  /* 0xff80000005207808 */ /* 0x001fe20001000000 */
[----:B------:R-:W0:Y:S01]  /*39e0*/  MUFU.TANH R14, R14 ;  /* 0x0000000e000e7308 */ /* 0x000e220000002400 */
[----:B------:R-:W-:Y:S01]  /*39f0*/  ISETP.GT.AND P2, PT, R66, 0x10, PT ;  /* 0x000000104200780c */ /* 0x000fe20003f44270 */
[----:B------:R-:W-:Y:S01]  /*3a00*/  UIMAD.WIDE.U32 UR4, UR39, UR4, URZ ;  /* 0x00000004270472a5 */ /* 0x000fe2000f8e003f */
[----:B------:R-:W-:Y:S02]  /*3a10*/  FSEL R24, R24, RZ, P1 ;  /* 0x000000ff18187208 */ /* 0x000fe40000800000 */
[----:B------:R-:W-:Y:S01]  /*3a20*/  ISETP.GT.AND P1, PT, R66, RZ, PT ;  /* 0x000000ff4200720c */ /* 0x000fe20003f24270 */
[----:B------:R-:W-:Y:S01]  /*3a30*/  @UP0 USHF.R.U32.HI UR39, URZ, UR11, UR5 ;  /* 0x0000000b3f270299 */ /* 0x000fe20008011605 */
[----:B--2---:R-:W-:Y:S01]  /*3a40*/  FSEL R97, R11, -INF , P2 ;  /* 0xff8000000b617808 */ /* 0x004fe20001000000 */
[----:B------:R1:W-:Y:S01]  /*3a50*/  MUFU.TANH R38, R49 ;  /* 0x0000003100267308 */ /* 0x0003e20000002400 */
[----:B------:R-:W-:Y:S01]  /*3a60*/  FSEL R53, R4, -INF , P1 ;  /* 0xff80000004357808 */ /* 0x000fe20000800000 */
[-CC-:B------:R-:W-:Y:S01]  /*3a70*/  FFMA.FTZ R115, R115, R10.reuse, -R24.reuse ;  /* 0x0000000a73737223 */ /* 0x180fe20000010818 */
[C---:B------:R-:W-:Y:S01]  /*3a80*/  ISETP.GT.AND P1, PT, R66.reuse, 0x9, PT ;  /* 0x000000094200780c */ /* 0x040fe20003f24270 */
[--C-:B------:R-:W-:Y:S01]  /*3a90*/  FFMA.FTZ R11, R117, R10, -R24.reuse ;  /* 0x0000000a750b7223 */ /* 0x100fe20000010818 */
[----:B------:R-:W-:Y:S01]  /*3aa0*/  FMNMX.FTZ R4, R53, R32, !PT ;  /* 0x0000002035047209 */ /* 0x000fe20007810000 */
[-CC-:B------:R-:W-:Y:S01]  /*3ab0*/  FFMA.FTZ R30, R121, R10.reuse, -R24.reuse ;  /* 0x0000000a791e7223 */ /* 0x180fe20000010818 */
[----:B------:R-:W-:Y:S01]  /*3ac0*/  ISETP.GT.AND P2, PT, R66, 0x18, PT ;  /* 0x000000184200780c */ /* 0x000fe20003f44270 */
[----:B------:R-:W-:Y:S01]  /*3ad0*/  MUFU.TANH R15, R15 ;  /* 0x0000000f000f7308 */ /* 0x000fe20000002400 */
[----:B-1----:R-:W-:Y:S01]  /*3ae0*/  FSEL R49, R8, -INF , P3 ;  /* 0xff80000008317808 */ /* 0x002fe20001800000 */
[-CC-:B------:R-:W-:Y:S01]  /*3af0*/  FFMA.FTZ R93, R93, R10.reuse, -R24.reuse ;  /* 0x0000000a5d5d7223 */ /* 0x180fe20000010818 */
[-CC-:B------:R-:W-:Y:S01]  /*3b00*/  FFMA.FTZ R99, R99, R10.reuse, -R24.reuse ;  /* 0x0000000a63637223 */ /* 0x180fe20000010818 */
[--C-:B------:R-:W-:Y:S01]  /*3b10*/  FFMA.FTZ R26, R125, R10, -R24.reuse ;  /* 0x0000000a7d1a7223 */ /* 0x100fe20000010818 */
[----:B------:R-:W-:Y:S01]  /*3b20*/  FMNMX.FTZ R8, R49, R4, !PT ;  /* 0x0000000431087209 */ /* 0x000fe20007810000 */
[-CC-:B------:R-:W-:Y:S01]  /*3b30*/  FFMA.FTZ R51, R51, R10.reuse, -R24.reuse ;  /* 0x0000000a33337223 */ /* 0x180fe20000010818 */
[-CC-:B------:R-:W-:Y:S01]  /*3b40*/  FFMA.FTZ R41, R41, R10.reuse, -R24.reuse ;  /* 0x0000000a29297223 */ /* 0x180fe20000010818 */
[----:B------:R1:W-:Y:S01]  /*3b50*/  MUFU.TANH R147, R37 ;  /* 0x0000002500937308 */ /* 0x0003e20000002400 */
[-CC-:B------:R-:W-:Y:S01]  /*3b60*/  FFMA.FTZ R27, R27, R10.reuse, -R24.reuse ;  /* 0x0000000a1b1b7223 */ /* 0x180fe20000010818 */
[-CC-:B------:R-:W-:Y:S01]  /*3b70*/  FFMA.FTZ R31, R31, R10.reuse, -R24.reuse ;  /* 0x0000000a1f1f7223 */ /* 0x180fe20000010818 */
[-CC-:B------:R-:W-:Y:S01]  /*3b80*/  FFMA.FTZ R35, R35, R10.reuse, -R24.reuse ;  /* 0x0000000a23237223 */ /* 0x180fe20000010818 */
[-CC-:B------:R-:W-:Y:S01]  /*3b90*/  FFMA.FTZ R39, R39, R10.reuse, -R24.reuse ;  /* 0x0000000a27277223 */ /* 0x180fe20000010818 */
[-CC-:B------:R-:W-:Y:S01]  /*3ba0*/  FFMA.FTZ R45, R45, R10.reuse, -R24.reuse ;  /* 0x0000000a2d2d7223 */ /* 0x180fe20000010818 */
[-CC-:B------:R-:W-:Y:S01]  /*3bb0*/  FFMA.FTZ R83, R83, R10.reuse, -R24.reuse ;  /* 0x0000000a53537223 */ /* 0x180fe20000010818 */
[----:B------:R-:W-:Y:S01]  /*3bc0*/  UIADD3 UR4, UR39, -UR10, UR41 ;  /* 0x8000000a27047290 */ /* 0x000fe2000fffe029 */
[----:B------:R-:W2:Y:S01]  /*3bd0*/  MUFU.TANH R19, R19 ;  /* 0x0000001300137308 */ /* 0x000ea20000002400 */
[----:B-1----:R-:W-:Y:S01]  /*3be0*/  FSEL R37, R9, -INF , P1 ;  /* 0xff80000009257808 */ /* 0x002fe20000800000 */
[----:B------:R-:W-:Y:S01]  /*3bf0*/  FFMA.FTZ R9, R111, R10, -R24 ;  /* 0x0000000a6f097223 */ /* 0x000fe20000010818 */
[----:B------:R-:W-:Y:S01]  /*3c00*/  ISETP.GT.AND P1, PT, R66, 0x11, PT ;  /* 0x000000114200780c */ /* 0x000fe20003f24270 */
[----:B------:R-:W-:Y:S01]  /*3c10*/  UIMAD.WIDE UR4, UR4, 0x66666667, URZ ;  /* 0x66666667040478a5 */ /* 0x000fe2000f8e023f */
[----:B------:R-:W-:-:S02]  /*3c20*/  FMNMX.FTZ R8, R37, R8, !PT ;  /* 0x0000000825087209 */ /* 0x000fc40007810000 */
[----:B0-----:R-:W-:Y:S01]  /*3c30*/  FSEL R111, R14, -INF , P2 ;  /* 0xff8000000e6f7808 */ /* 0x001fe20001000000 */
[----:B------:R0:W-:Y:S01]  /*3c40*/  MUFU.TANH R143, R33 ;  /* 0x00000021008f7308 */ /* 0x0001e20000002400 */
[----:B------:R-:W-:Y:S01]  /*3c50*/  FMNMX.FTZ R8, R97, R8, !PT ;  /* 0x0000000861087209 */ /* 0x000fe20007810000 */
[----:B------:R-:W-:Y:S01]  /*3c60*/  USHF.R.U32.HI UR4, URZ, 0x1f, UR5 ;  /* 0x0000001f3f047899 */ /* 0x000fe20008011605 */
[----:B------:R-:W-:-:S03]  /*3c70*/  ISETP.GT.AND P2, PT, R66, 0x20, PT ;  /* 0x000000204200780c */ /* 0x000fc60003f44270 */
[----:B------:R-:W-:Y:S02]  /*3c80*/  ULEA.HI.SX32 UR4, UR5, UR4, 0x1a ;  /* 0x0000000405047291 */ /* 0x000fe4000f8fd23f */
[----:B------:R-:W-:Y:S01]  /*3c90*/  MUFU.TANH R20, R20 ;  /* 0x0000001400147308 */ /* 0x000fe20000002400 */
[--C-:B0-----:R-:W-:Y:S01]  /*3ca0*/  FFMA.FTZ R33, R107, R10, -R24.reuse ;  /* 0x0000000a6b217223 */ /* 0x101fe20000010818 */
[----:B------:R-:W-:Y:S01]  /*3cb0*/  FSEL R107, R12, -INF , P1 ;  /* 0xff8000000c6b7808 */ /* 0x000fe20000800000 */
[----:B------:R-:W-:Y:S01]  /*3cc0*/  UISETP.LT.AND UP0, UPT, UR58, UR4, UPT ;  /* 0x000000043a00728c */ /* 0x000fe2000bf01270 */
[C---:B------:R-:W-:Y:S01]  /*3cd0*/  ISETP.GT.AND P1, PT, R66.reuse, 0x19, PT ;  /* 0x000000194200780c */ /* 0x040fe20003f24270 */
[----:B------:R-:W-:Y:S01]  /*3ce0*/  UMOV UR5, URZ ;  /* 0x0000003f00057c82 */ /* 0x000fe20008000000 */
[----:B------:R-:W-:Y:S01]  /*3cf0*/  FMNMX.FTZ R8, R107, R8, !PT ;  /* 0x000000086b087209 */ /* 0x000fe20007810000 */
[----:B------:R-:W-:Y:S01]  /*3d00*/  USEL UR53, UR58, UR4, !UP0 ;  /* 0x000000043a357287 */ /* 0x000fe2000c000000 */
[----:B------:R-:W0:Y:S01]  /*3d10*/  MUFU.TANH R21, R21 ;  /* 0x0000001500157308 */ /* 0x000e220000002400 */
[----:B--2---:R-:W-:Y:S01]  /*3d20*/  FSEL R117, R19, -INF , P2 ;  /* 0xff80000013757808 */ /* 0x004fe20001000000 */
[----:B------:R-:W-:Y:S01]  /*3d30*/  FFMA.FTZ R19, R105, R10, -R24 ;  /* 0x0000000a69137223 */ /* 0x000fe20000010818 */
[----:B------:R-:W-:Y:S01]  /*3d40*/  FMNMX.FTZ R12, R111, R8, !PT ;  /* 0x000000086f0c7209 */ /* 0x000fe20007810000 */
[----:B------:R-:W-:Y:S01]  /*3d50*/  UISETP.GE.AND UP0, UPT, UR6, UR53, UPT ;  /* 0x000000350600728c */ /* 0x000fe2000bf06270 */
[----:B------:R-:W-:Y:S01]  /*3d60*/  ISETP.GT.AND P2, PT, R66, 0x28, PT ;  /* 0x000000284200780c */ /* 0x000fe20003f44270 */
[----:B------:R-:W-:-:S02]  /*3d70*/  UMOV UR4, URZ ;  /* 0x0000003f00047c82 */ /* 0x000fc40008000000 */
[----:B------:R-:W1:Y:S08]  /*3d80*/  MUFU.TANH R22, R22 ;  /* 0x0000001600167308 */ /* 0x000e700000002400 */
[----:B------:R2:W-:Y:S08]  /*3d90*/  MUFU.EX2 R5, R115 ;  /* 0x0000007300057308 */ /* 0x0005f00000000800 */
[----:B------:R-:W3:Y:S01]  /*3da0*/  MUFU.TANH R23, R23 ;  /* 0x0000001700177308 */ /* 0x000ee20000002400 */
[----:B--2---:R-:W-:Y:S01]  /*3db0*/  FSEL R115, R15, -INF , P1 ;  /* 0xff8000000f737808 */ /* 0x004fe20000800000 */
[----:B------:R-:W-:Y:S01]  /*3dc0*/  FFMA.FTZ R15, R113, R10, -R24 ;  /* 0x0000000a710f7223 */ /* 0x000fe20000010818 */
[----:B------:R-:W-:-:S02]  /*3dd0*/  ISETP.GT.AND P1, PT, R66, 0x21, PT ;  /* 0x000000214200780c */ /* 0x000fc40003f24270 */
[----:B------:R-:W-:Y:S02]  /*3de0*/  FMNMX.FTZ R12, R115, R12, !PT ;  /* 0x0000000c730c7209 */ /* 0x000fe40007810000 */
[----:B0-----:R-:W-:Y:S01]  /*3df0*/  FSEL R113, R21, -INF , P2 ;  /* 0xff80000015717808 */ /* 0x001fe20001000000 */
[----:B------:R0:W-:Y:S01]  /*3e00*/  MUFU.TANH R141, R29 ;  /* 0x0000001d008d7308 */ /* 0x0001e20000002400 */
[----:B------:R-:W-:Y:S01]  /*3e10*/  FMNMX.FTZ R12, R117, R12, !PT ;  /* 0x0000000c750c7209 */ /* 0x000fe20007810000 */
[----:B------:R-:W-:Y:S01]  /*3e20*/  FFMA.FTZ R21, R101, R10, -R24 ;  /* 0x0000000a65157223 */ /* 0x000fe20000010818 */
[----:B------:R-:W-:-:S05]  /*3e30*/  ISETP.GT.AND P2, PT, R66, 0x30, PT ;  /* 0x000000304200780c */ /* 0x000fca0003f44270 */
[----:B------:R-:W-:Y:S01]  /*3e40*/  MUFU.TANH R72, R72 ;  /* 0x0000004800487308 */ /* 0x000fe20000002400 */
[----:B0-----:R-:W-:Y:S01]  /*3e50*/  FFMA.FTZ R29, R119, R10, -R24 ;  /* 0x0000000a771d7223 */ /* 0x001fe20000010818 */
[----:B------:R-:W-:Y:S02]  /*3e60*/  FSEL R119, R20, -INF , P1 ;  /* 0xff80000014777808 */ /* 0x000fe40000800000 */
[----:B------:R-:W-:Y:S02]  /*3e70*/  ISETP.GT.AND P1, PT, R66, 0x29, PT ;  /* 0x000000294200780c */ /* 0x000fe40003f24270 */
[----:B------:R-:W-:Y:S02]  /*3e80*/  FMNMX.FTZ R12, R119, R12, !PT ;  /* 0x0000000c770c7209 */ /* 0x000fe40007810000 */
[----:B------:R-:W0:Y:S01]  /*3e90*/  MUFU.TANH R74, R74 ;  /* 0x0000004a004a7308 */ /* 0x000e220000002400 */
[----:B-1----:R-:W-:Y:S02]  /*3ea0*/  FSEL R121, R22, -INF , P1 ;  /* 0xff80000016797808 */ /* 0x002fe40000800000 */
[----:B------:R-:W-:-:S02]  /*3eb0*/  FMNMX.FTZ R14, R113, R12, !PT ;  /* 0x0000000c710e7209 */ /* 0x000fc40007810000 */
[C---:B------:R-:W-:Y:S02]  /*3ec0*/  ISETP.GT.AND P1, PT, R66.reuse, 0x31, PT ;  /* 0x000000314200780c */ /* 0x040fe40003f24270 */
[----:B------:R-:W-:Y:S01]  /*3ed0*/  FMNMX.FTZ R14, R121, R14, !PT ;  /* 0x0000000e790e7209 */ /* 0x000fe20007810000 */
[----:B------:R-:W1:Y:S08]  /*3ee0*/  MUFU.TANH R73, R73 ;  /* 0x0000004900497308 */ /* 0x000e700000002400 */
[----:B------:R2:W-:Y:S08]  /*3ef0*/  MUFU.EX2 R8, R11 ;  /* 0x0000000b00087308 */ /* 0x0005f00000000800 */
[----:B------:R-:W4:Y:S01]  /*3f00*/  MUFU.TANH R75, R75 ;  /* 0x0000004b004b7308 */ /* 0x000f220000002400 */
[-CC-:B--2---:R-:W-:Y:S01]  /*3f10*/  FFMA.FTZ R11, R109, R10.reuse, -R24.reuse ;  /* 0x0000000a6d0b7223 */ /* 0x184fe20000010818 */
[----:B---3--:R-:W-:Y:S01]  /*3f20*/  FSEL R109, R23, -INF , P2 ;  /* 0xff800000176d7808 */ /* 0x008fe20001000000 */
[----:B------:R-:W-:Y:S01]  /*3f30*/  FFMA.FTZ R23, R95, R10, -R24 ;  /* 0x0000000a5f177223 */ /* 0x000fe20000010818 */
[----:B------:R-:W-:-:S02]  /*3f40*/  ISETP.GT.AND P2, PT, R66, 0x38, PT ;  /* 0x000000384200780c */ /* 0x000fc40003f44270 */
[----:B------:R-:W-:Y:S02]  /*3f50*/  FMNMX.FTZ R14, R109, R14, !PT ;  /* 0x0000000e6d0e7209 */ /* 0x000fe40007810000 */
[----:B------:R2:W-:Y:S01]  /*3f60*/  MUFU.TANH R54, R28 ;  /* 0x0000001c00367308 */ /* 0x0005e20000002400 */
[----:B0-----:R-:W-:Y:S02]  /*3f70*/  FSEL R105, R74, -INF , P2 ;  /* 0xff8000004a697808 */ /* 0x001fe40001000000 */
[----:B------:R-:W-:-:S05]  /*3f80*/  ISETP.GT.AND P2, PT, R66, 0x40, PT ;  /* 0x000000404200780c */ /* 0x000fca0003f44270 */
[----:B------:R-:W-:Y:S01]  /*3f90*/  MUFU.TANH R56, R56 ;  /* 0x0000003800387308 */ /* 0x000fe20000002400 */
[----:B--2---:R-:W-:Y:S01]  /*3fa0*/  FFMA.FTZ R28, R123, R10, -R24 ;  /* 0x0000000a7b1c7223 */ /* 0x004fe20000010818 */
[----:B------:R-:W-:Y:S02]  /*3fb0*/  FSEL R123, R72, -INF , P1 ;  /* 0xff800000487b7808 */ /* 0x000fe40000800000 */
[----:B------:R-:W-:Y:S02]  /*3fc0*/  ISETP.GT.AND P1, PT, R66, 0x39, PT ;  /* 0x000000394200780c */ /* 0x000fe40003f24270 */
[----:B------:R-:W-:Y:S02]  /*3fd0*/  FMNMX.FTZ R14, R123, R14, !PT ;  /* 0x0000000e7b0e7209 */ /* 0x000fe40007810000 */
[----:B------:R-:W0:Y:S01]  /*3fe0*/  MUFU.TANH R57, R57 ;  /* 0x0000003900397308 */ /* 0x000e220000002400 */
[----:B-1----:R-:W-:Y:S02]  /*3ff0*/  FSEL R73, R73, -INF , P1 ;  /* 0xff80000049497808 */ /* 0x002fe40000800000 */
[----:B------:R-:W-:-:S02]  /*4000*/  FMNMX.FTZ R20, R105, R14, !PT ;  /* 0x0000000e69147209 */ /* 0x000fc40007810000 */
[C---:B------:R-:W-:Y:S02]  /*4010*/  ISETP.GT.AND P1, PT, R66.reuse, 0x41, PT ;  /* 0x000000414200780c */ /* 0x040fe40003f24270 */
[----:B----4-:R-:W-:Y:S01]  /*4020*/  FSEL R75, R75, -INF , P2 ;  /* 0xff8000004b4b7808 */ /* 0x010fe20001000000 */
[----:B------:R-:W-:Y:S01]  /*4030*/  MUFU.TANH R58, R58 ;  /* 0x0000003a003a7308 */ /* 0x000fe20000002400 */
[----:B------:R-:W-:Y:S02]  /*4040*/  FMNMX.FTZ R20, R73, R20, !PT ;  /* 0x0000001449147209 */ /* 0x000fe40007810000 */
[----:B------:R-:W-:Y:S02]  /*4050*/  ISETP.GT.AND P2, PT, R66, 0x48, PT ;  /* 0x000000484200780c */ /* 0x000fe40003f44270 */
[----:B------:R-:W-:-:S03]  /*4060*/  FMNMX.FTZ R20, R75, R20, !PT ;  /* 0x000000144b147209 */ /* 0x000fc60007810000 */
[----:B------:R-:W1:Y:S01]  /*4070*/  MUFU.TANH R18, R18 ;  /* 0x0000001200127308 */ /* 0x000e620000002400 */
[----:B0-----:R-:W-:Y:S01]  /*4080*/  FSEL R101, R57, -INF , P2 ;  /* 0xff80000039657808 */ /* 0x001fe20001000000 */
[----:B------:R-:W-:Y:S01]  /*4090*/  FFMA.FTZ R57, R87, R10, -R24 ;  /* 0x0000000a57397223 */ /* 0x000fe20000010818 */
[----:B------:R-:W-:-:S05]  /*40a0*/  ISETP.GT.AND P2, PT, R66, 0x50, PT ;  /* 0x000000504200780c */ /* 0x000fca0003f44270 */
[----:B------:R0:W-:Y:S08]  /*40b0*/  MUFU.EX2 R12, R11 ;  /* 0x0000000b000c7308 */ /* 0x0001f00000000800 */
[----:B------:R-:W2:Y:S01]  /*40c0*/  MUFU.TANH R59, R59 ;  /* 0x0000003b003b7308 */ /* 0x000ea20000002400 */
[----:B0-----:R-:W-:Y:S01]  /*40d0*/  FFMA.FTZ R11, R103, R10, -R24 ;  /* 0x0000000a670b7223 */ /* 0x001fe20000010818 */
[----:B------:R-:W-:-:S02]  /*40e0*/  FSEL R103, R56, -INF , P1 ;  /* 0xff80000038677808 */ /* 0x000fc40000800000 */
[----:B------:R-:W-:Y:S02]  /*40f0*/  ISETP.GT.AND P1, PT, R66, 0x49, PT ;  /* 0x000000494200780c */ /* 0x000fe40003f24270 */
[----:B------:R-:W-:Y:S02]  /*4100*/  FMNMX.FTZ R20, R103, R20, !PT ;  /* 0x0000001467147209 */ /* 0x000fe40007810000 */
[----:B------:R-:W0:Y:S01]  /*4110*/  MUFU.TANH R60, R60 ;  /* 0x0000003c003c7308 */ /* 0x000e220000002400 */
[----:B-1----:R-:W-:Y:S02]  /*4120*/  FSEL R129, R18, -INF , P2 ;  /* 0xff80000012817808 */ /* 0x002fe40001000000 */
[----:B------:R-:W-:Y:S02]  /*4130*/  FMNMX.FTZ R20, R101, R20, !PT ;  /* 0x0000001465147209 */ /* 0x000fe40007810000 */
[----:B------:R-:W-:-:S03]  /*4140*/  ISETP.GT.AND P2, PT, R66, 0x58, PT ;  /* 0x000000584200780c */ /* 0x000fc60003f44270 */
[----:B------:R1:W-:Y:S08]  /*4150*/  MUFU.TANH R42, R25 ;  /* 0x00000019002a7308 */ /* 0x0003f00000002400 */
[----:B------:R-:W3:Y:S01]  /*4160*/  MUFU.TANH R61, R61 ;  /* 0x0000003d003d7308 */ /* 0x000ee20000002400 */
[----:B-1----:R-:W-:Y:S01]  /*4170*/  FFMA.FTZ R25, R127, R10, -R24 ;  /* 0x0000000a7f197223 */ /* 0x002fe20000010818 */
[----:B------:R-:W-:-:S02]  /*4180*/  FSEL R127, R58, -INF , P1 ;  /* 0xff8000003a7f7808 */ /* 0x000fc40000800000 */
[C---:B------:R-:W-:Y:S02]  /*4190*/  ISETP.GT.AND P1, PT, R66.reuse, 0x51, PT ;  /* 0x000000514200780c */ /* 0x040fe40003f24270 */
[----:B------:R-:W-:Y:S02]  /*41a0*/  FMNMX.FTZ R20, R127, R20, !PT ;  /* 0x000000147f147209 */ /* 0x000fe40007810000 */
[----:B------:R-:W1:Y:S01]  /*41b0*/  MUFU.TANH R62, R62 ;  /* 0x0000003e003e7308 */ /* 0x000e620000002400 */
[----:B--2---:R-:W-:Y:S01]  /*41c0*/  FSEL R131, R59, -INF , P1 ;  /* 0xff8000003b837808 */ /* 0x004fe20000800000 */
[----:B------:R-:W-:Y:S01]  /*41d0*/  FFMA.FTZ R59, R69, R10, -R24 ;  /* 0x0000000a453b7223 */ /* 0x000fe20000010818 */
[----:B------:R-:W-:Y:S02]  /*41e0*/  FMNMX.FTZ R20, R129, R20, !PT ;  /* 0x0000001481147209 */ /* 0x000fe40007810000 */
[----:B------:R-:W-:Y:S02]  /*41f0*/  ISETP.GT.AND P1, PT, R66, 0x59, PT ;  /* 0x000000594200780c */ /* 0x000fe40003f24270 */
[----:B0-----:R-:W-:Y:S01]  /*4200*/  FSEL R133, R60, -INF , P2 ;  /* 0xff8000003c857808 */ /* 0x001fe20001000000 */
[----:B------:R-:W0:Y:S01]  /*4210*/  MUFU.TANH R40, R40 ;  /* 0x0000002800287308 */ /* 0x000e220000002400 */
[----:B------:R-:W-:-:S02]  /*4220*/  FMNMX.FTZ R20, R131, R20, !PT ;  /* 0x0000001483147209 */ /* 0x000fc40007810000 */
[C---:B------:R-:W-:Y:S02]  /*4230*/  ISETP.GT.AND P2, PT, R66.reuse, 0x60, PT ;  /* 0x000000604200780c */ /* 0x040fe40003f44270 */
[----:B---3--:R-:W-:Y:S02]  /*4240*/  FSEL R135, R61, -INF , P1 ;  /* 0xff8000003d877808 */ /* 0x008fe40000800000 */
[----:B------:R-:W-:Y:S01]  /*4250*/  FMNMX.FTZ R22, R133, R20, !PT ;  /* 0x0000001485167209 */ /* 0x000fe20007810000 */
[----:B------:R-:W2:Y:S01]  /*4260*/  MUFU.TANH R44, R44 ;  /* 0x0000002c002c7308 */ /* 0x000ea20000002400 */
[----:B------:R-:W-:Y:S02]  /*4270*/  ISETP.GT.AND P1, PT, R66, 0x61, PT ;  /* 0x000000614200780c */ /* 0x000fe40003f24270 */
[----:B-1----:R-:W-:Y:S02]  /*4280*/  FSEL R137, R62, -INF , P2 ;  /* 0xff8000003e897808 */ /* 0x002fe40001000000 */
[----:B------:R-:W-:-:S02]  /*4290*/  FMNMX.FTZ R22, R135, R22, !PT ;  /* 0x0000001687167209 */ /* 0x000fc40007810000 */
[----:B------:R-:W-:Y:S01]  /*42a0*/  ISETP.GT.AND P2, PT, R66, 0x68, PT ;  /* 0x000000684200780c */ /* 0x000fe20003f44270 */
[----:B------:R-:W1:Y:S01]  /*42b0*/  MUFU.TANH R48, R48 ;  /* 0x0000003000307308 */ /* 0x000e620000002400 */
[----:B0-----:R-:W-:Y:S01]  /*42c0*/  FSEL R139, R40, -INF , P1 ;  /* 0xff800000288b7808 */ /* 0x001fe20000800000 */
[----:B------:R-:W-:Y:S01]  /*42d0*/  FFMA.FTZ R40, R55, R10, -R24 ;  /* 0x0000000a37287223 */ /* 0x000fe20000010818 */
[----:B------:R-:W-:Y:S02]  /*42e0*/  FMNMX.FTZ R22, R137, R22, !PT ;  /* 0x0000001689167209 */ /* 0x000fe40007810000 */
[----:B------:R-:W-:Y:S02]  /*42f0*/  ISETP.GT.AND P1, PT, R66, 0x69, PT ;  /* 0x000000694200780c */ /* 0x000fe40003f24270 */
[----:B------:R-:W-:Y:S01]  /*4300*/  FMNMX.FTZ R22, R139, R22, !PT ;  /* 0x000000168b167209 */ /* 0x000fe20007810000 */
[----:B------:R-:W0:Y:S01]  /*4310*/  MUFU.TANH R52, R52 ;  /* 0x0000003400347308 */ /* 0x000e220000002400 */
[----:B--2---:R-:W-:-:S02]  /*4320*/  FSEL R95, R44, -INF , P2 ;  /* 0xff8000002c5f7808 */ /* 0x004fc40001000000 */
[----:B------:R-:W-:Y:S02]  /*4330*/  FSEL R61, R34, -INF , P1 ;  /* 0xff800000223d7808 */ /* 0x000fe40000800000 */
[C---:B------:R-:W-:Y:S02]  /*4340*/  ISETP.GT.AND P2, PT, R66.reuse, 0x70, PT ;  /* 0x000000704200780c */ /* 0x040fe40003f44270 */
[----:B------:R-:W-:Y:S01]  /*4350*/  FMNMX.FTZ R34, R95, R22, !PT ;  /* 0x000000165f227209 */ /* 0x000fe20007810000 */
[----:B------:R2:W-:Y:S01]  /*4360*/  MUFU.EX2 R14, R11 ;  /* 0x0000000b000e7308 */ /* 0x0005e20000000800 */
[----:B------:R-:W-:Y:S02]  /*4370*/  ISETP.GT.AND P1, PT, R66, 0x71, PT ;  /* 0x000000714200780c */ /* 0x000fe40003f24270 */
[----:B------:R-:W-:-:S05]  /*4380*/  FMNMX.FTZ R34, R61, R34, !PT ;  /* 0x000000223d227209 */ /* 0x000fca0007810000 */
[----:B------:R3:W-:Y:S01]  /*4390*/  MUFU.EX2 R4, R33 ;  /* 0x0000002100047308 */ /* 0x0007e20000000800 */
[-CC-:B--2---:R-:W-:Y:S01]  /*43a0*/  FFMA.FTZ R11, R89, R10.reuse, -R24.reuse ;  /* 0x0000000a590b7223 */ /* 0x184fe20000010818 */
[----:B-1----:R-:W-:Y:S01]  /*43b0*/  FSEL R89, R48, -INF , P2 ;  /* 0xff80000030597808 */ /* 0x002fe20001000000 */
[--C-:B------:R-:W-:Y:S01]  /*43c0*/  FFMA.FTZ R48, R79, R10, -R24.reuse ;  /* 0x0000000a4f307223 */ /* 0x100fe20000010818 */
[----:B------:R-:W-:Y:S02]  /*43d0*/  ISETP.GT.AND P2, PT, R66, 0x78, PT ;  /* 0x000000784200780c */ /* 0x000fe40003f44270 */
[----:B------:R-:W-:Y:S02]  /*43e0*/  FMNMX.FTZ R34, R89, R34, !PT ;  /* 0x0000002259227209 */ /* 0x000fe40007810000 */
[----:B0-----:R-:W-:Y:S01]  /*43f0*/  FSEL R87, R52, -INF , P2 ;  /* 0xff80000034577808 */ /* 0x001fe20001000000 */
[----:B---3--:R-:W-:Y:S01]  /*4400*/  FFMA.FTZ R33, R91, R10, -R24 ;  /* 0x0000000a5b217223 */ /* 0x008fe20000010818 */
[----:B------:R-:W-:Y:S01]  /*4410*/  FSEL R91, R38, -INF , P1 ;  /* 0xff800000265b7808 */ /* 0x000fe20000800000 */
[----:B------:R0:W1:Y:S01]  /*4420*/  MUFU.TANH R145, R36 ;  /* 0x0000002400917308 */ /* 0x0000620000002400 */
[----:B------:R-:W-:-:S02]  /*4430*/  ISETP.GT.AND P1, PT, R66, 0x79, PT ;  /* 0x000000794200780c */ /* 0x000fc40003f24270 */
[----:B------:R-:W-:Y:S02]  /*4440*/  FMNMX.FTZ R34, R91, R34, !PT ;  /* 0x000000225b227209 */ /* 0x000fe40007810000 */
[----:B------:R-:W-:-:S03]  /*4450*/  ISETP.GT.AND P2, PT, R66, 0x80, PT ;  /* 0x000000804200780c */ /* 0x000fc60003f44270 */
[----:B------:R2:W-:Y:S01]  /*4460*/  MUFU.EX2 R20, R93 ;  /* 0x0000005d00147308 */ /* 0x0005e20000000800 */
[----:B0-----:R-:W-:-:S07]  /*4470*/  FMNMX.FTZ R36, R87, R34, !PT ;  /* 0x0000002257247209 */ /* 0x001fce0007810000 */
[----:B------:R0:W-:Y:S01]  /*4480*/  MUFU.EX2 R18, R99 ;  /* 0x0000006300127308 */ /* 0x0001e20000000800 */
[----:B--2---:R-:W-:Y:S01]  /*4490*/  FSEL R93, R46, -INF , P1 ;  /* 0xff8000002e5d7808 */ /* 0x004fe20000800000 */
[----:B------:R-:W-:Y:S01]  /*44a0*/  FFMA.FTZ R46, R65, R10, -R24 ;  /* 0x0000000a412e7223 */ /* 0x000fe20000010818 */
[----:B------:R-:W-:Y:S02]  /*44b0*/  ISETP.GT.AND P1, PT, R66, 0x81, PT ;  /* 0x000000814200780c */ /* 0x000fe40003f24270 */
[----:B------:R-:W-:-:S03]  /*44c0*/  FMNMX.FTZ R36, R93, R36, !PT ;  /* 0x000000245d247209 */ /* 0x000fc60007810000 */
[----:B------:R2:W-:Y:S01]  /*44d0*/  MUFU.EX2 R22, R11 ;  /* 0x0000000b00167308 */ /* 0x0005e20000000800 */
[----:B0-----:R-:W-:Y:S02]  /*44e0*/  FSEL R99, R50, -INF , P2 ;  /* 0xff80000032637808 */ /* 0x001fe40001000000 */
[----:B------:R-:W-:Y:S02]  /*44f0*/  ISETP.GT.AND P2, PT, R66, 0x88, PT ;  /* 0x000000884200780c */ /* 0x000fe40003f44270 */
[----:B------:R-:W-:Y:S02]  /*4500*/  FMNMX.FTZ R36, R99, R36, !PT ;  /* 0x0000002463247209 */ /* 0x000fe40007810000 */
[----:B------:R-:W-:Y:S01]  /*4510*/  FSEL R69, R54, -INF , P2 ;  /* 0xff80000036457808 */ /* 0x000fe20001000000 */
[----:B------:R-:W-:Y:S01]  /*4520*/  MUFU.EX2 R25, R25 ;  /* 0x0000001900197308 */ /* 0x000fe20000000800 */
[-CC-:B--2---:R-:W-:Y:S01]  /*4530*/  FFMA.FTZ R11, R85, R10.reuse, -R24.reuse ;  /* 0x0000000a550b7223 */ /* 0x184fe20000010818 */
[----:B------:R-:W-:Y:S01]  /*4540*/  FSEL R85, R42, -INF , P1 ;  /* 0xff8000002a557808 */ /* 0x000fe20000800000 */
[-CC-:B------:R-:W-:Y:S01]  /*4550*/  FFMA.FTZ R42, R47, R10.reuse, -R24.reuse ;  /* 0x0000000a2f2a7223 */ /* 0x180fe20000010818 */
[----:B------:R-:W-:Y:S01]  /*4560*/  ISETP.GT.AND P1, PT, R66, 0x89, PT ;  /* 0x000000894200780c */ /* 0x000fe20003f24270 */
[----:B------:R-:W-:Y:S01]  /*4570*/  FFMA.FTZ R47, R71, R10, -R24 ;  /* 0x0000000a472f7223 */ /* 0x000fe20000010818 */
[----:B------:R-:W-:-:S02]  /*4580*/  FMNMX.FTZ R36, R85, R36, !PT ;  /* 0x0000002455247209 */ /* 0x000fc40007810000 */
[C---:B------:R-:W-:Y:S01]  /*4590*/  ISETP.GT.AND P2, PT, R66.reuse, 0x90, PT ;  /* 0x000000904200780c */ /* 0x040fe20003f44270 */
[----:B------:R0:W-:Y:S01]  /*45a0*/  MUFU.EX2 R34, R11 ;  /* 0x0000000b00227308 */ /* 0x0001e20000000800 */
[----:B------:R-:W-:Y:S02]  /*45b0*/  FSEL R141, R141, -INF , P1 ;  /* 0xff8000008d8d7808 */ /* 0x000fe40000800000 */
[----:B------:R-:W-:Y:S02]  /*45c0*/  FMNMX.FTZ R38, R69, R36, !PT ;  /* 0x0000002445267209 */ /* 0x000fe40007810000 */
[----:B------:R-:W-:Y:S02]  /*45d0*/  ISETP.GT.AND P1, PT, R66, 0x91, PT ;  /* 0x000000914200780c */ /* 0x000fe40003f24270 */
[----:B------:R-:W-:Y:S01]  /*45e0*/  FSEL R125, R68, -INF , P2 ;  /* 0xff800000447d7808 */ /* 0x000fe20001000000 */
[----:B------:R-:W-:Y:S01]  /*45f0*/  MUFU.EX2 R26, R26 ;  /* 0x0000001a001a7308 */ /* 0x000fe20000000800 */
[----:B------:R-:W-:-:S02]  /*4600*/  FMNMX.FTZ R38, R141, R38, !PT ;  /* 0x000000268d267209 */ /* 0x000fc40007810000 */
[C---:B------:R-:W-:Y:S02]  /*4610*/  ISETP.GT.AND P2, PT, R66.reuse, 0x98, PT ;  /* 0x000000984200780c */ /* 0x040fe40003f44270 */
[----:B------:R-:W-:Y:S02]  /*4620*/  FSEL R143, R143, -INF , P1 ;  /* 0xff8000008f8f7808 */ /* 0x000fe40000800000 */
[----:B------:R-:W-:Y:S01]  /*4630*/  FMNMX.FTZ R38, R125, R38, !PT ;  /* 0x000000267d267209 */ /* 0x000fe20007810000 */
[----:B------:R-:W-:Y:S01]  /*4640*/  MUFU.EX2 R28, R28 ;  /* 0x0000001c001c7308 */ /* 0x000fe20000000800 */
[----:B------:R-:W-:Y:S02]  /*4650*/  ISETP.GT.AND P1, PT, R66, 0x99, PT ;  /* 0x000000994200780c */ /* 0x000fe40003f24270 */
[----:B-1----:R-:W-:Y:S02]  /*4660*/  FSEL R145, R145, -INF , P2 ;  /* 0xff80000091917808 */ /* 0x002fe40001000000 */
[----:B------:R-:W-:-:S02]  /*4670*/  FMNMX.FTZ R38, R143, R38, !PT ;  /* 0x000000268f267209 */ /* 0x000fc40007810000 */
[----:B------:R-:W-:Y:S01]  /*4680*/  FSEL R147, R147, -INF , P1 ;  /* 0xff80000093937808 */ /* 0x000fe20000800000 */
[----:B------:R-:W-:Y:S01]  /*4690*/  MUFU.EX2 R29, R29 ;  /* 0x0000001d001d7308 */ /* 0x000fe20000000800 */
[----:B------:R-:W-:-:S04]  /*46a0*/  FMNMX.FTZ R38, R145, R38, !PT ;  /* 0x0000002691267209 */ /* 0x000fc80007810000 */
[----:B0-----:R-:W-:Y:S01]  /*46b0*/  FMNMX.FTZ R11, R147, R38, !PT ;  /* 0x00000026930b7209 */ /* 0x001fe20007810000 */
[-CC-:B------:R-:W-:Y:S01]  /*46c0*/  FFMA.FTZ R38, R43, R10.reuse, -R24.reuse ;  /* 0x0000000a2b267223 */ /* 0x180fe20000010818 */
[--C-:B------:R-:W-:Y:S01]  /*46d0*/  FFMA.FTZ R43, R63, R10, -R24.reuse ;  /* 0x0000000a3f2b7223 */ /* 0x100fe20000010818 */
[----:B------:R-:W-:Y:S02]  /*46e0*/  MUFU.EX2 R30, R30 ;  /* 0x0000001e001e7308 */ /* 0x000fe40000000800 */
[----:B------:R-:W0:Y:S06]  /*46f0*/  SHFL.BFLY PT, R44, R11, 0x2, 0x1f ;  /* 0x0c401f000b2c7f89 */ /* 0x000e2c00000e0000 */
[----:B------:R-:W-:Y:S08]  /*4700*/  MUFU.EX2 R9, R9 ;  /* 0x0000000900097308 */ /* 0x000ff00000000800 */
[----:B------:R-:W-:Y:S08]  /*4710*/  MUFU.EX2 R15, R15 ;  /* 0x0000000f000f7308 */ /* 0x000ff00000000800 */
[----:B------:R1:W-:Y:S01]  /*4720*/  MUFU.EX2 R36, R51 ;  /* 0x0000003300247308 */ /* 0x0003e20000000800 */
[----:B0-----:R-:W-:Y:S01]  /*4730*/  FMNMX.FTZ R50, R11, R44, !PT ;  /* 0x0000002c0b327209 */ /* 0x001fe20007810000 */
[----:B------:R-:W-:-:S04]  /*4740*/  FFMA.FTZ R44, R67, R10, -R24 ;  /* 0x0000000a432c7223 */ /* 0x000fc80000010818 */
[----:B------:R-:W0:Y:S02]  /*4750*/  SHFL.BFLY PT, R11, R50, 0x1, 0x1f ;  /* 0x0c201f00320b7f89 */ /* 0x000e2400000e0000 */
[----:B------:R-:W-:Y:S01]  /*4760*/  MUFU.EX2 R19, R19 ;  /* 0x0000001300137308 */ /* 0x000fe20000000800 */
[----:B-1----:R-:W-:-:S07]  /*4770*/  FFMA.FTZ R51, R81, R10, -R24 ;  /* 0x0000000a51337223 */ /* 0x002fce0000010818 */
[----:B------:R-:W-:Y:S08]  /*4780*/  MUFU.EX2 R21, R21 ;  /* 0x0000001500157308 */ /* 0x000ff00000000800 */
[----:B------:R-:W-:Y:S01]  /*4790*/  MUFU.EX2 R23, R23 ;  /* 0x0000001700177308 */ /* 0x000fe20000000800 */
[----:B0-----:R-:W-:Y:S01]  /*47a0*/  FMNMX.FTZ R11, R50, R11, !PT ;  /* 0x0000000b320b7209 */ /* 0x001fe20007810000 */
[----:B------:R-:W-:-:S06]  /*47b0*/  FFMA.FTZ R50, R77, R10, -R24 ;  /* 0x0000000a4d327223 */ /* 0x000fcc0000010818 */
[----:B------:R-:W-:Y:S01]  /*47c0*/  MUFU.EX2 R33, R33 ;  /* 0x0000002100217308 */ /* 0x000fe20000000800 */
[C---:B------:R-:W-:Y:S01]  /*47d0*/  FSETP.NEU.FTZ.AND P1, PT, R11.reuse, -INF , PT ;  /* 0xff8000000b00780b */ /* 0x040fe20003f3d000 */
[----:B------:R-:W-:-:S05]  /*47e0*/  FFMA.FTZ R52, R11, R10, -8 ;  /* 0xc10000000b347423 */ /* 0x000fca000001000a */
[----:B------:R-:W-:Y:S01]  /*47f0*/  FSEL R52, R52, RZ, P1 ;  /* 0x000000ff34347208 */ /* 0x000fe20000800000 */
[----:B------:R-:W-:Y:S01]  /*4800*/  MUFU.EX2 R57, R57 ;  /* 0x0000003900397308 */ /* 0x000fe20000000800 */
        /* <DEDUP_REMOVED lines=15> */
[----:B------:R-:W0:Y:S01]  /*4900*/  MUFU.EX2 R32, R32 ;  /* 0x0000002000207308 */ /* 0x000e220000000800 */
[-CC-:B------:R-:W-:Y:S01]  /*4910*/  FFMA.FTZ R123, R123, R10.reuse, -R52.reuse ;  /* 0x0000000a7b7b7223 */ /* 0x180fe20000010834 */
[-CC-:B------:R-:W-:Y:S01]  /*4920*/  FFMA.FTZ R105, R105, R10.reuse, -R52.reuse ;  /* 0x0000000a69697223 */ /* 0x180fe20000010834 */
[-CC-:B------:R-:W-:Y:S01]  /*4930*/  FFMA.FTZ R73, R73, R10.reuse, -R52.reuse ;  /* 0x0000000a49497223 */ /* 0x180fe20000010834 */
        /* <DEDUP_REMOVED lines=11> */
[-C--:B------:R-:W-:Y:S01]  /*49f0*/  FFMA.FTZ R95, R95, R10.reuse, -R52 ;  /* 0x0000000a5f5f7223 */ /* 0x080fe20000010834 */
[----:B------:R2:W3:Y:S01]  /*4a00*/  MUFU.EX2 R54, R37 ;  /* 0x0000002500367308 */ /* 0x0004e20000000800 */
        /* <DEDUP_REMOVED lines=8> */
[----:B--2---:R-:W-:Y:S01]  /*4a90*/  FADD.FTZ R37, R25, R26 ;  /* 0x0000001a19257221 */ /* 0x004fe20000010000 */
[-CC-:B------:R-:W-:Y:S01]  /*4aa0*/  FFMA.FTZ R85, R85, R10.reuse, -R52.reuse ;  /* 0x0000000a55557223 */ /* 0x180fe20000010834 */
[-CC-:B------:R-:W-:Y:S01]  /*4ab0*/  FFMA.FTZ R69, R69, R10.reuse, -R52.reuse ;  /* 0x0000000a45457223 */ /* 0x180fe20000010834 */
[-C--:B------:R-:W-:Y:S01]  /*4ac0*/  FFMA.FTZ R141, R141, R10.reuse, -R52 ;  /* 0x0000000a8d8d7223 */ /* 0x080fe20000010834 */
[----:B------:R-:W-:Y:S01]  /*4ad0*/  FADD.FTZ R78, R28, R37 ;  /* 0x000000251c4e7221 */ /* 0x000fe20000010000 */
[----:B-1----:R-:W-:Y:S01]  /*4ae0*/  FADD.FTZ R37, R49, R76 ;  /* 0x0000004c31257221 */ /* 0x002fe20000010000 */
[-C--:B------:R-:W-:Y:S01]  /*4af0*/  FFMA.FTZ R125, R125, R10.reuse, -R52 ;  /* 0x0000000a7d7d7223 */ /* 0x080fe20000010834 */
[----:B------:R-:W1:Y:S01]  /*4b00*/  MUFU.EX2 R56, R107 ;  /* 0x0000006b00387308 */ /* 0x000e620000000800 */
[----:B------:R-:W-:Y:S01]  /*4b10*/  FADD.FTZ R55, R29, R78 ;  /* 0x0000004e1d377221 */ /* 0x000fe20000010000 */
[C---:B---3--:R-:W-:Y:S01]  /*4b20*/  FADD.FTZ R78, R54.reuse, R37 ;  /* 0x00000025364e7221 */ /* 0x048fe20000010000 */
[----:B------:R-:W-:Y:S01]  /*4b30*/  F2FP.SATFINITE.E4M3.F32.PACK_AB_MERGE_C R49, R54, R49, RZ ;  /* 0x000000313631723e */ /* 0x000fe200048070ff */
[-CC-:B------:R-:W-:Y:S01]  /*4b40*/  FFMA.FTZ R143, R143, R10.reuse, -R52.reuse ;  /* 0x0000000a8f8f7223 */ /* 0x180fe20000010834 */
[----:B------:R-:W-:Y:S01]  /*4b50*/  FADD.FTZ R80, R30, R55 ;  /* 0x000000371e507221 */ /* 0x000fe20000010000 */
[-CC-:B------:R-:W-:Y:S01]  /*4b60*/  FFMA.FTZ R145, R145, R10.reuse, -R52.reuse ;  /* 0x0000000a91917223 */ /* 0x180fe20000010834 */
[----:B------:R-:W-:Y:S01]  /*4b70*/  FFMA.FTZ R52, R147, R10, -R52 ;  /* 0x0000000a93347223 */ /* 0x000fe20000010834 */
[----:B------:R-:W2:Y:S01]  /*4b80*/  MUFU.EX2 R111, R111 ;  /* 0x0000006f006f7308 */ /* 0x000ea20000000800 */
[----:B0-----:R-:W-:Y:S01]  /*4b90*/  FADD.FTZ R37, R97, R78 ;  /* 0x0000004e61257221 */ /* 0x001fe20000010000 */
[----:B------:R-:W-:Y:S01]  /*4ba0*/  FADD.FTZ R55, R5, R80 ;  /* 0x0000005005377221 */ /* 0x000fe20000010000 */
[----:B------:R-:W-:-:S03]  /*4bb0*/  F2FP.SATFINITE.E4M3.F32.PACK_AB_MERGE_C R184, R32, R53, R49 ;  /* 0x0000003520b8723e */ /* 0x000fc60004807031 */
[----:B------:R-:W-:Y:S02]  /*4bc0*/  FADD.FTZ R78, R4, R55 ;  /* 0x00000037044e7221 */ /* 0x000fe40000010000 */
[----:B------:R-:W0:Y:S01]  /*4bd0*/  MUFU.EX2 R58, R115 ;  /* 0x00000073003a7308 */ /* 0x000e220000000800 */
[----:B-1----:R-:W-:Y:S01]  /*4be0*/  FADD.FTZ R24, R56, R37 ;  /* 0x0000002538187221 */ /* 0x002fe20000010000 */
[----:B------:R-:W-:-:S04]  /*4bf0*/  FADD.FTZ R55, R9, R78 ;  /* 0x0000004e09377221 */ /* 0x000fc80000010000 */
[----:B------:R-:W-:Y:S02]  /*4c00*/  FADD.FTZ R80, R8, R55 ;  /* 0x0000003708507221 */ /* 0x000fe40000010000 */
[----:B------:R-:W1:Y:S01]  /*4c10*/  MUFU.EX2 R117, R117 ;  /* 0x0000007500757308 */ /* 0x000e620000000800 */
[----:B--2---:R-:W-:Y:S01]  /*4c20*/  FADD.FTZ R37, R111, R24 ;  /* 0x000000186f257221 */ /* 0x004fe20000010000 */
[----:B------:R-:W-:-:S04]  /*4c30*/  FADD.FTZ R55, R15, R80 ;  /* 0x000000500f377221 */ /* 0x000fc80000010000 */
[----:B------:R-:W-:Y:S02]  /*4c40*/  FADD.FTZ R80, R12, R55 ;  /* 0x000000370c507221 */ /* 0x000fe40000010000 */
[----:B------:R-:W2:Y:S01]  /*4c50*/  MUFU.EX2 R60, R119 ;  /* 0x00000077003c7308 */ /* 0x000ea20000000800 */
[C---:B0-----:R-:W-:Y:S01]  /*4c60*/  FADD.FTZ R78, R58.reuse, R37 ;  /* 0x000000253a4e7221 */ /* 0x041fe20000010000 */
[----:B------:R-:W-:Y:S01]  /*4c70*/  FADD.FTZ R55, R19, R80 ;  /* 0x0000005013377221 */ /* 0x000fe20000010000 */
[----:B------:R-:W-:-:S03]  /*4c80*/  F2FP.SATFINITE.E4M3.F32.PACK_AB_MERGE_C R58, R58, R111, RZ ;  /* 0x0000006f3a3a723e */ /* 0x000fc600048070ff */
[----:B------:R-:W-:Y:S01]  /*4c90*/  FADD.FTZ R82, R14, R55 ;  /* 0x000000370e527221 */ /* 0x000fe20000010000 */
[----:B------:R-:W-:Y:S01]  /*4ca0*/  F2FP.SATFINITE.E4M3.F32.PACK_AB_MERGE_C R186, R56, R97, R58 ;  /* 0x0000006138ba723e */ /* 0x000fe2000480703a */
[----:B------:R-:W0:Y:S01]  /*4cb0*/  MUFU.EX2 R113, R113 ;  /* 0x0000007100717308 */ /* 0x000e220000000800 */
[----:B-1----:R-:W-:Y:S01]  /*4cc0*/  FADD.FTZ R37, R117, R78 ;  /* 0x0000004e75257221 */ /* 0x002fe20000010000 */
[----:B------:R-:W-:-:S04]  /*4cd0*/  FADD.FTZ R55, R21, R82 ;  /* 0x0000005215377221 */ /* 0x000fc80000010000 */
[----:B------:R-:W-:Y:S01]  /*4ce0*/  FADD.FTZ R82, R18, R55 ;  /* 0x0000003712527221 */ /* 0x000fe20000010000 */
[----:B------:R-:W-:Y:S01]  /*4cf0*/  F2FP.SATFINITE.E4M3.F32.PACK_AB_MERGE_C R55, R29, R28, RZ ;  /* 0x0000001c1d37723e */ /* 0x000fe200048070ff */
[----:B------:R-:W1:Y:S01]  /*4d00*/  MUFU.EX2 R62, R121 ;  /* 0x00000079003e7308 */ /* 0x000e620000000800 */
[----:B--2---:R-:W-:Y:S01]  /*4d10*/  FADD.FTZ R78, R60, R37 ;  /* 0x000000253c4e7221 */ /* 0x004fe20000010000 */
[C---:B------:R-:W-:Y:S01]  /*4d20*/  FADD.FTZ R29, R23.reuse, R82 ;  /* 0x00000052171d7221 */ /* 0x040fe20000010000 */
[----:B------:R-:W-:Y:S02]  /*4d30*/  F2FP.SATFINITE.E4M3.F32.PACK_AB_MERGE_C R23, R23, R18, RZ ;  /* 0x000000121717723e */ /* 0x000fe400048070ff */
[----:B------:R-:W-:Y:S02]  /*4d40*/  F2FP.SATFINITE.E4M3.F32.PACK_AB_MERGE_C R185, R26, R25, R55 ;  /* 0x000000191ab9723e */ /* 0x000fe40004807037 */
[----:B------:R-:W-:Y:S01]  /*4d50*/  F2FP.SATFINITE.E4M3.F32.PACK_AB_MERGE_C R183, R21, R14, R23 ;  /* 0x0000000e15b7723e */ /* 0x000fe20004807017 */
[----:B------:R-:W2:Y:S01]  /*4d60*/  MUFU.EX2 R109, R109 ;  /* 0x0000006d006d7308 */ /* 0x000ea20000000800 */
[----:B0-----:R-:W-:-:S07]  /*4d70*/  FADD.FTZ R37, R113, R78 ;  /* 0x0000004e71257221 */ /* 0x001fce0000010000 */
[----:B------:R-:W0:Y:S01]  /*4d80*/  MUFU.EX2 R64, R123 ;  /* 0x0000007b00407308 */ /* 0x000e220000000800 */
[C---:B-1----:R-:W-:Y:S01]  /*4d90*/  FADD.FTZ R80, R62.reuse, R37 ;  /* 0x000000253e507221 */ /* 0x042fe20000010000 */
[----:B------:R-:W-:-:S04]  /*4da0*/  F2FP.SATFINITE.E4M3.F32.PACK_AB_MERGE_C R62, R62, R113, RZ ;  /* 0x000000713e3e723e */ /* 0x000fc800048070ff */
[----:B------:R-:W-:Y:S02]  /*4db0*/  F2FP.SATFINITE.E4M3.F32.PACK_AB_MERGE_C R180, R60, R117, R62 ;  /* 0x000000753cb4723e */ /* 0x000fe4000480703e */
[----:B------:R-:W-:Y:S01]  /*4dc0*/  CS2R R62, SRZ ;  /* 0x00000000003e7805 */ /* 0x000fe2000001ff00 */
[----:B------:R-:W1:Y:S01]  /*4dd0*/  MUFU.EX2 R105, R105 ;  /* 0x0000006900697308 */ /* 0x000e620000000800 */
[----:B--2---:R-:W-:-:S07]  /*4de0*/  FADD.FTZ R37, R109, R80 ;  /* 0x000000506d257221 */ /* 0x004fce0000010000 */
[----:B------:R-:W2:Y:S01]  /*4df0*/  MUFU.EX2 R66, R73 ;  /* 0x0000004900427308 */ /* 0x000ea20000000800 */
[----:B0-----:R-:W-:-:S07]  /*4e00*/  FADD.FTZ R80, R64, R37 ;  /* 0x0000002540507221 */ /* 0x001fce0000010000 */
[----:B------:R-:W0:Y:S01]  /*4e10*/  MUFU.EX2 R75, R75 ;  /* 0x0000004b004b7308 */ /* 0x000e220000000800 */
[----:B-1----:R-:W-:Y:S01]  /*4e20*/  FADD.FTZ R37, R105, R80 ;  /* 0x0000005069257221 */ /* 0x002fe20000010000 */
[----:B------:R-:W-:-:S06]  /*4e30*/  FADD.FTZ R80, R20, R29 ;  /* 0x0000001d14507221 */ /* 0x000fcc0000010000 */
[----:B------:R-:W1:Y:S01]  /*4e40*/  MUFU.EX2 R68, R103 ;  /* 0x0000006700447308 */ /* 0x000e620000000800 */
[C---:B--2---:R-:W-:Y:S01]  /*4e50*/  FADD.FTZ R54, R66.reuse, R37 ;  /* 0x0000002542367221 */ /* 0x044fe20000010000 */
[----:B------:R-:W-:Y:S01]  /*4e60*/  F2FP.SATFINITE.E4M3.F32.PACK_AB_MERGE_C R37, R9, R4, RZ ;  /* 0x000000040925723e */ /* 0x000fe200048070ff */
[----:B------:R-:W-:Y:S01]  /*4e70*/  FADD.FTZ R9, R33, R80 ;  /* 0x0000005021097221 */ /* 0x000fe20000010000 */
[----:B------:R-:W-:Y:S02]  /*4e80*/  F2FP.SATFINITE.E4M3.F32.PACK_AB_MERGE_C R66, R66, R105, RZ ;  /* 0x000000694242723e */ /* 0x000fe400048070ff */
[----:B------:R-:W-:Y:S02]  /*4e90*/  CS2R R80, SRZ ;  /* 0x0000000000507805 */ /* 0x000fe4000001ff00 */
[----:B------:R-:W-:Y:S01]  /*4ea0*/  F2FP.SATFINITE.E4M3.F32.PACK_AB_MERGE_C R187, R5, R30, R37 ;  /* 0x0000001e05bb723e */ /* 0x000fe20004807025 */
[----:B------:R-:W2:Y:S01]  /*4eb0*/  MUFU.EX2 R101, R101 ;  /* 0x0000006500657308 */ /* 0x000ea20000000800 */
[----:B0-----:R-:W-:Y:S01]  /*4ec0*/  FADD.FTZ R29, R75, R54 ;  /* 0x000000364b1d7221 */ /* 0x001fe20000010000 */
[----:B------:R-:W-:Y:S01]  /*4ed0*/  FADD.FTZ R54, R22, R9 ;  /* 0x0000000916367221 */ /* 0x000fe20000010000 */
[----:B------:R-:W-:-:S02]  /*4ee0*/  F2FP.SATFINITE.E4M3.F32.PACK_AB_MERGE_C R182, R64, R109, R66 ;  /* 0x0000006d40b6723e */ /* 0x000fc40004807042 */
[----:B------:R-:W-:Y:S02]  /*4ef0*/  CS2R R64, SRZ ;  /* 0x0000000000407805 */ /* 0x000fe4000001ff00 */
[----:B------:R-:W-:Y:S01]  /*4f00*/  CS2R R66, SRZ ;  /* 0x0000000000427805 */ /* 0x000fe2000001ff00 */
[----:B------:R-:W0:Y:S01]  /*4f10*/  MUFU.EX2 R70, R127 ;  /* 0x0000007f00467308 */ /* 0x000e220000000800 */
[----:B-1----:R-:W-:Y:S01]  /*4f20*/  FADD.FTZ R4, R68, R29 ;  /* 0x0000001d44047221 */ /* 0x002fe20000010000 */
[----:B------:R-:W-:Y:S01]  /*4f30*/  F2FP.SATFINITE.E4M3.F32.PACK_AB_MERGE_C R29, R19, R12, RZ ;  /* 0x0000000c131d723e */ /* 0x000fe200048070ff */
[C---:B------:R-:W-:Y:S01]  /*4f40*/  FADD.FTZ R19, R57.reuse, R54 ;  /* 0x0000003639137221 */ /* 0x040fe20000010000 */
[----:B------:R-:W-:Y:S02]  /*4f50*/  F2FP.SATFINITE.E4M3.F32.PACK_AB_MERGE_C R57, R57, R22, RZ ;  /* 0x000000163939723e */ /* 0x000fe400048070ff */
[----:B------:R-:W-:Y:S02]  /*4f60*/  CS2R R54, SRZ ;  /* 0x0000000000367805 */ /* 0x000fe4000001ff00 */
[----:B------:R-:W-:Y:S01]  /*4f70*/  F2FP.SATFINITE.E4M3.F32.PACK_AB_MERGE_C R181, R15, R8, R29 ;  /* 0x000000080fb5723e */ /* 0x000fe2000480701d */
[----:B------:R-:W-:Y:S01]  /*4f80*/  FADD.FTZ R18, R34, R19 ;  /* 0x0000001322127221 */ /* 0x000fe20000010000 */
[----:B------:R-:W1:Y:S01]  /*4f90*/  MUFU.EX2 R129, R129 ;  /* 0x0000008100817308 */ /* 0x000e620000000800 */
[----:B--2---:R-:W-:Y:S01]  /*4fa0*/  FADD.FTZ R9, R101, R4 ;  /* 0x0000000465097221 */ /* 0x004fe20000010000 */
[----:B------:R-:W-:-:S02]  /*4fb0*/  F2FP.SATFINITE.E4M3.F32.PACK_AB_MERGE_C R177, R33, R20, R57 ;  /* 0x0000001421b1723e */ /* 0x000fc40004807039 */
[----:B------:R-:W-:Y:S02]  /*4fc0*/  CS2R R32, SRZ ;  /* 0x0000000000207805 */ /* 0x000fe4000001ff00 */
[----:B------:R-:W-:Y:S02]  /*4fd0*/  CS2R R56, SRZ ;  /* 0x0000000000387805 */ /* 0x000fe4000001ff00 */
[----:B------:R-:W2:Y:S01]  /*4fe0*/  MUFU.EX2 R59, R59 ;  /* 0x0000003b003b7308 */ /* 0x000ea20000000800 */
[C---:B0-----:R-:W-:Y:S01]  /*4ff0*/  FADD.FTZ R12, R70.reuse, R9 ;  /* 0x00000009460c7221 */ /* 0x041fe20000010000 */
[----:B------:R-:W-:-:S04]  /*5000*/  F2FP.SATFINITE.E4M3.F32.PACK_AB_MERGE_C R70, R70, R101, RZ ;  /* 0x000000654646723e */ /* 0x000fc800048070ff */
[----:B------:R-:W-:Y:S02]  /*5010*/  F2FP.SATFINITE.E4M3.F32.PACK_AB_MERGE_C R176, R68, R75, R70 ;  /* 0x0000004b44b0723e */ /* 0x000fe40004807046 */
[----:B------:R-:W-:Y:S01]  /*5020*/  CS2R R70, SRZ ;  /* 0x0000000000467805 */ /* 0x000fe2000001ff00 */
[----:B------:R-:W0:Y:S01]  /*5030*/  MUFU.EX2 R72, R131 ;  /* 0x0000008300487308 */ /* 0x000e220000000800 */
[----:B-1----:R-:W-:-:S07]  /*5040*/  FADD.FTZ R9, R129, R12 ;  /* 0x0000000c81097221 */ /* 0x002fce0000010000 */
[----:B------:R-:W1:Y:S01]  /*5050*/  MUFU.EX2 R133, R133 ;  /* 0x0000008500857308 */ /* 0x000e620000000800 */
[----:B--2---:R-:W-:-:S04]  /*5060*/  FADD.FTZ R19, R59, R18 ;  /* 0x000000123b137221 */ /* 0x004fc80000010000 */
[----:B------:R-:W-:-:S03]  /*5070*/  FADD.FTZ R18, R36, R19 ;  /* 0x0000001324127221 */ /* 0x000fc60000010000 */
[----:B------:R-:W2:Y:S01]  /*5080*/  MUFU.EX2 R74, R135 ;  /* 0x00000087004a7308 */ /* 0x000ea20000000800 */
[----:B0-----:R-:W-:-:S07]  /*5090*/  FADD.FTZ R12, R72, R9 ;  /* 0x00000009480c7221 */ /* 0x001fce0000010000 */
[----:B------:R-:W0:Y:S01]  /*50a0*/  MUFU.EX2 R41, R41 ;  /* 0x0000002900297308 */ /* 0x000e220000000800 */
[----:B-1----:R-:W-:-:S07]  /*50b0*/  FADD.FTZ R9, R133, R12 ;  /* 0x0000000c85097221 */ /* 0x002fce0000010000 */
[----:B------:R-:W1:Y:S01]  /*50c0*/  MUFU.EX2 R27, R27 ;  /* 0x0000001b001b7308 */ /* 0x000e620000000800 */
[C---:B--2---:R-:W-:Y:S01]  /*50d0*/  F2FP.SATFINITE.E4M3.F32.PACK_AB_MERGE_C R133, R74.reuse, R133, RZ ;  /* 0x000000854a85723e */ /* 0x044fe200048070ff */
[----:B------:R-:W-:-:S03]  /*50e0*/  FADD.FTZ R74, R74, R9 ;  /* 0x000000094a4a7221 */ /* 0x000fc60000010000 */
[----:B------:R-:W-:Y:S02]  /*50f0*/  F2FP.SATFINITE.E4M3.F32.PACK_AB_MERGE_C R178, R72, R129, R133 ;  /* 0x0000008148b2723e */ /* 0x000fe40004807085 */
[----:B------:R-:W-:Y:S01]  /*5100*/  CS2R R72, SRZ ;  /* 0x0000000000487805 */ /* 0x000fe2000001ff00 */
[----:B------:R-:W2:Y:S01]  /*5110*/  MUFU.EX2 R137, R137 ;  /* 0x0000008900897308 */ /* 0x000ea20000000800 */
[C---:B0-----:R-:W-:Y:S01]  /*5120*/  FADD.FTZ R18, R41.reuse, R18 ;  /* 0x0000001229127221 */ /* 0x041fe20000010000 */
[----:B------:R-:W-:-:S04]  /*5130*/  F2FP.SATFINITE.E4M3.F32.PACK_AB_MERGE_C R36, R41, R36, RZ ;  /* 0x000000242924723e */ /* 0x000fc800048070ff */
[----:B------:R-:W-:Y:S02]  /*5140*/  F2FP.SATFINITE.E4M3.F32.PACK_AB_MERGE_C R179, R59, R34, R36 ;  /* 0x000000223bb3723e */ /* 0x000fe40004807024 */
[----:B------:R-:W-:Y:S01]  /*5150*/  CS2R R36, SRZ ;  /* 0x0000000000247805 */ /* 0x000fe2000001ff00 */
[----:B------:R-:W0:Y:S01]  /*5160*/  MUFU.EX2 R38, R38 ;  /* 0x0000002600267308 */ /* 0x000e220000000800 */
[----:B-1----:R-:W-:Y:S01]  /*5170*/  FADD.FTZ R19, R27, R18 ;  /* 0x000000121b137221 */ /* 0x002fe20000010000 */
[----:B------:R-:W-:-:S06]  /*5180*/  CS2R R58, SRZ ;  /* 0x00000000003a7805 */ /* 0x000fcc000001ff00 */
[----:B------:R-:W1:Y:S01]  /*5190*/  MUFU.EX2 R76, R139 ;  /* 0x0000008b004c7308 */ /* 0x000e620000000800 */
[----:B--2---:R-:W-:Y:S01]  /*51a0*/  FADD.FTZ R9, R137, R74 ;  /* 0x0000004a89097221 */ /* 0x004fe20000010000 */
[----:B------:R-:W-:-:S06]  /*51b0*/  CS2R R74, SRZ ;  /* 0x00000000004a7805 */ /* 0x000fcc000001ff00 */
[----:B------:R-:W2:Y:S01]  /*51c0*/  MUFU.EX2 R31, R31 ;  /* 0x0000001f001f7308 */ /* 0x000ea20000000800 */
[----:B0-----:R-:W-:-:S07]  /*51d0*/  FADD.FTZ R22, R38, R19 ;  /* 0x0000001326167221 */ /* 0x001fce0000010000 */
[----:B------:R-:W0:Y:S01]  /*51e0*/  MUFU.EX2 R95, R95 ;  /* 0x0000005f005f7308 */ /* 0x000e220000000800 */
[----:B-1----:R-:W-:-:S07]  /*51f0*/  FADD.FTZ R18, R76, R9 ;  /* 0x000000094c127221 */ /* 0x002fce0000010000 */
[----:B------:R1:W3:Y:S01]  /*5200*/  MUFU.EX2 R24, R61 ;  /* 0x0000003d00187308 */ /* 0x0002e20000000800 */
[----:B--2---:R-:W-:-:S07]  /*5210*/  FADD.FTZ R9, R31, R22 ;  /* 0x000000161f097221 */ /* 0x004fce0000010000 */
[----:B------:R-:W2:Y:S01]  /*5220*/  MUFU.EX2 R42, R42 ;  /* 0x0000002a002a7308 */ /* 0x000ea20000000800 */
[----:B0-----:R-:W-:Y:S01]  /*5230*/  FADD.FTZ R5, R95, R18 ;  /* 0x000000125f057221 */ /* 0x001fe20000010000 */
[----:B-1----:R-:W-:-:S06]  /*5240*/  CS2R R60, SRZ ;  /* 0x00000000003c7805 */ /* 0x002fcc000001ff00 */
[----:B------:R-:W0:Y:S01]  /*5250*/  MUFU.EX2 R40, R40 ;  /* 0x0000002800287308 */ /* 0x000e220000000800 */
[C---:B---3--:R-:W-:Y:S01]  /*5260*/  F2FP.SATFINITE.E4M3.F32.PACK_AB_MERGE_C R95, R24.reuse, R95, RZ ;  /* 0x0000005f185f723e */ /* 0x048fe200048070ff */
[----:B------:R-:W-:-:S03]  /*5270*/  FADD.FTZ R24, R24, R5 ;  /* 0x0000000518187221 */ /* 0x000fc60000010000 */
[----:B------:R-:W-:Y:S02]  /*5280*/  F2FP.SATFINITE.E4M3.F32.PACK_AB_MERGE_C R172, R76, R137, R95 ;  /* 0x000000894cac723e */ /* 0x000fe4000480705f */
[----:B------:R-:W-:Y:S01]  /*5290*/  CS2R R76, SRZ ;  /* 0x00000000004c7805 */ /* 0x000fe2000001ff00 */
[----:B------:R-:W1:Y:S01]  /*52a0*/  MUFU.EX2 R89, R89 ;  /* 0x0000005900597308 */ /* 0x000e620000000800 */
[C---:B--2---:R-:W-:Y:S01]  /*52b0*/  FADD.FTZ R9, R42.reuse, R9 ;  /* 0x000000092a097221 */ /* 0x044fe20000010000 */
[----:B------:R-:W-:-:S04]  /*52c0*/  F2FP.SATFINITE.E4M3.F32.PACK_AB_MERGE_C R31, R42, R31, RZ ;  /* 0x0000001f2a1f723e */ /* 0x000fc800048070ff */
[----:B------:R-:W-:Y:S02]  /*52d0*/  F2FP.SATFINITE.E4M3.F32.PACK_AB_MERGE_C R173, R38, R27, R31 ;  /* 0x0000001b26ad723e */ /* 0x000fe4000480701f */
[----:B------:R-:W-:Y:S01]  /*52e0*/  CS2R R26, SRZ ;  /* 0x00000000001a7805 */ /* 0x000fe2000001ff00 */
[----:B------:R-:W2:Y:S01]  /*52f0*/  MUFU.EX2 R43, R43 ;  /* 0x0000002b002b7308 */ /* 0x000ea20000000800 */
[----:B0-----:R-:W-:Y:S01]  /*5300*/  FADD.FTZ R18, R40, R9 ;  /* 0x0000000928127221 */ /* 0x001fe20000010000 */
[----:B------:R-:W-:-:S06]  /*5310*/  CS2R R30, SRZ ;  /* 0x00000000001e7805 */ /* 0x000fcc000001ff00 */
[----:B------:R-:W0:Y:S01]  /*5320*/  MUFU.EX2 R78, R91 ;  /* 0x0000005b004e7308 */ /* 0x000e220000000800 */
[----:B-1----:R-:W-:Y:S01]  /*5330*/  FADD.FTZ R5, R89, R24 ;  /* 0x0000001859057221 */ /* 0x002fe20000010000 */
[----:B------:R-:W-:-:S06]  /*5340*/  CS2R R24, SRZ ;  /* 0x0000000000187805 */ /* 0x000fcc000001ff00 */
        /* <DEDUP_REMOVED lines=11> */
[----:B------:R-:W-:Y:S02]  /*5400*/  F2FP.SATFINITE.E4M3.F32.PACK_AB_MERGE_C R174, R78, R89, R87 ;  /* 0x000000594eae723e */ /* 0x000fe40004807057 */
[----:B------:R-:W-:Y:S02]  /*5410*/  CS2R R78, SRZ ;  /* 0x00000000004e7805 */ /* 0x000fe4000001ff00 */
[----:B------:R-:W-:Y:S01]  /*5420*/  CS2R R86, SRZ ;  /* 0x0000000000567805 */ /* 0x000fe2000001ff00 */
[----:B------:R-:W0:Y:S01]  /*5430*/  MUFU.EX2 R99, R99 ;  /* 0x0000006300637308 */ /* 0x000e220000000800 */
[C---:B-1----:R-:W-:Y:S01]  /*5440*/  FADD.FTZ R9, R46.reuse, R9 ;  /* 0x000000092e097221 */ /* 0x042fe20000010000 */
[----:B------:R-:W-:-:S04]  /*5450*/  F2FP.SATFINITE.E4M3.F32.PACK_AB_MERGE_C R35, R46, R35, RZ ;  /* 0x000000232e23723e */ /* 0x000fc800048070ff */
[----:B------:R-:W-:Y:S02]  /*5460*/  F2FP.SATFINITE.E4M3.F32.PACK_AB_MERGE_C R175, R43, R40, R35 ;  /* 0x000000282baf723e */ /* 0x000fe40004807023 */
[----:B------:R-:W-:Y:S01]  /*5470*/  CS2R R34, SRZ ;  /* 0x0000000000227805 */ /* 0x000fe2000001ff00 */
[----:B------:R-:W1:Y:S01]  /*5480*/  MUFU.EX2 R47, R47 ;  /* 0x0000002f002f7308 */ /* 0x000e620000000800 */
[----:B--2---:R-:W-:Y:S01]  /*5490*/  FADD.FTZ R14, R44, R9 ;  /* 0x000000092c0e7221 */ /* 0x004fe20000010000 */
[----:B------:R-:W-:Y:S02]  /*54a0*/  CS2R R40, SRZ ;  /* 0x0000000000287805 */ /* 0x000fe4000001ff00 */
[----:B------:R-:W-:-:S04]  /*54b0*/  CS2R R42, SRZ ;  /* 0x00000000002a7805 */ /* 0x000fc8000001ff00 */
[----:B------:R2:W3:Y:S01]  /*54c0*/  MUFU.EX2 R4, R85 ;  /* 0x0000005500047308 */ /* 0x0004e20000000800 */
[----:B0-----:R-:W-:Y:S01]  /*54d0*/  FADD.FTZ R5, R99, R28 ;  /* 0x0000001c63057221 */ /* 0x001fe20000010000 */
[----:B------:R-:W-:-:S06]  /*54e0*/  CS2R R28, SRZ ;  /* 0x00000000001c7805 */ /* 0x000fcc000001ff00 */
[----:B------:R-:W0:Y:S01]  /*54f0*/  MUFU.EX2 R39, R39 ;  /* 0x0000002700277308 */ /* 0x000e220000000800 */
[----:B-1----:R-:W-:Y:S01]  /*5500*/  FADD.FTZ R20, R47, R14 ;  /* 0x0000000e2f147221 */ /* 0x002fe20000010000 */
[----:B--2---:R-:W-:-:S06]  /*5510*/  CS2R R84, SRZ ;  /* 0x0000000000547805 */ /* 0x004fcc000001ff00 */
[----:B------:R-:W1:Y:S01]  /*5520*/  MUFU.EX2 R69, R69 ;  /* 0x0000004500457308 */ /* 0x000e620000000800 */
[----:B---3--:R-:W-:-:S07]  /*5530*/  FADD.FTZ R18, R4, R5 ;  /* 0x0000000504127221 */ /* 0x008fce0000010000 */
        /* <DEDUP_REMOVED lines=11> */
[----:B------:R-:W-:Y:S02]  /*55f0*/  F2FP.SATFINITE.E4M3.F32.PACK_AB_MERGE_C R39, R48, R39, RZ ;  /* 0x000000273027723e */ /* 0x000fe400048070ff */
[----:B------:R-:W-:Y:S02]  /*5600*/  CS2R R48, SRZ ;  /* 0x0000000000307805 */ /* 0x000fe4000001ff00 */
[----:B------:R-:W-:Y:S02]  /*5610*/  F2FP.SATFINITE.E4M3.F32.PACK_AB_MERGE_C R169, R47, R44, R39 ;  /* 0x0000002c2fa9723e */ /* 0x000fe40004807027 */
[----:B------:R-:W-:Y:S01]  /*5620*/  CS2R R38, SRZ ;  /* 0x0000000000267805 */ /* 0x000fe2000001ff00 */
[----:B------:R-:W0:Y:S01]  /*5630*/  MUFU.EX2 R51, R51 ;  /* 0x0000003300337308 */ /* 0x000e220000000800 */
[----:B-1----:R-:W-:Y:S01]  /*5640*/  FADD.FTZ R18, R50, R9 ;  /* 0x0000000932127221 */ /* 0x002fe20000010000 */
[----:B------:R-:W-:-:S06]  /*5650*/  CS2R R46, SRZ ;  /* 0x00000000002e7805 */ /* 0x000fcc000001ff00 */
[----:B------:R-:W1:Y:S01]  /*5660*/  MUFU.EX2 R8, R143 ;  /* 0x0000008f00087308 */ /* 0x000e620000000800 */
[----:B--2---:R-:W-:-:S07]  /*5670*/  FADD.FTZ R5, R125, R12 ;  /* 0x0000000c7d057221 */ /* 0x004fce0000010000 */
[----:B------:R-:W-:Y:S01]  /*5680*/  MUFU.EX2 R45, R45 ;  /* 0x0000002d002d7308 */ /* 0x000fe20000000800 */
[----:B0-----:R-:W-:-:S07]  /*5690*/  FADD.FTZ R18, R51, R18 ;  /* 0x0000001233127221 */ /* 0x001fce0000010000 */
[----:B------:R0:W2:Y:S01]  /*56a0*/  MUFU.EX2 R14, R83 ;  /* 0x00000053000e7308 */ /* 0x0000a20000000800 */
[----:B-1----:R-:W-:-:S07]  /*56b0*/  FADD.FTZ R4, R8, R5 ;  /* 0x0000000508047221 */ /* 0x002fce0000010000 */
[----:B------:R-:W1:Y:S01]  /*56c0*/  MUFU.EX2 R145, R145 ;  /* 0x0000009100917308 */ /* 0x000e620000000800 */
[----:B0-----:R-:W-:-:S07]  /*56d0*/  CS2R R82, SRZ ;  /* 0x0000000000527805 */ /* 0x001fce000001ff00 */
[----:B------:R-:W0:Y:S01]  /*56e0*/  MUFU.EX2 R52, R52 ;  /* 0x0000003400347308 */ /* 0x000e220000000800 */
[----:B--2---:R-:W-:Y:S01]  /*56f0*/  F2FP.SATFINITE.E4M3.F32.PACK_AB_MERGE_C R12, R14, R45, RZ ;  /* 0x0000002d0e0c723e */ /* 0x004fe200048070ff */
[----:B------:R-:W-:-:S03]  /*5700*/  FADD.FTZ R45, R45, R18 ;  /* 0x000000122d2d7221 */ /* 0x000fc60000010000 */
[----:B------:R-:W-:Y:S02]  /*5710*/  F2FP.SATFINITE.E4M3.F32.PACK_AB_MERGE_C R171, R51, R50, R12 ;  /* 0x0000003233ab723e */ /* 0x000fe4000480700c */
[----:B------:R-:W-:Y:S01]  /*5720*/  CS2R R50, SRZ ;  /* 0x0000000000327805 */ /* 0x000fe2000001ff00 */
[----:B-1----:R-:W-:Y:S01]  /*5730*/  FADD.FTZ R5, R145, R4 ;  /* 0x0000000491057221 */ /* 0x002fe20000010000 */
[----:B------:R-:W-:Y:S01]  /*5740*/  FADD.FTZ R4, R14, R45 ;  /* 0x0000002d0e047221 */ /* 0x000fe20000010000 */
[----:B------:R-:W-:Y:S02]  /*5750*/  CS2R R44, SRZ ;  /* 0x00000000002c7805 */ /* 0x000fe4000001ff00 */
[C---:B0-----:R-:W-:Y:S01]  /*5760*/  F2FP.SATFINITE.E4M3.F32.PACK_AB_MERGE_C R9, R52.reuse, R145, RZ ;  /* 0x000000913409723e */ /* 0x041fe200048070ff */
[----:B------:R-:W-:Y:S01]  /*5770*/  FADD.FTZ R5, R52, R5 ;  /* 0x0000000534057221 */ /* 0x000fe20000010000 */
[----:B------:R-:W-:Y:S02]  /*5780*/  CS2R R52, SRZ ;  /* 0x0000000000347805 */ /* 0x000fe4000001ff00 */
        /* <DEDUP_REMOVED lines=37> */
[----:B------:R-:W-:Y:S01]  /*59e0*/  UMOV UR7, URZ ;  /* 0x0000003f00077c82 */ /* 0x000fe20008000000 */
[----:B------:R-:W-:Y:S01]  /*59f0*/  UMOV UR6, URZ ;  /* 0x0000003f00067c82 */ /* 0x000fe20008000000 */
[----:B------:R-:W-:Y:S01]  /*5a00*/  ULDC UR61, c[0x0][0x288] ;  /* 0x0000a200003d7ab9 */ /* 0x000fe20000000800 */
[----:B------:R-:W-:-:S05]  /*5a10*/  ULDC UR59, c[0x0][0x2f0] ;  /* 0x0000bc00003b7ab9 */ /* 0x000fca0000000800 */
.L_x_2256:
[----:B------:R-:W-:Y:S01]  /*5a20*/  ISETP.NE.AND P2, PT, RZ, UR54, PT ;  /* 0x00000036ff007c0c */ /* 0x000fe2000bf45270 */
[----:B------:R-:W-:-:S04]  /*5a30*/  UISETP.NE.AND UP0, UPT, UR6, 0x1, UPT ;  /* 0x000000010600788c */ /* 0x000fc8000bf05270 */
[----:B------:R-:W-:-:S04]  /*5a40*/  USEL UR5, URZ, 0x1, UP0 ;  /* 0x000000013f057887 */ /* 0x000fc80008000000 */
[----:B------:R-:W-:-:S04]  /*5a50*/  ULOP3.LUT UR5, UR7, UR5, URZ, 0x3c, !UPT ;  /* 0x0000000507057292 */ /* 0x000fc8000f8e3c3f */
[----:B------:R-:W-:Y:S08]  /*5a60*/  @P2 BRA `(.L_x_2246) ;  /* 0x0000000000382947 */ /* 0x000ff00003800000 */
[----:B------:R-:W-:Y:S05]  /*5a70*/  @!P0 BRA `(.L_x_2247) ;  /* 0x0000000000048947 */ /* 0x000fea0003800000 */
[----:B------:R-:W-:Y:S01]  /*5a80*/  BPT.TRAP 0x1 ;  /* 0x000000040000795c */ /* 0x000fe20000300000 */
.L_x_2247:
        /* <DEDUP_REMOVED lines=9> */
.L_x_2248:
[----:B-1----:R-:W-:Y:S05]  /*5b20*/  @P1 BRA `(.L_x_2246) ;  /* 0x0000000000081947 */ /* 0x002fea0003800000 */
[----:B------:R-:W1:Y:S02]  /*5b30*/  SYNCS.PHASECHK.TRANS64.TRYWAIT P1, [UR4+0x29830], R10 ;  /* 0x0298300aff0075a7 */ /* 0x000e640008020144 */
[----:B-1----:R-:W-:Y:S05]  /*5b40*/  @!P1 BRA `(.L_x_2249) ;  /* 0x000000f400589947 */ /* 0x002fea0003800000 */
.L_x_2246:
[----:B01----:R-:W-:Y:S01]  /*5b50*/  VIADD R10, R16, 0x8 ;  /* 0x00000008100a7836 */ /* 0x003fe20000000000 */
        /* <DEDUP_REMOVED lines=20> */
[----:B------:R-:W-:Y:S01]  /*5ca0*/  UIADD3 UR46, UR30, 0x180, URZ ;  /* 0x000001801e2e7890 */ /* 0x000fe2000fffe03f */
[----:B------:R-:W-:Y:S01]  /*5cb0*/  UMOV UR47, 0x80000020 ;  /* 0x80000020002f7882 */ /* 0x000fe20000000000 */
[----:B------:R-:W-:Y:S01]  /*5cc0*/  UIADD3 UR50, UR30, 0x200, URZ ;  /* 0x000002001e327890 */ /* 0x000fe2000fffe03f */
[----:B------:R-:W-:Y:S01]  /*5cd0*/  UMOV UR51, 0x80000020 ;  /* 0x8000002000337882 */ /* 0x000fe20000000000 */
[----:B------:R-:W-:Y:S01]  /*5ce0*/  UIADD3 UR26, UR30, 0x2, URZ ;  /* 0x000000021e1a7890 */ /* 0x000fe2000fffe03f */
[----:B------:R-:W-:Y:S01]  /*5cf0*/  WARPGROUP.ARRIVE ;  /* 0x00000000000079c5 */ /* 0x000fe20000000000 */
[----:B------:R-:W-:Y:S01]  /*5d00*/  UMOV UR27, 0x80000020 ;  /* 0x80000020001b7882 */ /* 0x000fe20000000000 */
[----:B------:R-:W-:-:S02]  /*5d10*/  UIADD3 UR10, UR30, 0x82, URZ ;  /* 0x000000821e0a7890 */ /* 0x000fc4000fffe03f */
[----:B------:R-:W-:Y:S02]  /*5d20*/  UIADD3 UR11, UR30, 0x182, URZ ;  /* 0x000001821e0b7890 */ /* 0x000fe4000fffe03f */
[----:B------:R-:W-:Y:S01]  /*5d30*/  QGMMA.64x32x32.F32.E4M3.E4M3 R152, gdesc[UR28], RZ, !UPT, gsb0 ;  /* 0x006000001c9879f3 */ /* 0x000fe2000c0008ff */
[----:B------:R-:W-:Y:S01]  /*5d40*/  UIADD3 UR22, UR30, 0x280, URZ ;  /* 0x000002801e167890 */ /* 0x000fe2000fffe03f */
[----:B------:R-:W-:Y:S01]  /*5d50*/  UMOV UR23, 0x80000020 ;  /* 0x8000002000177882 */ /* 0x000fe20000000000 */
[----:B------:R-:W-:Y:S01]  /*5d60*/  UIADD3 UR18, UR30, 0x282, URZ ;  /* 0x000002821e127890 */ /* 0x000fe2000fffe03f */
[----:B------:R-:W-:Y:S01]  /*5d70*/  UMOV UR19, 0x80000020 ;  /* 0x8000002000137882 */ /* 0x000fe20000000000 */
[----:B------:R-:W-:Y:S01]  /*5d80*/  UIADD3 UR14, UR30, 0x500, URZ ;  /* 0x000005001e0e7890 */ /* 0x000fe2000fffe03f */
[----:B------:R-:W-:Y:S01]  /*5d90*/  UMOV UR15, 0x80000020 ;  /* 0x80000020000f7882 */ /* 0x000fe20000000000 */
[----:B------:R-:W-:Y:S01]  /*5da0*/  UMOV UR28, UR8 ;  /* 0x00000008001c7c82 */ /* 0x000fe20008000000 */
[----:B------:R-:W-:Y:S01]  /*5db0*/  UMOV UR29, UR9 ;  /* 0x00000009001d7c82 */ /* 0x000fe20008000000 */
[----:B------:R-:W-:Y:S01]  /*5dc0*/  UMOV UR31, 0x80000020 ;  /* 0x80000020001f7882 */ /* 0x000fe20000000000 */
[----:B------:R-:W-:-:S02]  /*5dd0*/  WARPGROUP.DEPBAR.LE gsb0, 0x0 ;  /* 0x00008000000079c5 */ /* 0x000fc40000010000 */
        /* <DEDUP_REMOVED lines=153> */
.L_x_2251:
[----:B------:R-:W-:Y:S01]  /*6770*/  ULEA UR10, UR6, UR38, 0x3 ;  /* 0x00000026060a7291 */ /* 0x000fe2000f8e183f */
[----:B------:R-:W-:-:S05]  /*6780*/  IMAD.U32 R10, RZ, RZ, UR7 ;  /* 0x00000007ff0a7e24 */ /* 0x000fca000f8e00ff */
[----:B------:R-:W-:-:S04]  /*6790*/  SHF.L.U32 R10, R10, 0x1f, RZ ;  /* 0x0000001f0a0a7819 */ /* 0x000fc800000006ff */
[----:B------:R0:W1:Y:S01]  /*67a0*/  SYNCS.PHASECHK.TRANS64.TRYWAIT P1, [UR10+0x29850], R10 ;  /* 0x0298500aff0075a7 */ /* 0x000062000802014a */
[----:B------:R-:W-:Y:S05]  /*67b0*/  @!P0 BRA `(.L_x_2252) ;  /* 0x0000000000048947 */ /* 0x000fea0003800000 */
[----:B------:R-:W-:Y:S01]  /*67c0*/  BPT.TRAP 0x1 ;  /* 0x000000040000795c */ /* 0x000fe20000300000 */
.L_x_2252:
[----:B-1----:R-:W-:Y:S05]  /*67d0*/  @P1 BRA `(.L_x_2250) ;  /* 0x0000000000081947 */ /* 0x002fea0003800000 */
[----:B------:R-:W1:Y:S02]  /*67e0*/  SYNCS.PHASECHK.TRANS64.TRYWAIT P1, [UR10+0x29850], R10 ;  /* 0x0298500aff0075a7 */ /* 0x000e64000802014a */
[----:B-1----:R-:W-:Y:S05]  /*67f0*/  @!P1 BRA `(.L_x_2253) ;  /* 0x000000e800449947 */ /* 0x002fea0003800000 */
.L_x_2250:
        /* <DEDUP_REMOVED lines=34> */
.L_x_2254:
[----:B------:R-:W-:Y:S01]  /*6a20*/  UISETP.NE.AND UP0, UPT, UR56, URZ, UPT ;  /* 0x0000003f3800728c */ /* 0x000fe2000bf05270 */
[C---:B------:R-:W-:Y:S01]  /*6a30*/  FMUL.FTZ R14, R0.reuse, R159 ;  /* 0x0000009f000e7220 */ /* 0x040fe20000410000 */
[C---:B------:R-:W-:Y:S01]  /*6a40*/  FMUL.FTZ R159, R0.reuse, R137 ;  /* 0x00000089009f7220 */ /* 0x040fe20000410000 */
[C---:B------:R-:W-:Y:S01]  /*6a50*/  FMUL.FTZ R137, R0.reuse, R142 ;  /* 0x0000008e00897220 */ /* 0x040fe20000410000 */
[C---:B------:R-:W-:Y:S01]  /*6a60*/  FMUL.FTZ R142, R0.reuse, R125 ;  /* 0x0000007d008e7220 */ /* 0x040fe20000410000 */
[C---:B------:R-:W-:Y:S01]  /*6a70*/  FMUL.FTZ R15, R0.reuse, R158 ;  /* 0x0000009e000f7220 */ /* 0x040fe20000410000 */
[----:B------:R-:W-:Y:S01]  /*6a80*/  PLOP3.LUT P1, PT, PT, PT, UP0, 0x80, 0x0 ;  /* 0x000000000000781c */ /* 0x000fe20003f2f008 */
[C---:B------:R-:W-:Y:S01]  /*6a90*/  FMUL.FTZ R158, R0.reuse, R136 ;  /* 0x00000088009e7220 */ /* 0x040fe20000410000 */
[----:B------:R-:W-:Y:S01]  /*6aa0*/  PLOP3.LUT P2, PT, PT, PT, UP0, 0x80, 0x0 ;  /* 0x000000000000781c */ /* 0x000fe20003f4f008 */
[C---:B------:R-:W-:Y:S01]  /*6ab0*/  FMUL.FTZ R136, R0.reuse, R143 ;  /* 0x0000008f00887220 */ /* 0x040fe20000410000 */
[----:B------:R-:W-:Y:S01]  /*6ac0*/  FMUL.FTZ R143, R0, R128 ;  /* 0x00000080008f7220 */ /* 0x000fe20000410000 */
[----:B------:R-:W-:Y:S01]  /*6ad0*/  @UP0 ULDC UR7, c[0x0][0x44c] ;  /* 0x0001130000070ab9 */ /* 0x000fe20000000800 */
[----:B------:R-:W-:-:S02]  /*6ae0*/  IMAD.MOV.U32 R128, RZ, RZ, R6 ;  /* 0x000000ffff807224 */ /* 0x000fc400078e0006 */
[C---:B------:R-:W-:Y:S01]  /*6af0*/  FMUL.FTZ R179, R0.reuse, R145 ;  /* 0x0000009100b37220 */ /* 0x040fe20000410000 */
[C---:B0-----:R-:W-:Y:S01]  /*6b00*/  FMUL.FTZ R10, R0.reuse, R152 ;  /* 0x00000098000a7220 */ /* 0x041fe20000410000 */
[C---:B------:R-:W-:Y:S01]  /*6b10*/  FMUL.FTZ R169, R0.reuse, R124 ;  /* 0x0000007c00a97220 */ /* 0x040fe20000410000 */
[C---:B------:R-:W-:Y:S01]  /*6b20*/  FMUL.FTZ R124, R0.reuse, R130 ;  /* 0x00000082007c7220 */ /* 0x040fe20000410000 */
[C---:B------:R-:W-:Y:S01]  /*6b30*/  FMUL.FTZ R171, R0.reuse, R121 ;  /* 0x0000007900ab7220 */ /* 0x040fe20000410000 */
[----:B------:R-:W-:Y:S01]  /*6b40*/  FMUL.FTZ R121, R0, R123 ;  /* 0x0000007b00797220 */ /* 0x000fe20000410000 */
[----:B------:R-:W-:Y:S01]  /*6b50*/  @P1 IMAD.HI.U32 R125, R6, UR7, RZ ;  /* 0x00000007067d1c27 */ /* 0x000fe2000f8e00ff */
[----:B------:R-:W-:-:S03]  /*6b60*/  @UP0 ULDC UR7, c[0x0][0x450] ;  /* 0x0001140000070ab9 */ /* 0x000fc60000000800 */
[C---:B------:R-:W-:Y:S01]  /*6b70*/  FMUL.FTZ R11, R0.reuse, R153 ;  /* 0x00000099000b7220 */ /* 0x040fe20000410000 */
[C---:B------:R-:W-:Y:S01]  /*6b80*/  FMUL.FTZ R123, R0.reuse, R127 ;  /* 0x0000007f007b7220 */ /* 0x040fe20000410000 */
[----:B------:R-:W-:Y:S01]  /*6b90*/  MOV R127, UR59 ;  /* 0x0000003b007f7c02 */ /* 0x000fe20008000f00 */
[----:B------:R-:W0:Y:S01]  /*6ba0*/  MUFU.TANH R10, R10 ;  /* 0x0000000a000a7308 */ /* 0x000e220000002400 */
[----:B------:R-:W-:Y:S01]  /*6bb0*/  @P2 SHF.R.U32.HI R128, RZ, UR7, R125 ;  /* 0x00000007ff802c19 */ /* 0x000fe2000801167d */
[----:B------:R-:W-:Y:S01]  /*6bc0*/  UMOV UR7, 0x1 ;  /* 0x0000000100077882 */ /* 0x000fe20000000000 */
[C---:B------:R-:W-:Y:S01]  /*6bd0*/  FMUL.FTZ R152, R0.reuse, R156 ;  /* 0x0000009c00987220 */ /* 0x040fe20000410000 */
[----:B------:R-:W-:Y:S01]  /*6be0*/  UIMAD UR7, UR39, -0xa0, UR7 ;  /* 0xffffff60270778a4 */ /* 0x000fe2000f8e0207 */
[C---:B------:R-:W-:Y:S01]  /*6bf0*/  FMUL.FTZ R153, R0.reuse, R157 ;  /* 0x0000009d00997220 */ /* 0x040fe20000410000 */
[----:B------:R-:W1:Y:S01]  /*6c00*/  SHFL.IDX PT, R145, R128, RZ, 0x1c1f ;  /* 0x001c1fff80917589 */ /* 0x000e6200000e0000 */
[C---:B------:R-:W-:Y:S01]  /*6c10*/  FMUL.FTZ R181, R0.reuse, R144 ;  /* 0x0000009000b57220 */ /* 0x040fe20000410000 */
[----:B------:R-:W2:Y:S01]  /*6c20*/  MUFU.TANH R11, R11 ;  /* 0x0000000b000b7308 */ /* 0x000ea20000002400 */
[----:B------:R-:W-:Y:S01]  /*6c30*/  FMUL.FTZ R144, R0, R132 ;  /* 0x0000008400907220 */ /* 0x000fe20000410000 */
[----:B------:R-:W-:-:S02]  /*6c40*/  IMAD.U32 R130, RZ, RZ, UR7 ;  /* 0x00000007ff827e24 */ /* 0x000fc4000f8e00ff */
[C---:B------:R-:W-:Y:S01]  /*6c50*/  FMUL.FTZ R13, R0.reuse, R154 ;  /* 0x0000009a000d7220 */ /* 0x040fe20000410000 */
[C---:B------:R-:W-:Y:S01]  /*6c60*/  FMUL.FTZ R154, R0.reuse, R160 ;  /* 0x000000a0009a7220 */ /* 0x040fe20000410000 */
[C---:B------:R-:W-:Y:S01]  /*6c70*/  FMUL.FTZ R12, R0.reuse, R155 ;  /* 0x0000009b000c7220 */ /* 0x040fe20000410000 */
[----:B------:R-:W-:Y:S02]  /*6c80*/  IMAD R130, R7, -0x2, R130 ;  /* 0xfffffffe07827824 */ /* 0x000fe400078e0282 */
[C---:B------:R-:W-:Y:S01]  /*6c90*/  FMUL.FTZ R155, R0.reuse, R161 ;  /* 0x000000a1009b7220 */ /* 0x040fe20000410000 */
[----:B------:R-:W3:Y:S01]  /*6ca0*/  MUFU.TANH R152, R152 ;  /* 0x0000009800987308 */ /* 0x000ee20000002400 */
[C---:B------:R-:W-:Y:S01]  /*6cb0*/  FMUL.FTZ R18, R0.reuse, R163 ;  /* 0x000000a300127220 */ /* 0x040fe20000410000 */
[----:B------:R-:W-:Y:S02]  /*6cc0*/  IMAD R130, R127, UR55, R130 ;  /* 0x000000377f827c24 */ /* 0x000fe4000f8e0282 */
[C---:B------:R-:W-:Y:S01]  /*6cd0*/  FMUL.FTZ R157, R0.reuse, R164 ;  /* 0x000000a4009d7220 */ /* 0x040fe20000410000 */
[C---:B------:R-:W-:Y:S01]  /*6ce0*/  FMUL.FTZ R156, R0.reuse, R165 ;  /* 0x000000a5009c7220 */ /* 0x040fe20000410000 */
[C---:B------:R-:W-:Y:S01]  /*6cf0*/  FMUL.FTZ R160, R0.reuse, R140 ;  /* 0x0000008c00a07220 */ /* 0x040fe20000410000 */
        /* <DEDUP_REMOVED lines=8> */
[----:B-1----:R-:W-:Y:S01]  /*6d80*/  IADD3 R132, R145, -UR61, R130 ;  /* 0x8000003d91847c10 */ /* 0x002fe2000fffe082 */
[C---:B------:R-:W-:Y:S01]  /*6d90*/  FMUL.FTZ R131, R0.reuse, R133 ;  /* 0x0000008500837220 */ /* 0x040fe20000410000 */
[----:B------:R-:W1:Y:S01]  /*6da0*/  MUFU.TANH R154, R154 ;  /* 0x0000009a009a7308 */ /* 0x000e620000002400 */
[----:B------:R-:W-:Y:S01]  /*6db0*/  FMUL.FTZ R105, R0, R105 ;  /* 0x0000006900697220 */ /* 0x000fe20000410000 */
[----:B------:R-:W-:Y:S01]  /*6dc0*/  ISETP.GT.AND P1, PT, R132, RZ, PT ;  /* 0x000000ff8400720c */ /* 0x000fe20003f24270 */
[----:B------:R-:W-:Y:S01]  /*6dd0*/  FMUL.FTZ R104, R0, R104 ;  /* 0x0000006800687220 */ /* 0x000fe20000410000 */
[----:B------:R-:W-:Y:S01]  /*6de0*/  ISETP.GT.AND P2, PT, R132, 0x1, PT ;  /* 0x000000018400780c */ /* 0x000fe20003f44270 */
[----:B------:R-:W-:Y:S01]  /*6df0*/  FMUL.FTZ R109, R0, R109 ;  /* 0x0000006d006d7220 */ /* 0x000fe20000410000 */
[----:B0-----:R-:W-:Y:S01]  /*6e00*/  FSEL R163, R10, -INF , P1 ;  /* 0xff8000000aa37808 */ /* 0x001fe20000800000 */
[----:B------:R-:W-:Y:S01]  /*6e10*/  FMUL.FTZ R120, R0, R122 ;  /* 0x0000007a00787220 */ /* 0x000fe20000410000 */
[----:B------:R-:W0:Y:S01]  /*6e20*/  MUFU.TANH R155, R155 ;  /* 0x0000009b009b7308 */ /* 0x000e220000002400 */
[----:B------:R-:W-:Y:S01]  /*6e30*/  ISETP.GT.AND P1, PT, R132, 0x8, PT ;  /* 0x000000088400780c */ /* 0x000fe20003f24270 */
[C---:B------:R-:W-:Y:S01]  /*6e40*/  FMUL.FTZ R122, R0.reuse, R126 ;  /* 0x0000007e007a7220 */ /* 0x040fe20000410000 */
[----:B--2---:R-:W-:Y:S01]  /*6e50*/  FSEL R183, R11, -INF , P2 ;  /* 0xff8000000bb77808 */ /* 0x004fe20001000000 */
[C---:B------:R-:W-:Y:S01]  /*6e60*/  FMUL.FTZ R126, R0.reuse, R134 ;  /* 0x00000086007e7220 */ /* 0x040fe20000410000 */
[----:B------:R-:W-:Y:S01]  /*6e70*/  FMNMX.FTZ R10, R163, R8, !PT ;  /* 0x00000008a30a7209 */ /* 0x000fe20007810000 */
[----:B------:R-:W-:Y:S01]  /*6e80*/  FMUL.FTZ R113, R0, R113 ;  /* 0x0000007100717220 */ /* 0x000fe20000410000 */
[----:B------:R-:W-:Y:S01]  /*6e90*/  ISETP.GT.AND P2, PT, R132, 0x9, PT ;  /* 0x000000098400780c */ /* 0x000fe20003f44270 */
[----:B------:R-:W2:Y:S01]  /*6ea0*/  MUFU.TANH R157, R157 ;  /* 0x0000009d009d7308 */ /* 0x000ea20000002400 */
[----:B---3--:R-:W-:Y:S01]  /*6eb0*/  FSEL R187, R152, -INF , P1 ;  /* 0xff80000098bb7808 */ /* 0x008fe20000800000 */
[C---:B------:R-:W-:Y:S01]  /*6ec0*/  FMUL.FTZ R108, R0.reuse, R108 ;  /* 0x0000006c006c7220 */ /* 0x040fe20000410000 */
[----:B------:R-:W-:Y:S01]  /*6ed0*/  FMNMX.FTZ R10, R183, R10, !PT ;  /* 0x0000000ab70a7209 */ /* 0x000fe20007810000 */
[----:B------:R-:W-:Y:S01]  /*6ee0*/  FMUL.FTZ R117, R0, R117 ;  /* 0x0000007500757220 */ /* 0x000fe20000410000 */
[----:B------:R-:W-:Y:S01]  /*6ef0*/  ISETP.GT.AND P1, PT, R132, 0x10, PT ;  /* 0x000000108400780c */ /* 0x000fe20003f24270 */
[C---:B------:R-:W-:Y:S01]  /*6f00*/  FMUL.FTZ R23, R0.reuse, R138 ;  /* 0x0000008a00177220 */ /* 0x040fe20000410000 */
[----:B----4-:R-:W-:Y:S01]  /*6f10*/  FSEL R191, R153, -INF , P2 ;  /* 0xff80000099bf7808 */ /* 0x010fe20001000000 */
[----:B------:R-:W3:Y:S01]  /*6f20*/  MUFU.TANH R156, R156 ;  /* 0x0000009c009c7308 */ /* 0x000ee20000002400 */
[----:B------:R-:W-:Y:S01]  /*6f30*/  FMNMX.FTZ R10, R187, R10, !PT ;  /* 0x0000000abb0a7209 */ /* 0x000fe20007810000 */
[----:B------:R-:W-:Y:S01]  /*6f40*/  FMUL.FTZ R112, R0, R112 ;  /* 0x0000007000707220 */ /* 0x000fe20000410000 */
[----:B------:R-:W-:Y:S01]  /*6f50*/  ISETP.GT.AND P2, PT, R132, 0x11, PT ;  /* 0x000000118400780c */ /* 0x000fe20003f44270 */
[----:B------:R-:W-:Y:S01]  /*6f60*/  FMUL.FTZ R138, R0, R146 ;  /* 0x00000092008a7220 */ /* 0x000fe20000410000 */
[----:B-1----:R-:W-:Y:S01]  /*6f70*/  FSEL R195, R154, -INF , P1 ;  /* 0xff8000009ac37808 */ /* 0x002fe20000800000 */
[----:B------:R-:W-:Y:S01]  /*6f80*/  FMUL.FTZ R116, R0, R116 ;  /* 0x0000007400747220 */ /* 0x000fe20000410000 */
[----:B------:R-:W-:Y:S01]  /*6f90*/  FMNMX.FTZ R10, R191, R10, !PT ;  /* 0x0000000abf0a7209 */ /* 0x000fe20007810000 */
[----:B------:R-:W1:Y:S01]  /*6fa0*/  MUFU.TANH R158, R158 ;  /* 0x0000009e009e7308 */ /* 0x000e620000002400 */
        /* <DEDUP_REMOVED lines=8> */
[----:B--2---:R-:W-:Y:S01]  /*7030*/  FSEL R199, R157, -INF , P1 ;  /* 0xff8000009dc77808 */ /* 0x004fe20000800000 */
[C---:B------:R-:W-:Y:S01]  /*7040*/  FMUL.FTZ R127, R0.reuse, R135 ;  /* 0x00000087007f7220 */ /* 0x040fe20000410000 */
[----:B------:R-:W-:Y:S01]  /*7050*/  FMNMX.FTZ R10, R197, R10, !PT ;  /* 0x0000000ac50a7209 */ /* 0x000fe20007810000 */
[----:B------:R-:W-:Y:S01]  /*7060*/  FMUL.FTZ R92, R0, R92 ;  /* 0x0000005c005c7220 */ /* 0x000fe20000410000 */
[----:B------:R-:W-:Y:S01]  /*7070*/  ISETP.GT.AND P1, PT, R132, 0x20, PT ;  /* 0x000000208400780c */ /* 0x000fe20003f24270 */
[----:B------:R-:W-:Y:S01]  /*7080*/  FMUL.FTZ R141, R0, R151 ;  /* 0x00000097008d7220 */ /* 0x000fe20000410000 */
[----:B---3--:R-:W-:Y:S01]  /*7090*/  FSEL R193, R156, -INF , P2 ;  /* 0xff8000009cc17808 */ /* 0x008fe20001000000 */
[----:B------:R-:W2:Y:S01]  /*70a0*/  MUFU.TANH R160, R160 ;  /* 0x000000a000a07308 */ /* 0x000ea20000002400 */
        /* <DEDUP_REMOVED lines=17> */
[----:B------:R-:W-:Y:S01]  /*71c0*/  FMUL.FTZ R102, R0, R102 ;  /* 0x0000006600667220 */ /* 0x000fe20000410000 */
[----:B------:R-:W-:Y:S01]  /*71d0*/  FMNMX.FTZ R10, R185, R10, !PT ;  /* 0x0000000ab90a7209 */ /* 0x000fe20007810000 */
[----:B------:R-:W-:Y:S01]  /*71e0*/  ULEA UR7, UR4, UR38, 0x3 ;  /* 0x0000002604077291 */ /* 0x000fe2000f8e183f */
[----:B------:R-:W-:-:S02]  /*71f0*/  ISETP.GT.AND P1, PT, R132, 0x30, PT ;  /* 0x000000308400780c */ /* 0x000fc40003f24270 */
[----:B------:R-:W-:Y:S01]  /*7200*/  FMNMX.FTZ R10, R165, R10, !PT ;  /* 0x0000000aa50a7209 */ /* 0x000fe20007810000 */
[----:B------:R-:W2:Y:S01]  /*7210*/  MUFU.TANH R179, R179 ;  /* 0x000000b300b37308 */ /* 0x000ea20000002400 */
[----:B-1----:R-:W-:Y:S01]  /*7220*/  FSEL R167, R161, -INF , P2 ;  /* 0xff800000a1a77808 */ /* 0x002fe20001000000 */
[----:B------:R-:W-:Y:S01]  /*7230*/  UIADD3 UR7, UR7, 0x29840, URZ ;  /* 0x0002984007077890 */ /* 0x000fe2000fffe03f */
[----:B------:R-:W-:Y:S02]  /*7240*/  ISETP.GT.AND P2, PT, R132, 0x31, PT ;  /* 0x000000318400780c */ /* 0x000fe40003f44270 */
[----:B------:R-:W-:Y:S01]  /*7250*/  FMNMX.FTZ R10, R167, R10, !PT ;  /* 0x0000000aa70a7209 */ /* 0x000fe20007810000 */
[----:B------:R-:W-:Y:S02]  /*7260*/  UPRMT UR7, UR60, 0x654, UR7 ;  /* 0x000006543c077896 */ /* 0x000fe40008000007 */
[----:B------:R-:W1:Y:S01]  /*7270*/  MUFU.TANH R177, R177 ;  /* 0x000000b100b17308 */ /* 0x000e620000002400 */
[----:B0-----:R-:W-:-:S02]  /*7280*/  FSEL R181, R181, -INF , P1 ;  /* 0xff800000b5b57808 */ /* 0x001fc40000800000 */
[C---:B------:R-:W-:Y:S02]  /*7290*/  ISETP.GT.AND P1, PT, R132.reuse, 0x38, PT ;  /* 0x000000388400780c */ /* 0x040fe40003f24270 */
[----:B------:R-:W-:Y:S02]  /*72a0*/  FMNMX.FTZ R10, R181, R10, !PT ;  /* 0x0000000ab50a7209 */ /* 0x000fe40007810000 */
[----:B------:R-:W-:Y:S01]  /*72b0*/  SYNCS.ARRIVE.TRANS64.RED.A1T0 RZ, [UR7], RZ ;  /* 0x000000ffffff79a7 */ /* 0x000fe20008100407 */
[----:B------:R-:W0:Y:S01]  /*72c0*/  MUFU.TANH R175, R175 ;  /* 0x000000af00af7308 */ /* 0x000e220000002400 */
[----:B--2---:R-:W-:Y:S02]  /*72d0*/  FSEL R179, R179, -INF , P2 ;  /* 0xff800000b3b37808 */ /* 0x004fe40001000000 */
[----:B------:R-:W-:Y:S02]  /*72e0*/  ISETP.GT.AND P2, PT, R132, 0x39, PT ;  /* 0x000000398400780c */ /* 0x000fe40003f44270 */
[----:B------:R-:W-:-:S03]  /*72f0*/  FMNMX.FTZ R10, R179, R10, !PT ;  /* 0x0000000ab30a7209 */ /* 0x000fc60007810000 */
[----:B------:R-:W2:Y:S01]  /*7300*/  MUFU.TANH R173, R173 ;  /* 0x000000ad00ad7308 */ /* 0x000ea20000002400 */
[----:B-1----:R-:W-:Y:S02]  /*7310*/  FSEL R177, R177, -INF , P1 ;  /* 0xff800000b1b17808 */ /* 0x002fe40000800000 */
[----:B------:R-:W-:Y:S02]  /*7320*/  ISETP.GT.AND P1, PT, R132, 0x40, PT ;  /* 0x000000408400780c */ /* 0x000fe40003f24270 */
[----:B------:R-:W-:-:S03]  /*7330*/  FMNMX.FTZ R10, R177, R10, !PT ;  /* 0x0000000ab10a7209 */ /* 0x000fc60007810000 */
[----:B------:R-:W1:Y:S01]  /*7340*/  MUFU.TANH R171, R171 ;  /* 0x000000ab00ab7308 */ /* 0x000e620000002400 */
[----:B0-----:R-:W-:Y:S02]  /*7350*/  FSEL R175, R175, -INF , P2 ;  /* 0xff800000afaf7808 */ /* 0x001fe40001000000 */
[----:B------:R-:W-:Y:S02]  /*7360*/  ISETP.GT.AND P2, PT, R132, 0x41, PT ;  /* 0x000000418400780c */ /* 0x000fe40003f44270 */
[----:B------:R-:W-:-:S03]  /*7370*/  FMNMX.FTZ R10, R175, R10, !PT ;  /* 0x0000000aaf0a7209 */ /* 0x000fc60007810000 */
        /* <DEDUP_REMOVED lines=12> */
[----:B------:R-:W-:Y:S08]  /*7440*/  MUFU.TANH R129, R129 ;  /* 0x0000008100817308 */ /* 0x000ff00000002400 */
[----:B------:R-:W0:Y:S08]  /*7450*/  MUFU.TANH R144, R144 ;  /* 0x0000009000907308 */ /* 0x000e300000002400 */
[----:B------:R3:W-:Y:S08]  /*7460*/  MUFU.TANH R11, R105 ;  /* 0x00000069000b7308 */ /* 0x0007f00000002400 */
[----:B------:R-:W-:Y:S01]  /*7470*/  MUFU.TANH R131, R131 ;  /* 0x0000008300837308 */ /* 0x000fe20000002400 */
[----:B---3--:R-:W-:Y:S01]  /*7480*/  FMUL.FTZ R105, R0, R107 ;  /* 0x0000006b00697220 */ /* 0x008fe20000410000 */
[----:B--2---:R-:W-:Y:S01]  /*7490*/  FSEL R107, R142, -INF , P2 ;  /* 0xff8000008e6b7808 */ /* 0x004fe20001000000 */
[----:B------:R-:W-:Y:S01]  /*74a0*/  FMUL.FTZ R142, R0, R95 ;  /* 0x0000005f008e7220 */ /* 0x000fe20000410000 */
[----:B------:R-:W-:-:S02]  /*74b0*/  ISETP.GT.AND P2, PT, R132, 0x51, PT ;  /* 0x000000518400780c */ /* 0x000fc40003f44270 */
[----:B------:R-:W-:Y:S02]  /*74c0*/  FMNMX.FTZ R10, R107, R10, !PT ;  /* 0x0000000a6b0a7209 */ /* 0x000fe40007810000 */
[----:B------:R2:W3:Y:S08]  /*74d0*/  MUFU.TANH R133, R104 ;  /* 0x0000006800857308 */ /* 0x0004f00000002400 */
[----:B------:R1:W-:Y:S01]  /*74e0*/  MUFU.TANH R134, R109 ;  /* 0x0000006d00867308 */ /* 0x0003e20000002400 */
[----:B--2---:R-:W-:-:S07]  /*74f0*/  FMUL.FTZ R104, R0, R106 ;  /* 0x0000006a00687220 */ /* 0x004fce0000410000 */
[----:B------:R2:W-:Y:S01]  /*7500*/  MUFU.TANH R145, R113 ;  /* 0x0000007100917308 */ /* 0x0005e20000002400 */
[----:B-1----:R-:W-:Y:S02]  /*7510*/  FSEL R109, R143, -INF , P1 ;  /* 0xff8000008f6d7808 */ /* 0x002fe40000800000 */
[----:B------:R-:W-:Y:S02]  /*7520*/  ISETP.GT.AND P1, PT, R132, 0x58, PT ;  /* 0x000000588400780c */ /* 0x000fe40003f24270 */
[----:B------:R-:W-:Y:S01]  /*7530*/  FMNMX.FTZ R106, R109, R10, !PT ;  /* 0x0000000a6d6a7209 */ /* 0x000fe20007810000 */
[----:B------:R-:W-:Y:S01]  /*7540*/  FMUL.FTZ R10, R0, R89 ;  /* 0x00000059000a7220 */ /* 0x000fe20000410000 */
[----:B0-----:R-:W-:Y:S01]  /*7550*/  FSEL R89, R144, -INF , P1 ;  /* 0xff80000090597808 */ /* 0x001fe20000800000 */
[----:B------:R-:W0:Y:S01]  /*7560*/  MUFU.TANH R108, R108 ;  /* 0x0000006c006c7308 */ /* 0x000e220000002400 */
[----:B--2---:R-:W-:Y:S01]  /*7570*/  FSEL R113, R129, -INF , P2 ;  /* 0xff80000081717808 */ /* 0x004fe20001000000 */
[----:B------:R-:W-:Y:S01]  /*7580*/  FMUL.FTZ R144, R0, R98 ;  /* 0x0000006200907220 */ /* 0x000fe20000410000 */
[----:B------:R-:W-:-:S02]  /*7590*/  ISETP.GT.AND P2, PT, R132, 0x59, PT ;  /* 0x000000598400780c */ /* 0x000fc40003f44270 */
[----:B------:R-:W-:Y:S02]  /*75a0*/  FMNMX.FTZ R106, R113, R106, !PT ;  /* 0x0000006a716a7209 */ /* 0x000fe40007810000 */
[C---:B------:R-:W-:Y:S01]  /*75b0*/  ISETP.GT.AND P1, PT, R132.reuse, 0x60, PT ;  /* 0x000000608400780c */ /* 0x040fe20003f24270 */
[----:B------:R1:W-:Y:S01]  /*75c0*/  MUFU.TANH R146, R117 ;  /* 0x0000007500927308 */ /* 0x0003e20000002400 */
[----:B------:R-:W-:Y:S02]  /*75d0*/  FMNMX.FTZ R106, R89, R106, !PT ;  /* 0x0000006a596a7209 */ /* 0x000fe40007810000 */
[----:B---3--:R-:W-:Y:S02]  /*75e0*/  FSEL R129, R133, -INF , P1 ;  /* 0xff80000085817808 */ /* 0x008fe40000800000 */
[----:B------:R-:W-:-:S03]  /*75f0*/  ISETP.GT.AND P1, PT, R132, 0x68, PT ;  /* 0x000000688400780c */ /* 0x000fc60003f24270 */
[----:B------:R-:W2:Y:S01]  /*7600*/  MUFU.TANH R112, R112 ;  /* 0x0000007000707308 */ /* 0x000ea20000002400 */
[----:B-1----:R-:W-:Y:S02]  /*7610*/  FSEL R117, R131, -INF , P2 ;  /* 0xff80000083757808 */ /* 0x002fe40001000000 */
[C---:B------:R-:W-:Y:S02]  /*7620*/  ISETP.GT.AND P2, PT, R132.reuse, 0x61, PT ;  /* 0x000000618400780c */ /* 0x040fe40003f44270 */
[----:B------:R-:W-:Y:S02]  /*7630*/  FMNMX.FTZ R106, R117, R106, !PT ;  /* 0x0000006a756a7209 */ /* 0x000fe40007810000 */
[----:B------:R-:W-:Y:S01]  /*7640*/  FSEL R131, R11, -INF , P2 ;  /* 0xff8000000b837808 */ /* 0x000fe20001000000 */
[----:B------:R-:W1:Y:S01]  /*7650*/  MUFU.TANH R116, R116 ;  /* 0x0000007400747308 */ /* 0x000e620000002400 */
[----:B------:R-:W-:Y:S02]  /*7660*/  FMNMX.FTZ R106, R129, R106, !PT ;  /* 0x0000006a816a7209 */ /* 0x000fe40007810000 */
[----:B------:R-:W-:-:S02]  /*7670*/  ISETP.GT.AND P2, PT, R132, 0x69, PT ;  /* 0x000000698400780c */ /* 0x000fc40003f44270 */
[----:B0-----:R-:W-:Y:S01]  /*7680*/  FSEL R133, R108, -INF , P1 ;  /* 0xff8000006c857808 */ /* 0x001fe20000800000 */
[----:B------:R-:W-:Y:S01]  /*7690*/  FMUL.FTZ R108, R0, R111 ;  /* 0x0000006f006c7220 */ /* 0x000fe20000410000 */
[----:B------:R-:W-:Y:S01]  /*76a0*/  FMNMX.FTZ R106, R131, R106, !PT ;  /* 0x0000006a836a7209 */ /* 0x000fe20007810000 */
[----:B------:R0:W-:Y:S01]  /*76b0*/  MUFU.TANH R147, R10 ;  /* 0x0000000a00937308 */ /* 0x0001e20000002400 */
[----:B------:R-:W-:Y:S02]  /*76c0*/  ISETP.GT.AND P1, PT, R132, 0x70, PT ;  /* 0x000000708400780c */ /* 0x000fe40003f24270 */
[----:B------:R-:W-:Y:S02]  /*76d0*/  FMNMX.FTZ R106, R133, R106, !PT ;  /* 0x0000006a856a7209 */ /* 0x000fe40007810000 */
[----:B--2---:R-:W-:Y:S01]  /*76e0*/  FSEL R135, R112, -INF , P1 ;  /* 0xff80000070877808 */ /* 0x004fe20000800000 */
[----:B------:R-:W-:Y:S01]  /*76f0*/  FMUL.FTZ R112, R0, R115 ;  /* 0x0000007300707220 */ /* 0x000fe20000410000 */
[----:B------:R-:W-:Y:S01]  /*7700*/  ISETP.GT.AND P1, PT, R132, 0x78, PT ;  /* 0x000000788400780c */ /* 0x000fe20003f24270 */
[----:B------:R-:W2:Y:S01]  /*7710*/  MUFU.TANH R88, R88 ;  /* 0x0000005800587308 */ /* 0x000ea20000002400 */
[----:B0-----:R-:W-:Y:S01]  /*7720*/  FMUL.FTZ R10, R0, R93 ;  /* 0x0000005d000a7220 */ /* 0x001fe20000410000 */
[----:B------:R-:W-:Y:S01]  /*7730*/  FSEL R93, R134, -INF , P2 ;  /* 0xff800000865d7808 */ /* 0x000fe20001000000 */
[----:B------:R-:W-:Y:S01]  /*7740*/  FMUL.FTZ R134, R0, R94 ;  /* 0x0000005e00867220 */ /* 0x000fe20000410000 */
[----:B------:R-:W-:-:S02]  /*7750*/  ISETP.GT.AND P2, PT, R132, 0x71, PT ;  /* 0x000000718400780c */ /* 0x000fc40003f44270 */
[----:B------:R-:W-:Y:S02]  /*7760*/  FMNMX.FTZ R106, R93, R106, !PT ;  /* 0x0000006a5d6a7209 */ /* 0x000fe40007810000 */
[----:B------:R-:W-:Y:S01]  /*7770*/  FSEL R143, R145, -INF , P2 ;  /* 0xff800000918f7808 */ /* 0x000fe20001000000 */
[----:B------:R0:W-:Y:S01]  /*7780*/  MUFU.TANH R151, R10 ;  /* 0x0000000a00977308 */ /* 0x0001e20000002400 */
[----:B------:R-:W-:Y:S02]  /*7790*/  FMNMX.FTZ R106, R135, R106, !PT ;  /* 0x0000006a876a7209 */ /* 0x000fe40007810000 */
[----:B------:R-:W-:Y:S02]  /*77a0*/  ISETP.GT.AND P2, PT, R132, 0x79, PT ;  /* 0x000000798400780c */ /* 0x000fe40003f44270 */
[----:B------:R-:W-:Y:S02]  /*77b0*/  FMNMX.FTZ R106, R143, R106, !PT ;  /* 0x0000006a8f6a7209 */ /* 0x000fe40007810000 */
[----:B------:R-:W-:Y:S01]  /*77c0*/  FSEL R145, R146, -INF , P2 ;  /* 0xff80000092917808 */ /* 0x000fe20001000000 */
[----:B------:R-:W3:Y:S01]  /*77d0*/  MUFU.TANH R92, R92 ;  /* 0x0000005c005c7308 */ /* 0x000ee20000002400 */
[----:B0-----:R-:W-:Y:S01]  /*77e0*/  FMUL.FTZ R10, R0, R97 ;  /* 0x00000061000a7220 */ /* 0x001fe20000410000 */
[----:B-1----:R-:W-:Y:S01]  /*77f0*/  FSEL R97, R116, -INF , P1 ;  /* 0xff80000074617808 */ /* 0x002fe20000800000 */
[----:B------:R-:W-:Y:S01]  /*7800*/  FMUL.FTZ R146, R0, R99 ;  /* 0x0000006300927220 */ /* 0x000fe20000410000 */
[----:B------:R-:W-:Y:S01]  /*7810*/  ISETP.GT.AND P1, PT, R132, 0x80, PT ;  /* 0x000000808400780c */ /* 0x000fe20003f24270 */
[----:B------:R-:W0:Y:S01]  /*7820*/  SHFL.IDX PT, R99, R128, 0x1, 0x1c1f ;  /* 0x003c1f0080637f89 */ /* 0x000e2200000e0000 */
[----:B------:R-:W-:Y:S01]  /*7830*/  FMNMX.FTZ R106, R97, R106, !PT ;  /* 0x0000006a616a7209 */ /* 0x000fe20007810000 */
[----:B------:R-:W-:Y:S01]  /*7840*/  FMUL.FTZ R116, R0, R119 ;  /* 0x0000007700747220 */ /* 0x000fe20000410000 */
[----:B------:R-:W1:Y:S01]  /*7850*/  MUFU.TANH R96, R96 ;  /* 0x0000006000607308 */ /* 0x000e620000002400 */
[----:B------:R-:W-:-:S02]  /*7860*/  ISETP.GT.AND P2, PT, R132, 0x81, PT ;  /* 0x000000818400780c */ /* 0x000fc40003f44270 */
[----:B--2---:R-:W-:Y:S02]  /*7870*/  FSEL R149, R88, -INF , P1 ;  /* 0xff80000058957808 */ /* 0x004fe40000800000 */
[----:B------:R-:W-:Y:S02]  /*7880*/  FMNMX.FTZ R106, R145, R106, !PT ;  /* 0x0000006a916a7209 */ /* 0x000fe40007810000 */
[C---:B------:R-:W-:Y:S01]  /*7890*/  ISETP.GT.AND P1, PT, R132.reuse, 0x88, PT ;  /* 0x000000888400780c */ /* 0x040fe20003f24270 */
[----:B------:R2:W4:Y:S01]  /*78a0*/  MUFU.TANH R155, R10 ;  /* 0x0000000a009b7308 */ /* 0x0005220000002400 */
[----:B------:R-:W-:Y:S02]  /*78b0*/  FSEL R147, R147, -INF , P2 ;  /* 0xff80000093937808 */ /* 0x000fe40001000000 */
[----:B------:R-:W-:Y:S02]  /*78c0*/  FMNMX.FTZ R106, R149, R106, !PT ;  /* 0x0000006a956a7209 */ /* 0x000fe40007810000 */
[----:B------:R-:W-:-:S02]  /*78d0*/  ISETP.GT.AND P2, PT, R132, 0x89, PT ;  /* 0x000000898400780c */ /* 0x000fc40003f44270 */
[----:B------:R-:W-:Y:S01]  /*78e0*/  FMNMX.FTZ R106, R147, R106, !PT ;  /* 0x0000006a936a7209 */ /* 0x000fe20007810000 */
[----:B------:R-:W5:Y:S01]  /*78f0*/  MUFU.TANH R100, R100 ;  /* 0x0000006400647308 */ /* 0x000f620000002400 */
[----:B--2---:R-:W-:Y:S01]  /*7900*/  FMUL.FTZ R10, R0, R101 ;  /* 0x00000065000a7220 */ /* 0x004fe20000410000 */
[----:B---3--:R-:W-:Y:S02]  /*7910*/  FSEL R101, R92, -INF , P1 ;  /* 0xff8000005c657808 */ /* 0x008fe40000800000 */
[----:B------:R-:W-:Y:S02]  /*7920*/  ISETP.GT.AND P1, PT, R132, 0x90, PT ;  /* 0x000000908400780c */ /* 0x000fe40003f24270 */
[----:B------:R-:W-:Y:S02]  /*7930*/  FSEL R151, R151, -INF , P2 ;  /* 0xff80000097977808 */ /* 0x000fe40001000000 */
[----:B------:R-:W2:Y:S01]  /*7940*/  MUFU.TANH R10, R10 ;  /* 0x0000000a000a7308 */ /* 0x000ea20000002400 */
[----:B------:R-:W-:Y:S01]  /*7950*/  FMNMX.FTZ R88, R101, R106, !PT ;  /* 0x0000006a65587209 */ /* 0x000fe20007810000 */
[----:B------:R-:W-:Y:S01]  /*7960*/  FMUL.FTZ R106, R0, R110 ;  /* 0x0000006e006a7220 */ /* 0x000fe20000410000 */
[----:B------:R-:W-:Y:S01]  /*7970*/  ISETP.GT.AND P2, PT, R132, 0x91, PT ;  /* 0x000000918400780c */ /* 0x000fe20003f44270 */
[----:B------:R-:W-:Y:S01]  /*7980*/  FMUL.FTZ R110, R0, R114 ;  /* 0x00000072006e7220 */ /* 0x000fe20000410000 */
[----:B-1----:R-:W-:Y:S01]  /*7990*/  FSEL R153, R96, -INF , P1 ;  /* 0xff80000060997808 */ /* 0x002fe20000800000 */
[C---:B------:R-:W-:Y:S01]  /*79a0*/  FMUL.FTZ R114, R0.reuse, R118 ;  /* 0x0000007600727220 */ /* 0x040fe20000410000 */
[----:B------:R-:W-:Y:S01]  /*79b0*/  FMNMX.FTZ R88, R151, R88, !PT ;  /* 0x0000005897587209 */ /* 0x000fe20007810000 */
[----:B------:R-:W-:Y:S01]  /*79c0*/  FMUL.FTZ R118, R0, R90 ;  /* 0x0000005a00767220 */ /* 0x000fe20000410000 */
[----:B------:R-:W-:Y:S01]  /*79d0*/  ISETP.GT.AND P1, PT, R132, 0x98, PT ;  /* 0x000000988400780c */ /* 0x000fe20003f24270 */
[----:B------:R-:W1:Y:S01]  /*79e0*/  MUFU.TANH R13, R13 ;  /* 0x0000000d000d7308 */ /* 0x000e620000002400 */
[----:B----4-:R-:W-:-:S02]  /*79f0*/  FSEL R155, R155, -INF , P2 ;  /* 0xff8000009b9b7808 */ /* 0x010fc40001000000 */
[----:B------:R-:W-:Y:S02]  /*7a00*/  FMNMX.FTZ R88, R153, R88, !PT ;  /* 0x0000005899587209 */ /* 0x000fe40007810000 */
[----:B------:R-:W-:Y:S01]  /*7a10*/  ISETP.GT.AND P2, PT, R132, 0x99, PT ;  /* 0x000000998400780c */ /* 0x000fe20003f44270 */
[----:B------:R-:W-:Y:S01]  /*7a20*/  FMUL.FTZ R132, R0, R91 ;  /* 0x0000005b00847220 */ /* 0x000fe20000410000 */
[----:B-----5:R-:W-:Y:S01]  /*7a30*/  FSEL R157, R100, -INF , P1 ;  /* 0xff800000649d7808 */ /* 0x020fe20000800000 */
[----:B------:R-:W3:Y:S01]  /*7a40*/  MUFU.TANH R12, R12 ;  /* 0x0000000c000c7308 */ /* 0x000ee20000002400 */
[----:B------:R-:W-:Y:S02]  /*7a50*/  FMNMX.FTZ R88, R155, R88, !PT ;  /* 0x000000589b587209 */ /* 0x000fe40007810000 */
[----:B--2---:R-:W-:Y:S02]  /*7a60*/  FSEL R111, R10, -INF , P2 ;  /* 0xff8000000a6f7808 */ /* 0x004fe40001000000 */
[----:B------:R-:W-:Y:S01]  /*7a70*/  FMNMX.FTZ R88, R157, R88, !PT ;  /* 0x000000589d587209 */ /* 0x000fe20007810000 */
[----:B------:R-:W2:Y:S01]  /*7a80*/  LDC R10, c[0x0][0x988] ;  /* 0x00026200ff0a7b82 */ /* 0x000ea20000000800 */
[----:B0-----:R-:W-:Y:S01]  /*7a90*/  IADD3 R130, R99, -UR61, R130 ;  /* 0x8000003d63827c10 */ /* 0x001fe2000fffe082 */
[----:B------:R-:W0:Y:S01]  /*7aa0*/  MUFU.TANH R15, R15 ;  /* 0x0000000f000f7308 */ /* 0x000e220000002400 */
[----:B------:R-:W-:-:S02]  /*7ab0*/  FMNMX.FTZ R88, R111, R88, !PT ;  /* 0x000000586f587209 */ /* 0x000fc40007810000 */
[C---:B------:R-:W-:Y:S02]  /*7ac0*/  ISETP.GT.AND P2, PT, R130.reuse, RZ, PT ;  /* 0x000000ff8200720c */ /* 0x040fe40003f44270 */
[C---:B------:R-:W-:Y:S01]  /*7ad0*/  ISETP.GT.AND P3, PT, R130.reuse, 0x1, PT ;  /* 0x000000018200780c */ /* 0x040fe20003f64270 */
[----:B------:R-:W4:Y:S01]  /*7ae0*/  SHFL.BFLY PT, R11, R88, 0x2, 0x1f ;  /* 0x0c401f00580b7f89 */ /* 0x000f2200000e0000 */
[----:B-1----:R-:W-:Y:S01]  /*7af0*/  FSEL R96, R13, -INF , P2 ;  /* 0xff8000000d607808 */ /* 0x002fe20001000000 */
[----:B------:R-:W1:Y:S01]  /*7b00*/  MUFU.TANH R14, R14 ;  /* 0x0000000e000e7308 */ /* 0x000e620000002400 */
[----:B------:R-:W-:Y:S02]  /*7b10*/  ISETP.GT.AND P2, PT, R130, 0x8, PT ;  /* 0x000000088200780c */ /* 0x000fe40003f44270 */
[----:B---3--:R-:W-:Y:S02]  /*7b20*/  FSEL R103, R12, -INF , P3 ;  /* 0xff8000000c677808 */ /* 0x008fe40001800000 */
[----:B------:R-:W-:-:S02]  /*7b30*/  FMNMX.FTZ R98, R96, R9, !PT ;  /* 0x0000000960627209 */ /* 0x000fc40007810000 */
[C---:B------:R-:W-:Y:S01]  /*7b40*/  ISETP.GT.AND P3, PT, R130.reuse, 0x9, PT ;  /* 0x000000098200780c */ /* 0x040fe20003f64270 */
[----:B------:R-:W3:Y:S01]  /*7b50*/  MUFU.TANH R19, R19 ;  /* 0x0000001300137308 */ /* 0x000ee20000002400 */
[----:B0-----:R-:W-:Y:S02]  /*7b60*/  FSEL R15, R15, -INF , P2 ;  /* 0xff8000000f0f7808 */ /* 0x001fe40001000000 */
[----:B------:R-:W-:Y:S02]  /*7b70*/  FMNMX.FTZ R98, R103, R98, !PT ;  /* 0x0000006267627209 */ /* 0x000fe40007810000 */
[----:B------:R-:W-:Y:S02]  /*7b80*/  ISETP.GT.AND P2, PT, R130, 0x10, PT ;  /* 0x000000108200780c */ /* 0x000fe40003f44270 */
[----:B------:R-:W-:Y:S01]  /*7b90*/  FMNMX.FTZ R98, R15, R98, !PT ;  /* 0x000000620f627209 */ /* 0x000fe20007810000 */
[----:B------:R-:W0:Y:S01]  /*7ba0*/  MUFU.TANH R18, R18 ;  /* 0x0000001200127308 */ /* 0x000e220000002400 */
[----:B-1----:R-:W-:-:S02]  /*7bb0*/  FSEL R119, R14, -INF , P3 ;  /* 0xff8000000e777808 */ /* 0x002fc40001800000 */
[----:B------:R-:W-:Y:S02]  /*7bc0*/  ISETP.GT.AND P3, PT, R130, 0x11, PT ;  /* 0x000000118200780c */ /* 0x000fe40003f64270 */
[----:B------:R-:W-:Y:S02]  /*7bd0*/  FMNMX.FTZ R98, R119, R98, !PT ;  /* 0x0000006277627209 */ /* 0x000fe40007810000 */
[----:B----4-:R-:W-:Y:S01]  /*7be0*/  FMNMX.FTZ R90, R88, R11, !PT ;  /* 0x0000000b585a7209 */ /* 0x010fe20007810000 */
[----:B------:R-:W1:Y:S01]  /*7bf0*/  MUFU.TANH R21, R21 ;  /* 0x0000001500157308 */ /* 0x000e620000002400 */
[----:B---3--:R-:W-:Y:S02]  /*7c00*/  FSEL R19, R19, -INF , P2 ;  /* 0xff80000013137808 */ /* 0x008fe40001000000 */
[----:B------:R-:W-:Y:S01]  /*7c10*/  ISETP.GT.AND P2, PT, R130, 0x18, PT ;  /* 0x000000188200780c */ /* 0x000fe20003f44270 */
[----:B------:R-:W3:Y:S01]  /*7c20*/  SHFL.BFLY PT, R11, R90, 0x1, 0x1f ;  /* 0x0c201f005a0b7f89 */ /* 0x000ee200000e0000 */
[----:B------:R-:W-:-:S03]  /*7c30*/  FMNMX.FTZ R98, R19, R98, !PT ;  /* 0x0000006213627209 */ /* 0x000fc60007810000 */
[----:B------:R-:W-:Y:S01]  /*7c40*/  MUFU.TANH R20, R20 ;  /* 0x0000001400147308 */ /* 0x000fe20000002400 */
[----:B0-----:R-:W-:Y:S02]  /*7c50*/  FSEL R159, R18, -INF , P3 ;  /* 0xff800000129f7808 */ /* 0x001fe40001800000 */
[----:B------:R-:W-:Y:S02]  /*7c60*/  ISETP.GT.AND P3, PT, R130, 0x19, PT ;  /* 0x000000198200780c */ /* 0x000fe40003f64270 */
[----:B------:R-:W-:-:S03]  /*7c70*/  FMNMX.FTZ R98, R159, R98, !PT ;  /* 0x000000629f627209 */ /* 0x000fc60007810000 */
[----:B------:R-:W0:Y:S01]  /*7c80*/  MUFU.TANH R23, R23 ;  /* 0x0000001700177308 */ /* 0x000e220000002400 */
[----:B-1----:R-:W-:Y:S02]  /*7c90*/  FSEL R21, R21, -INF , P2 ;  /* 0xff80000015157808 */ /* 0x002fe40001000000 */
[----:B------:R-:W-:Y:S02]  /*7ca0*/  ISETP.GT.AND P2, PT, R130, 0x20, PT ;  /* 0x000000208200780c */ /* 0x000fe40003f44270 */
[----:B------:R-:W-:-:S03]  /*7cb0*/  FMNMX.FTZ R98, R21, R98, !PT ;  /* 0x0000006215627209 */ /* 0x000fc60007810000 */
[----:B------:R-:W1:Y:S01]  /*7cc0*/  MUFU.TANH R22, R22 ;  /* 0x0000001600167308 */ /* 0x000e620000002400 */
[----:B---3--:R-:W-:-:S04]  /*7cd0*/  FMNMX.FTZ R11, R90, R11, !PT ;  /* 0x0000000b5a0b7209 */ /* 0x008fc80007810000 */
[C---:B------:R-:W-:Y:S01]  /*7ce0*/  FSETP.NEU.FTZ.AND P1, PT, R11.reuse, -INF , PT ;  /* 0xff8000000b00780b */ /* 0x040fe20003f3d000 */
[----:B--2---:R-:W-:-:S02]  /*7cf0*/  FFMA.FTZ R88, R11, R10, -8 ;  /* 0xc10000000b587423 */ /* 0x004fc4000001000a */
[----:B------:R-:W2:Y:S01]  /*7d00*/  MUFU.TANH R137, R137 ;  /* 0x0000008900897308 */ /* 0x000ea20000002400 */
[----:B0-----:R-:W-:Y:S02]  /*7d10*/  FSEL R23, R23, -INF , P2 ;  /* 0xff80000017177808 */ /* 0x001fe40001000000 */
[----:B------:R-:W-:Y:S02]  /*7d20*/  ISETP.GT.AND P2, PT, R130, 0x28, PT ;  /* 0x000000288200780c */ /* 0x000fe40003f44270 */
[----:B------:R-:W-:-:S03]  /*7d30*/  FSEL R88, R88, RZ, P1 ;  /* 0x000000ff58587208 */ /* 0x000fc60000800000 */
[----:B------:R-:W0:Y:S02]  /*7d40*/  MUFU.TANH R136, R136 ;  /* 0x0000008800887308 */ /* 0x000e240000002400 */
[----:B------:R-:W-:-:S01]  /*7d50*/  FFMA.FTZ R90, R163, R10, -R88 ;  /* 0x0000000aa35a7223 */ /* 0x000fc20000010858 */
[----:B------:R-:W-:Y:S01]  /*7d60*/  FSEL R163, R20, -INF , P3 ;  /* 0xff80000014a37808 */ /* 0x000fe20001800000 */
[----:B------:R-:W-:-:S01]  /*7d70*/  FFMA.FTZ R18, R165, R10, -R88 ;  /* 0x0000000aa5127223 */ /* 0x000fc20000010858 */
[----:B------:R-:W-:Y:S01]  /*7d80*/  ISETP.GT.AND P3, PT, R130, 0x21, PT ;  /* 0x000000218200780c */ /* 0x000fe20003f64270 */
[----:B------:R-:W-:-:S01]  /*7d90*/  FFMA.FTZ R91, R183, R10, -R88 ;  /* 0x0000000ab75b7223 */ /* 0x000fc20000010858 */
[----:B------:R-:W-:Y:S01]  /*7da0*/  FMNMX.FTZ R98, R163, R98, !PT ;  /* 0x00000062a3627209 */ /* 0x000fe20007810000 */
[----:B------:R-:W3:Y:S01]  /*7db0*/  MUFU.TANH R138, R138 ;  /* 0x0000008a008a7308 */ /* 0x000ee20000002400 */
[----:B-1----:R-:W-:Y:S01]  /*7dc0*/  FSEL R165, R22, -INF , P3 ;  /* 0xff80000016a57808 */ /* 0x002fe20001800000 */
[--C-:B------:R-:W-:Y:S01]  /*7dd0*/  FFMA.FTZ R161, R185, R10, -R88.reuse ;  /* 0x0000000ab9a17223 */ /* 0x100fe20000010858 */
[----:B------:R-:W-:Y:S01]  /*7de0*/  FMNMX.FTZ R98, R23, R98, !PT ;  /* 0x0000006217627209 */ /* 0x000fe20007810000 */
[-CC-:B------:R-:W-:Y:S01]  /*7df0*/  FFMA.FTZ R20, R181, R10.reuse, -R88.reuse ;  /* 0x0000000ab5147223 */ /* 0x180fe20000010858 */
[C---:B------:R-:W-:Y:S01]  /*7e00*/  ISETP.GT.AND P3, PT, R130.reuse, 0x29, PT ;  /* 0x000000298200780c */ /* 0x040fe20003f64270 */
[--C-:B------:R-:W-:Y:S01]  /*7e10*/  FFMA.FTZ R92, R187, R10, -R88.reuse ;  /* 0x0000000abb5c7223 */ /* 0x100fe20000010858 */
[----:B--2---:R-:W-:Y:S01]  /*7e20*/  FSEL R137, R137, -INF , P2 ;  /* 0xff80000089897808 */ /* 0x004fe20001000000 */
[----:B------:R-:W1:Y:S01]  /*7e30*/  MUFU.TANH R139, R139 ;  /* 0x0000008b008b7308 */ /* 0x000e620000002400 */
[----:B------:R-:W-:Y:S01]  /*7e40*/  FMNMX.FTZ R98, R165, R98, !PT ;  /* 0x00000062a5627209 */ /* 0x000fe20007810000 */
[-CC-:B------:R-:W-:Y:S01]  /*7e50*/  FFMA.FTZ R22, R177, R10.reuse, -R88.reuse ;  /* 0x0000000ab1167223 */ /* 0x180fe20000010858 */
[----:B------:R-:W-:Y:S01]  /*7e60*/  ISETP.GT.AND P2, PT, R130, 0x30, PT ;  /* 0x000000308200780c */ /* 0x000fe20003f44270 */
[-CC-:B------:R-:W-:Y:S01]  /*7e70*/  FFMA.FTZ R14, R189, R10.reuse, -R88.reuse ;  /* 0x0000000abd0e7223 */ /* 0x180fe20000010858 */
[----:B0-----:R-:W-:Y:S01]  /*7e80*/  FSEL R183, R136, -INF , P3 ;  /* 0xff80000088b77808 */ /* 0x001fe20001800000 */
[--C-:B------:R-:W-:Y:S01]  /*7e90*/  FFMA.FTZ R95, R191, R10, -R88.reuse ;  /* 0x0000000abf5f7223 */ /* 0x100fe20000010858 */
[----:B------:R-:W-:Y:S01]  /*7ea0*/  FMNMX.FTZ R98, R137, R98, !PT ;  /* 0x0000006289627209 */ /* 0x000fe20007810000 */
[----:B------:R-:W0:Y:S01]  /*7eb0*/  MUFU.TANH R140, R140 ;  /* 0x0000008c008c7308 */ /* 0x000e220000002400 */
[----:B------:R-:W-:Y:S01]  /*7ec0*/  ISETP.GT.AND P3, PT, R130, 0x31, PT ;  /* 0x000000318200780c */ /* 0x000fe20003f64270 */
[-CC-:B------:R-:W-:Y:S01]  /*7ed0*/  FFMA.FTZ R13, R173, R10.reuse, -R88.reuse ;  /* 0x0000000aad0d7223 */ /* 0x180fe20000010858 */
[----:B---3--:R-:W-:Y:S01]  /*7ee0*/  FSEL R185, R138, -INF , P2 ;  /* 0xff8000008ab97808 */ /* 0x008fe20001000000 */
[--C-:B------:R-:W-:Y:S01]  /*7ef0*/  FFMA.FTZ R115, R193, R10, -R88.reuse ;  /* 0x0000000ac1737223 */ /* 0x100fe20000010858 */
[----:B------:R-:W-:Y:S01]  /*7f00*/  FMNMX.FTZ R98, R183, R98, !PT ;  /* 0x00000062b7627209 */ /* 0x000fe20007810000 */
[-CC-:B------:R-:W-:Y:S01]  /*7f10*/  FFMA.FTZ R94, R195, R10.reuse, -R88.reuse ;  /* 0x0000000ac35e7223 */ /* 0x180fe20000010858 */
[C---:B------:R-:W-:Y:S01]  /*7f20*/  ISETP.GT.AND P2, PT, R130.reuse, 0x38, PT ;  /* 0x000000388200780c */ /* 0x040fe20003f44270 */
[----:B------:R-:W2:Y:S01]  /*7f30*/  MUFU.TANH R141, R141 ;  /* 0x0000008d008d7308 */ /* 0x000ea20000002400 */
[----:B-1----:R-:W-:Y:S01]  /*7f40*/  FSEL R181, R139, -INF , P3 ;  /* 0xff8000008bb57808 */ /* 0x002fe20001800000 */
[--C-:B------:R-:W-:Y:S01]  /*7f50*/  FFMA.FTZ R139, R179, R10, -R88.reuse ;  /* 0x0000000ab38b7223 */ /* 0x100fe20000010858 */
[----:B------:R-:W-:Y:S01]  /*7f60*/  FMNMX.FTZ R98, R185, R98, !PT ;  /* 0x00000062b9627209 */ /* 0x000fe20007810000 */
[-CC-:B------:R-:W-:Y:S01]  /*7f70*/  FFMA.FTZ R197, R197, R10.reuse, -R88.reuse ;  /* 0x0000000ac5c57223 */ /* 0x180fe20000010858 */
[----:B------:R-:W-:Y:S01]  /*7f80*/  ISETP.GT.AND P3, PT, R130, 0x39, PT ;  /* 0x000000398200780c */ /* 0x000fe20003f64270 */
[--C-:B------:R-:W-:Y:S01]  /*7f90*/  FFMA.FTZ R199, R199, R10, -R88.reuse ;  /* 0x0000000ac7c77223 */ /* 0x100fe20000010858 */
[----:B------:R-:W-:Y:S01]  /*7fa0*/  FMNMX.FTZ R98, R181, R98, !PT ;  /* 0x00000062b5627209 */ /* 0x000fe20007810000 */
[----:B------:R-:W1:Y:S01]  /*7fb0*/  MUFU.TANH R120, R120 ;  /* 0x0000007800787308 */ /* 0x000e620000002400 */
[----:B0-----:R-:W-:Y:S01]  /*7fc0*/  FSEL R187, R140, -INF , P2 ;  /* 0xff8000008cbb7808 */ /* 0x001fe20001000000 */
[-CC-:B------:R-:W-:Y:S01]  /*7fd0*/  FFMA.FTZ R211, R131, R10.reuse, -R88.reuse ;  /* 0x0000000a83d37223 */ /* 0x180fe20000010858 */
[----:B------:R-:W-:Y:S01]  /*7fe0*/  ISETP.GT.AND P2, PT, R130, 0x40, PT ;  /* 0x000000408200780c */ /* 0x000fe20003f44270 */
[--C-:B------:R-:W-:Y:S01]  /*7ff0*/  FFMA.FTZ R167, R167, R10, -R88.reuse ;  /* 0x0000000aa7a77223 */ /* 0x100fe20000010858 */
[----:B------:R-:W-:Y:S01]  /*8000*/  FMNMX.FTZ R98, R187, R98, !PT ;  /* 0x00000062bb627209 */ /* 0x000fe20007810000 */
[-CC-:B------:R-:W-:Y:S01]  /*8010*/  FFMA.FTZ R89, R89, R10.reuse, -R88.reuse ;  /* 0x0000000a59597223 */ /* 0x180fe20000010858 */
[----:B------:R-:W-:-:S01]  /*8020*/  FFMA.FTZ R93, R93, R10, -R88 ;  /* 0x0000000a5d5d7223 */ /* 0x000fc20000010858 */
[----:B------:R-:W0:Y:S01]  /*8030*/  MUFU.TANH R121, R121 ;  /* 0x0000007900797308 */ /* 0x000e220000002400 */
[----:B--2---:R-:W-:Y:S01]  /*8040*/  FSEL R141, R141, -INF , P3 ;  /* 0xff8000008d8d7808 */ /* 0x004fe20001800000 */
[-CC-:B------:R-:W-:Y:S01]  /*8050*/  FFMA.FTZ R97, R97, R10.reuse, -R88.reuse ;  /* 0x0000000a61617223 */ /* 0x180fe20000010858 */
[----:B------:R-:W-:Y:S01]  /*8060*/  ISETP.GT.AND P3, PT, R130, 0x41, PT ;  /* 0x000000418200780c */ /* 0x000fe20003f64270 */
[--C-:B------:R-:W-:Y:S01]  /*8070*/  FFMA.FTZ R101, R101, R10, -R88.reuse ;  /* 0x0000000a65657223 */ /* 0x100fe20000010858 */
[----:B------:R-:W-:Y:S01]  /*8080*/  FMNMX.FTZ R98, R141, R98, !PT ;  /* 0x000000628d627209 */ /* 0x000fe20007810000 */
[----:B------:R-:W-:-:S02]  /*8090*/  FFMA.FTZ R111, R111, R10, -R88 ;  /* 0x0000000a6f6f7223 */ /* 0x000fc40000010858 */
[----:B------:R-:W2:Y:S01]  /*80a0*/  MUFU.TANH R122, R122 ;  /* 0x0000007a007a7308 */ /* 0x000ea20000002400 */
[----:B-1----:R-:W-:Y:S02]  /*80b0*/  FSEL R179, R120, -INF , P2 ;  /* 0xff80000078b37808 */ /* 0x002fe40001000000 */
[----:B------:R-:W-:Y:S02]  /*80c0*/  ISETP.GT.AND P2, PT, R130, 0x48, PT ;  /* 0x000000488200780c */ /* 0x000fe40003f44270 */
[----:B------:R-:W-:-:S03]  /*80d0*/  FMNMX.FTZ R98, R179, R98, !PT ;  /* 0x00000062b3627209 */ /* 0x000fc60007810000 */
[----:B------:R-:W1:Y:S01]  /*80e0*/  MUFU.TANH R123, R123 ;  /* 0x0000007b007b7308 */ /* 0x000e620000002400 */
[----:B0-----:R-:W-:Y:S01]  /*80f0*/  FSEL R177, R121, -INF , P3 ;  /* 0xff80000079b17808 */ /* 0x001fe20001800000 */
[----:B------:R-:W-:Y:S01]  /*8100*/  FFMA.FTZ R121, R175, R10, -R88 ;  /* 0x0000000aaf797223 */ /* 0x000fe20000010858 */
[----:B------:R-:W-:Y:S02]  /*8110*/  ISETP.GT.AND P3, PT, R130, 0x49, PT ;  /* 0x000000498200780c */ /* 0x000fe40003f64270 */
[----:B------:R-:W-:-:S03]  /*8120*/  FMNMX.FTZ R98, R177, R98, !PT ;  /* 0x00000062b1627209 */ /* 0x000fc60007810000 */
[----:B------:R-:W0:Y:S01]  /*8130*/  MUFU.TANH R124, R124 ;  /* 0x0000007c007c7308 */ /* 0x000e220000002400 */
[----:B--2---:R-:W-:Y:S02]  /*8140*/  FSEL R189, R122, -INF , P2 ;  /* 0xff8000007abd7808 */ /* 0x004fe40001000000 */
[----:B------:R-:W-:Y:S02]  /*8150*/  ISETP.GT.AND P2, PT, R130, 0x50, PT ;  /* 0x000000508200780c */ /* 0x000fe40003f44270 */
[----:B------:R-:W-:-:S03]  /*8160*/  FMNMX.FTZ R98, R189, R98, !PT ;  /* 0x00000062bd627209 */ /* 0x000fc60007810000 */
[----:B------:R-:W2:Y:S01]  /*8170*/  MUFU.TANH R125, R125 ;  /* 0x0000007d007d7308 */ /* 0x000ea20000002400 */
[----:B-1----:R-:W-:Y:S01]  /*8180*/  FSEL R175, R123, -INF , P3 ;  /* 0xff8000007baf7808 */ /* 0x002fe20001800000 */
[----:B------:R-:W-:Y:S01]  /*8190*/  FFMA.FTZ R123, R171, R10, -R88 ;  /* 0x0000000aab7b7223 */ /* 0x000fe20000010858 */
        /* <DEDUP_REMOVED lines=14> */
[----:B------:R-:W-:Y:S01]  /*8280*/  MUFU.TANH R105, R105 ;  /* 0x0000006900697308 */ /* 0x000fe20000002400 */
[----:B0-----:R-:W-:Y:S02]  /*8290*/  FSEL R127, R127, -INF , P3 ;  /* 0xff8000007f7f7808 */ /* 0x001fe40001800000 */
[----:B------:R-:W-:-:S05]  /*82a0*/  ISETP.GT.AND P3, PT, R130, 0x61, PT ;  /* 0x000000618200780c */ /* 0x000fca0003f64270 */
[----:B------:R-:W0:Y:S01]  /*82b0*/  MUFU.TANH R106, R106 ;  /* 0x0000006a006a7308 */ /* 0x000e220000002400 */
[----:B--2---:R-:W-:Y:S02]  /*82c0*/  FSEL R171, R104, -INF , P2 ;  /* 0xff80000068ab7808 */ /* 0x004fe40001000000 */
[----:B------:R-:W-:Y:S02]  /*82d0*/  FMNMX.FTZ R104, R127, R100, !PT ;  /* 0x000000647f687209 */ /* 0x000fe40007810000 */
[----:B------:R-:W-:Y:S02]  /*82e0*/  ISETP.GT.AND P2, PT, R130, 0x68, PT ;  /* 0x000000688200780c */ /* 0x000fe40003f44270 */
[----:B------:R-:W-:Y:S01]  /*82f0*/  FMNMX.FTZ R104, R171, R104, !PT ;  /* 0x00000068ab687209 */ /* 0x000fe20007810000 */
[----:B------:R-:W1:Y:S08]  /*8300*/  MUFU.TANH R108, R108 ;  /* 0x0000006c006c7308 */ /* 0x000e700000002400 */
[----:B------:R-:W2:Y:S01]  /*8310*/  MUFU.TANH R110, R110 ;  /* 0x0000006e006e7308 */ /* 0x000ea20000002400 */
[----:B0-----:R-:W-:-:S02]  /*8320*/  FSEL R193, R106, -INF , P2 ;  /* 0xff8000006ac17808 */ /* 0x001fc40001000000 */
[----:B------:R-:W-:-:S05]  /*8330*/  ISETP.GT.AND P2, PT, R130, 0x70, PT ;  /* 0x000000708200780c */ /* 0x000fca0003f44270 */
[----:B------:R0:W-:Y:S08]  /*8340*/  MUFU.EX2 R98, R13 ;  /* 0x0000000d00627308 */ /* 0x0001f00000000800 */
[----:B------:R-:W3:Y:S01]  /*8350*/  MUFU.TANH R112, R112 ;  /* 0x0000007000707308 */ /* 0x000ee20000002400 */
[----:B0-----:R-:W-:-:S01]  /*8360*/  FFMA.FTZ R13, R169, R10, -R88 ;  /* 0x0000000aa90d7223 */ /* 0x001fc20000010858 */
[----:B------:R-:W-:Y:S01]  /*8370*/  FSEL R169, R105, -INF , P3 ;  /* 0xff80000069a97808 */ /* 0x000fe20001800000 */
[----:B------:R-:W-:-:S01]  /*8380*/  FFMA.FTZ R105, R107, R10, -R88 ;  /* 0x0000000a6b697223 */ /* 0x000fc20000010858 */
[----:B------:R-:W-:-:S02]  /*8390*/  ISETP.GT.AND P3, PT, R130, 0x69, PT ;  /* 0x000000698200780c */ /* 0x000fc40003f64270 */
[----:B------:R-:W-:Y:S02]  /*83a0*/  FMNMX.FTZ R104, R169, R104, !PT ;  /* 0x00000068a9687209 */ /* 0x000fe40007810000 */
[----:B------:R-:W0:Y:S01]  /*83b0*/  MUFU.TANH R114, R114 ;  /* 0x0000007200727308 */ /* 0x000e220000002400 */
[----:B-1----:R-:W-:Y:S02]  /*83c0*/  FSEL R107, R108, -INF , P3 ;  /* 0xff8000006c6b7808 */ /* 0x002fe40001800000 */
[----:B------:R-:W-:Y:S02]  /*83d0*/  FMNMX.FTZ R104, R193, R104, !PT ;  /* 0x00000068c1687209 */ /* 0x000fe40007810000 */
[----:B------:R-:W-:Y:S02]  /*83e0*/  ISETP.GT.AND P3, PT, R130, 0x71, PT ;  /* 0x000000718200780c */ /* 0x000fe40003f64270 */
[----:B--2---:R-:W-:Y:S01]  /*83f0*/  FSEL R195, R110, -INF , P2 ;  /* 0xff8000006ec37808 */ /* 0x004fe20001000000 */
[----:B------:R-:W-:Y:S01]  /*8400*/  MUFU.TANH R116, R116 ;  /* 0x0000007400747308 */ /* 0x000fe20000002400 */
[----:B------:R-:W-:-:S02]  /*8410*/  FMNMX.FTZ R106, R107, R104, !PT ;  /* 0x000000686b6a7209 */ /* 0x000fc40007810000 */
[----:B------:R-:W-:Y:S02]  /*8420*/  ISETP.GT.AND P2, PT, R130, 0x78, PT ;  /* 0x000000788200780c */ /* 0x000fe40003f44270 */
[----:B------:R-:W-:-:S03]  /*8430*/  FMNMX.FTZ R106, R195, R106, !PT ;  /* 0x0000006ac36a7209 */ /* 0x000fc60007810000 */
[----:B------:R-:W1:Y:S08]  /*8440*/  MUFU.TANH R118, R118 ;  /* 0x0000007600767308 */ /* 0x000e700000002400 */
[----:B------:R-:W2:Y:S08]  /*8450*/  MUFU.TANH R132, R132 ;  /* 0x0000008400847308 */ /* 0x000eb00000002400 */
[----:B------:R3:W-:Y:S08]  /*8460*/  MUFU.EX2 R99, R197 ;  /* 0x000000c500637308 */ /* 0x0007f00000000800 */
[----:B------:R-:W4:Y:S01]  /*8470*/  MUFU.TANH R134, R134 ;  /* 0x0000008600867308 */ /* 0x000f220000002400 */
[----:B---3--:R-:W-:Y:S01]  /*8480*/  FSEL R197, R112, -INF , P3 ;  /* 0xff80000070c57808 */ /* 0x008fe20001800000 */
[----:B------:R-:W-:Y:S01]  /*8490*/  FFMA.FTZ R112, R129, R10, -R88 ;  /* 0x0000000a81707223 */ /* 0x000fe20000010858 */
[----:B------:R-:W-:-:S02]  /*84a0*/  ISETP.GT.AND P3, PT, R130, 0x79, PT ;  /* 0x000000798200780c */ /* 0x000fc40003f64270 */
[----:B------:R-:W-:-:S03]  /*84b0*/  FMNMX.FTZ R106, R197, R106, !PT ;  /* 0x0000006ac56a7209 */ /* 0x000fc60007810000 */
[----:B------:R0:W-:Y:S08]  /*84c0*/  MUFU.EX2 R12, R199 ;  /* 0x000000c7000c7308 */ /* 0x0001f00000000800 */
[----:B------:R3:W-:Y:S01]  /*84d0*/  MUFU.EX2 R100, R13 ;  /* 0x0000000d00647308 */ /* 0x0007e20000000800 */
[----:B0-----:R-:W-:Y:S02]  /*84e0*/  FSEL R199, R114, -INF , P2 ;  /* 0xff80000072c77808 */ /* 0x001fe40001000000 */
[----:B------:R-:W-:-:S02]  /*84f0*/  ISETP.GT.AND P2, PT, R130, 0x80, PT ;  /* 0x000000808200780c */ /* 0x000fc40003f44270 */
[----:B------:R-:W-:Y:S02]  /*8500*/  FMNMX.FTZ R106, R199, R106, !PT ;  /* 0x0000006ac76a7209 */ /* 0x000fe40007810000 */
[----:B-1----:R-:W-:Y:S01]  /*8510*/  FSEL R201, R118, -INF , P2 ;  /* 0xff80000076c97808 */ /* 0x002fe20001000000 */
[----:B------:R-:W-:Y:S01]  /*8520*/  MUFU.TANH R142, R142 ;  /* 0x0000008e008e7308 */ /* 0x000fe20000002400 */
[----:B---3--:R-:W-:-:S01]  /*8530*/  FFMA.FTZ R13, R109, R10, -R88 ;  /* 0x0000000a6d0d7223 */ /* 0x008fc20000010858 */
[-CC-:B------:R-:W-:Y:S01]  /*8540*/  FFMA.FTZ R109, R113, R10.reuse, -R88.reuse ;  /* 0x0000000a716d7223 */ /* 0x180fe20000010858 */
[----:B------:R-:W-:Y:S01]  /*8550*/  FSEL R113, R116, -INF , P3 ;  /* 0xff80000074717808 */ /* 0x000fe20001800000 */
[-CC-:B------:R-:W-:Y:S01]  /*8560*/  FFMA.FTZ R116, R151, R10.reuse, -R88.reuse ;  /* 0x0000000a97747223 */ /* 0x180fe20000010858 */
[C---:B------:R-:W-:Y:S01]  /*8570*/  ISETP.GT.AND P3, PT, R130.reuse, 0x81, PT ;  /* 0x000000818200780c */ /* 0x040fe20003f64270 */
[----:B------:R-:W-:Y:S01]  /*8580*/  FFMA.FTZ R118, R153, R10, -R88 ;  /* 0x0000000a99767223 */ /* 0x000fe20000010858 */
[----:B------:R-:W-:Y:S01]  /*8590*/  FMNMX.FTZ R106, R113, R106, !PT ;  /* 0x0000006a716a7209 */ /* 0x000fe20007810000 */
[----:B------:R-:W0:Y:S01]  /*85a0*/  MUFU.TANH R144, R144 ;  /* 0x0000009000907308 */ /* 0x000e220000002400 */
[----:B------:R-:W-:-:S02]  /*85b0*/  ISETP.GT.AND P2, PT, R130, 0x88, PT ;  /* 0x000000888200780c */ /* 0x000fc40003f44270 */
[----:B--2---:R-:W-:Y:S02]  /*85c0*/  FSEL R203, R132, -INF , P3 ;  /* 0xff80000084cb7808 */ /* 0x004fe40001800000 */
[----:B------:R-:W-:Y:S02]  /*85d0*/  FMNMX.FTZ R106, R201, R106, !PT ;  /* 0x0000006ac96a7209 */ /* 0x000fe40007810000 */
[----:B------:R-:W-:Y:S01]  /*85e0*/  ISETP.GT.AND P3, PT, R130, 0x89, PT ;  /* 0x000000898200780c */ /* 0x000fe20003f64270 */
[----:B------:R-:W1:Y:S01]  /*85f0*/  MUFU.TANH R146, R146 ;  /* 0x0000009200927308 */ /* 0x000e620000002400 */
[----:B----4-:R-:W-:Y:S02]  /*8600*/  FSEL R205, R134, -INF , P2 ;  /* 0xff80000086cd7808 */ /* 0x010fe40001000000 */
[----:B------:R-:W-:Y:S02]  /*8610*/  FMNMX.FTZ R108, R203, R106, !PT ;  /* 0x0000006acb6c7209 */ /* 0x000fe40007810000 */
[----:B------:R-:W-:-:S02]  /*8620*/  ISETP.GT.AND P2, PT, R130, 0x90, PT ;  /* 0x000000908200780c */ /* 0x000fc40003f44270 */
[----:B------:R-:W-:Y:S01]  /*8630*/  FMNMX.FTZ R108, R205, R108, !PT ;  /* 0x0000006ccd6c7209 */ /* 0x000fe20007810000 */
[----:B------:R-:W2:Y:S01]  /*8640*/  MUFU.TANH R102, R102 ;  /* 0x0000006600667308 */ /* 0x000ea20000002400 */
[----:B0-----:R-:W-:Y:S02]  /*8650*/  FSEL R207, R144, -INF , P2 ;  /* 0xff80000090cf7808 */ /* 0x001fe40001000000 */
[----:B------:R-:W-:-:S05]  /*8660*/  ISETP.GT.AND P2, PT, R130, 0x98, PT ;  /* 0x000000988200780c */ /* 0x000fca0003f44270 */
[----:B------:R0:W-:Y:S08]  /*8670*/  MUFU.EX2 R104, R13 ;  /* 0x0000000d00687308 */ /* 0x0001f00000000800 */
[----:B------:R-:W3:Y:S01]  /*8680*/  MUFU.TANH R148, R148 ;  /* 0x0000009400947308 */ /* 0x000ee20000002400 */
[----:B0-----:R-:W-:-:S01]  /*8690*/  FFMA.FTZ R13, R117, R10, -R88 ;  /* 0x0000000a750d7223 */ /* 0x001fc20000010858 */
[----:B------:R-:W-:-:S02]  /*86a0*/  FSEL R117, R142, -INF , P3 ;  /* 0xff8000008e757808 */ /* 0x000fc40001800000 */
[----:B------:R-:W-:Y:S02]  /*86b0*/  ISETP.GT.AND P3, PT, R130, 0x91, PT ;  /* 0x000000918200780c */ /* 0x000fe40003f64270 */
[----:B------:R-:W-:Y:S02]  /*86c0*/  FMNMX.FTZ R110, R117, R108, !PT ;  /* 0x0000006c756e7209 */ /* 0x000fe40007810000 */
[----:B-1----:R-:W-:Y:S01]  /*86d0*/  FSEL R129, R146, -INF , P3 ;  /* 0xff80000092817808 */ /* 0x002fe20001800000 */
[----:B------:R0:W-:Y:S01]  /*86e0*/  MUFU.EX2 R106, R13 ;  /* 0x0000000d006a7308 */ /* 0x0001e20000000800 */
[----:B------:R-:W-:Y:S02]  /*86f0*/  FMNMX.FTZ R110, R207, R110, !PT ;  /* 0x0000006ecf6e7209 */ /* 0x000fe40007810000 */
[----:B------:R-:W-:Y:S02]  /*8700*/  ISETP.GT.AND P3, PT, R130, 0x99, PT ;  /* 0x000000998200780c */ /* 0x000fe40003f64270 */
[----:B--2---:R-:W-:Y:S01]  /*8710*/  FSEL R209, R102, -INF , P2 ;  /* 0xff80000066d17808 */ /* 0x004fe20001000000 */
[--C-:B------:R-:W-:Y:S01]  /*8720*/  FFMA.FTZ R102, R133, R10, -R88.reuse ;  /* 0x0000000a85667223 */ /* 0x100fe20000010858 */
[----:B------:R-:W-:Y:S01]  /*8730*/  FMNMX.FTZ R110, R129, R110, !PT ;  /* 0x0000006e816e7209 */ /* 0x000fe20007810000 */
[----:B------:R1:W-:Y:S01]  /*8740*/  MUFU.EX2 R108, R112 ;  /* 0x00000070006c7308 */ /* 0x0003e20000000800 */
[----:B---3--:R-:W-:Y:S01]  /*8750*/  FSEL R131, R148, -INF , P3 ;  /* 0xff80000094837808 */ /* 0x008fe20001800000 */
[--C-:B------:R-:W-:Y:S01]  /*8760*/  FFMA.FTZ R133, R143, R10, -R88.reuse ;  /* 0x0000000a8f857223 */ /* 0x100fe20000010858 */
[----:B------:R-:W-:Y:S01]  /*8770*/  FMNMX.FTZ R110, R209, R110, !PT ;  /* 0x0000006ed16e7209 */ /* 0x000fe20007810000 */
[----:B------:R-:W-:-:S03]  /*8780*/  FFMA.FTZ R143, R155, R10, -R88 ;  /* 0x0000000a9b8f7223 */ /* 0x000fc60000010858 */
[----:B0-----:R-:W-:Y:S01]  /*8790*/  FMNMX.FTZ R13, R131, R110, !PT ;  /* 0x0000006e830d7209 */ /* 0x001fe20007810000 */
[----:B------:R-:W-:-:S01]  /*87a0*/  FFMA.FTZ R110, R135, R10, -R88 ;  /* 0x0000000a876e7223 */ /* 0x000fc20000010858 */
[-CC-:B------:R-:W-:Y:S01]  /*87b0*/  FFMA.FTZ R135, R147, R10.reuse, -R88.reuse ;  /* 0x0000000a93877223 */ /* 0x180fe20000010858 */
[----:B------:R-:W-:Y:S01]  /*87c0*/  FSEL R147, R11, RZ, P1 ;  /* 0x000000ff0b937208 */ /* 0x000fe20000800000 */
[----:B-1----:R-:W-:Y:S01]  /*87d0*/  FFMA.FTZ R112, R145, R10, -R88 ;  /* 0x0000000a91707223 */ /* 0x002fe20000010858 */
[----:B------:R-:W0:Y:S01]  /*87e0*/  SHFL.BFLY PT, R114, R13, 0x2, 0x1f ;  /* 0x0c401f000d727f89 */ /* 0x000e2200000e0000 */
[----:B------:R-:W-:Y:S02]  /*87f0*/  MUFU.EX2 R90, R90 ;  /* 0x0000005a005a7308 */ /* 0x000fe40000000800 */
[----:B------:R-:W-:-:S04]  /*8800*/  FADD.FTZ R147, -R147, R8 ;  /* 0x0000000893937221 */ /* 0x000fc80000010100 */
[----:B------:R-:W-:Y:S02]  /*8810*/  FMUL.FTZ R142, R147, R10 ;  /* 0x0000000a938e7220 */ /* 0x000fe40000410000 */
[----:B------:R-:W-:Y:S08]  /*8820*/  MUFU.EX2 R91, R91 ;  /* 0x0000005b005b7308 */ /* 0x000ff00000000800 */
[----:B------:R-:W-:Y:S01]  /*8830*/  MUFU.EX2 R92, R92 ;  /* 0x0000005c005c7308 */ /* 0x000fe20000000800 */
[----:B0-----:R-:W-:Y:S01]  /*8840*/  FMNMX.FTZ R120, R13, R114, !PT ;  /* 0x000000720d787209 */ /* 0x001fe20007810000 */
[----:B------:R-:W-:-:S06]  /*8850*/  FFMA.FTZ R114, R149, R10, -R88 ;  /* 0x0000000a95727223 */ /* 0x000fcc0000010858 */
[----:B------:R-:W-:Y:S01]  /*8860*/  MUFU.EX2 R95, R95 ;  /* 0x0000005f005f7308 */ /* 0x000fe20000000800 */
[----:B------:R-:W0:Y:S07]  /*8870*/  SHFL.BFLY PT, R13, R120, 0x1, 0x1f ;  /* 0x0c201f00780d7f89 */ /* 0x000e2e00000e0000 */
[----:B------:R-:W-:Y:S08]  /*8880*/  MUFU.EX2 R94, R94 ;  /* 0x0000005e005e7308 */ /* 0x000ff00000000800 */
[----:B------:R-:W-:Y:S08]  /*8890*/  MUFU.EX2 R115, R115 ;  /* 0x0000007300737308 */ /* 0x000ff00000000800 */
[----:B------:R-:W-:Y:S01]  /*88a0*/  MUFU.EX2 R14, R14 ;  /* 0x0000000e000e7308 */ /* 0x000fe20000000800 */
[----:B0-----:R-:W-:Y:S01]  /*88b0*/  FMNMX.FTZ R13, R120, R13, !PT ;  /* 0x0000000d780d7209 */ /* 0x001fe20007810000 */
[----:B------:R-:W-:-:S03]  /*88c0*/  FFMA.FTZ R120, R157, R10, -R88 ;  /* 0x0000000a9d787223 */ /* 0x000fc60000010858 */
[C---:B------:R-:W-:Y:S01]  /*88d0*/  FSETP.NEU.FTZ.AND P2, PT, R13.reuse, -INF , PT ;  /* 0xff8000000d00780b */ /* 0x040fe20003f5d000 */
[----:B------:R-:W-:-:S02]  /*88e0*/  FFMA.FTZ R122, R13, R10, -8 ;  /* 0xc10000000d7a7423 */ /* 0x000fc4000001000a */
[----:B------:R-:W-:Y:S01]  /*88f0*/  MUFU.EX2 R161, R161 ;  /* 0x000000a100a17308 */ /* 0x000fe20000000800 */
        /* <DEDUP_REMOVED lines=31> */
[----:B------:R-:W-:Y:S01]  /*8af0*/  FFMA.FTZ R173, R173, R10, -R88 ;  /* 0x0000000aadad7223 */ /* 0x000fe20000010858 */
[----:B------:R-:W-:-:S01]  /*8b00*/  FADD.FTZ R149, R91, R144 ;  /* 0x000000905b957221 */ /* 0x000fc20000010000 */
[-CC-:B------:R-:W-:Y:S01]  /*8b10*/  FFMA.FTZ R127, R127, R10.reuse, -R88.reuse ;  /* 0x0000000a7f7f7223 */ /* 0x180fe20000010858 */
[----:B------:R-:W-:-:S01]  /*8b20*/  FFMA.FTZ R107, R107, R10, -R88 ;  /* 0x0000000a6b6b7223 */ /* 0x000fc20000010858 */
[----:B------:R-:W0:Y:S01]  /*8b30*/  MUFU.EX2 R96, R96 ;  /* 0x0000006000607308 */ /* 0x000e220000000800 */
[----:B------:R-:W-:-:S01]  /*8b40*/  FADD.FTZ R144, R92, R149 ;  /* 0x000000955c907221 */ /* 0x000fc20000010000 */
[-CC-:B------:R-:W-:Y:S01]  /*8b50*/  FFMA.FTZ R117, R117, R10.reuse, -R88.reuse ;  /* 0x0000000a75757223 */ /* 0x180fe20000010858 */
[----:B------:R-:W-:-:S01]  /*8b60*/  FFMA.FTZ R205, R205, R10, -R88 ;  /* 0x0000000acdcd7223 */ /* 0x000fc20000010858 */
[----:B------:R-:W-:Y:S01]  /*8b70*/  FFMA.FTZ R207, R207, R10, -R88 ;  /* 0x0000000acfcf7223 */ /* 0x000fe20000010858 */
[----:B------:R-:W-:-:S01]  /*8b80*/  FADD.FTZ R149, R95, R144 ;  /* 0x000000905f957221 */ /* 0x000fc20000010000 */
[-CC-:B------:R-:W-:Y:S01]  /*8b90*/  FFMA.FTZ R144, R171, R10.reuse, -R88.reuse ;  /* 0x0000000aab907223 */ /* 0x180fe20000010858 */
[----:B------:R-:W-:-:S01]  /*8ba0*/  FFMA.FTZ R129, R129, R10, -R88 ;  /* 0x0000000a81817223 */ /* 0x000fc20000010858 */
[----:B------:R-:W2:Y:S01]  /*8bb0*/  MUFU.EX2 R15, R15 ;  /* 0x0000000f000f7308 */ /* 0x000ea20000000800 */
[----:B-1----:R-:W-:-:S01]  /*8bc0*/  FFMA.FTZ R5, R138, R4, R145 ;  /* 0x000000048a057223 */ /* 0x002fc20000010091 */
[----:B------:R-:W-:Y:S01]  /*8bd0*/  FADD.FTZ R146, R94, R149 ;  /* 0x000000955e927221 */ /* 0x000fe20000010000 */
[----:B------:R-:W-:-:S01]  /*8be0*/  FFMA.FTZ R149, R169, R10, -R88 ;  /* 0x0000000aa9957223 */ /* 0x000fc20000010858 */
[----:B------:R-:W-:-:S02]  /*8bf0*/  FFMA.FTZ R209, R209, R10, -R88 ;  /* 0x0000000ad1d17223 */ /* 0x000fc40000010858 */
[----:B------:R-:W-:-:S02]  /*8c00*/  FADD.FTZ R151, R99, R146 ;  /* 0x0000009263977221 */ /* 0x000fc40000010000 */
[----:B------:R-:W1:Y:S01]  /*8c10*/  MUFU.EX2 R122, R122 ;  /* 0x0000007a007a7308 */ /* 0x000e620000000800 */
[----:B0-----:R-:W-:-:S01]  /*8c20*/  FADD.FTZ R4, R96, R5 ;  /* 0x0000000560047221 */ /* 0x001fc20000010000 */
[----:B------:R-:W-:-:S04]  /*8c30*/  FADD.FTZ R146, R12, R151 ;  /* 0x000000970c927221 */ /* 0x000fc80000010000 */
[----:B------:R-:W-:Y:S01]  /*8c40*/  FADD.FTZ R151, R115, R146 ;  /* 0x0000009273977221 */ /* 0x000fe20000010000 */
[----:B------:R-:W-:-:S01]  /*8c50*/  FFMA.FTZ R146, R193, R10, -R88 ;  /* 0x0000000ac1927223 */ /* 0x000fc20000010858 */
[----:B------:R-:W0:Y:S01]  /*8c60*/  MUFU.EX2 R19, R19 ;  /* 0x0000001300137308 */ /* 0x000e220000000800 */
[----:B--2---:R-:W-:-:S01]  /*8c70*/  FADD.FTZ R5, R15, R4 ;  /* 0x000000040f057221 */ /* 0x004fc20000010000 */
[----:B------:R-:W-:-:S04]  /*8c80*/  FADD.FTZ R148, R14, R151 ;  /* 0x000000970e947221 */ /* 0x000fc80000010000 */
[----:B------:R-:W-:Y:S02]  /*8c90*/  FADD.FTZ R151, R161, R148 ;  /* 0x00000094a1977221 */ /* 0x000fe40000010000 */
        /* <DEDUP_REMOVED lines=19> */
[----:B------:R-:W-:-:S06]  /*8dd0*/  FFMA.FTZ R148, R195, R10, -R88 ;  /* 0x0000000ac3947223 */ /* 0x000fcc0000010858 */
[----:B------:R-:W2:Y:S01]  /*8de0*/  MUFU.EX2 R119, R119 ;  /* 0x0000007700777308 */ /* 0x000ea20000000800 */
[----:B-1----:R-:W-:-:S07]  /*8df0*/  FADD.FTZ R4, R130, R5 ;  /* 0x0000000582047221 */ /* 0x002fce0000010000 */
[----:B------:R-:W1:Y:S01]  /*8e00*/  MUFU.EX2 R139, R139 ;  /* 0x0000008b008b7308 */ /* 0x000e620000000800 */
[----:B0-----:R-:W-:-:S01]  /*8e10*/  FADD.FTZ R150, R20, R151 ;  /* 0x0000009714967221 */ /* 0x001fc20000010000 */
[----:B------:R-:W-:-:S06]  /*8e20*/  FFMA.FTZ R151, R197, R10, -R88 ;  /* 0x0000000ac5977223 */ /* 0x000fcc0000010858 */
        /* <DEDUP_REMOVED lines=11> */
[----:B0-----:R-:W-:-:S04]  /*8ee0*/  FADD.FTZ R5, R121, R4 ;  /* 0x0000000479057221 */ /* 0x001fc80000010000 */
[----:B------:R-:W-:-:S03]  /*8ef0*/  FADD.FTZ R4, R98, R5 ;  /* 0x0000000562047221 */ /* 0x000fc60000010000 */
[----:B------:R-:W0:Y:S01]  /*8f00*/  MUFU.EX2 R123, R123 ;  /* 0x0000007b007b7308 */ /* 0x000e220000000800 */
[----:B--2---:R-:W-:-:S01]  /*8f10*/  FADD.FTZ R153, R137, R150 ;  /* 0x0000009689997221 */ /* 0x004fc20000010000 */
[----:B------:R-:W-:-:S06]  /*8f20*/  FFMA.FTZ R150, R199, R10, -R88 ;  /* 0x0000000ac7967223 */ /* 0x000fcc0000010858 */
[----:B------:R-:W2:Y:S01]  /*8f30*/  MUFU.EX2 R141, R141 ;  /* 0x0000008d008d7308 */ /* 0x000ea20000000800 */
[----:B-1----:R-:W-:-:S01]  /*8f40*/  FADD.FTZ R152, R136, R153 ;  /* 0x0000009988987221 */ /* 0x002fc20000010000 */
[-CC-:B------:R-:W-:Y:S01]  /*8f50*/  FFMA.FTZ R153, R113, R10.reuse, -R88.reuse ;  /* 0x0000000a71997223 */ /* 0x180fe20000010858 */
[----:B------:R-:W-:-:S05]  /*8f60*/  FFMA.FTZ R113, R201, R10, -R88 ;  /* 0x0000000ac9717223 */ /* 0x000fca0000010858 */
[----:B------:R-:W1:Y:S01]  /*8f70*/  MUFU.EX2 R8, R8 ;  /* 0x0000000800087308 */ /* 0x000e620000000800 */
[----:B0-----:R-:W-:-:S04]  /*8f80*/  FADD.FTZ R5, R123, R4 ;  /* 0x000000047b057221 */ /* 0x001fc80000010000 */
[----:B------:R-:W-:-:S03]  /*8f90*/  FADD.FTZ R4, R100, R5 ;  /* 0x0000000564047221 */ /* 0x000fc60000010000 */
        /* <DEDUP_REMOVED lines=15> */
[-CC-:B------:R-:W-:Y:S01]  /*9090*/  FFMA.FTZ R152, R203, R10.reuse, -R88.reuse ;  /* 0x0000000acb987223 */ /* 0x180fe20000010858 */
[----:B------:R-:W-:-:S05]  /*90a0*/  FFMA.FTZ R88, R131, R10, -R88 ;  /* 0x0000000a83587223 */ /* 0x000fca0000010858 */
[----:B------:R-:W2:Y:S01]  /*90b0*/  MUFU.EX2 R127, R127 ;  /* 0x0000007f007f7308 */ /* 0x000ea20000000800 */
[----:B-1----:R-:W-:-:S04]  /*90c0*/  FADD.FTZ R155, R89, R4 ;  /* 0x00000004599b7221 */ /* 0x002fc80000010000 */
[----:B------:R-:W-:-:S03]  /*90d0*/  FADD.FTZ R155, R106, R155 ;  /* 0x0000009b6a9b7221 */ /* 0x000fc60000010000 */
[----:B------:R-:W1:Y:S01]  /*90e0*/  MUFU.EX2 R144, R144 ;  /* 0x0000009000907308 */ /* 0x000e620000000800 */
[----:B0-----:R-:W-:-:S07]  /*90f0*/  FADD.FTZ R4, R142, R5 ;  /* 0x000000058e047221 */ /* 0x001fce0000010000 */
[----:B------:R-:W0:Y:S01]  /*9100*/  MUFU.EX2 R211, R211 ;  /* 0x000000d300d37308 */ /* 0x000e220000000800 */
[----:B--2---:R-:W-:-:S01]  /*9110*/  FADD.FTZ R5, R127, R4 ;  /* 0x000000047f057221 */ /* 0x004fc20000010000 */
[----:B------:R-:W-:-:S06]  /*9120*/  FADD.FTZ R4, R108, R155 ;  /* 0x0000009b6c047221 */ /* 0x000fcc0000010000 */
        /* <DEDUP_REMOVED lines=22> */
[----:B------:R-:W0:Y:S08]  /*9290*/  MUFU.EX2 R112, R112 ;  /* 0x0000007000707308 */ /* 0x000e300000000800 */
[----:B------:R-:W3:Y:S08]  /*92a0*/  MUFU.EX2 R153, R153 ;  /* 0x0000009900997308 */ /* 0x000ef00000000800 */
[----:B------:R-:W4:Y:S08]  /*92b0*/  MUFU.EX2 R114, R114 ;  /* 0x0000007200727308 */ /* 0x000f300000000800 */
[----:B------:R-:W5:Y:S08]  /*92c0*/  MUFU.EX2 R113, R113 ;  /* 0x0000007100717308 */ /* 0x000f700000000800 */
[----:B------:R-:W5:Y:S08]  /*92d0*/  MUFU.EX2 R135, R135 ;  /* 0x0000008700877308 */ /* 0x000f700000000800 */
[----:B------:R-:W5:Y:S08]  /*92e0*/  MUFU.EX2 R152, R152 ;  /* 0x0000009800987308 */ /* 0x000f700000000800 */
[----:B------:R-:W5:Y:S08]  /*92f0*/  MUFU.EX2 R101, R101 ;  /* 0x0000006500657308 */ /* 0x000f700000000800 */
[----:B------:R2:W-:Y:S08]  /*9300*/  MUFU.EX2 R157, R117 ;  /* 0x00000075009d7308 */ /* 0x0005f00000000800 */
[----:B------:R-:W5:Y:S01]  /*9310*/  MUFU.EX2 R156, R205 ;  /* 0x000000cd009c7308 */ /* 0x000f620000000800 */
[----:B--2---:R-:W-:-:S01]  /*9320*/  FADD.FTZ R117, R97, R4 ;  /* 0x0000000461757221 */ /* 0x004fc20000010000 */
[----:B-1----:R-:W-:-:S03]  /*9330*/  FADD.FTZ R4, R150, R5 ;  /* 0x0000000596047221 */ /* 0x002fc60000010000 */
[----:B0-----:R-:W-:Y:S01]  /*9340*/  FADD.FTZ R117, R112, R117 ;  /* 0x0000007570757221 */ /* 0x001fe20000010000 */
[----:B---3--:R-:W-:-:S02]  /*9350*/  FADD.FTZ R4, R153, R4 ;  /* 0x0000000499047221 */ /* 0x008fc40000010000 */
[----:B------:R-:W0:Y:S01]  /*9360*/  MUFU.EX2 R116, R116 ;  /* 0x0000007400747308 */ /* 0x000e220000000800 */
[----:B----4-:R-:W-:-:S01]  /*9370*/  FADD.FTZ R154, R114, R117 ;  /* 0x00000075729a7221 */ /* 0x010fc20000010000 */
[----:B-----5:R-:W-:-:S03]  /*9380*/  FADD.FTZ R5, R113, R4 ;  /* 0x0000000471057221 */ /* 0x020fc60000010000 */
[----:B------:R-:W-:Y:S01]  /*9390*/  FADD.FTZ R154, R135, R154 ;  /* 0x0000009a879a7221 */ /* 0x000fe20000010000 */
[----:B------:R-:W-:-:S02]  /*93a0*/  FADD.FTZ R5, R152, R5 ;  /* 0x0000000598057221 */ /* 0x000fc40000010000 */
[----:B------:R-:W1:Y:S01]  /*93b0*/  MUFU.EX2 R118, R118 ;  /* 0x0000007600767308 */ /* 0x000e620000000800 */
[----:B------:R-:W-:-:S01]  /*93c0*/  FADD.FTZ R117, R101, R154 ;  /* 0x0000009a65757221 */ /* 0x000fc20000010000 */
[----:B------:R-:W-:-:S04]  /*93d0*/  FADD.FTZ R5, R156, R5 ;  /* 0x000000059c057221 */ /* 0x000fc80000010000 */
[----:B------:R-:W-:Y:S02]  /*93e0*/  FADD.FTZ R5, R157, R5 ;  /* 0x000000059d057221 */ /* 0x000fe40000010000 */
        /* <DEDUP_REMOVED lines=14> */
[----:B-1----:R-:W-:-:S03]  /*94d0*/  FADD.FTZ R5, R111, R4 ;  /* 0x000000046f057221 */ /* 0x002fc60000010000 */
[----:B--2---:R-:W-:Y:S01]  /*94e0*/  FADD.FTZ R4, R129, R117 ;  /* 0x0000007581047221 */ /* 0x004fe20000010000 */
[----:B------:R-:W-:Y:S06]  /*94f0*/  @!P0 BRA `(.L_x_2255) ;  /* 0x0000000000048947 */ /* 0x000fec0003800000 */
[----:B------:R-:W-:Y:S01]  /*9500*/  BPT.TRAP 0x1 ;  /* 0x000000040000795c */ /* 0x000fe20000300000 */
.L_x_2255:
[----:B------:R-:W-:Y:S01]  /*9510*/  ULEA UR6, UR6, UR38, 0x3 ;  /* 0x0000002606067291 */ /* 0x000fe2000f8e183f */
[----:B------:R-:W-:Y:S01]  /*9520*/  F2FP.SATFINITE.E4M3.F32.PACK_AB_MERGE_C R92, R95, R92, RZ ;  /* 0x0000005c5f5c723e */ /* 0x000fe200048070ff */
[----:B------:R-:W-:Y:S01]  /*9530*/  UISETP.GT.AND UP0, UPT, UR39, UR53, UPT ;  /* 0x000000352700728c */ /* 0x000fe2000bf04270 */
[----:B------:R-:W-:Y:S01]  /*9540*/  F2FP.SATFINITE.E4M3.F32.PACK_AB_MERGE_C R8, R147, R8, RZ ;  /* 0x000000089308723e */ /* 0x000fe200048070ff */
[----:B------:R-:W-:Y:S01]  /*9550*/  UIADD3 UR6, UR6, 0x29860, URZ ;  /* 0x0002986006067890 */ /* 0x000fe2000fffe03f */
[----:B------:R-:W-:Y:S01]  /*9560*/  F2FP.SATFINITE.E4M3.F32.PACK_AB_MERGE_C R15, R122, R15, RZ ;  /* 0x0000000f7a0f723e */ /* 0x000fe200048070ff */
[----:B------:R-:W-:Y:S01]  /*9570*/  UIADD3 UR39, UR39, -0x1, URZ ;  /* 0xffffffff27277890 */ /* 0x000fe2000fffe03f */
[----:B------:R-:W-:Y:S01]  /*9580*/  F2FP.SATFINITE.E4M3.F32.PACK_AB_MERGE_C R12, R115, R12, RZ ;  /* 0x0000000c730c723e */ /* 0x000fe200048070ff */
[----:B------:R-:W-:Y:S01]  /*9590*/  UPRMT UR6, UR60, 0x654, UR6 ;  /* 0x000006543c067896 */ /* 0x000fe20008000006 */
[----:B------:R-:W-:Y:S01]  /*95a0*/  PLOP3.LUT P1, PT, PT, PT, UP0, 0x80, 0x0 ;  /* 0x000000000000781c */ /* 0x000fe20003f2f008 */
[----:B------:R-:W-:Y:S01]  /*95b0*/  UMOV UR7, UR5 ;  /* 0x0000000500077c82 */ /* 0x000fe20008000000 */
[----:B------:R-:W-:Y:S01]  /*95c0*/  F2FP.SATFINITE.E4M3.F32.PACK_AB_MERGE_C R21, R126, R21, RZ ;  /* 0x000000157e15723e */ /* 0x000fe200048070ff */
        /* <DEDUP_REMOVED lines=8> */
[----:B------:R-:W-:Y:S01]  /*9650*/  UMOV UR6, UR4 ;  /* 0x0000000400067c82 */ /* 0x000fe20008000000 */
        /* <DEDUP_REMOVED lines=92> */
[----:B------:R-:W-:-:S02]  /*9c20*/  IMAD.MOV.U32 R9, RZ, RZ, R13 ;  /* 0x000000ffff097224 */ /* 0x000fc400078e000d */
[----:B------:R-:W-:Y:S01]  /*9c30*/  IMAD.MOV.U32 R8, RZ, RZ, R11 ;  /* 0x000000ffff087224 */ /* 0x000fe200078e000b */
[----:B------:R-:W-:Y:S06]  /*9c40*/  @P1 BRA `(.L_x_2256) ;  /* 0xffffffbc00741947 */ /* 0x000fec000383ffff */
[----:B------:R-:W-:-:S05]  /*9c50*/  UMOV UR6, UR39 ;  /* 0x0000002700067c82 */ /* 0x000fca0008000000 */
.L_x_2245:
[----:B------:R-:W-:-:S06]  /*9c60*/  UISETP.GE.AND UP0, UPT, UR6, UR58, UPT ;  /* 0x0000003a0600728c */ /* 0x000fcc000bf06270 */
[----:B------:R-:W-:-:S13]  /*9c70*/  PLOP3.LUT P1, PT, PT, PT, UP0, 0x80, 0x0 ;  /* 0x000000000000781c */ /* 0x000fda0003f2f008 */
[----:B------:R-:W-:Y:S05]  /*9c80*/  @!P1 BRA `(.L_x_2257) ;  /* 0x0000003400bc9947 */ /* 0x000fea0003800000 */
[C---:B------:R-:W-:Y:S01]  /*9c90*/  VIADD R7, R16.reuse, 0x8 ;  /* 0x0000000810077836 */ /* 0x040fe20000000000 */
[----:B------:R-:W-:Y:S01]  /*9ca0*/  IADD3 R16, -R16, 0xb, RZ ;  /* 0x0000000b10107810 */ /* 0x000fe20007ffe1ff */
[----:B------:R-:W-:Y:S01]  /*9cb0*/  IMAD.MOV.U32 R8, RZ, RZ, R13 ;  /* 0x000000ffff087224 */ /* 0x000fe200078e000d */
[----:B------:R-:W-:Y:S01]  /*9cc0*/  UMOV UR39, UR5 ;  /* 0x0000000500277c82 */ /* 0x000fe20008000000 */
[----:B------:R-:W-:Y:S01]  /*9cd0*/  IMAD.MOV.U32 R6, RZ, RZ, R11 ;  /* 0x000000ffff067224 */ /* 0x000fe200078e000b */
[----:B------:R-:W-:-:S06]  /*9ce0*/  UMOV UR7, UR4 ;  /* 0x0000000400077c82 */ /* 0x000fcc0008000000 */
.L_x_2268:
[----:B------:R-:W-:Y:S01]  /*9cf0*/  UIADD3 UR4, UR7, 0x1, URZ ;  /* 0x0000000107047890 */ /* 0x000fe2000fffe03f */
[----:B------:R-:W-:-:S03]  /*9d00*/  ISETP.NE.AND P2, PT, RZ, UR54, PT ;  /* 0x00000036ff007c0c */ /* 0x000fc6000bf45270 */
[----:B------:R-:W-:-:S04]  /*9d10*/  UISETP.NE.AND UP0, UPT, UR4, 0x2, UPT ;  /* 0x000000020400788c */ /* 0x000fc8000bf05270 */
[----:B------:R-:W-:Y:S02]  /*9d20*/  USEL UR5, URZ, 0x1, UP0 ;  /* 0x000000013f057887 */ /* 0x000fe40008000000 */
[----:B------:R-:W-:Y:S02]  /*9d30*/  USEL UR4, UR4, URZ, UP0 ;  /* 0x0000003f04047287 */ /* 0x000fe40008000000 */
[----:B------:R-:W-:Y:S02]  /*9d40*/  ULOP3.LUT UR5, UR39, UR5, URZ, 0x3c, !UPT ;  /* 0x0000000527057292 */ /* 0x000fe4000f8e3c3f */
[----:B--2---:R-:W-:Y:S10]  /*9d50*/  @P2 BRA `(.L_x_2258) ;  /* 0x00000000002c2947 */ /* 0x004ff40003800000 */
[----:B------:R-:W-:Y:S05]  /*9d60*/  @!P0 BRA `(.L_x_2259) ;  /* 0x0000000000048947 */ /* 0x000fea0003800000 */
[----:B------:R-:W-:Y:S01]  /*9d70*/  BPT.TRAP 0x1 ;  /* 0x000000040000795c */ /* 0x000fe20000300000 */
.L_x_2259:
[----:B------:R-:W-:Y:S01]  /*9d80*/  ULEA UR10, UR4, UR38, 0x3 ;  /* 0x00000026040a7291 */ /* 0x000fe2000f8e183f */
[----:B------:R-:W-:-:S05]  /*9d90*/  IMAD.U32 R9, RZ, RZ, UR5 ;  /* 0x00000005ff097e24 */ /* 0x000fca000f8e00ff */
[----:B------:R-:W-:-:S04]  /*9da0*/  SHF.L.U32 R9, R9, 0x1f, RZ ;  /* 0x0000001f09097819 */ /* 0x000fc800000006ff */
[----:B------:R0:W1:Y:S01]  /*9db0*/  SYNCS.PHASECHK.TRANS64.TRYWAIT P1, [UR10+0x29830], R9 ;  /* 0x02983009ff0075a7 */ /* 0x000062000802014a */
[----:B------:R-:W-:Y:S05]  /*9dc0*/  @!P0 BRA `(.L_x_2260) ;  /* 0x0000000000048947 */ /* 0x000fea0003800000 */
[----:B------:R-:W-:Y:S01]  /*9dd0*/  BPT.TRAP 0x1 ;  /* 0x000000040000795c */ /* 0x000fe20000300000 */
.L_x_2260:
[----:B-1----:R-:W-:Y:S05]  /*9de0*/  @P1 BRA `(.L_x_2258) ;  /* 0x0000000000081947 */ /* 0x002fea0003800000 */
[----:B------:R-:W1:Y:S02]  /*9df0*/  SYNCS.PHASECHK.TRANS64.TRYWAIT P1, [UR10+0x29830], R9 ;  /* 0x02983009ff0075a7 */ /* 0x000e64000802014a */
[----:B-1----:R-:W-:Y:S05]  /*9e00*/  @!P1 BRA `(.L_x_2261) ;  /* 0x000000b000d89947 */ /* 0x002fea0003800000 */
.L_x_2258:
[----:B------:R2:W-:Y:S01]  /*9e10*/  BAR.SYNC.DEFER_BLOCKING R7, 0x100 ;  /* 0x000400070000751d */ /* 0x0005e20000010000 */
[C---:B------:R-:W-:Y:S01]  /*9e20*/  R2UR UR28, R2.reuse ;  /* 0x00000000021c72ca */ /* 0x040fe200000e0000 */
[----:B------:R-:W-:Y:S01]  /*9e30*/  UIMAD UR10, UR4, 0x780, UR52 ;  /* 0x00000780040a78a4 */ /* 0x000fe2000f8e0234 */
[C---:B------:R-:W-:Y:S02]  /*9e40*/  R2UR UR29, R3.reuse ;  /* 0x00000000031d72ca */ /* 0x040fe400000e0000 */
[C---:B------:R-:W-:Y:S01]  /*9e50*/  R2UR UR32, R2.reuse ;  /* 0x00000000022072ca */ /* 0x040fe200000e0000 */
[----:B------:R-:W-:Y:S01]  /*9e60*/  UMOV UR31, 0x80000020 ;  /* 0x80000020001f7882 */ /* 0x000fe20000000000 */
[C---:B------:R-:W-:Y:S01]  /*9e70*/  R2UR UR33, R3.reuse ;  /* 0x00000000032172ca */ /* 0x040fe200000e0000 */
[----:B------:R-:W-:Y:S01]  /*9e80*/  UIADD3 UR34, UR10, 0x80, URZ ;  /* 0x000000800a227890 */ /* 0x000fe2000fffe03f */
[C---:B------:R-:W-:Y:S01]  /*9e90*/  R2UR UR40, R2.reuse ;  /* 0x00000000022872ca */ /* 0x040fe200000e0000 */
[----:B------:R-:W-:Y:S01]  /*9ea0*/  UMOV UR30, UR10 ;  /* 0x0000000a001e7c82 */ /* 0x000fe20008000000 */
[----:B------:R-:W-:Y:S01]  /*9eb0*/  UMOV UR35, 0x80000020 ;  /* 0x8000002000237882 */ /* 0x000fe20000000000 */
[C---:B------:R-:W-:Y:S01]  /*9ec0*/  R2UR UR41, R3.reuse ;  /* 0x00000000032972ca */ /* 0x040fe200000e0000 */
[----:B------:R-:W-:Y:S01]  /*9ed0*/  UIADD3 UR42, UR10, 0x100, URZ ;  /* 0x000001000a2a7890 */ /* 0x000fe2000fffe03f */
[C---:B------:R-:W-:Y:S01]  /*9ee0*/  R2UR UR44, R2.reuse ;  /* 0x00000000022c72ca */ /* 0x040fe200000e0000 */
[----:B------:R-:W-:Y:S01]  /*9ef0*/  UMOV UR43, 0x80000020 ;  /* 0x80000020002b7882 */ /* 0x000fe20000000000 */
[C---:B------:R-:W-:Y:S01]  /*9f00*/  R2UR UR45, R3.reuse ;  /* 0x00000000032d72ca */ /* 0x040fe200000e0000 */
[----:B------:R-:W-:Y:S01]  /*9f10*/  UIADD3 UR46, UR10, 0x180, URZ ;  /* 0x000001800a2e7890 */ /* 0x000fe2000fffe03f */
[----:B------:R-:W-:Y:S01]  /*9f20*/  R2UR UR48, R2 ;  /* 0x00000000023072ca */ /* 0x000fe200000e0000 */
[----:B------:R-:W-:Y:S01]  /*9f30*/  UMOV UR47, 0x80000020 ;  /* 0x80000020002f7882 */ /* 0x000fe20000000000 */
[----:B------:R-:W-:Y:S01]  /*9f40*/  R2UR UR49, R3 ;  /* 0x00000000033172ca */ /* 0x000fe200000e0000 */
        /* <DEDUP_REMOVED lines=145> */
[----:B------:R-:W-:Y:S01]  /*a860*/  QGMMA.64x32x32.F32.E4M3.E4M3 R88, gdesc[UR12], R88, gsb0 ;  /* 0x006000000c5879f3 */ /* 0x000fe20008000858 */
[----:B------:R-:W-:Y:S02]  /*a870*/  UIADD3 UR14, UR10, 0x602, URZ ;  /* 0x000006020a0e7890 */ /* 0x000fe4000fffe03f */
[----:B------:R-:W-:-:S05]  /*a880*/  UIADD3 UR15, UR10, 0x682, URZ ;  /* 0x000006820a0f7890 */ /* 0x000fca000fffe03f */
        /* <DEDUP_REMOVED lines=21> */
[----:B--2---:R-:W-:Y:S05]  /*a9e0*/  @P2 BRA `(.L_x_2262) ;  /* 0x00000000002c2947 */ /* 0x004fea0003800000 */
[----:B------:R-:W-:Y:S05]  /*a9f0*/  @!P0 BRA `(.L_x_2263) ;  /* 0x0000000000048947 */ /* 0x000fea0003800000 */
[----:B------:R-:W-:Y:S01]  /*aa00*/  BPT.TRAP 0x1 ;  /* 0x000000040000795c */ /* 0x000fe20000300000 */
.L_x_2263:
[----:B------:R-:W-:Y:S01]  /*aa10*/  ULEA UR10, UR7, UR38, 0x3 ;  /* 0x00000026070a7291 */ /* 0x000fe2000f8e183f */
[----:B01----:R-:W-:-:S05]  /*aa20*/  IMAD.U32 R9, RZ, RZ, UR39 ;  /* 0x00000027ff097e24 */ /* 0x003fca000f8e00ff */
[----:B------:R-:W-:-:S04]  /*aa30*/  SHF.L.U32 R9, R9, 0x1f, RZ ;  /* 0x0000001f09097819 */ /* 0x000fc800000006ff */
[----:B------:R0:W1:Y:S01]  /*aa40*/  SYNCS.PHASECHK.TRANS64.TRYWAIT P1, [UR10+0x29850], R9 ;  /* 0x02985009ff0075a7 */ /* 0x000062000802014a */
[----:B------:R-:W-:Y:S05]  /*aa50*/  @!P0 BRA `(.L_x_2264) ;  /* 0x0000000000048947 */ /* 0x000fea0003800000 */
[----:B------:R-:W-:Y:S01]  /*aa60*/  BPT.TRAP 0x1 ;  /* 0x000000040000795c */ /* 0x000fe20000300000 */
.L_x_2264:
[----:B-1----:R-:W-:Y:S05]  /*aa70*/  @P1 BRA `(.L_x_2262) ;  /* 0x0000000000081947 */ /* 0x002fea0003800000 */
[----:B------:R-:W1:Y:S02]  /*aa80*/  SYNCS.PHASECHK.TRANS64.TRYWAIT P1, [UR10+0x29850], R9 ;  /* 0x02985009ff0075a7 */ /* 0x000e64000802014a */
[----:B-1----:R-:W-:Y:S05]  /*aa90*/  @!P1 BRA `(.L_x_2265) ;  /* 0x000000a400cc9947 */ /* 0x002fea0003800000 */
.L_x_2262:
[----:B------:R-:W-:Y:S01]  /*aaa0*/  UIADD3 UR10, UR38, 0x400, URZ ;  /* 0x00000400260a7890 */ /* 0x000fe2000fffe03f */
[----:B------:R-:W-:Y:S01]  /*aab0*/  WARPGROUP.ARRIVE ;  /* 0x00000000000079c5 */ /* 0x000fe20000000000 */
[----:B------:R-:W-:Y:S02]  /*aac0*/  UMOV UR11, 0xc0000010 ;  /* 0xc0000010000b7882 */ /* 0x000fe40000000000 */
        /* <DEDUP_REMOVED lines=30> */
.L_x_2266:
[C---:B------:R-:W-:Y:S01]  /*acb0*/  FMUL.FTZ R19, R0.reuse, R152 ;  /* 0x0000009800137220 */ /* 0x040fe20000410000 */
[C---:B------:R-:W-:Y:S01]  /*acc0*/  FMUL.FTZ R21, R0.reuse, R153 ;  /* 0x0000009900157220 */ /* 0x040fe20000410000 */
[C---:B01----:R-:W-:Y:S01]  /*acd0*/  FMUL.FTZ R9, R0.reuse, R154 ;  /* 0x0000009a00097220 */ /* 0x043fe20000410000 */
        /* <DEDUP_REMOVED lines=36> */
[----:B---3--:R-:W-:Y:S01]  /*af20*/  FMNMX.FTZ R12, R9, R8, !PT ;  /* 0x00000008090c7209 */ /* 0x008fe20007810000 */
        /* <DEDUP_REMOVED lines=64> */
[----:B------:R-:W-:-:S04]  /*b330*/  ULEA UR10, UR4, UR38, 0x3 ;  /* 0x00000026040a7291 */ /* 0x000fc8000f8e183f */
[----:B------:R-:W-:Y:S02]  /*b340*/  UIADD3 UR10, UR10, 0x29840, URZ ;  /* 0x000298400a0a7890 */ /* 0x000fe4000fffe03f */
[----:B------:R-:W1:Y:S01]  /*b350*/  MUFU.TANH R165, R165 ;  /* 0x000000a500a57308 */ /* 0x000e620000002400 */
[----:B---3--:R-:W-:Y:S01]  /*b360*/  FMNMX.FTZ R10, R171, R10, !PT ;  /* 0x0000000aab0a7209 */ /* 0x008fe20007810000 */
[----:B------:R-:W-:-:S06]  /*b370*/  UPRMT UR10, UR60, 0x654, UR10 ;  /* 0x000006543c0a7896 */ /* 0x000fcc000800000a */
[----:B------:R-:W3:Y:S01]  /*b380*/  MUFU.TANH R173, R173 ;  /* 0x000000ad00ad7308 */ /* 0x000ee20000002400 */
[----:B0-----:R-:W-:Y:S02]  /*b390*/  FMNMX.FTZ R12, R163, R12, !PT ;  /* 0x0000000ca30c7209 */ /* 0x001fe40007810000 */
[----:B------:R-:W-:Y:S05]  /*b3a0*/  SYNCS.ARRIVE.TRANS64.RED.A1T0 RZ, [UR10], RZ ;  /* 0x000000ffffff79a7 */ /* 0x000fea000810040a */
[----:B------:R-:W0:Y:S01]  /*b3b0*/  MUFU.TANH R175, R175 ;  /* 0x000000af00af7308 */ /* 0x000e220000002400 */
[----:B-1----:R-:W-:-:S07]  /*b3c0*/  FMNMX.FTZ R10, R165, R10, !PT ;  /* 0x0000000aa50a7209 */ /* 0x002fce0007810000 */
[----:B------:R-:W1:Y:S01]  /*b3d0*/  MUFU.TANH R167, R167 ;  /* 0x000000a700a77308 */ /* 0x000e620000002400 */
[----:B---3--:R-:W-:-:S07]  /*b3e0*/  FMNMX.FTZ R12, R173, R12, !PT ;  /* 0x0000000cad0c7209 */ /* 0x008fce0007810000 */
[----:B------:R-:W3:Y:S01]  /*b3f0*/  MUFU.TANH R137, R137 ;  /* 0x0000008900897308 */ /* 0x000ee20000002400 */
[----:B0-----:R-:W-:-:S07]  /*b400*/  FMNMX.FTZ R10, R175, R10, !PT ;  /* 0x0000000aaf0a7209 */ /* 0x001fce0007810000 */
        /* <DEDUP_REMOVED lines=103> */
[----:B-1----:R-:W-:Y:S02]  /*ba80*/  FMNMX.FTZ R11, R229, R10, !PT ;  /* 0x0000000ae50b7209 */ /* 0x002fe40007810000 */
[----:B------:R-:W1:Y:S05]  /*ba90*/  LDC R10, c[0x0][0x988] ;  /* 0x00026200ff0a7b82 */ /* 0x000e6a0000000800 */
[----:B------:R-:W4:Y:S01]  /*baa0*/  MUFU.TANH R93, R93 ;  /* 0x0000005d005d7308 */ /* 0x000f220000002400 */
[----:B---3--:R-:W-:-:S07]  /*bab0*/  FMNMX.FTZ R12, R91, R12, !PT ;  /* 0x0000000c5b0c7209 */ /* 0x008fce0007810000 */
[----:B------:R-:W3:Y:S01]  /*bac0*/  MUFU.TANH R18, R18 ;  /* 0x0000001200127308 */ /* 0x000ee20000002400 */
[----:B0-----:R-:W-:-:S07]  /*bad0*/  FMNMX.FTZ R11, R14, R11, !PT ;  /* 0x0000000b0e0b7209 */ /* 0x001fce0007810000 */
[----:B------:R-:W0:Y:S01]  /*bae0*/  MUFU.TANH R95, R95 ;  /* 0x0000005f005f7308 */ /* 0x000e220000002400 */
[----:B----4-:R-:W-:-:S07]  /*baf0*/  FMNMX.FTZ R12, R93, R12, !PT ;  /* 0x0000000c5d0c7209 */ /* 0x010fce0007810000 */
        /* <DEDUP_REMOVED lines=13> */
[----:B---3--:R-:W-:-:S05]  /*bbd0*/  FMNMX.FTZ R90, R88, R11, !PT ;  /* 0x0000000b585a7209 */ /* 0x008fca0007810000 */
[----:B------:R-:W3:Y:S01]  /*bbe0*/  SHFL.BFLY PT, R11, R90, 0x2, 0x1f ;  /* 0x0c401f005a0b7f89 */ /* 0x000ee200000e0000 */
[----:B0-----:R-:W-:-:S04]  /*bbf0*/  FMNMX.FTZ R12, R101, R12, !PT ;  /* 0x0000000c650c7209 */ /* 0x001fc80007810000 */
[----:B----4-:R-:W-:-:S05]  /*bc00*/  FMNMX.FTZ R12, R103, R12, !PT ;  /* 0x0000000c670c7209 */ /* 0x010fca0007810000 */
[----:B------:R-:W0:Y:S01]  /*bc10*/  SHFL.BFLY PT, R13, R12, 0x2, 0x1f ;  /* 0x0c401f000c0d7f89 */ /* 0x000e2200000e0000 */
[----:B---3--:R-:W-:-:S05]  /*bc20*/  FMNMX.FTZ R92, R90, R11, !PT ;  /* 0x0000000b5a5c7209 */ /* 0x008fca0007810000 */
[----:B------:R-:W3:Y:S01]  /*bc30*/  SHFL.BFLY PT, R11, R92, 0x1, 0x1f ;  /* 0x0c201f005c0b7f89 */ /* 0x000ee200000e0000 */
[----:B0-----:R-:W-:-:S05]  /*bc40*/  FMNMX.FTZ R94, R12, R13, !PT ;  /* 0x0000000d0c5e7209 */ /* 0x001fca0007810000 */
[----:B------:R-:W0:Y:S01]  /*bc50*/  SHFL.BFLY PT, R13, R94, 0x1, 0x1f ;  /* 0x0c201f005e0d7f89 */ /* 0x000e2200000e0000 */
[----:B---3--:R-:W-:-:S05]  /*bc60*/  FMNMX.FTZ R11, R92, R11, !PT ;  /* 0x0000000b5c0b7209 */ /* 0x008fca0007810000 */
[C---:B-1----:R-:W-:Y:S01]  /*bc70*/  FFMA.FTZ R104, R11.reuse, R10, -8 ;  /* 0xc10000000b687423 */ /* 0x042fe2000001000a */
[----:B------:R-:W-:-:S03]  /*bc80*/  FADD.FTZ R183, -R11, R6 ;  /* 0x000000060bb77221 */ /* 0x000fc60000010100 */
[-CC-:B------:R-:W-:Y:S01]  /*bc90*/  FFMA.FTZ R106, R197, R10.reuse, -R104.reuse ;  /* 0x0000000ac56a7223 */ /* 0x180fe20000010868 */
[-C--:B------:R-:W-:Y:S01]  /*bca0*/  FMUL.FTZ R6, R183, R10.reuse ;  /* 0x0000000ab7067220 */ /* 0x080fe20000410000 */
[-CC-:B------:R-:W-:Y:S01]  /*bcb0*/  FFMA.FTZ R92, R171, R10.reuse, -R104.reuse ;  /* 0x0000000aab5c7223 */ /* 0x180fe20000010868 */
[----:B------:R-:W-:-:S01]  /*bcc0*/  FFMA.FTZ R197, R20, R10, -R104 ;  /* 0x0000000a14c57223 */ /* 0x000fc20000010868 */
[-CC-:B------:R-:W-:Y:S01]  /*bcd0*/  FFMA.FTZ R171, R195, R10.reuse, -R104.reuse ;  /* 0x0000000ac3ab7223 */ /* 0x180fe20000010868 */
[----:B------:R-:W-:-:S01]  /*bce0*/  FFMA.FTZ R195, R14, R10, -R104 ;  /* 0x0000000a0ec37223 */ /* 0x000fc20000010868 */
[-CC-:B------:R-:W-:Y:S01]  /*bcf0*/  FFMA.FTZ R14, R18, R10.reuse, -R104.reuse ;  /* 0x0000000a120e7223 */ /* 0x180fe20000010868 */
[----:B0-----:R-:W-:Y:S01]  /*bd00*/  FMNMX.FTZ R13, R94, R13, !PT ;  /* 0x0000000d5e0d7209 */ /* 0x001fe20007810000 */
[-CC-:B------:R-:W-:Y:S01]  /*bd10*/  FFMA.FTZ R19, R19, R10.reuse, -R104.reuse ;  /* 0x0000000a13137223 */ /* 0x180fe20000010868 */
[----:B------:R-:W-:-:S01]  /*bd20*/  FFMA.FTZ R18, R22, R10, -R104 ;  /* 0x0000000a16127223 */ /* 0x000fc20000010868 */
[----:B------:R-:W-:Y:S01]  /*bd30*/  MUFU.EX2 R6, R6 ;  /* 0x0000000600067308 */ /* 0x000fe20000000800 */
[----:B------:R-:W-:-:S01]  /*bd40*/  FFMA.FTZ R12, R23, R10, -R104 ;  /* 0x0000000a170c7223 */ /* 0x000fc20000010868 */
[C---:B------:R-:W-:Y:S01]  /*bd50*/  FADD.FTZ R183, -R13.reuse, R8 ;  /* 0x000000080db77221 */ /* 0x040fe20000010100 */
[----:B------:R-:W-:-:S01]  /*bd60*/  FFMA.FTZ R20, R13, R10, -8 ;  /* 0xc10000000d147423 */ /* 0x000fc2000001000a */
[-CC-:B------:R-:W-:Y:S01]  /*bd70*/  FFMA.FTZ R8, R21, R10.reuse, -R104.reuse ;  /* 0x0000000a15087223 */ /* 0x180fe20000010868 */
[----:B------:R-:W-:-:S01]  /*bd80*/  FFMA.FTZ R94, R175, R10, -R104 ;  /* 0x0000000aaf5e7223 */ /* 0x000fc20000010868 */
[-C--:B------:R-:W-:Y:S01]  /*bd90*/  FMUL.FTZ R183, R183, R10.reuse ;  /* 0x0000000ab7b77220 */ /* 0x080fe20000410000 */
[----:B------:R-:W-:-:S01]  /*bda0*/  FFMA.FTZ R22, R9, R10, -R20 ;  /* 0x0000000a09167223 */ /* 0x000fc20000010814 */
[-CC-:B------:R-:W-:Y:S01]  /*bdb0*/  FFMA.FTZ R9, R15, R10.reuse, -R20.reuse ;  /* 0x0000000a0f097223 */ /* 0x180fe20000010814 */
[----:B------:R-:W0:Y:S01]  /*bdc0*/  MUFU.EX2 R19, R19 ;  /* 0x0000001300137308 */ /* 0x000e220000000800 */
[----:B------:R-:W-:-:S01]  /*bdd0*/  FFMA.FTZ R15, R155, R10, -R20 ;  /* 0x0000000a9b0f7223 */ /* 0x000fc20000010814 */
[-CC-:B------:R-:W-:Y:S01]  /*bde0*/  FFMA.FTZ R175, R199, R10.reuse, -R104.reuse ;  /* 0x0000000ac7af7223 */ /* 0x180fe20000010868 */
[----:B------:R-:W-:-:S01]  /*bdf0*/  FFMA.FTZ R21, R153, R10, -R104 ;  /* 0x0000000a99157223 */ /* 0x000fc20000010868 */
[-C--:B------:R-:W-:Y:S01]  /*be00*/  FFMA.FTZ R199, R88, R10.reuse, -R104 ;  /* 0x0000000a58c77223 */ /* 0x080fe20000010868 */
        /* <DEDUP_REMOVED lines=20> */
[----:B------:R-:W-:-:S01]  /*bf50*/  FFMA.FTZ R185, R211, R10, -R104 ;  /* 0x0000000ad3b97223 */ /* 0x000fc20000010868 */
[-CC-:B------:R-:W-:Y:S01]  /*bf60*/  FFMA.FTZ R114, R213, R10.reuse, -R104.reuse ;  /* 0x0000000ad5727223 */ /* 0x180fe20000010868 */
[----:B------:R-:W-:-:S01]  /*bf70*/  FFMA.FTZ R187, R215, R10, -R104 ;  /* 0x0000000ad7bb7223 */ /* 0x000fc20000010868 */
[-CC-:B------:R-:W-:Y:S01]  /*bf80*/  FFMA.FTZ R116, R217, R10.reuse, -R104.reuse ;  /* 0x0000000ad9747223 */ /* 0x180fe20000010868 */
[----:B------:R-:W-:-:S01]  /*bf90*/  FFMA.FTZ R189, R219, R10, -R104 ;  /* 0x0000000adbbd7223 */ /* 0x000fc20000010868 */
[-CC-:B------:R-:W-:Y:S01]  /*bfa0*/  FFMA.FTZ R118, R221, R10.reuse, -R104.reuse ;  /* 0x0000000add767223 */ /* 0x180fe20000010868 */
[----:B------:R-:W-:-:S01]  /*bfb0*/  FFMA.FTZ R191, R223, R10, -R104 ;  /* 0x0000000adfbf7223 */ /* 0x000fc20000010868 */
[----:B------:R-:W4:Y:S01]  /*bfc0*/  MUFU.EX2 R9, R9 ;  /* 0x0000000900097308 */ /* 0x000f220000000800 */
[----:B------:R-:W-:-:S01]  /*bfd0*/  FFMA.FTZ R120, R225, R10, -R104 ;  /* 0x0000000ae1787223 */ /* 0x000fc20000010868 */
[-CC-:B------:R-:W-:Y:S01]  /*bfe0*/  FFMA.FTZ R193, R227, R10.reuse, -R104.reuse ;  /* 0x0000000ae3c17223 */ /* 0x180fe20000010868 */
[----:B------:R-:W-:-:S01]  /*bff0*/  FFMA.FTZ R122, R229, R10, -R104 ;  /* 0x0000000ae57a7223 */ /* 0x000fc20000010868 */
[-CC-:B------:R-:W-:Y:S01]  /*c000*/  FFMA.FTZ R104, R169, R10.reuse, -R20.reuse ;  /* 0x0000000aa9687223 */ /* 0x180fe20000010814 */
[----:B------:R-:W-:-:S01]  /*c010*/  FFMA.FTZ R155, R163, R10, -R20 ;  /* 0x0000000aa39b7223 */ /* 0x000fc20000010814 */
[----:B0-----:R-:W-:Y:S01]  /*c020*/  FFMA.FTZ R5, R6, R5, R19 ;  /* 0x0000000506057223 */ /* 0x001fe20000010013 */
[----:B-1----:R-:W-:-:S01]  /*c030*/  FFMA.FTZ R4, R183, R4, R22 ;  /* 0x00000004b7047223 */ /* 0x002fc20000010016 */
[----:B------:R-:W0:Y:S01]  /*c040*/  MUFU.EX2 R12, R12 ;  /* 0x0000000c000c7308 */ /* 0x000e220000000800 */
[----:B------:R-:W-:-:S01]  /*c050*/  FFMA.FTZ R124, R173, R10, -R20 ;  /* 0x0000000aad7c7223 */ /* 0x000fc20000010814 */
[----:B---3--:R-:W-:Y:S01]  /*c060*/  FADD.FTZ R5, R8, R5 ;  /* 0x0000000508057221 */ /* 0x008fe20000010000 */
[----:B------:R-:W-:-:S01]  /*c070*/  FFMA.FTZ R157, R167, R10, -R20 ;  /* 0x0000000aa79d7223 */ /* 0x000fc20000010814 */
[-CC-:B------:R-:W-:Y:S01]  /*c080*/  FFMA.FTZ R126, R177, R10.reuse, -R20.reuse ;  /* 0x0000000ab17e7223 */ /* 0x180fe20000010814 */
[----:B------:R-:W-:-:S01]  /*c090*/  FFMA.FTZ R134, R123, R10, -R20 ;  /* 0x0000000a7b867223 */ /* 0x000fc20000010814 */
[-CC-:B------:R-:W-:Y:S01]  /*c0a0*/  FFMA.FTZ R139, R139, R10.reuse, -R20.reuse ;  /* 0x0000000a8b8b7223 */ /* 0x180fe20000010814 */
[----:B------:R-:W-:-:S01]  /*c0b0*/  FFMA.FTZ R123, R125, R10, -R20 ;  /* 0x0000000a7d7b7223 */ /* 0x000fc20000010814 */
[----:B------:R-:W1:Y:S01]  /*c0c0*/  MUFU.EX2 R15, R15 ;  /* 0x0000000f000f7308 */ /* 0x000e620000000800 */
[----:B----4-:R-:W-:-:S01]  /*c0d0*/  FADD.FTZ R4, R9, R4 ;  /* 0x0000000409047221 */ /* 0x010fc20000010000 */
[-CC-:B------:R-:W-:Y:S01]  /*c0e0*/  FFMA.FTZ R125, R129, R10.reuse, -R20.reuse ;  /* 0x0000000a817d7223 */ /* 0x180fe20000010814 */
[----:B------:R-:W-:-:S01]  /*c0f0*/  FFMA.FTZ R128, R141, R10, -R20 ;  /* 0x0000000a8d807223 */ /* 0x000fc20000010814 */
[-CC-:B------:R-:W-:Y:S01]  /*c100*/  FFMA.FTZ R141, R143, R10.reuse, -R20.reuse ;  /* 0x0000000a8f8d7223 */ /* 0x180fe20000010814 */
[----:B------:R-:W-:-:S01]  /*c110*/  FFMA.FTZ R130, R145, R10, -R20 ;  /* 0x0000000a91827223 */ /* 0x000fc20000010814 */
[-CC-:B------:R-:W-:Y:S01]  /*c120*/  FFMA.FTZ R143, R147, R10.reuse, -R20.reuse ;  /* 0x0000000a938f7223 */ /* 0x180fe20000010814 */
[----:B------:R-:W-:-:S01]  /*c130*/  FFMA.FTZ R132, R149, R10, -R20 ;  /* 0x0000000a95847223 */ /* 0x000fc20000010814 */
[----:B------:R-:W3:Y:S01]  /*c140*/  MUFU.EX2 R21, R21 ;  /* 0x0000001500157308 */ /* 0x000ee20000000800 */
        /* <DEDUP_REMOVED lines=16> */
[----:B---3--:R-:W-:-:S01]  /*c250*/  FADD.FTZ R142, R21, R142 ;  /* 0x0000008e158e7221 */ /* 0x008fc20000010000 */
[-CC-:B------:R-:W-:Y:S01]  /*c260*/  FFMA.FTZ R99, R99, R10.reuse, -R20.reuse ;  /* 0x0000000a63637223 */ /* 0x180fe20000010814 */
[----:B------:R-:W-:-:S05]  /*c270*/  FFMA.FTZ R101, R101, R10, -R20 ;  /* 0x0000000a65657223 */ /* 0x000fca0000010814 */
[----:B------:R-:W3:Y:S01]  /*c280*/  MUFU.EX2 R104, R104 ;  /* 0x0000006800687308 */ /* 0x000ee20000000800 */
[----:B0-----:R-:W-:-:S07]  /*c290*/  FADD.FTZ R5, R88, R5 ;  /* 0x0000000558057221 */ /* 0x001fce0000010000 */
[----:B------:R-:W0:Y:S01]  /*c2a0*/  MUFU.EX2 R90, R90 ;  /* 0x0000005a005a7308 */ /* 0x000e220000000800 */
[----:B-1----:R-:W-:-:S01]  /*c2b0*/  FADD.FTZ R129, R23, R142 ;  /* 0x0000008e17817221 */ /* 0x002fc20000010000 */
[-CC-:B------:R-:W-:Y:S01]  /*c2c0*/  FFMA.FTZ R142, R107, R10.reuse, -R20.reuse ;  /* 0x0000000a6b8e7223 */ /* 0x180fe20000010814 */
[----:B------:R-:W-:-:S05]  /*c2d0*/  FFMA.FTZ R107, R109, R10, -R20 ;  /* 0x0000000a6d6b7223 */ /* 0x000fca0000010814 */
        /* <DEDUP_REMOVED lines=22> */
[----:B------:R-:W-:-:S06]  /*c440*/  FFMA.FTZ R144, R111, R10, -R20 ;  /* 0x0000000a6f907223 */ /* 0x000fcc0000010814 */
[----:B------:R-:W0:Y:S01]  /*c450*/  MUFU.EX2 R159, R159 ;  /* 0x0000009f009f7308 */ /* 0x000e220000000800 */
[----:B-1----:R-:W-:-:S07]  /*c460*/  FADD.FTZ R4, R96, R5 ;  /* 0x0000000560047221 */ /* 0x002fce0000010000 */
[----:B------:R-:W1:Y:S01]  /*c470*/  MUFU.EX2 R141, R141 ;  /* 0x0000008d008d7308 */ /* 0x000e620000000800 */
[----:B---3--:R-:W-:-:S01]  /*c480*/  FADD.FTZ R146, R128, R109 ;  /* 0x0000006d80927221 */ /* 0x008fc20000010000 */
[----:B------:R-:W-:-:S06]  /*c490*/  FFMA.FTZ R109, R113, R10, -R20 ;  /* 0x0000000a716d7223 */ /* 0x000fcc0000010814 */
        /* <DEDUP_REMOVED lines=16> */
[----:B-1----:R-:W-:-:S01]  /*c5a0*/  FADD.FTZ R148, R132, R111 ;  /* 0x0000006f84947221 */ /* 0x002fc20000010000 */
[----:B------:R-:W-:-:S06]  /*c5b0*/  FFMA.FTZ R111, R117, R10, -R20 ;  /* 0x0000000a756f7223 */ /* 0x000fcc0000010814 */
        /* <DEDUP_REMOVED lines=26> */
[-CC-:B------:R-:W-:Y:S01]  /*c760*/  FFMA.FTZ R148, R91, R10.reuse, -R20.reuse ;  /* 0x0000000a5b947223 */ /* 0x180fe20000010814 */
[----:B------:R-:W-:-:S05]  /*c770*/  FFMA.FTZ R20, R103, R10, -R20 ;  /* 0x0000000a67147223 */ /* 0x000fca0000010814 */
        /* <DEDUP_REMOVED lines=69> */
[----:B-1----:R-:W-:-:S01]  /*cbd0*/  FADD.FTZ R91, R160, R5 ;  /* 0x00000005a05b7221 */ /* 0x002fc20000010000 */
[----:B---3--:R-:W-:-:S03]  /*cbe0*/  FADD.FTZ R5, R199, R4 ;  /* 0x00000004c7057221 */ /* 0x008fc60000010000 */
[----:B0-----:R-:W-:Y:S01]  /*cbf0*/  FADD.FTZ R4, R93, R91 ;  /* 0x0000005b5d047221 */ /* 0x001fe20000010000 */
[----:B------:R-:W-:Y:S06]  /*cc00*/  @!P0 BRA `(.L_x_2267) ;  /* 0x0000000000048947 */ /* 0x000fec0003800000 */
[----:B------:R-:W-:Y:S01]  /*cc10*/  BPT.TRAP 0x1 ;  /* 0x000000040000795c */ /* 0x000fe20000300000 */
.L_x_2267:
        /* <DEDUP_REMOVED lines=12> */
[----:B------:R-:W-:Y:S01]  /*cce0*/  FMUL.FTZ R24, R24, R6 ;  /* 0x0000000618187220 */ /* 0x000fe20000410000 */
[----:B------:R-:W-:Y:S01]  /*ccf0*/  F2FP.SATFINITE.E4M3.F32.PACK_AB_MERGE_C R114, R187, R114, RZ ;  /* 0x00000072bb72723e */ /* 0x000fe200048070ff */
[----:B------:R-:W-:Y:S01]  /*cd00*/  FMUL.FTZ R25, R25, R6 ;  /* 0x0000000619197220 */ /* 0x000fe20000410000 */
[----:B------:R-:W-:Y:S01]  /*cd10*/  F2FP.SATFINITE.E4M3.F32.PACK_AB_MERGE_C R15, R9, R22, R15 ;  /* 0x00000016090f723e */ /* 0x000fe2000480700f */
[----:B------:R-:W-:Y:S01]  /*cd20*/  FMUL.FTZ R28, R28, R6 ;  /* 0x000000061c1c7220 */ /* 0x000fe20000410000 */
[----:B------:R-:W-:Y:S01]  /*cd30*/  F2FP.SATFINITE.E4M3.F32.PACK_AB_MERGE_C R132, R143, R130, R132 ;  /* 0x000000828f84723e */ /* 0x000fe20004807084 */
[----:B------:R-:W-:Y:S01]  /*cd40*/  SYNCS.ARRIVE.TRANS64.RED.A1T0 RZ, [UR7], RZ ;  /* 0x000000ffffff79a7 */ /* 0x000fe20008100407 */
[----:B------:R-:W-:Y:S01]  /*cd50*/  F2FP.SATFINITE.E4M3.F32.PACK_AB_MERGE_C R92, R153, R92, RZ ;  /* 0x0000005c995c723e */ /* 0x000fe200048070ff */
[----:B------:R-:W-:Y:S01]  /*cd60*/  UMOV UR7, UR4 ;  /* 0x0000000400077c82 */ /* 0x000fe20008000000 */
        /* <DEDUP_REMOVED lines=95> */
[----:B------:R-:W-:Y:S01]  /*d360*/  F2FP.SATFINITE.E4M3.F32.PACK_AB_MERGE_C R171, R158, R156, R21 ;  /* 0x0000009c9eab723e */ /* 0x000fe20004807015 */
[----:B------:R-:W-:Y:S06]  /*d370*/  @P1 BRA `(.L_x_2268) ;  /* 0xffffffc8005c1947 */ /* 0x000fec000383ffff */
.L_x_2257:
[----:B------:R-:W-:Y:S06]  /*d380*/  BAR.ARV 0x8, 0x180 ;  /* 0x0206000000007b1d */ /* 0x000fec0000002000 */
[----:B------:R-:W-:Y:S05]  /*d390*/  @!P0 BRA `(.L_x_2269) ;  /* 0x0000000000048947 */ /* 0x000fea0003800000 */
[----:B------:R-:W-:Y:S01]  /*d3a0*/  BPT.TRAP 0x1 ;  /* 0x000000040000795c */ /* 0x000fe20000300000 */
.L_x_2269:
[----:B------:R-:W-:Y:S01]  /*d3b0*/  ULEA UR9, UR4, UR38, 0x3 ;  /* 0x0000002604097291 */ /* 0x000fe2000f8e183f */
[----:B------:R-:W-:-:S05]  /*d3c0*/  IMAD.U32 R0, RZ, RZ, UR5 ;  /* 0x00000005ff007e24 */ /* 0x000fca000f8e00ff */
[----:B------:R-:W-:-:S04]  /*d3d0*/  SHF.L.U32 R0, R0, 0x1f, RZ ;  /* 0x0000001f00007819 */ /* 0x000fc800000006ff */
[----:B------:R0:W1:Y:S01]  /*d3e0*/  SYNCS.PHASECHK.TRANS64.TRYWAIT P1, [UR9+0x29850], R0 ;  /* 0x02985000ff0075a7 */ /* 0x0000620008020149 */
[----:B------:R-:W-:Y:S05]  /*d3f0*/  @!P0 BRA `(.L_x_2270) ;  /* 0x0000000000048947 */ /* 0x000fea0003800000 */
[----:B------:R-:W-:Y:S01]  /*d400*/  BPT.TRAP 0x1 ;  /* 0x000000040000795c */ /* 0x000fe20000300000 */
.L_x_2270:
[----:B-1----:R-:W-:Y:S05]  /*d410*/  @P1 BRA `(.L_x_2271) ;  /* 0x0000000000081947 */ /* 0x002fea0003800000 */
[----:B------:R-:W1:Y:S02]  /*d420*/  SYNCS.PHASECHK.TRANS64.TRYWAIT P1, [UR9+0x29850], R0 ;  /* 0x02985000ff0075a7 */ /* 0x000e640008020149 */
[----:B-1----:R-:W-:Y:S05]  /*d430*/  @!P1 BRA `(.L_x_2272) ;  /* 0x0000007c007c9947 */ /* 0x002fea0003800000 */
.L_x_2271:
[----:B------:R-:W-:Y:S01]  /*d440*/  UIADD3 UR38, UR38, 0x400, URZ ;  /* 0x0000040026267890 */ /* 0x000fe2000fffe03f */
[----:B------:R-:W-:Y:S01]  /*d450*/  WARPGROUP.ARRIVE ;  /* 0x00000000000079c5 */ /* 0x000fe20000000000 */
[----:B------:R-:W-:-:S05]  /*d460*/  UMOV UR7, 0xc0000010 ;  /* 0xc000001000077882 */ /* 0x000fca0000000000 */
[----:B------:R-:W3:Y:S01]  /*d470*/  S2UR UR5, SR_CTAID.Z ;  /* 0x00000000000579c3 */ /* 0x000ee20000002700 */
[----:B------:R-:W-:Y:S01]  /*d480*/  USHF.R.U32.HI UR38, URZ, 0x4, UR38 ;  /* 0x000000043f267899 */ /* 0x000fe20008011626 */
[----:B------:R-:W-:Y:S01]  /*d490*/  IMAD.MOV.U32 R6, RZ, RZ, 0x3f800000 ;  /* 0x3f800000ff067424 */ /* 0x000fe200078e00ff */
[----:B------:R-:W-:Y:S02]  /*d4a0*/  ULDC.64 UR10, c[0x0][0x9a0] ;  /* 0x00026800000a7ab9 */ /* 0x000fe40000000a00 */
[----:B------:R-:W-:Y:S02]  /*d4b0*/  ULOP3.LUT UR38, UR38, 0x3fff, URZ, 0xc0, !UPT ;  /* 0x00003fff26267892 */ /* 0x000fe4000f8ec03f */
[----:B------:R-:W-:Y:S01]  /*d4c0*/  UISETP.NE.U32.AND UP0, UPT, UR10, URZ, UPT ;  /* 0x0000003f0a00728c */ /* 0x000fe2000bf05070 */
[----:B------:R-:W4:Y:S01]  /*d4d0*/  S2UR UR14, SR_CTAID.Z ;  /* 0x00000000000e79c3 */ /* 0x000f220000002700 */
[----:B------:R-:W-:Y:S02]  /*d4e0*/  ULOP3.LUT UR8, UR38, 0x10000, URZ, 0xfc, !UPT ;  /* 0x0001000026087892 */ /* 0x000fe4000f8efc3f */
[----:B------:R-:W-:-:S02]  /*d4f0*/  UISETP.NE.AND.EX UP0, UPT, UR11, URZ, UPT, UP0 ;  /* 0x0000003f0b00728c */ /* 0x000fc4000bf05300 */
[----:B------:R-:W-:-:S04]  /*d500*/  UIMAD UR8, UR4, 0x500, UR8 ;  /* 0x00000500040878a4 */ /* 0x000fc8000f8e0208 */
[----:B------:R-:W-:Y:S01]  /*d510*/  UIADD3 UR4, UR8, 0x100, URZ ;  /* 0x0000010008047890 */ /* 0x000fe2000fffe03f */
[----:B------:R-:W-:Y:S02]  /*d520*/  PLOP3.LUT P1, PT, PT, PT, UP0, 0x80, 0x0 ;  /* 0x000000000000781c */ /* 0x000fe40003f2f008 */
[----:B------:R-:W-:-:S06]  /*d530*/  UMOV UR6, UR8 ;  /* 0x0000000800067c82 */ /* 0x000fcc0008000000 */
[----:B---3--:R-:W-:Y:S01]  /*d540*/  QGMMA.64x128x32.F32.E4M3.E4M3 R24, R184, gdesc[UR4], R24, gsb0 ;  /* 0x01e00004b8187df3 */ /* 0x008fe20008000818 */
[----:B------:R-:W-:Y:S01]  /*d550*/  UMOV UR7, 0xc0000010 ;  /* 0xc000001000077882 */ /* 0x000fe20000000000 */
[----:B------:R-:W-:Y:S01]  /*d560*/  UMOV UR6, UR4 ;  /* 0x0000000400067c82 */ /* 0x000fe20008000000 */
[----:B------:R-:W-:Y:S01]  /*d570*/  USHF.R.S32.HI UR5, URZ, 0x1f, UR5 ;  /* 0x0000001f3f057899 */ /* 0x000fe20008011405 */
[----:B------:R-:W-:Y:S01]  /*d580*/  @UP0 ULDC.64 UR12, c[0x0][0x9c8] ;  /* 0x00027200000c0ab9 */ /* 0x000fe20000000a00 */
[----:B------:R-:W-:Y:S02]  /*d590*/  WARPGROUP.DEPBAR.LE gsb0, 0x0 ;  /* 0x00008000000079c5 */ /* 0x000fe40000010000 */
[----:B------:R-:W-:-:S06]  /*d5a0*/  WARPGROUP.ARRIVE ;  /* 0x00000000000079c5 */ /* 0x000fcc0000000000 */
[----:B------:R-:W-:Y:S01]  /*d5b0*/  QGMMA.64x128x32.F32.E4M3.E4M3 R24, R180, gdesc[UR4], R24, gsb0 ;  /* 0x01e00004b4187df3 */ /* 0x000fe20008000818 */
[----:B------:R-:W-:Y:S02]  /*d5c0*/  @UP0 UIMAD UR6, UR5, UR12, URZ ;  /* 0x0000000c050602a4 */ /* 0x000fe4000f8e023f */
[----:B----4-:R-:W-:Y:S02]  /*d5d0*/  @UP0 UIMAD.WIDE.U32 UR4, UR14, UR12, URZ ;  /* 0x0000000c0e0402a5 */ /* 0x010fe4000f8e003f */
[----:B------:R-:W-:Y:S02]  /*d5e0*/  @UP0 UIMAD UR6, UR14, UR13, UR6 ;  /* 0x0000000d0e0602a4 */ /* 0x000fe4000f8e0206 */
[----:B------:R-:W-:Y:S01]  /*d5f0*/  @UP0 USHF.R.S32.HI UR7, URZ, 0x1f, UR57 ;  /* 0x0000001f3f070899 */ /* 0x000fe20008011439 */
[----:B------:R-:W-:Y:S01]  /*d600*/  @UP0 ULDC.64 UR12, c[0x0][0x9d0] ;  /* 0x00027400000c0ab9 */ /* 0x000fe20000000a00 */
[----:B------:R-:W-:Y:S02]  /*d610*/  @UP0 UIADD3 UR5, UR5, UR6, URZ ;  /* 0x0000000605050290 */ /* 0x000fe4000fffe03f */
[----:B------:R-:W-:-:S02]  /*d620*/  @UP0 UIMAD UR6, UR7, UR12, URZ ;  /* 0x0000000c070602a4 */ /* 0x000fc4000f8e023f */
[----:B------:R-:W-:Y:S02]  /*d630*/  @UP0 UIMAD.WIDE.U32 UR4, UR57, UR12, UR4 ;  /* 0x0000000c390402a5 */ /* 0x000fe4000f8e0004 */
[----:B------:R-:W-:-:S04]  /*d640*/  @UP0 UIMAD UR6, UR57, UR13, UR6 ;  /* 0x0000000d390602a4 */ /* 0x000fc8000f8e0206 */
[----:B------:R-:W-:Y:S02]  /*d650*/  @UP0 UIADD3 UR5, UR5, UR6, URZ ;  /* 0x0000000605050290 */ /* 0x000fe4000fffe03f */
[----:B------:R-:W-:-:S04]  /*d660*/  @UP0 ULEA UR6, UP1, UR4, UR10, 0x2 ;  /* 0x0000000a04060291 */ /* 0x000fc8000f82103f */
[----:B------:R-:W-:Y:S02]  /*d670*/  @UP0 ULEA.HI.X UR7, UR4, UR11, UR5, 0x2, UP1 ;  /* 0x0000000b04070291 */ /* 0x000fe400088f1405 */
[----:B------:R-:W-:Y:S01]  /*d680*/  UIADD3 UR4, UR8, 0x200, URZ ;  /* 0x0000020008047890 */ /* 0x000fe2000fffe03f */
[----:B------:R-:W-:-:S03]  /*d690*/  IMAD.U32 R2, RZ, RZ, UR6 ;  /* 0x00000006ff027e24 */ /* 0x000fc6000f8e00ff */
[----:B-1----:R-:W-:Y:S01]  /*d6a0*/  IMAD.U32 R3, RZ, RZ, UR7 ;  /* 0x00000007ff037e24 */ /* 0x002fe2000f8e00ff */
        /* <DEDUP_REMOVED lines=10> */
[----:B0-----:R-:W0:Y:S04]  /*d750*/  SHFL.BFLY PT, R0, R5, 0x2, 0x1f ;  /* 0x0c401f0005007f89 */ /* 0x001e2800000e0000 */
[----:B------:R-:W4:Y:S01]  /*d760*/  SHFL.BFLY PT, R7, R4, 0x2, 0x1f ;  /* 0x0c401f0004077f89 */ /* 0x000f2200000e0000 */
[----:B------:R-:W-:Y:S02]  /*d770*/  WARPGROUP.DEPBAR.LE gsb0, 0x0 ;  /* 0x00008000000079c5 */ /* 0x000fe40000010000 */
[----:B------:R-:W-:-:S06]  /*d780*/  WARPGROUP.ARRIVE ;  /* 0x00000000000079c5 */ /* 0x000fcc0000000000 */
[----:B------:R-:W-:Y:S01]  /*d790*/  QGMMA.64x128x32.F32.E4M3.E4M3 R24, R172, gdesc[UR4], R24, gsb0 ;  /* 0x01e00004ac187df3 */ /* 0x000fe20008000818 */
[----:B------:R-:W-:Y:S01]  /*d7a0*/  UMOV UR6, UR8 ;  /* 0x0000000800067c82 */ /* 0x000fe20008000000 */
[----:B------:R-:W-:Y:S01]  /*d7b0*/  UMOV UR7, 0xc0000010 ;  /* 0xc000001000077882 */ /* 0x000fe20000000000 */
[----:B0-----:R-:W-:Y:S01]  /*d7c0*/  FADD.FTZ R0, R0, R5 ;  /* 0x0000000500007221 */ /* 0x001fe20000010000 */
[----:B----4-:R-:W-:-:S04]  /*d7d0*/  FADD.FTZ R7, R7, R4 ;  /* 0x0000000407077221 */ /* 0x010fc80000010000 */
[----:B-1----:R-:W0:Y:S04]  /*d7e0*/  SHFL.BFLY PT, R3, R0, 0x1, 0x1f ;  /* 0x0c201f0000037f89 */ /* 0x002e2800000e0000 */
[----:B------:R-:W1:Y:S01]  /*d7f0*/  SHFL.BFLY PT, R2, R7, 0x1, 0x1f ;  /* 0x0c201f0007027f89 */ /* 0x000e6200000e0000 */
[----:B0-----:R-:W-:Y:S01]  /*d800*/  FADD.FTZ R9, R0, R3 ;  /* 0x0000000300097221 */ /* 0x001fe20000010000 */
[----:B-1----:R-:W-:-:S04]  /*d810*/  FADD.FTZ R12, R7, R2 ;  /* 0x00000002070c7221 */ /* 0x002fc80000010000 */
[C---:B------:R-:W-:Y:S01]  /*d820*/  FSETP.NE.FTZ.AND P1, PT, R9.reuse, RZ, PT ;  /* 0x000000ff0900720b */ /* 0x040fe20003f35000 */
[----:B------:R-:W-:Y:S01]  /*d830*/  FMUL.FTZ R14, R9, 0.00390625 ;  /* 0x3b800000090e7820 */ /* 0x000fe20000410000 */
[----:B------:R-:W-:Y:S01]  /*d840*/  FMUL.FTZ R15, R12, 0.00390625 ;  /* 0x3b8000000c0f7820 */ /* 0x000fe20000410000 */
[----:B------:R-:W-:-:S03]  /*d850*/  IMAD.MOV.U32 R3, RZ, RZ, RZ ;  /* 0x000000ffff037224 */ /* 0x000fc600078e00ff */
[----:B------:R-:W-:Y:S02]  /*d860*/  FSETP.NE.FTZ.AND P2, PT, R14, RZ, PT ;  /* 0x000000ff0e00720b */ /* 0x000fe40003f55000 */
[----:B------:R-:W-:-:S05]  /*d870*/  FSETP.NE.FTZ.AND P3, PT, R15, RZ, PT ;  /* 0x000000ff0f00720b */ /* 0x000fca0003f75000 */
[----:B------:R-:W-:Y:S01]  /*d880*/  @P1 MUFU.RCP R3, R9 ;  /* 0x0000000900031308 */ /* 0x000fe20000001000 */
[----:B------:R-:W-:Y:S02]  /*d890*/  FSETP.NE.FTZ.AND P1, PT, R12, RZ, PT ;  /* 0x000000ff0c00720b */ /* 0x000fe40003f35000 */
[----:B------:R-:W-:Y:S01]  /*d8a0*/  MOV R7, RZ ;  /* 0x000000ff00077202 */ /* 0x000fe20000000f00 */
[----:B------:R-:W-:Y:S02]  /*d8b0*/  WARPGROUP.DEPBAR.LE gsb0, 0x0 ;  /* 0x00008000000079c5 */ /* 0x000fe40000010000 */
[----:B------:R-:W-:-:S06]  /*d8c0*/  WARPGROUP.ARRIVE ;  /* 0x00000000000079c5 */ /* 0x000fcc0000000000 */
[----:B------:R-:W-:Y:S01]  /*d8d0*/  QGMMA.64x128x32.F32.E4M3.E4M3 R24, R168, gdesc[UR4], R24, gsb0 ;  /* 0x01e00004a8187df3 */ /* 0x000fe20008000818 */
[----:B------:R-:W0:Y:S08]  /*d8e0*/  @P2 MUFU.LG2 R5, R14 ;  /* 0x0000000e00052308 */ /* 0x000e300000000c00 */
[----:B------:R-:W1:Y:S08]  /*d8f0*/  @P3 MUFU.LG2 R8, R15 ;  /* 0x0000000f00083308 */ /* 0x000e700000000c00 */
[----:B------:R-:W4:Y:S01]  /*d900*/  @P1 MUFU.RCP R7, R12 ;  /* 0x0000000c00071308 */ /* 0x000f220000001000 */
[C---:B------:R-:W-:Y:S01]  /*d910*/  @P2 FMUL.FTZ R4, R10.reuse, 0.69314718246459960938 ;  /* 0x3f3172180a042820 */ /* 0x040fe20000410000 */
[----:B------:R-:W-:Y:S01]  /*d920*/  @P3 FMUL.FTZ R19, R10, 0.69314718246459960938 ;  /* 0x3f3172180a133820 */ /* 0x000fe20000410000 */
[----:B0-----:R-:W-:Y:S01]  /*d930*/  @P2 FMUL.FTZ R5, R5, 0.69314718246459960938 ;  /* 0x3f31721805052820 */ /* 0x001fe20000410000 */
        /* <DEDUP_REMOVED lines=10> */
.L_x_2273:
        /* <DEDUP_REMOVED lines=68> */
.L_x_2237:
        /* <DEDUP_REMOVED lines=11> */
[----:B------:R0:W3:Y:S01]  /*ded0*/  LDG.E.CONSTANT R5, desc[UR36][R4.64] ;  /* 0x0000002404057981 */ /* 0x0000e2000c1e9900 */
[C---:B------:R-:W-:Y:S01]  /*dee0*/  LOP3.LUT P0, R3, R7.reuse, 0x3, RZ, 0xc0, !PT ;  /* 0x0000000307037812 */ /* 0x040fe2000780c0ff */
[----:B------:R-:W-:Y:S01]  /*def0*/  VIADD R7, R7, 0xffffff80 ;  /* 0xffffff8007077836 */ /* 0x000fe20000000000 */
[----:B------:R-:W1:Y:S01]  /*df00*/  S2UR UR12, SR_CTAID.Z ;  /* 0x00000000000c79c3 */ /* 0x000e620000002700 */
[----:B------:R-:W-:Y:S01]  /*df10*/  UIMAD.WIDE.U32 UR4, UR57, UR8, URZ ;  /* 0x00000008390472a5 */ /* 0x000fe2000f8e003f */
[----:B------:R-:W-:Y:S01]  /*df20*/  ISETP.EQ.OR P0, PT, R3, 0x3, !P0 ;  /* 0x000000030300780c */ /* 0x000fe20004702670 */
[----:B------:R-:W-:Y:S01]  /*df30*/  UIMAD UR6, UR7, UR8, URZ ;  /* 0x00000008070672a4 */ /* 0x000fe2000f8e023f */
[----:B------:R-:W-:Y:S01]  /*df40*/  BSSY B0, `(.L_x_2275) ;  /* 0x0000192000007945 */ /* 0x000fe20003800000 */
[----:B------:R-:W-:Y:S01]  /*df50*/  UIMAD UR8, UR7, UR10, URZ ;  /* 0x0000000a070872a4 */ /* 0x000fe2000f8e023f */
[----:B------:R-:W-:Y:S01]  /*df60*/  SEL R6, R24, R25, P0 ;  /* 0x0000001918067207 */ /* 0x000fe20000000000 */
[----:B------:R-:W-:Y:S01]  /*df70*/  UIMAD UR9, UR57, UR9, UR6 ;  /* 0x00000009390972a4 */ /* 0x000fe2000f8e0206 */
[----:B0-----:R-:W-:Y:S01]  /*df80*/  SHF.R.S32.HI R4, RZ, 0x1f, R7 ;  /* 0x0000001fff047819 */ /* 0x001fe20000011407 */
[----:B------:R-:W-:Y:S01]  /*df90*/  UIMAD.WIDE.U32 UR6, UR57, UR10, URZ ;  /* 0x0000000a390672a5 */ /* 0x000fe2000f8e003f */
[----:B------:R-:W-:Y:S01]  /*dfa0*/  SEL R9, R25, R24, P0 ;  /* 0x0000001819097207 */ /* 0x000fe20000000000 */
[----:B------:R-:W-:Y:S01]  /*dfb0*/  UIADD3 UR9, UR5, UR9, URZ ;  /* 0x0000000905097290 */ /* 0x000fe2000fffe03f */
[----:B------:R-:W-:Y:S01]  /*dfc0*/  LEA.HI R3, R4, R7, RZ, 0x7 ;  /* 0x0000000704037211 */ /* 0x000fe200078f38ff */
[----:B------:R-:W-:Y:S01]  /*dfd0*/  UIMAD UR8, UR57, UR11, UR8 ;  /* 0x0000000b390872a4 */ /* 0x000fe2000f8e0208 */
[----:B------:R-:W-:-:S02]  /*dfe0*/  SEL R24, R48, R49, P0 ;  /* 0x0000003130187207 */ /* 0x000fc40000000000 */
[----:B------:R-:W-:Y:S01]  /*dff0*/  SEL R21, R49, R48, P0 ;  /* 0x0000003031157207 */ /* 0x000fe20000000000 */
[----:B------:R-:W-:Y:S01]  /*e000*/  UIADD3 UR8, UR7, UR8, URZ ;  /* 0x0000000807087290 */ /* 0x000fe2000fffe03f */
[----:B------:R-:W-:Y:S02]  /*e010*/  SEL R20, R80, R81, P0 ;  /* 0x0000005150147207 */ /* 0x000fe40000000000 */
[----:B------:R-:W-:Y:S02]  /*e020*/  SEL R91, R81, R80, P0 ;  /* 0x00000050515b7207 */ /* 0x000fe40000000000 */
[----:B------:R-:W-:Y:S02]  /*e030*/  SEL R48, R26, R27, P0 ;  /* 0x0000001b1a307207 */ /* 0x000fe40000000000 */
[----:B------:R-:W-:Y:S01]  /*e040*/  SEL R81, R27, R26, P0 ;  /* 0x0000001a1b517207 */ /* 0x000fe20000000000 */
[----:B-1----:R-:W-:Y:S01]  /*e050*/  USHF.R.S32.HI UR13, URZ, 0x1f, UR12 ;  /* 0x0000001f3f0d7899 */ /* 0x002fe2000801140c */
[----:B------:R-:W-:Y:S01]  /*e060*/  LOP3.LUT R26, R3, 0xffffff80, RZ, 0xc0, !PT ;  /* 0xffffff80031a7812 */ /* 0x000fe200078ec0ff */
[----:B------:R-:W0:Y:S01]  /*e070*/  S2UR UR12, SR_CTAID.Z ;  /* 0x00000000000c79c3 */ /* 0x000e220000002700 */
        /* <DEDUP_REMOVED lines=10> */
[----:B------:R-:W-:Y:S01]  /*e120*/  IMAD.IADD R66, R7, 0x1, -R26 ;  /* 0x0000000107427824 */ /* 0x000fe200078e0a1a */
[----:B------:R-:W-:Y:S02]  /*e130*/  SEL R102, R36, R37, P0 ;  /* 0x0000002524667207 */ /* 0x000fe40000000000 */
[----:B------:R-:W-:Y:S02]  /*e140*/  SEL R109, R37, R36, P0 ;  /* 0x00000024256d7207 */ /* 0x000fe40000000000 */
[----:B------:R-:W-:-:S02]  /*e150*/  SHF.R.S32.HI R13, RZ, 0x1f, R66 ;  /* 0x0000001fff0d7819 */ /* 0x000fc40000011442 */
[----:B------:R-:W-:Y:S02]  /*e160*/  SEL R36, R74, R75, P0 ;  /* 0x0000004b4a247207 */ /* 0x000fe40000000000 */
[----:B------:R-:W-:Y:S02]  /*e170*/  SEL R41, R75, R74, P0 ;  /* 0x0000004a4b297207 */ /* 0x000fe40000000000 */
[----:B------:R-:W1:Y:S01]  /*e180*/  S2R R75, SR_CTAID.X ;  /* 0x00000000004b7919 */ /* 0x000e620000002500 */
[----:B------:R-:W-:Y:S02]  /*e190*/  LEA.HI R4, R4, R7, RZ, 0x2 ;  /* 0x0000000704047211 */ /* 0x000fe400078f10ff */
[----:B------:R-:W-:Y:S02]  /*e1a0*/  LEA.HI R19, R13, R66, RZ, 0x2 ;  /* 0x000000420d137211 */ /* 0x000fe400078f10ff */
[----:B------:R-:W-:Y:S02]  /*e1b0*/  SEL R12, R30, R31, P0 ;  /* 0x0000001f1e0c7207 */ /* 0x000fe40000000000 */
[----:B------:R-:W-:-:S02]  /*e1c0*/  SEL R89, R31, R30, P0 ;  /* 0x0000001e1f597207 */ /* 0x000fc40000000000 */
[----:B------:R-:W-:Y:S02]  /*e1d0*/  LOP3.LUT R30, R4, 0xfffffffc, RZ, 0xc0, !PT ;  /* 0xfffffffc041e7812 */ /* 0x000fe400078ec0ff */
[--C-:B------:R-:W-:Y:S02]  /*e1e0*/  SHF.R.S32.HI R4, RZ, 0x2, R19.reuse ;  /* 0x00000002ff047819 */ /* 0x100fe40000011413 */
[----:B------:R-:W-:Y:S01]  /*e1f0*/  SHF.R.S32.HI R25, RZ, 0x1f, R19 ;  /* 0x0000001fff197819 */ /* 0x000fe20000011413 */
[----:B------:R-:W-:Y:S01]  /*e200*/  IMAD.IADD R30, R7, 0x1, -R30 ;  /* 0x00000001071e7824 */ /* 0x000fe200078e0a1e */
[----:B------:R-:W-:Y:S02]  /*e210*/  SHF.R.S32.HI R26, RZ, 0x7, R3 ;  /* 0x00000007ff1a7819 */ /* 0x000fe40000011403 */
[----:B------:R-:W-:Y:S02]  /*e220*/  LEA.HI R25, R25, R4, RZ, 0x3 ;  /* 0x0000000419197211 */ /* 0x000fe400078f18ff */
[----:B------:R-:W-:-:S02]  /*e230*/  LEA.HI R3, R3, R26, RZ, 0x1 ;  /* 0x0000001a03037211 */ /* 0x000fc400078f08ff */
[----:B------:R-:W-:Y:S02]  /*e240*/  LOP3.LUT R25, R25, 0xfffffff8, RZ, 0xc0, !PT ;  /* 0xfffffff819197812 */ /* 0x000fe400078ec0ff */
[----:B------:R-:W-:Y:S02]  /*e250*/  LEA.HI R13, R13, R66, RZ, 0x5 ;  /* 0x000000420d0d7211 */ /* 0x000fe400078f28ff */
[----:B------:R-:W-:Y:S01]  /*e260*/  LOP3.LUT R3, R3, 0x3fffffe, RZ, 0xc0, !PT ;  /* 0x03fffffe03037812 */ /* 0x000fe200078ec0ff */
[----:B------:R-:W-:Y:S01]  /*e270*/  IMAD.IADD R4, R4, 0x1, -R25 ;  /* 0x0000000104047824 */ /* 0x000fe200078e0a19 */
[----:B------:R-:W-:Y:S02]  /*e280*/  SHF.R.S32.HI R13, RZ, 0x5, R13 ;  /* 0x00000005ff0d7819 */ /* 0x000fe4000001140d */
[----:B------:R-:W-:Y:S01]  /*e290*/  LEA.HI R7, R30, R30, RZ, 0x1 ;  /* 0x0000001e1e077211 */ /* 0x000fe200078f08ff */
[----:B------:R-:W-:Y:S01]  /*e2a0*/  IMAD.IADD R3, R26, 0x1, -R3 ;  /* 0x000000011a037824 */ /* 0x000fe200078e0a03 */
[----:B------:R-:W-:Y:S01]  /*e2b0*/  SEL R92, R68, R69, P0 ;  /* 0x00000045445c7207 */ /* 0x000fe20000000000 */
[----:B------:R-:W-:Y:S01]  /*e2c0*/  IMAD R4, R13, 0x10, R4 ;  /* 0x000000100d047824 */ /* 0x000fe200078e0204 */
[----:B------:R-:W-:-:S02]  /*e2d0*/  SEL R99, R69, R68, P0 ;  /* 0x0000004445637207 */ /* 0x000fc40000000000 */
[----:B------:R-:W-:Y:S01]  /*e2e0*/  SEL R68, R72, R73, P0 ;  /* 0x0000004948447207 */ /* 0x000fe20000000000 */
[----:B------:R-:W-:Y:S01]  /*e2f0*/  IMAD R3, R3, 0x40, R4 ;  /* 0x0000004003037824 */ /* 0x000fe200078e0204 */
[----:B------:R-:W-:Y:S02]  /*e300*/  SEL R69, R73, R72, P0 ;  /* 0x0000004849457207 */ /* 0x000fe40000000000 */
[----:B------:R-:W-:Y:S02]  /*e310*/  SEL R72, R84, R85, P0 ;  /* 0x0000005554487207 */ /* 0x000fe40000000000 */
[----:B------:R-:W-:Y:S02]  /*e320*/  SEL R93, R85, R84, P0 ;  /* 0x00000054555d7207 */ /* 0x000fe40000000000 */
[----:B------:R-:W-:Y:S02]  /*e330*/  LOP3.LUT R7, R7, 0x1ffffffe, RZ, 0xc0, !PT ;  /* 0x1ffffffe07077812 */ /* 0x000fe400078ec0ff */
[----:B------:R-:W-:-:S02]  /*e340*/  SEL R18, R38, R39, P0 ;  /* 0x0000002726127207 */ /* 0x000fc40000000000 */
[----:B------:R-:W-:Y:S02]  /*e350*/  SEL R85, R39, R38, P0 ;  /* 0x0000002627557207 */ /* 0x000fe40000000000 */
[----:B--2---:R-:W-:Y:S02]  /*e360*/  SEL R16, R82, R83, P0 ;  /* 0x0000005352107207 */ /* 0x004fe40000000000 */
[----:B------:R-:W-:Y:S02]  /*e370*/  SEL R39, R83, R82, P0 ;  /* 0x0000005253277207 */ /* 0x000fe40000000000 */
[----:B------:R-:W2:Y:S01]  /*e380*/  LDC R82, c[0x0][0xbe8] ;  /* 0x0002fa00ff527b82 */ /* 0x000ea20000000800 */
[----:B------:R-:W-:Y:S02]  /*e390*/  IADD3 R30, R30, -R7, RZ ;  /* 0x800000071e1e7210 */ /* 0x000fe40007ffe0ff */
[----:B------:R-:W-:Y:S02]  /*e3a0*/  SEL R8, R86, R87, P0 ;  /* 0x0000005756087207 */ /* 0x000fe40000000000 */
[----:B------:R-:W-:Y:S01]  /*e3b0*/  SEL R90, R64, R65, P0 ;  /* 0x00000041405a7207 */ /* 0x000fe20000000000 */
[----:B------:R-:W-:Y:S01]  /*e3c0*/  IMAD R4, R30, 0x8, R3 ;  /* 0x000000081e047824 */ /* 0x000fe200078e0203 */
[----:B------:R-:W-:-:S02]  /*e3d0*/  SEL R97, R65, R64, P0 ;  /* 0x0000004041617207 */ /* 0x000fc40000000000 */
[----:B------:R-:W-:Y:S02]  /*e3e0*/  SEL R87, R87, R86, P0 ;  /* 0x0000005657577207 */ /* 0x000fe40000000000 */
[----:B------:R-:W-:Y:S02]  /*e3f0*/  SEL R64, R42, R43, P0 ;  /* 0x0000002b2a407207 */ /* 0x000fe40000000000 */
[----:B------:R-:W-:Y:S02]  /*e400*/  SEL R11, R43, R42, P0 ;  /* 0x0000002a2b0b7207 */ /* 0x000fe40000000000 */
[----:B------:R-:W-:Y:S02]  /*e410*/  SEL R38, R70, R71, P0 ;  /* 0x0000004746267207 */ /* 0x000fe40000000000 */
[----:B------:R-:W-:Y:S01]  /*e420*/  SEL R43, R71, R70, P0 ;  /* 0x00000046472b7207 */ /* 0x000fe20000000000 */
[C---:B-1----:R-:W-:Y:S01]  /*e430*/  IMAD R70, R75.reuse, 0x80, R3 ;  /* 0x000000804b467824 */ /* 0x042fe200078e0203 */
[----:B------:R-:W-:Y:S01]  /*e440*/  SEL R10, R54, R55, P0 ;  /* 0x00000037360a7207 */ /* 0x000fe20000000000 */
[----:B------:R-:W-:Y:S01]  /*e450*/  IMAD R75, R75, 0x80, R4 ;  /* 0x000000804b4b7824 */ /* 0x000fe200078e0204 */
[----:B------:R-:W-:-:S02]  /*e460*/  SEL R14, R32, R33, P0 ;  /* 0x00000021200e7207 */ /* 0x000fc40000000000 */
[----:B------:R-:W-:Y:S01]  /*e470*/  SEL R15, R33, R32, P0 ;  /* 0x00000020210f7207 */ /* 0x000fe20000000000 */
[----:B------:R-:W-:Y:S01]  /*e480*/  IMAD.U32 R32, RZ, RZ, UR4 ;  /* 0x00000004ff207e24 */ /* 0x000fe2000f8e00ff */
[----:B------:R-:W-:Y:S01]  /*e490*/  SEL R61, R55, R54, P0 ;  /* 0x00000036373d7207 */ /* 0x000fe20000000000 */
[----:B------:R-:W1:Y:S01]  /*e4a0*/  S2UR UR4, SR_CTAID.Y ;  /* 0x00000000000479c3 */ /* 0x000e620000002600 */
[----:B------:R-:W-:Y:S01]  /*e4b0*/  SEL R94, R56, R57, P0 ;  /* 0x00000039385e7207 */ /* 0x000fe20000000000 */
[----:B------:R-:W-:Y:S01]  /*e4c0*/  IMAD.U32 R33, RZ, RZ, UR5 ;  /* 0x00000005ff217e24 */ /* 0x000fe2000f8e00ff */
[----:B------:R-:W-:Y:S01]  /*e4d0*/  SEL R101, R57, R56, P0 ;  /* 0x0000003839657207 */ /* 0x000fe20000000000 */
[----:B------:R-:W-:Y:S01]  /*e4e0*/  IMAD.U32 R33, RZ, RZ, UR9 ;  /* 0x00000009ff217e24 */ /* 0x000fe2000f8e00ff */
[----:B------:R-:W-:Y:S02]  /*e4f0*/  LOP3.LUT R19, R19, 0x7ffffffc, RZ, 0xc0, !PT ;  /* 0x7ffffffc13137812 */ /* 0x000fe400078ec0ff */
[----:B------:R-:W-:-:S02]  /*e500*/  SEL R100, R44, R45, P0 ;  /* 0x0000002d2c647207 */ /* 0x000fc40000000000 */
[----:B------:R-:W-:Y:S01]  /*e510*/  SEL R107, R45, R44, P0 ;  /* 0x0000002c2d6b7207 */ /* 0x000fe20000000000 */
[----:B------:R-:W-:Y:S01]  /*e520*/  IMAD.U32 R45, RZ, RZ, UR7 ;  /* 0x00000007ff2d7e24 */ /* 0x000fe2000f8e00ff */
[----:B------:R-:W-:Y:S01]  /*e530*/  SEL R98, R52, R53, P0 ;  /* 0x0000003534627207 */ /* 0x000fe20000000000 */
[----:B------:R-:W-:Y:S01]  /*e540*/  IMAD.U32 R44, RZ, RZ, UR6 ;  /* 0x00000006ff2c7e24 */ /* 0x000fe2000f8e00ff */
[----:B------:R-:W-:Y:S01]  /*e550*/  SEL R105, R53, R52, P0 ;  /* 0x0000003435697207 */ /* 0x000fe20000000000 */
[----:B------:R-:W-:Y:S01]  /*e560*/  IMAD.U32 R45, RZ, RZ, UR8 ;  /* 0x00000008ff2d7e24 */ /* 0x000fe2000f8e00ff */
[C---:B------:R-:W-:Y:S01]  /*e570*/  LOP3.LUT P1, RZ, R66.reuse, 0x3, RZ, 0xc0, !PT ;  /* 0x0000000342ff7812 */ /* 0x040fe2000782c0ff */
[----:B------:R-:W-:Y:S01]  /*e580*/  IMAD.IADD R66, R66, 0x1, -R19 ;  /* 0x0000000142427824 */ /* 0x000fe200078e0a13 */
[----:B------:R-:W-:Y:S01]  /*e590*/  SEL R88, R76, R77, P0 ;  /* 0x0000004d4c587207 */ /* 0x000fe20000000000 */
[----:B------:R-:W-:Y:S01]  /*e5a0*/  ULDC.64 UR6, c[0x0][0xb48] ;  /* 0x0002d20000067ab9 */ /* 0x000fe20000000a00 */
[----:B------:R-:W-:Y:S01]  /*e5b0*/  SEL R95, R77, R76, P0 ;  /* 0x0000004c4d5f7207 */ /* 0x000fe20000000000 */
[----:B------:R-:W-:Y:S01]  /*e5c0*/  ULDC.64 UR8, c[0x0][0xb28] ;  /* 0x0002ca0000087ab9 */ /* 0x000fe20000000a00 */
[----:B------:R-:W-:-:S02]  /*e5d0*/  SEL R52, R34, R35, P0 ;  /* 0x0000002322347207 */ /* 0x000fc40000000000 */
[----:B------:R-:W-:Y:S02]  /*e5e0*/  SEL R77, R35, R34, P0 ;  /* 0x00000022234d7207 */ /* 0x000fe40000000000 */
[----:B------:R-:W-:Y:S02]  /*e5f0*/  SEL R56, R50, R51, P0 ;  /* 0x0000003332387207 */ /* 0x000fe40000000000 */
[----:B------:R-:W-:Y:S02]  /*e600*/  SEL R65, R51, R50, P0 ;  /* 0x0000003233417207 */ /* 0x000fe40000000000 */
[----:B------:R-:W-:Y:S02]  /*e610*/  SEL R46, R58, R59, P0 ;  /* 0x0000003b3a2e7207 */ /* 0x000fe40000000000 */
[----:B------:R-:W-:Y:S02]  /*e620*/  SEL R57, R59, R58, P0 ;  /* 0x0000003a3b397207 */ /* 0x000fe40000000000 */
[----:B--2---:R-:W-:-:S02]  /*e630*/  ISETP.NE.AND P2, PT, R82, 0x1, PT ;  /* 0x000000015200780c */ /* 0x004fc40003f45270 */
[----:B------:R-:W-:Y:S02]  /*e640*/  SEL R42, R62, R63, P0 ;  /* 0x0000003f3e2a7207 */ /* 0x000fe40000000000 */
[----:B------:R-:W-:Y:S02]  /*e650*/  SEL R28, R78, R79, P0 ;  /* 0x0000004f4e1c7207 */ /* 0x000fe40000000000 */
[----:B------:R-:W-:Y:S02]  /*e660*/  SEL R55, R63, R62, P0 ;  /* 0x0000003e3f377207 */ /* 0x000fe40000000000 */
[----:B------:R-:W-:-:S05]  /*e670*/  SEL R37, R79, R78, P0 ;  /* 0x0000004e4f257207 */ /* 0x000fca0000000000 */
[----:B------:R-:W2:Y:S01]  /*e680*/  @P2 LDC R76, c[0x0][0xbec] ;  /* 0x0002fb00ff4c2b82 */ /* 0x000ea20000000800 */
[----:B---3--:R3:W-:Y:S04]  /*e690*/  SHFL.IDX PT, R49, R12, R5, 0x1c1f ;  /* 0x001c1f050c317589 */ /* 0x0087e800000e0000 */
[----:B------:R-:W-:Y:S04]  /*e6a0*/  SHFL.IDX PT, R3, R8, R5, 0x1c1f ;  /* 0x001c1f0508037589 */ /* 0x000fe800000e0000 */
[----:B------:R-:W-:Y:S01]  /*e6b0*/  SHFL.IDX PT, R6, R6, R5, 0x1c1f ;  /* 0x001c1f0506067589 */ /* 0x000fe200000e0000 */
[----:B---3--:R-:W-:-:S03]  /*e6c0*/  LOP3.LUT R12, R5, 0x2, RZ, 0x3c, !PT ;  /* 0x00000002050c7812 */ /* 0x008fc600078e3cff */
[----:B------:R-:W-:Y:S04]  /*e6d0*/  SHFL.IDX PT, R54, R10, R5, 0x1c1f ;  /* 0x001c1f050a367589 */ /* 0x000fe800000e0000 */
[----:B------:R3:W-:Y:S04]  /*e6e0*/  SHFL.IDX PT, R8, R87, R12, 0x1c1f ;  /* 0x001c1f0c57087589 */ /* 0x0007e800000e0000 */
[----:B------:R-:W-:Y:S04]  /*e6f0*/  SHFL.IDX PT, R9, R9, R12, 0x1c1f ;  /* 0x001c1f0c09097589 */ /* 0x000fe800000e0000 */
[----:B------:R-:W-:Y:S01]  /*e700*/  SHFL.IDX PT, R7, R104, R5, 0x1c1f ;  /* 0x001c1f0568077589 */ /* 0x000fe200000e0000 */
[----:B---3--:R-:W0:Y:S03]  /*e710*/  LDC.64 R86, c[0x0][0xb40] ;  /* 0x0002d000ff567b82 */ /* 0x008e260000000a00 */
        /* <DEDUP_REMOVED lines=22> */
[----:B------:R5:W-:Y:S04]  /*e880*/  SHFL.IDX PT, R51, R90, R5, 0x1c1f ;  /* 0x001c1f055a337589 */ /* 0x000be800000e0000 */
[----:B------:R-:W-:Y:S04]  /*e890*/  SHFL.IDX PT, R58, R97, R12, 0x1c1f ;  /* 0x001c1f0c613a7589 */ /* 0x000fe800000e0000 */
[----:B------:R-:W-:Y:S01]  /*e8a0*/  SHFL.IDX PT, R68, R68, R5, 0x1c1f ;  /* 0x001c1f0544447589 */ /* 0x000fe200000e0000 */
[----:B-----5:R-:W5:Y:S03]  /*e8b0*/  @P2 LDC R90, c[0x0][0xbec] ;  /* 0x0002fb00ff5a2b82 */ /* 0x020f660000000800 */
[----:B------:R-:W-:Y:S04]  /*e8c0*/  SHFL.IDX PT, R69, R69, R12, 0x1c1f ;  /* 0x001c1f0c45457589 */ /* 0x000fe800000e0000 */
[----:B------:R1:W-:Y:S04]  /*e8d0*/  SHFL.IDX PT, R63, R88, R5, 0x1c1f ;  /* 0x001c1f05583f7589 */ /* 0x0003e800000e0000 */
[----:B------:R-:W-:Y:S04]  /*e8e0*/  SHFL.IDX PT, R35, R92, R5, 0x1c1f ;  /* 0x001c1f055c237589 */ /* 0x000fe800000e0000 */
[----:B------:R-:W-:Y:S01]  /*e8f0*/  SHFL.IDX PT, R50, R72, R5, 0x1c1f ;  /* 0x001c1f0548327589 */ /* 0x000fe200000e0000 */
[----:B-1----:R-:W1:Y:S03]  /*e900*/  LDC R88, c[0x0][0xc50] ;  /* 0x00031400ff587b82 */ /* 0x002e660000000800 */
[----:B------:R-:W-:Y:S04]  /*e910*/  SHFL.IDX PT, R48, R48, R5, 0x1c1f ;  /* 0x001c1f0530307589 */ /* 0x000fe800000e0000 */
[----:B------:R-:W-:Y:S01]  /*e920*/  SHFL.IDX PT, R52, R52, R5, 0x1c1f ;  /* 0x001c1f0534347589 */ /* 0x000fe200000e0000 */
[----:B-----5:R-:W-:-:S03]  /*e930*/  @P2 IMAD.HI.U32 R90, R75, R90, RZ ;  /* 0x0000005a4b5a2227 */ /* 0x020fc600078e00ff */
        /* <DEDUP_REMOVED lines=10> */
[----:B------:R-:W2:Y:S01]  /*e9e0*/  SHFL.IDX PT, R62, R99, R12, 0x1c1f ;  /* 0x001c1f0c633e7589 */ /* 0x000ea200000e0000 */
[----:B0-----:R-:W-:-:S03]  /*e9f0*/  SEL R28, R30, R31, P0 ;  /* 0x0000001f1e1c7207 */ /* 0x001fc60000000000 */
[----:B------:R-:W0:Y:S01]  /*ea00*/  SHFL.IDX PT, R72, R95, R12, 0x1c1f ;  /* 0x001c1f0c5f487589 */ /* 0x000e2200000e0000 */
[----:B------:R-:W-:Y:S02]  /*ea10*/  SEL R30, R31, R30, P0 ;  /* 0x0000001e1f1e7207 */ /* 0x000fe40000000000 */
[----:B-----5:R-:W-:Y:S01]  /*ea20*/  SEL R5, R3, R8, P0 ;  /* 0x0000000803057207 */ /* 0x020fe20000000000 */
[----:B------:R-:W-:Y:S01]  /*ea30*/  SHFL.IDX PT, R79, R93, R12, 0x1c1f ;  /* 0x001c1f0c5d4f7589 */ /* 0x000fe200000e0000 */
[----:B------:R-:W-:Y:S02]  /*ea40*/  SEL R3, R8, R3, P0 ;  /* 0x0000000308037207 */ /* 0x000fe40000000000 */
[----:B------:R-:W-:Y:S01]  /*ea50*/  SEL R8, R6, R9, P0 ;  /* 0x0000000906087207 */ /* 0x000fe20000000000 */
[----:B------:R-:W5:Y:S01]  /*ea60*/  SHFL.IDX PT, R74, R91, R12, 0x1c1f ;  /* 0x001c1f0c5b4a7589 */ /* 0x000f6200000e0000 */
[----:B------:R-:W-:Y:S02]  /*ea70*/  SEL R6, R9, R6, P0 ;  /* 0x0000000609067207 */ /* 0x000fe40000000000 */
[----:B------:R-:W-:Y:S01]  /*ea80*/  SEL R9, R7, R10, P0 ;  /* 0x0000000a07097207 */ /* 0x000fe20000000000 */
[----:B------:R4:W-:Y:S01]  /*ea90*/  SHFL.IDX PT, R78, R89, R12, 0x1c1f ;  /* 0x001c1f0c594e7589 */ /* 0x0009e200000e0000 */
[----:B------:R-:W-:-:S02]  /*eaa0*/  SEL R7, R10, R7, P0 ;  /* 0x000000070a077207 */ /* 0x000fc40000000000 */
[----:B------:R-:W-:Y:S01]  /*eab0*/  SEL R10, R14, R15, P0 ;  /* 0x0000000f0e0a7207 */ /* 0x000fe20000000000 */
[----:B------:R-:W5:Y:S01]  /*eac0*/  SHFL.IDX PT, R81, R81, R12, 0x1c1f ;  /* 0x001c1f0c51517589 */ /* 0x000f6200000e0000 */
[----:B------:R-:W-:Y:S02]  /*ead0*/  SEL R14, R15, R14, P0 ;  /* 0x0000000e0f0e7207 */ /* 0x000fe40000000000 */
[----:B------:R-:W-:Y:S01]  /*eae0*/  SEL R15, R18, R13, P0 ;  /* 0x0000000d120f7207 */ /* 0x000fe20000000000 */
[----:B------:R1:W5:Y:S01]  /*eaf0*/  SHFL.IDX PT, R83, R77, R12, 0x1c1f ;  /* 0x001c1f0c4d537589 */ /* 0x00036200000e0000 */
[----:B---3--:R-:W-:Y:S01]  /*eb00*/  SEL R31, R34, R27, P0 ;  /* 0x0000001b221f7207 */ /* 0x008fe20000000000 */
[----:B----4-:R-:W3:Y:S02]  /*eb10*/  @P2 LDC R89, c[0x0][0xbf0] ;  /* 0x0002fc00ff592b82 */ /* 0x010ee40000000800 */
[----:B------:R4:W-:Y:S04]  /*eb20*/  SHFL.IDX PT, R67, R29, R12, 0x1c1f ;  /* 0x001c1f0c1d437589 */ /* 0x0009e800000e0000 */
[----:B------:R0:W-:Y:S02]  /*eb30*/  SHFL.IDX PT, R71, R11, R12, 0x1c1f ;  /* 0x001c1f0c0b477589 */ /* 0x0001e400000e0000 */
[----:B-1----:R-:W1:Y:S02]  /*eb40*/  @P2 LDC R77, c[0x0][0xbf0] ;  /* 0x0002fc00ff4d2b82 */ /* 0x002e640000000800 */
[----:B------:R-:W-:Y:S01]  /*eb50*/  SHFL.IDX PT, R61, R61, R12, 0x1c1f ;  /* 0x001c1f0c3d3d7589 */ /* 0x000fe200000e0000 */
[----:B----4-:R-:W-:Y:S01]  /*eb60*/  SEL R29, R27, R34, P0 ;  /* 0x000000221b1d7207 */ /* 0x010fe20000000000 */
[----:B------:R-:W-:-:S02]  /*eb70*/  IMAD R34, R84, UR13, RZ ;  /* 0x0000000d54227c24 */ /* 0x000fc4000f8e02ff */
[----:B------:R-:W-:Y:S01]  /*eb80*/  SHFL.IDX PT, R65, R65, R12, 0x1c1f ;  /* 0x001c1f0c41417589 */ /* 0x000fe200000e0000 */
[----:B--2---:R-:W-:Y:S02]  /*eb90*/  SEL R27, R62, R35, P0 ;  /* 0x000000233e1b7207 */ /* 0x004fe40000000000 */
[----:B0-----:R-:W-:Y:S01]  /*eba0*/  SEL R11, R13, R18, P0 ;  /* 0x000000120d0b7207 */ /* 0x001fe20000000000 */
[----:B------:R-:W-:Y:S01]  /*ebb0*/  SHFL.IDX PT, R55, R55, R12, 0x1c1f ;  /* 0x001c1f0c37377589 */ /* 0x000fe200000e0000 */
[----:B------:R-:W-:Y:S02]  /*ebc0*/  SEL R13, R19, R20, P0 ;  /* 0x00000014130d7207 */ /* 0x000fe40000000000 */
[----:B------:R-:W-:Y:S01]  /*ebd0*/  SEL R18, R51, R58, P0 ;  /* 0x0000003a33127207 */ /* 0x000fe20000000000 */
        /* <DEDUP_REMOVED lines=19> */
[----:B------:R-:W-:Y:S01]  /*ed10*/  IMAD R69, RZ, RZ, -UR57 ;  /* 0x80000039ff457e24 */ /* 0x000fe2000f8e02ff */
[----:B------:R-:W-:Y:S01]  /*ed20*/  SEL R33, R63, R72, P0 ;  /* 0x000000483f217207 */ /* 0x000fe20000000000 */
[----:B------:R-:W-:Y:S01]  /*ed30*/  IMAD R68, R86, UR13, RZ ;  /* 0x0000000d56447c24 */ /* 0x000fe2000f8e02ff */
[----:B------:R-:W-:Y:S01]  /*ed40*/  SEL R35, R72, R63, P0 ;  /* 0x0000003f48237207 */ /* 0x000fe20000000000 */
[----:B------:R-:W-:Y:S01]  /*ed50*/  IMAD R85, R88, R69, UR4 ;  /* 0x0000000458557e24 */ /* 0x000fe2000f8e0245 */
[----:B------:R-:W-:Y:S01]  /*ed60*/  ULDC.64 UR4, c[0x0][0xbe0] ;  /* 0x0002f80000047ab9 */ /* 0x000fe20000000a00 */
[----:B------:R-:W-:-:S02]  /*ed70*/  IMAD R63, R87, UR12, R68 ;  /* 0x0000000c573f7c24 */ /* 0x000fc4000f8e0244 */
[----:B------:R-:W-:Y:S01]  /*ed80*/  @P2 IMAD.HI.U32 R62, R75, R76, RZ ;  /* 0x0000004c4b3e2227 */ /* 0x000fe200078e00ff */
[----:B------:R-:W-:-:S03]  /*ed90*/  SHF.R.S32.HI R72, RZ, 0x1f, R85 ;  /* 0x0000001fff487819 */ /* 0x000fc60000011455 */
[----:B------:R-:W-:Y:S02]  /*eda0*/  IMAD.IADD R63, R45, 0x1, R63 ;  /* 0x000000012d3f7824 */ /* 0x000fe400078e023f */
[----:B------:R-:W-:Y:S02]  /*edb0*/  IMAD R45, R72, UR4, RZ ;  /* 0x00000004482d7c24 */ /* 0x000fe4000f8e02ff */
[----:B------:R-:W-:Y:S02]  /*edc0*/  IMAD.IADD R59, R59, 0x1, R51 ;  /* 0x000000013b3b7824 */ /* 0x000fe400078e0233 */
[----:B------:R-:W-:Y:S01]  /*edd0*/  IMAD.MOV.U32 R51, RZ, RZ, R75 ;  /* 0x000000ffff337224 */ /* 0x000fe200078e004b */
[----:B-1----:R-:W-:Y:S01]  /*ede0*/  @P2 SHF.R.U32.HI R51, RZ, R77, R62 ;  /* 0x0000004dff332219 */ /* 0x002fe2000001163e */
[----:B------:R-:W-:Y:S02]  /*edf0*/  IMAD.MOV.U32 R62, RZ, RZ, R44 ;  /* 0x000000ffff3e7224 */ /* 0x000fe400078e002c */
[----:B------:R-:W-:-:S02]  /*ee00*/  IMAD R68, R85, UR5, R45 ;  /* 0x0000000555447c24 */ /* 0x000fc4000f8e022d */
[----:B------:R-:W-:Y:S01]  /*ee10*/  IMAD.MOV.U32 R69, RZ, RZ, R75 ;  /* 0x000000ffff457224 */ /* 0x000fe200078e004b */
[----:B---3--:R-:W-:Y:S01]  /*ee20*/  @P2 SHF.R.U32.HI R69, RZ, R89, R90 ;  /* 0x00000059ff452219 */ /* 0x008fe2000001165a */
        /* <DEDUP_REMOVED lines=29> */
[----:B-----5:R-:W-:Y:S01]  /*f000*/  SEL R62, R74, R73, P0 ;  /* 0x000000494a3e7207 */ /* 0x020fe20000000000 */
[----:B------:R-:W-:Y:S01]  /*f010*/  IMAD.WIDE.U32 R68, R63, UR8, R58 ;  /* 0x000000083f447c25 */ /* 0x000fe2000f8e003a */
[----:B------:R-:W-:Y:S01]  /*f020*/  SEL R58, R73, R74, P0 ;  /* 0x0000004a493a7207 */ /* 0x000fe20000000000 */
[----:B------:R-:W-:Y:S01]  /*f030*/  ULDC.64 UR8, c[0x0][0xb00] ;  /* 0x0002c00000087ab9 */ /* 0x000fe20000000a00 */
[C---:B------:R-:W-:Y:S01]  /*f040*/  LEA R73, P2, R44.reuse, UR6, 0x2 ;  /* 0x000000062c497c11 */ /* 0x040fe2000f8410ff */
[----:B------:R-:W-:Y:S01]  /*f050*/  IMAD.IADD R51, R45, 0x1, R75 ;  /* 0x000000012d337824 */ /* 0x000fe200078e024b */
[----:B------:R-:W-:Y:S01]  /*f060*/  IADD3 R45, R69, R77, RZ ;  /* 0x0000004d452d7210 */ /* 0x000fe20007ffe0ff */
[----:B------:R-:W-:Y:S01]  /*f070*/  ULDC UR6, c[0x0][0xa88] ;  /* 0x0002a20000067ab9 */ /* 0x000fe20000000800 */
        /* <DEDUP_REMOVED lines=12> */
[----:B------:R2:W3:Y:S01]  /*f140*/  SHFL.IDX PT, R77, R51, 0x1, 0x1c1f ;  /* 0x003c1f00334d7f89 */ /* 0x0004e200000e0000 */
[----:B------:R-:W-:Y:S01]  /*f150*/  LEA.HI.X R86, R68, UR9, R45, 0x2, P3 ;  /* 0x0000000944567c11 */ /* 0x000fe200098f142d */
[----:B0-----:R-:W-:Y:S01]  /*f160*/  IMAD.SHL.U32 R73, R66, 0x2, RZ ;  /* 0x0000000242497824 */ /* 0x001fe200078e00ff */
[----:B------:R-:W-:Y:S01]  /*f170*/  ISETP.GE.AND P3, PT, R70, R85, PT ;  /* 0x000000554600720c */ /* 0x000fe20003f66270 */
[----:B------:R-:W-:Y:S01]  /*f180*/  SYNCS.ARRIVE.TRANS64.RED.A1T0 RZ, [UR4], RZ ;  /* 0x000000ffffff79a7 */ /* 0x000fe20008100404 */
[----:B------:R0:W4:Y:S01]  /*f190*/  SHFL.IDX PT, R68, R84, RZ, 0x1c1f ;  /* 0x001c1fff54447589 */ /* 0x00012200000e0000 */
[----:B------:R-:W-:Y:S02]  /*f1a0*/  SEL R59, R50, R79, P0 ;  /* 0x0000004f323b7207 */ /* 0x000fe40000000000 */
[----:B------:R-:W-:Y:S01]  /*f1b0*/  SEL R63, R79, R50, P0 ;  /* 0x000000324f3f7207 */ /* 0x000fe20000000000 */
[----:B------:R0:W0:Y:S01]  /*f1c0*/  SHFL.IDX PT, R69, R86, RZ, 0x1c1f ;  /* 0x001c1fff56457589 */ /* 0x00002200000e0000 */
[----:B------:R-:W-:-:S02]  /*f1d0*/  SEL R44, R48, R81, P0 ;  /* 0x00000051302c7207 */ /* 0x000fc40000000000 */
[----:B------:R-:W-:Y:S02]  /*f1e0*/  SEL R45, R49, R78, P0 ;  /* 0x0000004e312d7207 */ /* 0x000fe40000000000 */
[----:B------:R-:W-:Y:S02]  /*f1f0*/  SEL R50, R52, R83, P0 ;  /* 0x0000005334327207 */ /* 0x000fe40000000000 */
[----:B--2---:R-:W-:Y:S02]  /*f200*/  SEL R51, R53, R80, P0 ;  /* 0x0000005035337207 */ /* 0x004fe40000000000 */
[----:B------:R-:W-:Y:S01]  /*f210*/  SEL R48, R81, R48, P0 ;  /* 0x0000003051307207 */ /* 0x000fe20000000000 */
[----:B-1----:R1:W-:Y:S01]  /*f220*/  @!P2 ST.E desc[UR36][R74.64], R0 ;  /* 0x000000004a00a985 */ /* 0x0023e2000c101924 */
[----:B------:R-:W-:Y:S02]  /*f230*/  SEL R49, R78, R49, P0 ;  /* 0x000000314e317207 */ /* 0x000fe40000000000 */
[----:B------:R-:W-:Y:S01]  /*f240*/  SEL R52, R83, R52, P0 ;  /* 0x0000003453347207 */ /* 0x000fe20000000000 */
[----:B---3--:R1:W-:Y:S01]  /*f250*/  @!P1 ST.E desc[UR36][R76.64], R2 ;  /* 0x000000024c009985 */ /* 0x0083e2000c101924 */
        /* <DEDUP_REMOVED lines=13> */
[C-C-:B0---4-:R-:W-:Y:S02]  /*f330*/  @!P2 IMAD.WIDE R74, R73.reuse, 0x4, R68.reuse ;  /* 0x00000004494aa825 */ /* 0x151fe400078e0244 */
        /* <DEDUP_REMOVED lines=12> */
[----:B------:R-:W-:Y:S01]  /*f400*/  @!P4 IMAD.WIDE R78, R79, 0x4, R68 ;  /* 0x000000044f4ec825 */ /* 0x000fe200078e0244 */
[----:B------:R-:W-:Y:S02]  /*f410*/  ISETP.GE.AND P3, PT, R0, UR4, PT ;  /* 0x0000000400007c0c */ /* 0x000fe4000bf66270 */
[----:B0-----:R-:W-:Y:S01]  /*f420*/  @!P1 LOP3.LUT R9, R70, 0xfffffffe, RZ, 0xc0, !PT ;  /* 0xfffffffe46099812 */ /* 0x001fe200078ec0ff */
[C---:B------:R-:W-:Y:S01]  /*f430*/  VIADD R74, R73.reuse, 0x40 ;  /* 0x00000040494a7836 */ /* 0x040fe20000000000 */
[----:B------:R-:W-:Y:S01]  /*f440*/  ISETP.GE.AND P6, PT, R66, UR4, PT ;  /* 0x0000000442007c0c */ /* 0x000fe2000bfc6270 */
[----:B------:R-:W-:Y:S01]  /*f450*/  VIADD R70, R73, 0x48 ;  /* 0x0000004849467836 */ /* 0x000fe20000000000 */
[----:B------:R0:W-:Y:S01]  /*f460*/  @!P4 ST.E.64 desc[UR36][R78.64], R10 ;  /* 0x0000000a4e00c985 */ /* 0x0001e2000c101b24 */
[----:B------:R-:W-:-:S02]  /*f470*/  @!P2 LEA.HI R80, R80, R80, RZ, 0x1 ;  /* 0x000000505050a211 */ /* 0x000fc400078f08ff */
[----:B------:R-:W-:Y:S01]  /*f480*/  ISETP.GE.AND P4, PT, R74, UR4, PT ;  /* 0x000000044a007c0c */ /* 0x000fe2000bf86270 */
[--C-:B-1----:R-:W-:Y:S01]  /*f490*/  @!P1 IMAD.WIDE R6, R9, 0x4, R68.reuse ;  /* 0x0000000409069825 */ /* 0x102fe200078e0244 */
[----:B------:R-:W-:Y:S02]  /*f4a0*/  @!P2 LOP3.LUT R9, R80, 0xfffffffe, RZ, 0xc0, !PT ;  /* 0xfffffffe5009a812 */ /* 0x000fe400078ec0ff */
[----:B------:R-:W-:Y:S02]  /*f4b0*/  @!P3 LEA.HI R0, R0, R0, RZ, 0x1 ;  /* 0x000000000000b211 */ /* 0x000fe400078f08ff */
[----:B------:R1:W-:Y:S01]  /*f4c0*/  @!P1 ST.E.64 desc[UR36][R6.64], R14 ;  /* 0x0000000e06009985 */ /* 0x0003e2000c101b24 */
[----:B------:R-:W-:Y:S01]  /*f4d0*/  ISETP.GE.AND P1, PT, R70, UR4, PT ;  /* 0x0000000446007c0c */ /* 0x000fe2000bf26270 */
[--C-:B------:R-:W-:Y:S01]  /*f4e0*/  @!P2 IMAD.WIDE R8, R9, 0x4, R68.reuse ;  /* 0x000000040908a825 */ /* 0x100fe200078e0244 */
[----:B------:R-:W-:Y:S02]  /*f4f0*/  @!P6 LEA.HI R66, R66, R66, RZ, 0x1 ;  /* 0x000000424242e211 */ /* 0x000fe400078f08ff */
[----:B0-----:R-:W-:Y:S01]  /*f500*/  @!P3 LOP3.LUT R11, R0, 0xfffffffe, RZ, 0xc0, !PT ;  /* 0xfffffffe000bb812 */ /* 0x001fe200078ec0ff */
[----:B------:R-:W-:Y:S01]  /*f510*/  VIADD R0, R73, 0x50 ;  /* 0x0000005049007836 */ /* 0x000fe20000000000 */
[----:B------:R-:W-:Y:S01]  /*f520*/  @!P6 LOP3.LUT R75, R66, 0xfffffffe, RZ, 0xc0, !PT ;  /* 0xfffffffe424be812 */ /* 0x000fe200078ec0ff */
[----:B------:R0:W-:Y:S01]  /*f530*/  @!P2 ST.E.64 desc[UR36][R8.64], R12 ;  /* 0x0000000c0800a985 */ /* 0x0001e2000c101b24 */
[----:B------:R-:W-:Y:S01]  /*f540*/  @!P4 LEA.HI R74, R74, R74, RZ, 0x1 ;  /* 0x0000004a4a4ac211 */ /* 0x000fe200078f08ff */
[----:B------:R-:W-:-:S04]  /*f550*/  @!P3 IMAD.WIDE R10, R11, 0x4, R68 ;  /* 0x000000040b0ab825 */ /* 0x000fc800078e0244 */
[----:B------:R-:W-:Y:S01]  /*f560*/  @!P1 LEA.HI R70, R70, R70, RZ, 0x1 ;  /* 0x0000004646469211 */ /* 0x000fe200078f08ff */
[----:B-1----:R-:W-:Y:S01]  /*f570*/  @!P6 IMAD.WIDE R6, R75, 0x4, R68 ;  /* 0x000000044b06e825 */ /* 0x002fe200078e0244 */
[----:B------:R-:W-:Y:S01]  /*f580*/  @!P5 LOP3.LUT R15, R81, 0xfffffffe, RZ, 0xc0, !PT ;  /* 0xfffffffe510fd812 */ /* 0x000fe200078ec0ff */
[----:B------:R1:W-:Y:S01]  /*f590*/  @!P3 ST.E.64 desc[UR36][R10.64], R22 ;  /* 0x000000160a00b985 */ /* 0x0003e2000c101b24 */
[----:B------:R-:W-:-:S03]  /*f5a0*/  @!P4 LOP3.LUT R75, R74, 0xfffffffe, RZ, 0xc0, !PT ;  /* 0xfffffffe4a4bc812 */ /* 0x000fc600078ec0ff */
[--C-:B------:R-:W-:Y:S01]  /*f5b0*/  @!P5 IMAD.WIDE R14, R15, 0x4, R68.reuse ;  /* 0x000000040f0ed825 */ /* 0x100fe200078e0244 */
[----:B0-----:R-:W-:Y:S01]  /*f5c0*/  @!P1 LOP3.LUT R13, R70, 0xfffffffe, RZ, 0xc0, !PT ;  /* 0xfffffffe460d9812 */ /* 0x001fe200078ec0ff */
[----:B------:R0:W-:Y:S02]  /*f5d0*/  @!P6 ST.E.64 desc[UR36][R6.64], R20 ;  /* 0x000000140600e985 */ /* 0x0001e4000c101b24 */
[--C-:B------:R-:W-:Y:S02]  /*f5e0*/  @!P4 IMAD.WIDE R8, R75, 0x4, R68.reuse ;  /* 0x000000044b08c825 */ /* 0x100fe400078e0244 */
[----:B------:R-:W-:Y:S02]  /*f5f0*/  @!P5 ST.E.64 desc[UR36][R14.64], R24 ;  /* 0x000000180e00d985 */ /* 0x000fe4000c101b24 */
[----:B------:R-:W-:Y:S02]  /*f600*/  VIADD R12, R73, 0x58 ;  /* 0x00000058490c7836 */ /* 0x000fe40000000000 */
[----:B-1----:R-:W-:Y:S01]  /*f610*/  @!P1 IMAD.WIDE R10, R13, 0x4, R68 ;  /* 0x000000040d0a9825 */ /* 0x002fe200078e0244 */
[----:B------:R1:W-:Y:S02]  /*f620*/  @!P4 ST.E.64 desc[UR36][R8.64], R28 ;  /* 0x0000001c0800c985 */ /* 0x0003e4000c101b24 */
[----:B------:R-:W-:Y:S01]  /*f630*/  ISETP.GE.AND P2, PT, R12, UR4, PT ;  /* 0x000000040c007c0c */ /* 0x000fe2000bf46270 */
[C---:B------:R-:W-:Y:S01]  /*f640*/  VIADD R13, R73.reuse, 0x60 ;  /* 0x00000060490d7836 */ /* 0x040fe20000000000 */
[----:B------:R2:W-:Y:S01]  /*f650*/  @!P1 ST.E.64 desc[UR36][R10.64], R30 ;  /* 0x0000001e0a009985 */ /* 0x0005e2000c101b24 */
[C---:B------:R-:W-:Y:S01]  /*f660*/  VIADD R22, R73.reuse, 0x68 ;  /* 0x0000006849167836 */ /* 0x040fe20000000000 */
[C---:B0-----:R-:W-:Y:S01]  /*f670*/  IADD3 R7, R73.reuse, 0x78, RZ ;  /* 0x0000007849077810 */ /* 0x041fe20007ffe0ff */
[----:B------:R-:W-:Y:S01]  /*f680*/  VIADD R6, R73, 0x70 ;  /* 0x0000007049067836 */ /* 0x000fe20000000000 */
[----:B------:R-:W-:-:S02]  /*f690*/  ISETP.GE.AND P1, PT, R0, UR4, PT ;  /* 0x0000000400007c0c */ /* 0x000fc4000bf26270 */
[----:B------:R-:W-:Y:S02]  /*f6a0*/  ISETP.GE.AND P3, PT, R13, UR4, PT ;  /* 0x000000040d007c0c */ /* 0x000fe4000bf66270 */
[----:B------:R-:W-:Y:S02]  /*f6b0*/  ISETP.GE.AND P4, PT, R22, UR4, PT ;  /* 0x0000000416007c0c */ /* 0x000fe4000bf86270 */
[----:B------:R-:W-:Y:S02]  /*f6c0*/  ISETP.GE.AND P6, PT, R7, UR4, PT ;  /* 0x0000000407007c0c */ /* 0x000fe4000bfc6270 */
[----:B------:R-:W-:Y:S02]  /*f6d0*/  ISETP.GE.AND P5, PT, R6, UR4, PT ;  /* 0x0000000406007c0c */ /* 0x000fe4000bfa6270 */
[----:B------:R-:W-:-:S03]  /*f6e0*/  @!P2 LEA.HI R12, R12, R12, RZ, 0x1 ;  /* 0x0000000c0c0ca211 */ /* 0x000fc600078f08ff */
[----:B------:R-:W-:Y:S02]  /*f6f0*/  @!P1 LEA.HI R0, R0, R0, RZ, 0x1 ;  /* 0x0000000000009211 */ /* 0x000fe400078f08ff */
[----:B------:R-:W-:Y:S02]  /*f700*/  @!P3 LEA.HI R13, R13, R13, RZ, 0x1 ;  /* 0x0000000d0d0db211 */ /* 0x000fe400078f08ff */
[----:B------:R-:W-:Y:S02]  /*f710*/  @!P4 LEA.HI R22, R22, R22, RZ, 0x1 ;  /* 0x000000161616c211 */ /* 0x000fe400078f08ff */
[----:B-1----:R-:W-:Y:S02]  /*f720*/  @!P6 LEA.HI R8, R7, R7, RZ, 0x1 ;  /* 0x000000070708e211 */ /* 0x002fe400078f08ff */
[----:B------:R-:W-:Y:S02]  /*f730*/  @!P5 LEA.HI R6, R6, R6, RZ, 0x1 ;  /* 0x000000060606d211 */ /* 0x000fe400078f08ff */
[----:B------:R-:W-:-:S02]  /*f740*/  @!P1 LOP3.LUT R7, R0, 0xfffffffe, RZ, 0xc0, !PT ;  /* 0xfffffffe00079812 */ /* 0x000fc400078ec0ff */
[----:B------:R-:W-:Y:S02]  /*f750*/  @!P2 LOP3.LUT R9, R12, 0xfffffffe, RZ, 0xc0, !PT ;  /* 0xfffffffe0c09a812 */ /* 0x000fe400078ec0ff */
[----:B--2---:R-:W-:Y:S02]  /*f760*/  @!P3 LOP3.LUT R11, R13, 0xfffffffe, RZ, 0xc0, !PT ;  /* 0xfffffffe0d0bb812 */ /* 0x004fe400078ec0ff */
        /* <DEDUP_REMOVED lines=15> */
.L_x_2276:
[----:B------:R-:W-:Y:S05]  /*f860*/  BSYNC B0 ;  /* 0x0000000000007941 */ /* 0x000fea0003800000 */
.L_x_2275:
[----:B------:R-:W-:Y:S01]  /*f870*/  ISETP.GE.AND P1, PT, R72, R85, PT ;  /* 0x000000554800720c */ /* 0x000fe20003f26270 */
[----:B--2---:R2:W3:Y:S01]  /*f880*/  SHFL.IDX PT, R35, R86, 0x1, 0x1c1f ;  /* 0x003c1f0056237f89 */ /* 0x0044e200000e0000 */
        /* <DEDUP_REMOVED lines=23> */
[----:B0-23--:R-:W-:Y:S06]  /*fa00*/  @P1 BRA `(.L_x_2235) ;  /* 0x0000005400701947 */ /* 0x00dfec0003800000 */
[C---:B------:R-:W-:Y:S01]  /*fa10*/  VIADD R0, R73.reuse, 0x8 ;  /* 0x0000000849007836 */ /* 0x040fe20000000000 */
[----:B------:R-:W-:Y:S01]  /*fa20*/  ULDC UR4, c[0x0][0xac8] ;  /* 0x0002b20000047ab9 */ /* 0x000fe20000000800 */
[C---:B------:R-:W-:Y:S01]  /*fa30*/  VIADD R11, R73.reuse, 0x18 ;  /* 0x00000018490b7836 */ /* 0x040fe20000000000 */
[C---:B------:R-:W-:Y:S01]  /*fa40*/  ISETP.GE.AND P0, PT, R73.reuse, UR4, PT ;  /* 0x0000000449007c0c */ /* 0x040fe2000bf06270 */
[C---:B------:R-:W-:Y:S01]  /*fa50*/  VIADD R10, R73.reuse, 0x10 ;  /* 0x00000010490a7836 */ /* 0x040fe20000000000 */
[----:B------:R-:W-:Y:S01]  /*fa60*/  ISETP.GE.AND P4, PT, R0, UR4, PT ;  /* 0x0000000400007c0c */ /* 0x000fe2000bf86270 */
[----:B------:R-:W-:Y:S01]  /*fa70*/  VIADD R16, R73, 0x28 ;  /* 0x0000002849107836 */ /* 0x000fe20000000000 */
[----:B------:R-:W-:Y:S01]  /*fa80*/  ISETP.GE.AND P2, PT, R11, UR4, PT ;  /* 0x000000040b007c0c */ /* 0x000fe2000bf46270 */
[C---:B------:R-:W-:Y:S01]  /*fa90*/  VIADD R12, R73.reuse, 0x20 ;  /* 0x00000020490c7836 */ /* 0x040fe20000000000 */
[----:B------:R-:W-:Y:S01]  /*faa0*/  ISETP.GE.AND P1, PT, R10, UR4, PT ;  /* 0x000000040a007c0c */ /* 0x000fe2000bf26270 */
[C---:B------:R-:W-:Y:S01]  /*fab0*/  VIADD R38, R73.reuse, 0x30 ;  /* 0x0000003049267836 */ /* 0x040fe20000000000 */
[----:B------:R-:W-:Y:S01]  /*fac0*/  ISETP.GE.AND P5, PT, R16, UR4, PT ;  /* 0x0000000410007c0c */ /* 0x000fe2000bfa6270 */
[----:B------:R-:W-:Y:S01]  /*fad0*/  VIADD R39, R73, 0x38 ;  /* 0x0000003849277836 */ /* 0x000fe20000000000 */
[----:B------:R-:W-:-:S03]  /*fae0*/  ISETP.GE.AND P3, PT, R12, UR4, PT ;  /* 0x000000040c007c0c */ /* 0x000fc6000bf66270 */
[----:B------:R-:W-:Y:S02]  /*faf0*/  @!P0 IMAD.WIDE R6, R73, 0x4, R34 ;  /* 0x0000000449068825 */ /* 0x000fe400078e0222 */
[----:B------:R-:W-:-:S03]  /*fb00*/  @!P4 LEA.HI R0, R0, R0, RZ, 0x1 ;  /* 0x000000000000c211 */ /* 0x000fc600078f08ff */
[----:B------:R0:W-:Y:S01]  /*fb10*/  @!P0 ST.E.64 desc[UR36][R6.64], R44 ;  /* 0x0000002c06008985 */ /* 0x0001e2000c101b24 */
[----:B------:R-:W-:Y:S02]  /*fb20*/  @!P4 LOP3.LUT R9, R0, 0xfffffffe, RZ, 0xc0, !PT ;  /* 0xfffffffe0009c812 */ /* 0x000fe400078ec0ff */
[----:B------:R-:W-:Y:S02]  /*fb30*/  ISETP.GE.AND P0, PT, R39, UR4, PT ;  /* 0x0000000427007c0c */ /* 0x000fe4000bf06270 */
[----:B------:R-:W-:Y:S01]  /*fb40*/  @!P2 LEA.HI R0, R11, R11, RZ, 0x1 ;  /* 0x0000000b0b00a211 */ /* 0x000fe200078f08ff */
[----:B------:R-:W-:Y:S01]  /*fb50*/  @!P4 IMAD.WIDE R8, R9, 0x4, R34 ;  /* 0x000000040908c825 */ /* 0x000fe200078e0222 */
[----:B------:R-:W-:Y:S02]  /*fb60*/  @!P1 LEA.HI R10, R10, R10, RZ, 0x1 ;  /* 0x0000000a0a0a9211 */ /* 0x000fe400078f08ff */
[----:B------:R-:W-:Y:S02]  /*fb70*/  @!P2 LOP3.LUT R13, R0, 0xfffffffe, RZ, 0xc0, !PT ;  /* 0xfffffffe000da812 */ /* 0x000fe400078ec0ff */
[----:B------:R1:W-:Y:S01]  /*fb80*/  @!P4 ST.E.64 desc[UR36][R8.64], R48 ;  /* 0x000000300800c985 */ /* 0x0003e2000c101b24 */
[----:B------:R-:W-:-:S02]  /*fb90*/  ISETP.GE.AND P4, PT, R38, UR4, PT ;  /* 0x0000000426007c0c */ /* 0x000fc4000bf86270 */
[----:B------:R-:W-:Y:S02]  /*fba0*/  @!P1 LOP3.LUT R11, R10, 0xfffffffe, RZ, 0xc0, !PT ;  /* 0xfffffffe0a0b9812 */ /* 0x000fe400078ec0ff */
[----:B------:R-:W-:Y:S02]  /*fbb0*/  @!P5 LEA.HI R16, R16, R16, RZ, 0x1 ;  /* 0x000000101010d211 */ /* 0x000fe400078f08ff */
[----:B------:R-:W-:Y:S01]  /*fbc0*/  @!P3 LEA.HI R12, R12, R12, RZ, 0x1 ;  /* 0x0000000c0c0cb211 */ /* 0x000fe200078f08ff */
[--C-:B0-----:R-:W-:Y:S01]  /*fbd0*/  @!P1 IMAD.WIDE R6, R11, 0x4, R34.reuse ;  /* 0x000000040b069825 */ /* 0x101fe200078e0222 */
[----:B------:R-:W-:Y:S02]  /*fbe0*/  @!P0 LEA.HI R0, R39, R39, RZ, 0x1 ;  /* 0x0000002727008211 */ /* 0x000fe400078f08ff */
[----:B------:R-:W-:Y:S02]  /*fbf0*/  @!P3 LOP3.LUT R11, R12, 0xfffffffe, RZ, 0xc0, !PT ;  /* 0xfffffffe0c0bb812 */ /* 0x000fe400078ec0ff */
[----:B------:R0:W-:Y:S01]  /*fc00*/  @!P1 ST.E.64 desc[UR36][R6.64], R50 ;  /* 0x0000003206009985 */ /* 0x0001e2000c101b24 */
[----:B-1----:R-:W-:Y:S01]  /*fc10*/  @!P2 IMAD.WIDE R8, R13, 0x4, R34 ;  /* 0x000000040d08a825 */ /* 0x002fe200078e0222 */
[----:B------:R-:W-:-:S02]  /*fc20*/  @!P5 LOP3.LUT R13, R16, 0xfffffffe, RZ, 0xc0, !PT ;  /* 0xfffffffe100dd812 */ /* 0x000fc400078ec0ff */
[----:B------:R-:W-:Y:S01]  /*fc30*/  @!P4 LEA.HI R38, R38, R38, RZ, 0x1 ;  /* 0x000000262626c211 */ /* 0x000fe200078f08ff */
[----:B------:R-:W-:Y:S01]  /*fc40*/  VIADD R16, R73, 0x40 ;  /* 0x0000004049107836 */ /* 0x000fe20000000000 */
[----:B------:R-:W-:Y:S01]  /*fc50*/  @!P0 LOP3.LUT R41, R0, 0xfffffffe, RZ, 0xc0, !PT ;  /* 0xfffffffe00298812 */ /* 0x000fe200078ec0ff */
[--C-:B------:R-:W-:Y:S01]  /*fc60*/  @!P3 IMAD.WIDE R10, R11, 0x4, R34.reuse ;  /* 0x000000040b0ab825 */ /* 0x100fe200078e0222 */
[----:B------:R-:W-:Y:S01]  /*fc70*/  @!P4 LOP3.LUT R39, R38, 0xfffffffe, RZ, 0xc0, !PT ;  /* 0xfffffffe2627c812 */ /* 0x000fe200078ec0ff */
[----:B------:R1:W-:Y:S01]  /*fc80*/  @!P2 ST.E.64 desc[UR36][R8.64], R52 ;  /* 0x000000340800a985 */ /* 0x0003e2000c101b24 */
[----:B------:R-:W-:Y:S01]  /*fc90*/  ISETP.GE.AND P1, PT, R16, UR4, PT ;  /* 0x0000000410007c0c */ /* 0x000fe2000bf26270 */
[----:B------:R-:W-:Y:S02]  /*fca0*/  VIADD R0, R73, 0x50 ;  /* 0x0000005049007836 */ /* 0x000fe40000000000 */
[--C-:B------:R-:W-:Y:S01]  /*fcb0*/  @!P5 IMAD.WIDE R12, R13, 0x4, R34.reuse ;  /* 0x000000040d0cd825 */ /* 0x100fe200078e0222 */
[----:B------:R2:W-:Y:S02]  /*fcc0*/  @!P3 ST.E.64 desc[UR36][R10.64], R14 ;  /* 0x0000000e0a00b985 */ /* 0x0005e4000c101b24 */
[----:B------:R-:W-:Y:S01]  /*fcd0*/  ISETP.GE.AND P3, PT, R0, UR4, PT ;  /* 0x0000000400007c0c */ /* 0x000fe2000bf66270 */
[----:B------:R-:W-:Y:S01]  /*fce0*/  VIADD R38, R73, 0x48 ;  /* 0x0000004849267836 */ /* 0x000fe20000000000 */
[----:B------:R3:W-:Y:S01]  /*fcf0*/  @!P5 ST.E.64 desc[UR36][R12.64], R18 ;  /* 0x000000120c00d985 */ /* 0x0007e2000c101b24 */
[----:B0-----:R-:W-:-:S03]  /*fd00*/  @!P4 IMAD.WIDE R6, R39, 0x4, R34 ;  /* 0x000000042706c825 */ /* 0x001fc600078e0222 */
[----:B------:R-:W-:Y:S01]  /*fd10*/  ISETP.GE.AND P2, PT, R38, UR4, PT ;  /* 0x0000000426007c0c */ /* 0x000fe2000bf46270 */
[--C-:B-1----:R-:W-:Y:S01]  /*fd20*/  @!P0 IMAD.WIDE R8, R41, 0x4, R34.reuse ;  /* 0x0000000429088825 */ /* 0x102fe200078e0222 */
[----:B------:R0:W-:Y:S01]  /*fd30*/  @!P4 ST.E.64 desc[UR36][R6.64], R20 ;  /* 0x000000140600c985 */ /* 0x0001e2000c101b24 */
[----:B------:R-:W-:Y:S02]  /*fd40*/  @!P1 LEA.HI R16, R16, R16, RZ, 0x1 ;  /* 0x0000001010109211 */ /* 0x000fe400078f08ff */
[C---:B--2---:R-:W-:Y:S01]  /*fd50*/  VIADD R10, R73.reuse, 0x58 ;  /* 0x00000058490a7836 */ /* 0x044fe20000000000 */
[----:B------:R1:W-:Y:S01]  /*fd60*/  @!P0 ST.E.64 desc[UR36][R8.64], R22 ;  /* 0x0000001608008985 */ /* 0x0003e2000c101b24 */
[C---:B------:R-:W-:Y:S01]  /*fd70*/  VIADD R14, R73.reuse, 0x68 ;  /* 0x00000068490e7836 */ /* 0x040fe20000000000 */
[----:B------:R-:W-:Y:S01]  /*fd80*/  @!P1 LOP3.LUT R11, R16, 0xfffffffe, RZ, 0xc0, !PT ;  /* 0xfffffffe100b9812 */ /* 0x000fe200078ec0ff */
[C---:B---3--:R-:W-:Y:S01]  /*fd90*/  VIADD R12, R73.reuse, 0x60 ;  /* 0x00000060490c7836 */ /* 0x048fe20000000000 */
[----:B------:R-:W-:Y:S01]  /*fda0*/  ISETP.GE.AND P0, PT, R10, UR4, PT ;  /* 0x000000040a007c0c */ /* 0x000fe2000bf06270 */
[C---:B------:R-:W-:Y:S01]  /*fdb0*/  VIADD R15, R73.reuse, 0x70 ;  /* 0x00000070490f7836 */ /* 0x040fe20000000000 */
[----:B------:R-:W-:Y:S01]  /*fdc0*/  ISETP.GE.AND P5, PT, R14, UR4, PT ;  /* 0x000000040e007c0c */ /* 0x000fe2000bfa6270 */
[----:B------:R-:W-:Y:S01]  /*fdd0*/  VIADD R73, R73, 0x78 ;  /* 0x0000007849497836 */ /* 0x000fe20000000000 */
[----:B------:R-:W-:Y:S01]  /*fde0*/  ISETP.GE.AND P4, PT, R12, UR4, PT ;  /* 0x000000040c007c0c */ /* 0x000fe2000bf86270 */
[----:B0-----:R-:W-:Y:S01]  /*fdf0*/  @!P1 IMAD.WIDE R6, R11, 0x4, R34 ;  /* 0x000000040b069825 */ /* 0x001fe200078e0222 */
[----:B------:R-:W-:-:S02]  /*fe00*/  ISETP.GE.AND P6, PT, R15, UR4, PT ;  /* 0x000000040f007c0c */ /* 0x000fc4000bfc6270 */
[----:B------:R-:W-:Y:S02]  /*fe10*/  @!P3 LEA.HI R0, R0, R0, RZ, 0x1 ;  /* 0x000000000000b211 */ /* 0x000fe400078f08ff */
[----:B------:R-:W-:Y:S01]  /*fe20*/  @!P2 LEA.HI R38, R38, R38, RZ, 0x1 ;  /* 0x000000262626a211 */ /* 0x000fe200078f08ff */
[----:B------:R0:W-:Y:S01]  /*fe30*/  @!P1 ST.E.64 desc[UR36][R6.64], R24 ;  /* 0x0000001806009985 */ /* 0x0001e2000c101b24 */
[----:B------:R-:W-:Y:S02]  /*fe40*/  @!P3 LOP3.LUT R11, R0, 0xfffffffe, RZ, 0xc0, !PT ;  /* 0xfffffffe000bb812 */ /* 0x000fe400078ec0ff */
[----:B------:R-:W-:Y:S02]  /*fe50*/  @!P0 LEA.HI R0, R10, R10, RZ, 0x1 ;  /* 0x0000000a0a008211 */ /* 0x000fe400078f08ff */
[----:B-1----:R-:W-:Y:S01]  /*fe60*/  @!P2 LOP3.LUT R9, R38, 0xfffffffe, RZ, 0xc0, !PT ;  /* 0xfffffffe2609a812 */ /* 0x002fe200078ec0ff */
[----:B------:R-:W-:Y:S01]  /*fe70*/  @!P3 IMAD.WIDE R10, R11, 0x4, R34 ;  /* 0x000000040b0ab825 */ /* 0x000fe200078e0222 */
[----:B------:R-:W-:-:S02]  /*fe80*/  @!P4 LEA.HI R12, R12, R12, RZ, 0x1 ;  /* 0x0000000c0c0cc211 */ /* 0x000fc400078f08ff */
[----:B------:R-:W-:Y:S01]  /*fe90*/  @!P0 LOP3.LUT R13, R0, 0xfffffffe, RZ, 0xc0, !PT ;  /* 0xfffffffe000d8812 */ /* 0x000fe200078ec0ff */
[--C-:B------:R-:W-:Y:S01]  /*fea0*/  @!P2 IMAD.WIDE R8, R9, 0x4, R34.reuse ;  /* 0x000000040908a825 */ /* 0x100fe200078e0222 */
[----:B------:R-:W-:Y:S02]  /*feb0*/  @!P5 LEA.HI R14, R14, R14, RZ, 0x1 ;  /* 0x0000000e0e0ed211 */ /* 0x000fe400078f08ff */
[----:B------:R-:W-:Y:S02]  /*fec0*/  @!P6 LEA.HI R0, R15, R15, RZ, 0x1 ;  /* 0x0000000f0f00e211 */ /* 0x000fe400078f08ff */
[----:B------:R-:W-:Y:S01]  /*fed0*/  @!P4 LOP3.LUT R15, R12, 0xfffffffe, RZ, 0xc0, !PT ;  /* 0xfffffffe0c0fc812 */ /* 0x000fe200078ec0ff */
[--C-:B------:R-:W-:Y:S01]  /*fee0*/  @!P0 IMAD.WIDE R12, R13, 0x4, R34.reuse ;  /* 0x000000040d0c8825 */ /* 0x100fe200078e0222 */
[----:B------:R-:W-:Y:S01]  /*fef0*/  @!P5 LOP3.LUT R19, R14, 0xfffffffe, RZ, 0xc0, !PT ;  /* 0xfffffffe0e13d812 */ /* 0x000fe200078ec0ff */
[----:B------:R1:W-:Y:S01]  /*ff00*/  @!P2 ST.E.64 desc[UR36][R8.64], R26 ;  /* 0x0000001a0800a985 */ /* 0x0003e2000c101b24 */
[----:B------:R-:W-:Y:S01]  /*ff10*/  @!P6 LOP3.LUT R21, R0, 0xfffffffe, RZ, 0xc0, !PT ;  /* 0xfffffffe0015e812 */ /* 0x000fe200078ec0ff */
[----:B0-----:R-:W-:-:S02]  /*ff20*/  @!P4 IMAD.WIDE R6, R15, 0x4, R34 ;  /* 0x000000040f06c825 */ /* 0x001fc400078e0222 */
[----:B------:R0:W-:Y:S02]  /*ff30*/  @!P3 ST.E.64 desc[UR36][R10.64], R28 ;  /* 0x0000001c0a00b985 */ /* 0x0001e4000c101b24 */
[----:B------:R-:W-:Y:S02]  /*ff40*/  @!P6 IMAD.WIDE R14, R21, 0x4, R34 ;  /* 0x00000004150ee825 */ /* 0x000fe400078e0222 */
[----:B------:R0:W-:Y:S01]  /*ff50*/  @!P0 ST.E.64 desc[UR36][R12.64], R30 ;  /* 0x0000001e0c008985 */ /* 0x0001e2000c101b24 */
[----:B------:R-:W-:-:S03]  /*ff60*/  ISETP.GE.AND P0, PT, R73, UR4, PT ;  /* 0x0000000449007c0c */ /* 0x000fc6000bf06270 */
[----:B------:R0:W-:Y:S01]  /*ff70*/  @!P4 ST.E.64 desc[UR36][R6.64], R32 ;  /* 0x000000200600c985 */ /* 0x0001e2000c101b24 */
[----:B-1----:R-:W-:-:S05]  /*ff80*/  @!P5 IMAD.WIDE R8, R19, 0x4, R34 ;  /* 0x000000041308d825 */ /* 0x002fca00078e0222 */
[----:B------:R0:W-:Y:S04]  /*ff90*/  @!P5 ST.E.64 desc[UR36][R8.64], R36 ;  /* 0x000000240800d985 */ /* 0x0001e8000c101b24 */
[----:B------:R0:W-:Y:S01]  /*ffa0*/  @!P6 ST.E.64 desc[UR36][R14.64], R4 ;  /* 0x000000040e00e985 */ /* 0x0001e2000c101b24 */
[----:B------:R-:W-:Y:S05]  /*ffb0*/  @P0 BRA `(.L_x_2235) ;  /* 0x0000005000040947 */ /* 0x000fea0003800000 */
[----:B------:R-:W-:-:S04]  /*ffc0*/  LEA.HI R73, R73, R73, RZ, 0x1 ;  /* 0x0000004949497211 */ /* 0x000fc800078f08ff */
[----:B0-----:R-:W-:-:S05]  /*ffd0*/  LOP3.LUT R5, R73, 0xfffffffe, RZ, 0xc0, !PT ;  /* 0xfffffffe49057812 */ /* 0x001fca00078ec0ff */
[----:B------:R-:W-:-:S05]  /*ffe0*/  IMAD.WIDE R4, R5, 0x4, R34 ;  /* 0x0000000405047825 */ /* 0x000fca00078e0222 */
[----:B------:R0:W-:Y:S01]  /*fff0*/  ST.E.64 desc[UR36][R4.64], R2 ;  /* 0x0000000204007985 */ /* 0x0001e2000c101b24 */
[----:B------:R-:W-:Y:S05]  /*10000*/  BRA `(.L_x_2235) ;  /* 0x0000004c00f07947 */ /* 0x000fea0003800000 */
.L_x_2274:
[----:B------:R-:W0:Y:S02]  /*10010*/  S2R R0, SR_TID.X ;  /* 0x0000000000007919 */ /* 0x000e240000002100 */
[----:B0-----:R-:W-:-:S05]  /*10020*/  VIADD R2, R0, 0xffffff80 ;  /* 0xffffff8000027836 */ /* 0x001fca0000000000 */
[----:B------:R-:W-:-:S13]  /*10030*/  ISETP.GT.AND P0, PT, R2, 0x7f, PT ;  /* 0x0000007f0200780c */ /* 0x000fda0003f04270 */
[----:B------:R-:W-:Y:S05]  /*10040*/  @P0 BRA `(.L_x_2235) ;  /* 0x0000004c00e00947 */ /* 0x000fea0003800000 */
[----:B------:R-:W0:Y:S01]  /*10050*/  S2R R3, SR_CTAID.X ;  /* 0x0000000000037919 */ /* 0x000e220000002500 */
[----:B------:R-:W1:Y:S01]  /*10060*/  LDC R6, c[0x0][0xbe8] ;  /* 0x0002fa00ff067b82 */ /* 0x000e620000000800 */
[----:B------:R-:W-:Y:S01]  /*10070*/  ULDC UR4, c[0x0][0xa88] ;  /* 0x0002a20000047ab9 */ /* 0x000fe20000000800 */
[----:B0-----:R-:W-:Y:S01]  /*10080*/  LEA R0, R3, R0, 0x7 ;  /* 0x0000000003007211 */ /* 0x001fe200078e38ff */
[----:B-1----:R-:W-:-:S04]  /*10090*/  IMAD R3, R6, UR4, RZ ;  /* 0x0000000406037c24 */ /* 0x002fc8000f8e02ff */
[----:B------:R-:W-:-:S05]  /*100a0*/  VIADD R0, R0, 0xffffff80 ;  /* 0xffffff8000007836 */ /* 0x000fca0000000000 */
[----:B------:R-:W-:-:S13]  /*100b0*/  ISETP.GE.AND P0, PT, R0, R3, PT ;  /* 0x000000030000720c */ /* 0x000fda0003f06270 */
[----:B------:R-:W-:Y:S05]  /*100c0*/  @P0 BRA `(.L_x_2235) ;  /* 0x0000004c00c00947 */ /* 0x000fea0003800000 */
[----:B------:R-:W0:Y:S01]  /*100d0*/  S2UR UR10, SR_CTAID.Z ;  /* 0x00000000000a79c3 */ /* 0x000e220000002700 */
[----:B------:R-:W-:Y:S01]  /*100e0*/  ISETP.NE.AND P0, PT, R6, 0x1, PT ;  /* 0x000000010600780c */ /* 0x000fe20003f05270 */
[----:B------:R-:W-:Y:S01]  /*100f0*/  USHF.R.S32.HI UR6, URZ, 0x1f, UR57 ;  /* 0x0000001f3f067899 */ /* 0x000fe20008011439 */
[----:B------:R-:W-:Y:S01]  /*10100*/  IMAD.MOV.U32 R5, RZ, RZ, R0 ;  /* 0x000000ffff057224 */ /* 0x000fe200078e0000 */
[----:B------:R-:W-:Y:S02]  /*10110*/  ULDC.64 UR8, c[0x0][0xbd0] ;  /* 0x0002f40000087ab9 */ /* 0x000fe40000000a00 */
[----:B------:R-:W-:Y:S02]  /*10120*/  UIMAD UR6, UR6, UR8, URZ ;  /* 0x00000008060672a4 */ /* 0x000fe4000f8e023f */
[----:B------:R-:W1:Y:S01]  /*10130*/  LDC.64 R10, c[0x0][0xbd8] ;  /* 0x0002f600ff0a7b82 */ /* 0x000e620000000a00 */
[----:B------:R-:W-:Y:S02]  /*10140*/  UIMAD.WIDE.U32 UR4, UR57, UR8, URZ ;  /* 0x00000008390472a5 */ /* 0x000fe4000f8e003f */
[----:B------:R-:W-:-:S04]  /*10150*/  UIMAD UR6, UR57, UR9, UR6 ;  /* 0x00000009390672a4 */ /* 0x000fc8000f8e0206 */
[----:B------:R-:W-:Y:S01]  /*10160*/  UIADD3 UR6, UR5, UR6, URZ ;  /* 0x0000000605067290 */ /* 0x000fe2000fffe03f */
[----:B------:R-:W3:Y:S01]  /*10170*/  @P0 LDC R7, c[0x0][0xbec] ;  /* 0x0002fb00ff070b82 */ /* 0x000ee20000000800 */
[----:B------:R-:W-:Y:S02]  /*10180*/  IMAD.U32 R3, RZ, RZ, UR5 ;  /* 0x00000005ff037e24 */ /* 0x000fe4000f8e00ff */
[----:B------:R-:W-:Y:S01]  /*10190*/  IMAD.U32 R2, RZ, RZ, UR4 ;  /* 0x00000004ff027e24 */ /* 0x000fe2000f8e00ff */
[----:B------:R-:W-:Y:S01]  /*101a0*/  ULDC.64 UR4, c[0x0][0xbe0] ;  /* 0x0002f80000047ab9 */ /* 0x000fe20000000a00 */
[----:B------:R-:W-:Y:S01]  /*101b0*/  IMAD.U32 R3, RZ, RZ, UR6 ;  /* 0x00000006ff037e24 */ /* 0x000fe2000f8e00ff */
[----:B0-----:R-:W-:Y:S02]  /*101c0*/  USHF.R.S32.HI UR10, URZ, 0x1f, UR10 ;  /* 0x0000001f3f0a7899 */ /* 0x001fe4000801140a */
[----:B------:R-:W0:Y:S04]  /*101d0*/  @P0 LDC R9, c[0x0][0xbf0] ;  /* 0x0002fc00ff090b82 */ /* 0x000e280000000800 */
[----:B-1----:R-:W-:-:S04]  /*101e0*/  IMAD R12, R10, UR10, RZ ;  /* 0x0000000a0a0c7c24 */ /* 0x002fc8000f8e02ff */
[----:B------:R-:W1:Y:S01]  /*101f0*/  S2UR UR7, SR_CTAID.Y ;  /* 0x00000000000779c3 */ /* 0x000e620000002600 */
[----:B---3--:R-:W-:-:S07]  /*10200*/  @P0 IMAD.HI.U32 R4, R0, R7, RZ ;  /* 0x0000000700040227 */ /* 0x008fce00078e00ff */
[----:B------:R-:W1:Y:S01]  /*10210*/  LDC R8, c[0x0][0xc50] ;  /* 0x00031400ff087b82 */ /* 0x000e620000000800 */
[----:B------:R-:W-:-:S07]  /*10220*/  IMAD R7, RZ, RZ, -UR57 ;  /* 0x80000039ff077e24 */ /* 0x000fce000f8e02ff */
[----:B------:R-:W3:Y:S01]  /*10230*/  S2UR UR10, SR_CTAID.Z ;  /* 0x00000000000a79c3 */ /* 0x000ee20000002700 */
[----:B0-----:R-:W-:Y:S01]  /*10240*/  @P0 SHF.R.U32.HI R5, RZ, R9, R4 ;  /* 0x00000009ff050219 */ /* 0x001fe20000011604 */
[----:B-1----:R-:W-:-:S04]  /*10250*/  IMAD R9, R8, R7, UR7 ;  /* 0x0000000708097e24 */ /* 0x002fc8000f8e0207 */
[----:B------:R-:W-:Y:S01]  /*10260*/  IMAD.MOV R7, RZ, RZ, -R5 ;  /* 0x000000ffff077224 */ /* 0x000fe200078e0a05 */
[----:B------:R-:W-:-:S03]  /*10270*/  SHF.R.S32.HI R4, RZ, 0x1f, R9 ;  /* 0x0000001fff047819 */ /* 0x000fc60000011409 */
[----:B------:R-:W-:Y:S02]  /*10280*/  IMAD R7, R6, R7, R0 ;  /* 0x0000000706077224 */ /* 0x000fe400078e0200 */
[----:B---3--:R-:W-:Y:S02]  /*10290*/  IMAD R11, R11, UR10, R12 ;  /* 0x0000000a0b0b7c24 */ /* 0x008fe4000f8e020c */
[----:B------:R-:W-:Y:S01]  /*102a0*/  IMAD.WIDE.U32 R2, R10, UR10, R2 ;  /* 0x0000000a0a027c25 */ /* 0x000fe2000f8e0002 */
[----:B------:R-:W-:-:S03]  /*102b0*/  SHF.R.S32.HI R0, RZ, 0x1f, R7 ;  /* 0x0000001fff007819 */ /* 0x000fc60000011407 */
[----:B------:R-:W-:Y:S02]  /*102c0*/  IMAD.IADD R3, R11, 0x1, R3 ;  /* 0x000000010b037824 */ /* 0x000fe400078e0203 */
[----:B------:R-:W-:Y:S02]  /*102d0*/  IMAD R4, R4, UR4, RZ ;  /* 0x0000000404047c24 */ /* 0x000fe4000f8e02ff */
[----:B------:R-:W-:-:S04]  /*102e0*/  IMAD.WIDE.U32 R2, R9, UR4, R2 ;  /* 0x0000000409027c25 */ /* 0x000fc8000f8e0002 */
[----:B------:R-:W-:Y:S01]  /*102f0*/  IMAD R4, R9, UR5, R4 ;  /* 0x0000000509047c24 */ /* 0x000fe2000f8e0204 */
[----:B------:R-:W-:Y:S01]  /*10300*/  SHF.R.S32.HI R9, RZ, 0x1f, R5 ;  /* 0x0000001fff097819 */ /* 0x000fe20000011405 */
[----:B------:R-:W-:Y:S01]  /*10310*/  ULDC.64 UR4, c[0x0][0xbc8] ;  /* 0x0002f20000047ab9 */ /* 0x000fe20000000a00 */
[----:B------:R-:W-:Y:S01]  /*10320*/  IADD3 R2, P0, R5, R2, RZ ;  /* 0x0000000205027210 */ /* 0x000fe20007f1e0ff */
[----:B------:R-:W-:-:S03]  /*10330*/  IMAD R0, R0, UR4, RZ ;  /* 0x0000000400007c24 */ /* 0x000fc6000f8e02ff */
[----:B------:R-:W-:Y:S01]  /*10340*/  IADD3.X R3, R9, R3, R4, P0, !PT ;  /* 0x0000000309037210 */ /* 0x000fe200007fe404 */
[C---:B------:R-:W-:Y:S02]  /*10350*/  IMAD R5, R7.reuse, UR5, R0 ;  /* 0x0000000507057c24 */ /* 0x040fe4000f8e0200 */
[----:B------:R-:W-:Y:S01]  /*10360*/  IMAD.WIDE.U32 R2, R7, UR4, R2 ;  /* 0x0000000407027c25 */ /* 0x000fe2000f8e0002 */
[----:B------:R-:W-:-:S03]  /*10370*/  ULDC.64 UR4, c[0x0][0xba8] ;  /* 0x0002ea0000047ab9 */ /* 0x000fc60000000a00 */
[----:B------:R-:W-:Y:S01]  /*10380*/  IMAD.IADD R3, R3, 0x1, R5 ;  /* 0x0000000103037824 */ /* 0x000fe200078e0205 */
[----:B------:R-:W-:-:S04]  /*10390*/  LEA R4, P0, R2, UR4, 0x2 ;  /* 0x0000000402047c11 */ /* 0x000fc8000f8010ff */
[----:B------:R-:W-:Y:S01]  /*103a0*/  LEA.HI.X R5, R2, UR5, R3, 0x2, P0 ;  /* 0x0000000502057c11 */ /* 0x000fe200080f1403 */
[----:B------:R-:W-:-:S05]  /*103b0*/  IMAD.MOV.U32 R3, RZ, RZ, -0x800000 ;  /* 0xff800000ff037424 */ /* 0x000fca00078e00ff */
[----:B------:R0:W-:Y:S01]  /*103c0*/  STG.E desc[UR36][R4.64], R3 ;  /* 0x0000000304007986 */ /* 0x0001e2000c101924 */
[----:B------:R-:W-:Y:S05]  /*103d0*/  BRA `(.L_x_2235) ;  /* 0x0000004800fc7947 */ /* 0x000fea0003800000 */
.L_x_2233:
[----:B------:R-:W-:-:S08]  /*103e0*/  NOP ;  /* 0x0000000000007918 */ /* 0x000fd00000000000 */
[----:B0-----:R-:W0:-:S00]  /*103f0*/  USETMAXREG.DEALLOC.CTAPOOL 0x28 ;  /* 0x00000028000079c8 */ /* 0x001e0000080e0500 */
        /* <DEDUP_REMOVED lines=16> */
.L_x_2277:
[----:B------:R-:W-:Y:S01]  /*10500*/  ULDC UR43, c[0x0][0xc50] ;  /* 0x00031400002b7ab9 */ /* 0x000fe20000000800 */
[----:B------:R-:W-:Y:S01]  /*10510*/  UMOV UR41, UR6 ;  /* 0x0000000600297c82 */ /* 0x000fe20008000000 */
[----:B------:R-:W-:-:S11]  /*10520*/  UISETP.NE.AND UP0, UPT, UR43, 0x1, UPT ;  /* 0x000000012b00788c */ /* 0x000fd6000bf05270 */
[----:B------:R-:W-:Y:S01]  /*10530*/  @UP0 ULDC UR4, c[0x0][0xc54] ;  /* 0x0003150000040ab9 */ /* 0x000fe20000000800 */
[----:B------:R-:W-:Y:S01]  /*10540*/  @UP0 ULDC UR7, c[0x0][0xc58] ;  /* 0x0003160000070ab9 */ /* 0x000fe20000000800 */
[----:B------:R-:W-:-:S04]  /*10550*/  UIMAD.WIDE.U32 UR4, UR6, UR4, URZ ;  /* 0x00000004060472a5 */ /* 0x000fc8000f8e003f */
[----:B------:R-:W-:-:S12]  /*10560*/  @UP0 USHF.R.U32.HI UR41, URZ, UR7, UR5 ;  /* 0x000000073f290299 */ /* 0x000fd80008011605 */
.L_x_2278:
        /* <DEDUP_REMOVED lines=8> */
[----:B------:R-:W-:Y:S01]  /*105f0*/  ULDC UR4, c[0x0][0x448] ;  /* 0x0001120000047ab9 */ /* 0x000fe20000000800 */
[----:B------:R-:W-:Y:S01]  /*10600*/  ULDC UR7, c[0x0][0x2f0] ;  /* 0x0000bc0000077ab9 */ /* 0x000fe20000000800 */
[----:B------:R-:W-:-:S05]  /*10610*/  IMAD.MOV.U32 R17, RZ, RZ, RZ ;  /* 0x000000ffff117224 */ /* 0x000fca00078e00ff */
[----:B------:R-:W1:Y:S01]  /*10620*/  S2UR UR47, SR_CTAID.X ;  /* 0x00000000002f79c3 */ /* 0x000e620000002500 */
[----:B------:R-:W-:Y:S01]  /*10630*/  UISETP.NE.AND UP1, UPT, UR4, 0x1, UPT ;  /* 0x000000010400788c */ /* 0x000fe2000bf25270 */
[----:B------:R-:W-:Y:S02]  /*10640*/  ULDC UR8, c[0x0][0x288] ;  /* 0x0000a20000087ab9 */ /* 0x000fe40000000800 */
[----:B------:R-:W-:Y:S02]  /*10650*/  ULDC.64 UR4, c[0x0][0x418] ;  /* 0x0001060000047ab9 */ /* 0x000fe40000000a00 */
[----:B------:R-:W-:-:S03]  /*10660*/  UISETP.NE.U32.AND UP0, UPT, UR4, URZ, UPT ;  /* 0x0000003f0400728c */ /* 0x000fc6000bf05070 */
[----:B------:R-:W-:Y:S01]  /*10670*/  ULDC UR4, c[0x0][0x424] ;  /* 0x0001090000047ab9 */ /* 0x000fe20000000800 */
[----:B------:R-:W-:-:S03]  /*10680*/  UISETP.NE.AND.EX UP0, UPT, UR5, URZ, UPT, UP0 ;  /* 0x0000003f0500728c */ /* 0x000fc6000bf05300 */
[----:B------:R-:W-:Y:S01]  /*10690*/  @UP1 ULDC UR5, c[0x0][0x44c] ;  /* 0x0001130000051ab9 */ /* 0x000fe20000000800 */
[----:B0-----:R-:W-:Y:S01]  /*106a0*/  ISETP.NE.U32.AND P0, PT, R2, RZ, PT ;  /* 0x000000ff0200720c */ /* 0x001fe20003f05070 */
[----:B------:R-:W-:-:S03]  /*106b0*/  USEL UR38, UR4, 0x1, UP0 ;  /* 0x0000000104267887 */ /* 0x000fc60008000000 */
[----:B------:R-:W-:Y:S01]  /*106c0*/  ISETP.NE.AND.EX P0, PT, R3, RZ, PT, P0 ;  /* 0x000000ff0300720c */ /* 0x000fe20003f05300 */
[----:B-1----:R-:W-:Y:S02]  /*106d0*/  ULEA UR6, UR47, 0x7f, 0x7 ;  /* 0x0000007f2f067891 */ /* 0x002fe4000f8e383f */
[----:B------:R-:W-:Y:S02]  /*106e0*/  UIMAD UR38, UR38, UR7, URZ ;  /* 0x00000007262672a4 */ /* 0x000fe4000f8e023f */
[----:B------:R-:W-:Y:S01]  /*106f0*/  UIMAD.WIDE.U32 UR4, UR6, UR5, URZ ;  /* 0x00000005060472a5 */ /* 0x000fe2000f8e003f */
[----:B------:R-:W-:-:S03]  /*10700*/  @UP1 ULDC UR7, c[0x0][0x450] ;  /* 0x0001140000071ab9 */ /* 0x000fc60000000800 */
[----:B------:R-:W-:-:S04]  /*10710*/  @UP1 USHF.R.U32.HI UR6, URZ, UR7, UR5 ;  /* 0x000000073f061299 */ /* 0x000fc80008011605 */
[----:B------:R-:W0:Y:S01]  /*10720*/  @P0 LDC.64 R2, c[0x0][0xa28] ;  /* 0x00028a00ff020b82 */ /* 0x000e220000000a00 */
[----:B------:R-:W-:Y:S02]  /*10730*/  UIADD3 UR5, UR38, 0xa0, -UR8 ;  /* 0x000000a026057890 */ /* 0x000fe4000fffe808 */
[----:B------:R-:W-:Y:S02]  /*10740*/  UIADD3 UR4, UR38, 0x9f, URZ ;  /* 0x0000009f26047890 */ /* 0x000fe4000fffe03f */
[----:B------:R-:W-:Y:S02]  /*10750*/  UIADD3 UR6, UR5, UR6, URZ ;  /* 0x0000000605067290 */ /* 0x000fe4000fffe03f */
[----:B------:R-:W-:Y:S02]  /*10760*/  UIMAD.WIDE UR4, UR4, 0x66666667, URZ ;  /* 0x66666667040478a5 */ /* 0x000fe4000f8e023f */
[----:B------:R-:W-:Y:S02]  /*10770*/  UIMAD.WIDE UR6, UR6, 0x66666667, URZ ;  /* 0x66666667060678a5 */ /* 0x000fe4000f8e023f */
[----:B------:R-:W-:-:S02]  /*10780*/  USHF.R.U32.HI UR42, URZ, 0x1f, UR5 ;  /* 0x0000001f3f2a7899 */ /* 0x000fc40008011605 */
[----:B------:R-:W-:Y:S02]  /*10790*/  USHF.R.U32.HI UR44, URZ, 0x1f, UR7 ;  /* 0x0000001f3f2c7899 */ /* 0x000fe40008011607 */
[----:B------:R-:W-:Y:S02]  /*107a0*/  ULEA.HI.SX32 UR42, UR5, UR42, 0x1a ;  /* 0x0000002a052a7291 */ /* 0x000fe4000f8fd23f */
[----:B------:R-:W-:-:S04]  /*107b0*/  ULEA.HI.SX32 UR44, UR7, UR44, 0x1a ;  /* 0x0000002c072c7291 */ /* 0x000fc8000f8fd23f */
[----:B------:R-:W-:Y:S02]  /*107c0*/  UISETP.LT.AND UP0, UPT, UR42, UR44, UPT ;  /* 0x0000002c2a00728c */ /* 0x000fe4000bf01270 */
[----:B------:R-:W-:Y:S01]  /*107d0*/  UP2UR UR48, UPR, URZ, 0x2 ;  /* 0x000000023f307883 */ /* 0x000fe20008000000 */
[----:B0-----:R-:W-:Y:S01]  /*107e0*/  @P0 IMAD.WIDE R2, R18, 0x4, R2 ;  /* 0x0000000412020825 */ /* 0x001fe200078e0202 */
[----:B------:R-:W-:-:S04]  /*107f0*/  USEL UR11, UR42, UR44, UP0 ;  /* 0x0000002c2a0b7287 */ /* 0x000fc80008000000 */
[----:B------:R-:W-:Y:S01]  /*10800*/  UISETP.GE.AND UP1, UPT, UR11, 0x1, UPT ;  /* 0x000000010b00788c */ /* 0x000fe2000bf26270 */
[----:B------:R0:W5:Y:S01]  /*10810*/  @P0 LDG.E R17, desc[UR36][R2.64] ;  /* 0x0000002402110981 */ /* 0x000162000c1e1900 */
[----:B------:R-:W-:Y:S02]  /*10820*/  USHF.R.U32.HI UR9, URZ, 0x10, UR43 ;  /* 0x000000103f097899 */ /* 0x000fe4000801162b */
[----:B------:R-:W-:Y:S02]  /*10830*/  ULOP3.LUT UR43, UR43, 0xffff, URZ, 0xc0, !UPT ;  /* 0x0000ffff2b2b7892 */ /* 0x000fe4000f8ec03f */
[----:B------:R-:W-:Y:S01]  /*10840*/  PLOP3.LUT P0, PT, PT, PT, UP1, 0x80, 0x0 ;  /* 0x000000000000781c */ /* 0x000fe20003f0f018 */
[----:B------:R-:W-:Y:S01]  /*10850*/  UISETP.NE.AND UP0, UPT, UR9, URZ, UPT ;  /* 0x0000003f0900728c */ /* 0x000fe2000bf05270 */
[----:B------:R-:W-:-:S10]  /*10860*/  UMOV UR40, URZ ;  /* 0x0000003f00287c82 */ /* 0x000fd40008000000 */
[----:B------:R-:W-:Y:S01]  /*10870*/  @!UP0 ULDC UR9, c[0x0][0x9f0] ;  /* 0x00027c0000098ab9 */ /* 0x000fe20000000800 */
[----:B0-----:R-:W-:Y:S05]  /*10880*/  @!P0 BRA `(.L_x_2280) ;  /* 0x0000000000788947 */ /* 0x001fea0003800000 */
[----:B------:R-:W-:Y:S01]  /*10890*/  IABS R2, UR9 ;  /* 0x0000000900027c13 */ /* 0x000fe20008000000 */
[----:B------:R-:W-:Y:S02]  /*108a0*/  UIADD3 UR6, UR9, -0x1, UR11 ;  /* 0xffffffff09067890 */ /* 0x000fe4000fffe00b */
[----:B------:R-:W-:Y:S01]  /*108b0*/  IABS R5, UR9 ;  /* 0x0000000900057c13 */ /* 0x000fe20008000000 */
[----:B------:R-:W-:Y:S01]  /*108c0*/  UMOV UR4, URZ ;  /* 0x0000003f00047c82 */ /* 0x000fe20008000000 */
        /* <DEDUP_REMOVED lines=26> */
.L_x_2280:
[----:B------:R-:W-:Y:S02]  /*10a70*/  UIMAD UR49, UR43, UR40, URZ ;  /* 0x000000282b3172a4 */ /* 0x000fe4000f8e023f */
[----:B------:R-:W-:-:S04]  /*10a80*/  MOV R3, UR40 ;  /* 0x0000002800037c02 */ /* 0x000fc80008000f00 */
[----:B------:R-:W-:-:S05]  /*10a90*/  IMAD.U32 R2, RZ, RZ, UR49 ;  /* 0x00000031ff027e24 */ /* 0x000fca000f8e00ff */
[----:B------:R-:W-:Y:S01]  /*10aa0*/  VIADDMNMX R2, R2, R3, UR11, PT ;  /* 0x0000000b02027e46 */ /* 0x000fe2000b800103 */
[----:B------:R-:W-:-:S03]  /*10ab0*/  IMAD.MOV.U32 R3, RZ, RZ, 0x1 ;  /* 0x00000001ff037424 */ /* 0x000fc600078e00ff */
[----:B------:R-:W-:Y:S01]  /*10ac0*/  R2UR UR50, R2 ;  /* 0x00000000023272ca */ /* 0x000fe200000e0000 */
[----:B------:R-:W-:-:S12]  /*10ad0*/  IMAD.MOV.U32 R2, RZ, RZ, RZ ;  /* 0x000000ffff027224 */ /* 0x000fd800078e00ff */
        /* <DEDUP_REMOVED lines=27> */
.L_x_2281:
        /* <DEDUP_REMOVED lines=12> */
[----:B------:R-:W-:Y:S02]  /*10d50*/  IMAD.U32 R6, RZ, RZ, UR6 ;  /* 0x00000006ff067e24 */ /* 0x000fe4000f8e00ff */
[----:B------:R-:W-:-:S02]  /*10d60*/  IMAD.U32 R10, RZ, RZ, UR4 ;  /* 0x00000004ff0a7e24 */ /* 0x000fc4000f8e00ff */
[----:B------:R-:W-:Y:S02]  /*10d70*/  IMAD.U32 R11, RZ, RZ, UR5 ;  /* 0x00000005ff0b7e24 */ /* 0x000fe4000f8e00ff */
[----:B------:R-:W-:Y:S02]  /*10d80*/  IMAD.MOV.U32 R8, RZ, RZ, 0x70 ;  /* 0x00000070ff087424 */ /* 0x000fe400078e00ff */
[----:B------:R-:W-:Y:S02]  /*10d90*/  IMAD.MOV.U32 R12, RZ, RZ, 0x1 ;  /* 0x00000001ff0c7424 */ /* 0x000fe400078e00ff */
[----:B------:R-:W-:-:S07]  /*10da0*/  IMAD.MOV.U32 R13, RZ, RZ, RZ ;  /* 0x000000ffff0d7224 */ /* 0x000fce00078e00ff */
[----:B------:R-:W-:-:S07]  /*10db0*/  LEPC R20, `(.L_x_2282) ;  /* 0x000000001014794e */ /* 0x000fce0000000000 */
[----:B0----5:R-:W-:Y:S05]  /*10dc0*/  CALL.ABS.NOINC R2 ;  /* 0x0000000002007343 */ /* 0x021fea0003c00000 */
.L_x_2282:
        /* <DEDUP_REMOVED lines=20> */
.L_x_2283:
[----:B------:R-:W-:-:S13]  /*10f10*/  LOP3.LUT P6, RZ, R16, 0x3ff, RZ, 0xc0, !PT ;  /* 0x000003ff10ff7812 */ /* 0x000fda00078cc0ff */
[----:B------:R-:W-:Y:S05]  /*10f20*/  @!P6 BRA `(.L_x_2284) ;  /* 0x000000000040e947 */ /* 0x000fea0003800000 */
[----:B------:R-:W-:Y:S01]  /*10f30*/  MOV R2, 0x0 ;  /* 0x0000000000027802 */ /* 0x000fe20000000f00 */
[----:B------:R-:W-:Y:S01]  /*10f40*/  ULDC.64 UR4, c[0x4][0xc8] ;  /* 0x0100320000047ab9 */ /* 0x000fe20000000a00 */
[----:B------:R-:W-:Y:S01]  /*10f50*/  ULDC.64 UR6, c[0x4][0xd0] ;  /* 0x0100340000067ab9 */ /* 0x000fe20000000a00 */
[----:B------:R-:W-:Y:S01]  /*10f60*/  IMAD.U32 R4, RZ, RZ, UR4 ;  /* 0x00000004ff047e24 */ /* 0x000fe2000f8e00ff */
[----:B------:R-:W-:Y:S01]  /*10f70*/  MOV R5, UR5 ;  /* 0x0000000500057c02 */ /* 0x000fe20008000f00 */
[----:B------:R-:W-:Y:S01]  /*10f80*/  ULDC.64 UR4, c[0x4][0x20] ;  /* 0x0100080000047ab9 */ /* 0x000fe20000000a00 */
        /* <DEDUP_REMOVED lines=10> */
.L_x_2284:
[----:B------:R-:W0:Y:S01]  /*11030*/  LDC.64 R2, c[0x0][0x9f8] ;  /* 0x00027e00ff027b82 */ /* 0x000e220000000a00 */
[----:B------:R-:W-:Y:S01]  /*11040*/  IMAD.SHL.U32 R31, R29, 0x10, RZ ;  /* 0x000000101d1f7824 */ /* 0x000fe200078e00ff */
[----:B------:R-:W-:Y:S01]  /*11050*/  ULDC UR4, c[0x0][0x2f4] ;  /* 0x0000bd0000047ab9 */ /* 0x000fe20000000800 */
[----:B------:R-:W-:Y:S01]  /*11060*/  IMAD.MOV.U32 R30, RZ, RZ, R18 ;  /* 0x000000ffff1e7224 */ /* 0x000fe200078e0012 */
[----:B------:R-:W-:-:S04]  /*11070*/  ULDC UR5, c[0x0][0x320] ;  /* 0x0000c80000057ab9 */ /* 0x000fc80000000800 */
[----:B------:R-:W1:Y:S01]  /*11080*/  LDC R19, c[0x0][0x430] ;  /* 0x00010c00ff137b82 */ /* 0x000e620000000800 */
        /* <DEDUP_REMOVED lines=32> */
.L_x_2339:
[----:B------:R-:W2:Y:S01]  /*11290*/  LDL R0, [R1+0x14] ;  /* 0x0000140001007983 */ /* 0x000ea20000100800 */
[----:B------:R-:W-:Y:S01]  /*112a0*/  UMOV UR4, 0xa0 ;  /* 0x000000a000047882 */ /* 0x000fe20000000000 */
[----:B------:R-:W-:Y:S01]  /*112b0*/  LOP3.LUT R15, R27, 0x80, RZ, 0xfc, !PT ;  /* 0x000000801b0f7812 */ /* 0x000fe200078efcff */
[----:B------:R-:W-:Y:S01]  /*112c0*/  UIMAD UR4, UR50, UR4, -0xa0 ;  /* 0xffffff60320474a4 */ /* 0x000fe2000f8e0204 */
[----:B------:R-:W0:Y:S01]  /*112d0*/  @P2 LDC R2, c[0x0][0x434] ;  /* 0x00010d00ff022b82 */ /* 0x000e220000000800 */
[----:B-----5:R-:W-:-:S07]  /*112e0*/  SHF.R.S32.HI R37, RZ, 0x1f, R30 ;  /* 0x0000001fff257819 */ /* 0x020fce000001141e */
[----:B------:R-:W1:Y:S01]  /*112f0*/  @P2 LDC R3, c[0x0][0x438] ;  /* 0x00010e00ff032b82 */ /* 0x000e620000000800 */
[----:B------:R-:W-:Y:S01]  /*11300*/  IMAD.MOV.U32 R33, RZ, RZ, 0x40 ;  /* 0x00000040ff217424 */ /* 0x000fe200078e00ff */
[----:B------:R-:W-:Y:S01]  /*11310*/  STL [R1+0x10], R15 ;  /* 0x0000100f01007387 */ /* 0x000fe20000100800 */
[----:B------:R-:W-:Y:S01]  /*11320*/  LOP3.LUT R16, R16, 0xffffffdf, RZ, 0xc0, !PT ;  /* 0xffffffdf10107812 */ /* 0x000fe200078ec0ff */
[----:B------:R-:W-:-:S05]  /*11330*/  IMAD.U32 R32, RZ, RZ, UR41 ;  /* 0x00000029ff207e24 */ /* 0x000fca000f8e00ff */
[----:B------:R-:W-:Y:S02]  /*11340*/  SHF.R.S32.HI R32, RZ, 0x1f, R32 ;  /* 0x0000001fff207819 */ /* 0x000fe40000011420 */
[----:B--2---:R-:W-:Y:S01]  /*11350*/  R2UR UR5, R0 ;  /* 0x00000000000572ca */ /* 0x004fe200000e0000 */
[----:B------:R-:W-:-:S04]  /*11360*/  VIADD R0, R15, UR4 ;  /* 0x000000040f007c36 */ /* 0x000fc80008000000 */
[C---:B------:R-:W-:Y:S01]  /*11370*/  IMAD.IADD R9, R0.reuse, 0x1, R17 ;  /* 0x0000000100097824 */ /* 0x040fe200078e0211 */
[----:B------:R-:W-:-:S03]  /*11380*/  ISETP.GE.AND P0, PT, R0, UR38, PT ;  /* 0x0000002600007c0c */ /* 0x000fc6000bf06270 */
[----:B0-----:R-:W-:Y:S01]  /*11390*/  @P2 IMAD.HI.U32 R0, R9, R2, RZ ;  /* 0x0000000209002227 */ /* 0x001fe200078e00ff */
[----:B------:R-:W-:-:S03]  /*113a0*/  ISETP.GT.U32.OR P0, PT, R15, 0x9f, P0 ;  /* 0x0000009f0f00780c */ /* 0x000fc60000704470 */
[----:B------:R-:W-:Y:S01]  /*113b0*/  IMAD.MOV.U32 R12, RZ, RZ, R9 ;  /* 0x000000ffff0c7224 */ /* 0x000fe200078e0009 */
[----:B-1----:R-:W-:-:S09]  /*113c0*/  @P2 SHF.R.U32.HI R12, RZ, R3, R0 ;  /* 0x00000003ff0c2219 */ /* 0x002fd20000011600 */
[----:B------:R-:W0:Y:S01]  /*113d0*/  @!P0 LDC.64 R6, c[0x0][0x428] ;  /* 0x00010a00ff068b82 */ /* 0x000e220000000a00 */
[--C-:B------:R-:W-:Y:S01]  /*113e0*/  @!P0 SHF.R.S32.HI R3, RZ, 0x1f, R12.reuse ;  /* 0x0000001fff038819 */ /* 0x100fe2000001140c */
[----:B------:R-:W-:-:S06]  /*113f0*/  @!P0 IMAD.MOV.U32 R2, RZ, RZ, R12 ;  /* 0x000000ffff028224 */ /* 0x000fcc00078e000c */
[----:B------:R-:W1:Y:S01]  /*11400*/  @!P0 LDC.64 R4, c[0x0][0x418] ;  /* 0x00010600ff048b82 */ /* 0x000e620000000a00 */
[-C--:B0-----:R-:W-:Y:S02]  /*11410*/  @!P0 IMAD R0, R37, R6.reuse, RZ ;  /* 0x0000000625008224 */ /* 0x081fe400078e02ff */
[----:B------:R-:W-:-:S04]  /*11420*/  @!P0 IMAD.WIDE.U32 R2, R30, R6, R2 ;  /* 0x000000061e028225 */ /* 0x000fc800078e0002 */
[----:B------:R-:W-:Y:S01]  /*11430*/  @!P0 IMAD R7, R30, R7, R0 ;  /* 0x000000071e078224 */ /* 0x000fe200078e0200 */
[----:B-1----:R-:W-:-:S03]  /*11440*/  @!P0 LEA R4, P1, R2, R4, 0x2 ;  /* 0x0000000402048211 */ /* 0x002fc600078210ff */
[----:B------:R-:W-:Y:S02]  /*11450*/  @!P0 IMAD.IADD R0, R7, 0x1, R3 ;  /* 0x0000000107008824 */ /* 0x000fe400078e0203 */
[----:B------:R-:W0:Y:S03]  /*11460*/  @P2 LDC R3, c[0x0][0x438] ;  /* 0x00010e00ff032b82 */ /* 0x000e260000000800 */
[----:B------:R-:W-:Y:S02]  /*11470*/  @!P0 LEA.HI.X R5, R2, R5, R0, 0x2, P1 ;  /* 0x0000000502058211 */ /* 0x000fe400008f1400 */
[----:B------:R-:W-:-:S03]  /*11480*/  IADD3 R2, R27, UR4, RZ ;  /* 0x000000041b027c10 */ /* 0x000fc6000fffe0ff */
        /* <DEDUP_REMOVED lines=8> */
[--C-:B------:R-:W-:Y:S01]  /*11510*/  @!P1 SHF.R.S32.HI R3, RZ, 0x1f, R14.reuse ;  /* 0x0000001fff039819 */ /* 0x100fe2000001140e */
[----:B------:R-:W-:Y:S02]  /*11520*/  @!P1 IMAD.MOV.U32 R2, RZ, RZ, R14 ;  /* 0x000000ffff029224 */ /* 0x000fe400078e000e */
[-C--:B--2---:R-:W-:Y:S02]  /*11530*/  @!P1 IMAD R0, R37, R10.reuse, RZ ;  /* 0x0000000a25009224 */ /* 0x084fe400078e02ff */
[----:B------:R-:W-:-:S04]  /*11540*/  @!P1 IMAD.WIDE.U32 R2, R30, R10, R2 ;  /* 0x0000000a1e029225 */ /* 0x000fc800078e0002 */
[----:B------:R-:W-:Y:S01]  /*11550*/  @!P1 IMAD R11, R30, R11, R0 ;  /* 0x0000000b1e0b9224 */ /* 0x000fe200078e0200 */
[----:B---3--:R-:W-:-:S03]  /*11560*/  @!P1 LEA R6, P2, R2, R6, 0x2 ;  /* 0x0000000602069211 */ /* 0x008fc600078410ff */
[----:B------:R-:W-:-:S05]  /*11570*/  @!P1 IMAD.IADD R0, R3, 0x1, R11 ;  /* 0x0000000103009824 */ /* 0x000fca00078e020b */
[----:B------:R-:W-:Y:S01]  /*11580*/  @!P1 LEA.HI.X R7, R2, R7, R0, 0x2, P2 ;  /* 0x0000000702079211 */ /* 0x000fe200010f1400 */
[----:B------:R-:W-:-:S06]  /*11590*/  IMAD.MOV.U32 R0, RZ, RZ, RZ ;  /* 0x000000ffff007224 */ /* 0x000fcc00078e00ff */
[----:B------:R0:W5:Y:S01]  /*115a0*/  @!P0 LDG.E R0, desc[UR36][R4.64] ;  /* 0x0000002404008981 */ /* 0x000162000c1e1900 */
[----:B------:R-:W-:-:S04]  /*115b0*/  LOP3.LUT P0, RZ, R29, 0x4, RZ, 0xc0, !PT ;  /* 0x000000041dff7812 */ /* 0x000fc8000780c0ff */
[----:B------:R-:W-:Y:S01]  /*115c0*/  SEL R2, R33, 0xffffffc0, !P0 ;  /* 0xffffffc021027807 */ /* 0x000fe20004000000 */
[----:B0-----:R-:W-:-:S04]  /*115d0*/  IMAD.MOV.U32 R5, RZ, RZ, RZ ;  /* 0x000000ffff057224 */ /* 0x001fc800078e00ff */
[----:B------:R0:W-:Y:S01]  /*115e0*/  STL [R1+0x8], R2 ;  /* 0x0000080201007387 */ /* 0x0001e20000100800 */
[----:B------:R-:W-:-:S03]  /*115f0*/  IMAD.MOV R10, RZ, RZ, -R12 ;  /* 0x000000ffff0a7224 */ /* 0x000fc600078e0a0c */
[----:B------:R1:W5:Y:S01]  /*11600*/  @!P1 LDG.E R5, desc[UR36][R6.64] ;  /* 0x0000002406059981 */ /* 0x000362000c1e1900 */
[----:B------:R-:W-:Y:S01]  /*11610*/  IMAD R4, R19, R10, R9 ;  /* 0x0000000a13047224 */ /* 0x000fe200078e0209 */
[----:B------:R-:W-:Y:S01]  /*11620*/  ISETP.GT.U32.AND P0, PT, R15, 0x9f, PT ;  /* 0x0000009f0f00780c */ /* 0x000fe20003f04070 */
[C---:B------:R-:W-:Y:S01]  /*11630*/  IMAD.SHL.U32 R9, R29.reuse, 0x4, RZ ;  /* 0x000000041d097824 */ /* 0x040fe200078e00ff */
[----:B------:R-:W-:Y:S01]  /*11640*/  ULOP3.LUT UR4, UR5, 0x2, URZ, 0xfc, !UPT ;  /* 0x0000000205047892 */ /* 0x000fe2000f8efc3f */
[----:B0-----:R-:W-:Y:S01]  /*11650*/  IMAD.MOV R2, RZ, RZ, -R14 ;  /* 0x000000ffff027224 */ /* 0x001fe200078e0a0e */
[----:B------:R-:W-:Y:S01]  /*11660*/  LOP3.LUT R12, R29, 0x10, RZ, 0xc0, !PT ;  /* 0x000000101d0c7812 */ /* 0x000fe200078ec0ff */
[----:B------:R-:W-:Y:S02]  /*11670*/  IMAD.U32 R11, RZ, RZ, UR50 ;  /* 0x00000032ff0b7e24 */ /* 0x000fe4000f8e00ff */
[----:B-1----:R-:W-:Y:S01]  /*11680*/  IMAD R6, R19, R2, R13 ;  /* 0x0000000213067224 */ /* 0x002fe200078e020d */
[----:B------:R-:W-:Y:S01]  /*11690*/  SHF.R.U32.HI R7, RZ, 0x5, R18 ;  /* 0x00000005ff077819 */ /* 0x000fe20000011612 */
[----:B------:R-:W-:Y:S01]  /*116a0*/  IMAD.SHL.U32 R2, R29, 0x80, RZ ;  /* 0x000000801d027824 */ /* 0x000fe200078e00ff */
[----:B------:R-:W-:-:S03]  /*116b0*/  IADD3 R11, R11, -0x1, RZ ;  /* 0xffffffff0b0b7810 */ /* 0x000fc60007ffe0ff */
[----:B------:R-:W-:Y:S01]  /*116c0*/  @P0 LOP3.LUT R16, R16, 0x20, RZ, 0xfc, !PT ;  /* 0x0000002010100812 */ /* 0x000fe200078efcff */
[----:B------:R-:W-:Y:S01]  /*116d0*/  IMAD.SHL.U32 R36, R7, 0x200, RZ ;  /* 0x0000020007247824 */ /* 0x000fe200078e00ff */
[----:B------:R-:W-:Y:S02]  /*116e0*/  LOP3.LUT R10, R2, 0x380, RZ, 0xc0, !PT ;  /* 0x00000380020a7812 */ /* 0x000fe400078ec0ff */
[----:B------:R-:W-:-:S03]  /*116f0*/  LOP3.LUT R16, R16, 0xffffffbf, RZ, 0xc0, !PT ;  /* 0xffffffbf10107812 */ /* 0x000fc600078ec0ff */
[----:B------:R-:W-:-:S05]  /*11700*/  IMAD R10, R7, 0x10, R10 ;  /* 0x00000010070a7824 */ /* 0x000fca00078e020a */
[----:B------:R-:W-:-:S04]  /*11710*/  LOP3.LUT R3, R10, 0x70, R31, 0x78, !PT ;  /* 0x000000700a037812 */ /* 0x000fc800078e781f */
[----:B------:R-:W-:Y:S02]  /*11720*/  LOP3.LUT R3, R3, 0xc00, R2, 0xf8, !PT ;  /* 0x00000c0003037812 */ /* 0x000fe400078ef802 */
[----:B------:R-:W-:-:S03]  /*11730*/  LOP3.LUT R2, R8, 0x80, RZ, 0xc0, !PT ;  /* 0x0000008008027812 */ /* 0x000fc600078ec0ff */
[----:B------:R0:W-:Y:S01]  /*11740*/  STL [R1+0x4], R3 ;  /* 0x0000040301007387 */ /* 0x0001e20000100800 */
[----:B------:R-:W-:-:S04]  /*11750*/  LOP3.LUT R2, R2, 0x10, R29, 0xf8, !PT ;  /* 0x0000001002027812 */ /* 0x000fc800078ef81d */
[----:B------:R-:W-:Y:S02]  /*11760*/  LOP3.LUT R2, R2, 0x10, R9, 0x78, !PT ;  /* 0x0000001002027812 */ /* 0x000fe400078e7809 */
[----:B0-----:R-:W-:-:S04]  /*11770*/  LOP3.LUT R3, R36, 0x60, R8, 0xf8, !PT ;  /* 0x0000006024037812 */ /* 0x001fc800078ef808 */
[----:B------:R-:W-:-:S04]  /*11780*/  LOP3.LUT R3, R3, 0x100, R8, 0xf8, !PT ;  /* 0x0000010003037812 */ /* 0x000fc800078ef808 */
[----:B------:R-:W-:-:S05]  /*11790*/  LOP3.LUT R2, R3, R2, RZ, 0xfc, !PT ;  /* 0x0000000203027212 */ /* 0x000fca00078efcff */
[----:B------:R0:W-:Y:S02]  /*117a0*/  STL [R1], R2 ;  /* 0x0000000201007387 */ /* 0x0001e40000100800 */
[----:B0-----:R-:W-:-:S05]  /*117b0*/  IMAD.U32 R2, RZ, RZ, UR4 ;  /* 0x00000004ff027e24 */ /* 0x001fca000f8e00ff */
[----:B------:R-:W-:-:S13]  /*117c0*/  ISETP.NE.AND P0, PT, R2, 0x3, PT ;  /* 0x000000030200780c */ /* 0x000fda0003f05270 */
[----:B------:R-:W-:Y:S01]  /*117d0*/  @P0 LOP3.LUT R16, R16, 0x40, RZ, 0xfc, !PT ;  /* 0x0000004010100812 */ /* 0x000fe200078efcff */
[----:B------:R-:W-:Y:S06]  /*117e0*/  @!P0 BRA `(.L_x_2286) ;  /* 0x0000000000048947 */ /* 0x000fec0003800000 */
[----:B------:R-:W-:Y:S01]  /*117f0*/  BPT.TRAP 0x1 ;  /* 0x000000040000795c */ /* 0x000fe20000300000 */
.L_x_2286:
[----:B------:R-:W-:Y:S01]  /*11800*/  IMAD.MOV.U32 R2, RZ, RZ, 0x1 ;  /* 0x00000001ff027424 */ /* 0x000fe200078e00ff */
[----:B------:R-:W-:-:S04]  /*11810*/  SHF.R.S32.HI R21, RZ, 0x1f, R6 ;  /* 0x0000001fff157819 */ /* 0x000fc80000011406 */
[----:B------:R-:W-:-:S04]  /*11820*/  SHF.L.U32 R3, R2, 0x1f, RZ ;  /* 0x0000001f02037819 */ /* 0x000fc800000006ff */
[----:B------:R-:W0:Y:S02]  /*11830*/  SYNCS.PHASECHK.TRANS64.TRYWAIT P0, [UR45+0x29880], R3 ;  /* 0x02988003ff0075a7 */ /* 0x000e24000800016d */
[----:B0-----:R-:W-:Y:S05]  /*11840*/  @!P0 BRA `(.L_x_2287) ;  /* 0x0000003800b08947 */ /* 0x001fea0003800000 */
.L_x_2340:
[----:B------:R-:W-:Y:S01]  /*11850*/  ULDC.64 UR4, c[0x0][0x328] ;  /* 0x0000ca0000047ab9 */ /* 0x000fe20000000a00 */
        /* <DEDUP_REMOVED lines=18> */
[----:B------:R-:W-:Y:S02]  /*11980*/  IMAD R7, R7, 0x400, R8 ;  /* 0x0000040007077824 */ /* 0x000fe400078e0208 */
[----:B------:R-:W-:Y:S02]  /*11990*/  IMAD.IADD R9, R3, 0x1, R9 ;  /* 0x0000000103097824 */ /* 0x000fe400078e0209 */
[----:B------:R-:W-:Y:S02]  /*119a0*/  IMAD.MOV.U32 R8, RZ, RZ, R2 ;  /* 0x000000ffff087224 */ /* 0x000fe400078e0002 */
        /* <DEDUP_REMOVED lines=18> */
[----:B------:R-:W-:Y:S01]  /*11ad0*/  IADD3 R20, P0, R2, UR6, RZ ;  /* 0x0000000602147c10 */ /* 0x000fe2000ff1e0ff */
[----:B------:R-:W-:-:S03]  /*11ae0*/  IMAD.MOV.U32 R2, RZ, RZ, -0xa0 ;  /* 0xffffff60ff027424 */ /* 0x000fc600078e00ff */
[----:B------:R-:W-:Y:S01]  /*11af0*/  IADD3.X R19, R19, UR4, R3, P0, !PT ;  /* 0x0000000413137c10 */ /* 0x000fe200087fe403 */
[----:B------:R-:W-:Y:S01]  /*11b00*/  IMAD R9, R11, R2, UR38 ;  /* 0x000000260b097e24 */ /* 0x000fe2000f8e0202 */
[----:B------:R-:W-:-:S03]  /*11b10*/  UMOV UR4, 0xffffffff ;  /* 0xffffffff00047882 */ /* 0x000fc60000000000 */
        /* <DEDUP_REMOVED lines=46> */
.L_x_2352:
        /* <DEDUP_REMOVED lines=15> */
[----:B------:R-:W-:-:S13]  /*11ef0*/  LOP3.LUT P6, RZ, R16, 0x40, RZ, 0xc0, !PT ;  /* 0x0000004010ff7812 */ /* 0x000fda00078cc0ff */
[----:B-1----:R-:W-:Y:S05]  /*11f00*/  @!P6 BRA `(.L_x_2289) ;  /* 0x000000000004e947 */ /* 0x002fea0003800000 */
[----:B------:R-:W-:Y:S01]  /*11f10*/  BPT.TRAP 0x1 ;  /* 0x000000040000795c */ /* 0x000fe20000300000 */
.L_x_2289:
[----:B------:R-:W-:Y:S01]  /*11f20*/  SYNCS.ARRIVE.TRANS64.A1T0 RZ, [UR45+0x29870], RZ ;  /* 0x029870ffffff79a7 */ /* 0x000fe2000810002d */
[----:B------:R-:W-:Y:S05]  /*11f30*/  @!P6 BRA `(.L_x_2290) ;  /* 0x000000000004e947 */ /* 0x000fea0003800000 */
[----:B------:R-:W-:Y:S01]  /*11f40*/  BPT.TRAP 0x1 ;  /* 0x000000040000795c */ /* 0x000fe20000300000 */
.L_x_2290:
[----:B------:R-:W-:-:S05]  /*11f50*/  IMAD.MOV.U32 R2, RZ, RZ, 0x1 ;  /* 0x00000001ff027424 */ /* 0x000fca00078e00ff */
[----:B------:R-:W-:-:S04]  /*11f60*/  SHF.L.U32 R2, R2, 0x1f, RZ ;  /* 0x0000001f02027819 */ /* 0x000fc800000006ff */
[----:B------:R-:W1:Y:S02]  /*11f70*/  SYNCS.PHASECHK.TRANS64.TRYWAIT P0, [UR45+0x29840], R2 ;  /* 0x02984002ff0075a7 */ /* 0x000e64000800016d */
[----:B-1----:R-:W-:Y:S05]  /*11f80*/  @!P0 BRA `(.L_x_2291) ;  /* 0x0000003800c88947 */ /* 0x002fea0003800000 */
.L_x_2353:
        /* <DEDUP_REMOVED lines=8> */
[----:B------:R-:W-:-:S02]  /*12010*/  IMAD R22, R22, UR10, RZ ;  /* 0x0000000a16167c24 */ /* 0x000fc4000f8e02ff */
[----:B------:R-:W-:Y:S02]  /*12020*/  IMAD.IADD R3, R3, 0x1, R21 ;  /* 0x0000000103037824 */ /* 0x000fe400078e0215 */
        /* <DEDUP_REMOVED lines=8> */
[----:B------:R-:W-:Y:S02]  /*120b0*/  UIMAD UR4, UR41, UR5, UR4 ;  /* 0x00000005290472a4 */ /* 0x000fe4000f8e0204 */
[----:B------:R-:W-:Y:S01]  /*120c0*/  IMAD.U32 R7, RZ, RZ, UR7 ;  /* 0x00000007ff077e24 */ /* 0x000fe2000f8e00ff */
[----:B------:R-:W-:Y:S01]  /*120d0*/  IADD3 R5, P0, R2, UR6, RZ ;  /* 0x0000000602057c10 */ /* 0x000fe2000ff1e0ff */
[----:B------:R-:W-:-:S02]  /*120e0*/  IMAD R23, R4, UR9, R23 ;  /* 0x0000000904177c24 */ /* 0x000fc4000f8e0217 */
[----:B------:R-:W-:Y:S01]  /*120f0*/  IMAD R9, R24, UR10, RZ ;  /* 0x0000000a18097c24 */ /* 0x000fe2000f8e02ff */
[----:B------:R-:W-:Y:S01]  /*12100*/  IADD3.X R6, R7, UR4, R3, P0, !PT ;  /* 0x0000000407067c10 */ /* 0x000fe200087fe403 */
[----:B------:R-:W-:Y:S01]  /*12110*/  IMAD.WIDE.U32 R2, R4, UR8, RZ ;  /* 0x0000000804027c25 */ /* 0x000fe2000f8e00ff */
[----:B-1----:R-:W-:-:S03]  /*12120*/  SHF.R.U32.HI R10, RZ, 0x3, R10 ;  /* 0x00000003ff0a7819 */ /* 0x002fc6000001160a */
[----:B------:R-:W-:Y:S02]  /*12130*/  IMAD.IADD R3, R3, 0x1, R23 ;  /* 0x0000000103037824 */ /* 0x000fe400078e0217 */
[C---:B------:R-:W-:Y:S02]  /*12140*/  IMAD R9, R0.reuse, UR11, R9 ;  /* 0x0000000b00097c24 */ /* 0x040fe4000f8e0209 */
[----:B------:R-:W-:-:S04]  /*12150*/  IMAD.WIDE.U32 R2, R0, UR10, R2 ;  /* 0x0000000a00027c25 */ /* 0x000fc8000f8e0002 */
[----:B------:R-:W-:Y:S02]  /*12160*/  IMAD.IADD R3, R3, 0x1, R9 ;  /* 0x0000000103037824 */ /* 0x000fe400078e0209 */
[----:B------:R-:W-:Y:S02]  /*12170*/  IMAD.SHL.U32 R29, R29, 0x40, RZ ;  /* 0x000000401d1d7824 */ /* 0x000fe400078e00ff */
[----:B------:R-:W-:-:S03]  /*12180*/  IMAD.WIDE.U32 R2, R8, UR41, R2 ;  /* 0x0000002908027c25 */ /* 0x000fc6000f8e0002 */
[----:B------:R-:W-:Y:S02]  /*12190*/  LOP3.LUT R29, R29, 0x40, RZ, 0xc0, !PT ;  /* 0x000000401d1d7812 */ /* 0x000fe400078ec0ff */
[----:B------:R-:W-:Y:S01]  /*121a0*/  IADD3 R0, P0, R2, UR6, RZ ;  /* 0x0000000602007c10 */ /* 0x000fe2000ff1e0ff */
[----:B------:R-:W-:-:S03]  /*121b0*/  IMAD.SHL.U32 R2, R10, 0x80, RZ ;  /* 0x000000800a027824 */ /* 0x000fc600078e00ff */
[----:B------:R-:W-:Y:S01]  /*121c0*/  IADD3.X R7, R7, UR4, R3, P0, !PT ;  /* 0x0000000407077c10 */ /* 0x000fe200087fe403 */
[----:B------:R-:W-:Y:S01]  /*121d0*/  IMAD.SHL.U32 R3, R10, 0x10, RZ ;  /* 0x000000100a037824 */ /* 0x000fe200078e00ff */
[----:B------:R-:W-:Y:S01]  /*121e0*/  LOP3.LUT R2, R2, 0x180, RZ, 0xc0, !PT ;  /* 0x0000018002027812 */ /* 0x000fe200078ec0ff */
[----:B------:R-:W-:-:S03]  /*121f0*/  UMOV UR4, 0xffffffff ;  /* 0xffffffff00047882 */ /* 0x000fc60000000000 */
        /* <DEDUP_REMOVED lines=9> */
[----:B------:R-:W-:Y:S02]  /*12290*/  LOP3.LUT P6, RZ, R16, 0x4, RZ, 0xc0, !PT ;  /* 0x0000000410ff7812 */ /* 0x000fe400078cc0ff */
[----:B------:R-:W-:Y:S01]  /*122a0*/  @P4 IADD3 R9, R36, UR45, RZ ;  /* 0x0000002d24094c10 */ /* 0x000fe2000fffe0ff */
        /* <DEDUP_REMOVED lines=11> */
[----:B-1----:R-:W-:-:S05]  /*12360*/  @P3 IADD3 R14, P0, R35, R14, RZ ;  /* 0x0000000e230e3210 */ /* 0x002fca0007f1e0ff */
[----:B------:R-:W-:Y:S02]  /*12370*/  @P3 IMAD.X R19, RZ, RZ, R8, P0 ;  /* 0x000000ffff133224 */ /* 0x000fe400000e0608 */
[----:B--2---:R-:W-:Y:S01]  /*12380*/  @P3 IMAD.MOV.U32 R2, RZ, RZ, R14 ;  /* 0x000000ffff023224 */ /* 0x004fe200078e000e */
[----:B------:R-:W-:Y:S01]  /*12390*/  SHFL.IDX PT, R8, R6, 0x2, 0x1c1f ;  /* 0x005c1f0006087f89 */ /* 0x000fe200000e0000 */
[----:B------:R-:W-:Y:S02]  /*123a0*/  @P3 IMAD.MOV.U32 R3, RZ, RZ, R19 ;  /* 0x000000ffff033224 */ /* 0x000fe400078e0013 */
[C---:B------:R-:W-:Y:S01]  /*123b0*/  @P2 VIADD R19, R36.reuse, UR45 ;  /* 0x0000002d24132c36 */ /* 0x040fe20008000000 */
        /* <DEDUP_REMOVED lines=15> */
[----:B--2---:R-:W-:Y:S02]  /*124b0*/  @P1 IMAD.X R9, RZ, RZ, R8, P0 ;  /* 0x000000ffff091224 */ /* 0x004fe400000e0608 */
[----:B---3--:R-:W-:Y:S02]  /*124c0*/  @P1 IMAD.MOV.U32 R2, RZ, RZ, R14 ;  /* 0x000000ffff021224 */ /* 0x008fe400078e000e */
[----:B------:R-:W-:Y:S01]  /*124d0*/  @P1 IMAD.MOV.U32 R3, RZ, RZ, R9 ;  /* 0x000000ffff031224 */ /* 0x000fe200078e0009 */
[----:B------:R1:W2:Y:S04]  /*124e0*/  SHFL.IDX PT, R14, R0, RZ, 0x1c1f ;  /* 0x001c1fff000e7589 */ /* 0x0002a800000e0000 */
[----:B------:R1:W-:Y:S04]  /*124f0*/  @P1 LDGSTS.E.BYPASS.LTC128B.128 [R21+0x1bc00], desc[UR36][R2.64], !P4 ;  /* 0x1bc0000002151fae */ /* 0x0003e8000e101d64 */
[----:B------:R1:W-:Y:S01]  /*12500*/  @P1 LDGSTS.E.BYPASS.LTC128B.128 [R21+0x1e400], desc[UR36][R2.64+0x40], !P5 ;  /* 0x1e40004002151fae */ /* 0x0003e2000e901d64 */
[----:B------:R-:W-:-:S03]  /*12510*/  ISETP.NE.AND P5, PT, R4, RZ, PT ;  /* 0x000000ff0400720c */ /* 0x000fc60003fa5270 */
[----:B------:R1:W-:Y:S10]  /*12520*/  @P1 LDGSTS.E.BYPASS.LTC128B.128 [R21+0x20c00], desc[UR36][R2.64+0x80], !P6 ;  /* 0x20c0008002151fae */ /* 0x0003f4000f101d64 */
.L_x_2365:
        /* <DEDUP_REMOVED lines=14> */
.L_x_2294:
[----:B------:R-:W-:Y:S05]  /*12610*/  BSYNC B0 ;  /* 0x0000000000007941 */ /* 0x000fea0003800000 */
.L_x_2293:
[----:B------:R-:W-:Y:S01]  /*12620*/  NOP ;  /* 0x0000000000007918 */ /* 0x000fe20000000000 */
[----:B------:R-:W-:Y:S01]  /*12630*/  SYNCS.ARRIVE.TRANS64.RED.A0T1 RZ, [UR45+0x29830], RZ ;  /* 0x029830ffffff79a7 */ /* 0x000fe2000820042d */
[----:B------:R-:W-:Y:S01]  /*12640*/  ARRIVES.LDGSTSBAR.64.TRANSCNT [UR45+0x29830] ;  /* 0x02983000ff0079b0 */ /* 0x000fe20008000aad */
[----:B------:R-:W-:Y:S01]  /*12650*/  NOP ;  /* 0x0000000000007918 */ /* 0x000fe20000000000 */
[----:B------:R-:W-:-:S13]  /*12660*/  LOP3.LUT P0, RZ, R16, 0x40, RZ, 0xc0, !PT ;  /* 0x0000004010ff7812 */ /* 0x000fda000780c0ff */
[----:B------:R-:W-:Y:S05]  /*12670*/  @!P0 BRA `(.L_x_2295) ;  /* 0x0000000000048947 */ /* 0x000fea0003800000 */
[----:B------:R-:W-:Y:S01]  /*12680*/  BPT.TRAP 0x1 ;  /* 0x000000040000795c */ /* 0x000fe20000300000 */
.L_x_2295:
[----:B------:R-:W-:Y:S01]  /*12690*/  SYNCS.ARRIVE.TRANS64.A1T0 RZ, [UR45+0x29830], RZ ;  /* 0x029830ffffff79a7 */ /* 0x000fe2000810002d */
[----:B------:R-:W-:Y:S05]  /*126a0*/  WARPSYNC.ALL ;  /* 0x0000000000007948 */ /* 0x000fea0003800000 */
[----:B------:R-:W4:Y:S01]  /*126b0*/  S2R R19, SR_CTAID.Z ;  /* 0x0000000000137919 */ /* 0x000f220000002700 */
        /* <DEDUP_REMOVED lines=10> */
[----:B----4-:R-:W-:Y:S01]  /*12760*/  SHF.R.S32.HI R18, RZ, 0x1f, R19 ;  /* 0x0000001fff127819 */ /* 0x010fe20000011413 */
[----:B------:R-:W-:Y:S10]  /*12770*/  @!P0 BRA `(.L_x_2296) ;  /* 0x0000000000408947 */ /* 0x000ff40003800000 */
[----:B-1-3--:R-:W-:Y:S01]  /*12780*/  MOV R2, 0x0 ;  /* 0x0000000000027802 */ /* 0x00afe20000000f00 */
[----:B------:R-:W-:Y:S01]  /*12790*/  ULDC.64 UR6, c[0x4][0xc8] ;  /* 0x0100320000067ab9 */ /* 0x000fe20000000a00 */
[----:B------:R-:W-:Y:S01]  /*127a0*/  ULDC.64 UR8, c[0x4][0xd0] ;  /* 0x0100340000087ab9 */ /* 0x000fe20000000a00 */
[----:B------:R-:W-:Y:S01]  /*127b0*/  ULDC.64 UR4, c[0x4][0x28] ;  /* 0x01000a0000047ab9 */ /* 0x000fe20000000a00 */
[----:B------:R-:W-:Y:S01]  /*127c0*/  MOV R4, UR6 ;  /* 0x0000000600047c02 */ /* 0x000fe20008000f00 */
[----:B------:R-:W-:Y:S01]  /*127d0*/  IMAD.U32 R5, RZ, RZ, UR7 ;  /* 0x00000007ff057e24 */ /* 0x000fe2000f8e00ff */
[----:B------:R-:W1:Y:S01]  /*127e0*/  LDC.64 R2, c[0x4][R2] ;  /* 0x0100000002027b82 */ /* 0x000e620000000a00 */
[----:B------:R-:W-:Y:S02]  /*127f0*/  IMAD.U32 R6, RZ, RZ, UR8 ;  /* 0x00000008ff067e24 */ /* 0x000fe4000f8e00ff */
[----:B------:R-:W-:Y:S02]  /*12800*/  IMAD.U32 R7, RZ, RZ, UR9 ;  /* 0x00000009ff077e24 */ /* 0x000fe4000f8e00ff */
[----:B------:R-:W-:-:S02]  /*12810*/  IMAD.U32 R10, RZ, RZ, UR4 ;  /* 0x00000004ff0a7e24 */ /* 0x000fc4000f8e00ff */
[----:B------:R-:W-:Y:S02]  /*12820*/  IMAD.U32 R11, RZ, RZ, UR5 ;  /* 0x00000005ff0b7e24 */ /* 0x000fe4000f8e00ff */
[----:B------:R-:W-:Y:S02]  /*12830*/  IMAD.MOV.U32 R8, RZ, RZ, 0x70 ;  /* 0x00000070ff087424 */ /* 0x000fe400078e00ff */
[----:B------:R-:W-:Y:S02]  /*12840*/  IMAD.MOV.U32 R12, RZ, RZ, 0x1 ;  /* 0x00000001ff0c7424 */ /* 0x000fe400078e00ff */
[----:B------:R-:W-:-:S07]  /*12850*/  IMAD.MOV.U32 R13, RZ, RZ, RZ ;  /* 0x000000ffff0d7224 */ /* 0x000fce00078e00ff */
[----:B0-----:R-:W-:-:S07]  /*12860*/  LEPC R20, `(.L_x_2296) ;  /* 0x000000001014794e */ /* 0x001fce0000000000 */
[----:B-12---:R-:W-:Y:S05]  /*12870*/  CALL.ABS.NOINC R2 ;  /* 0x0000000002007343 */ /* 0x006fea0003c00000 */
.L_x_2296:
[----:B------:R-:W-:Y:S01]  /*12880*/  UISETP.NE.AND UP0, UPT, UR48, URZ, UPT ;  /* 0x0000003f3000728c */ /* 0x000fe2000bf05270 */
[----:B-1----:R-:W-:Y:S02]  /*12890*/  IMAD.U32 R0, RZ, RZ, UR47 ;  /* 0x0000002fff007e24 */ /* 0x002fe4000f8e00ff */
[----:B------:R-:W-:Y:S02]  /*128a0*/  IMAD.U32 R4, RZ, RZ, UR38 ;  /* 0x00000026ff047e24 */ /* 0x000fe4000f8e00ff */
[----:B------:R-:W-:Y:S01]  /*128b0*/  IMAD R27, R0, 0x80, R27 ;  /* 0x00000080001b7824 */ /* 0x000fe200078e021b */
[----:B------:R-:W-:Y:S01]  /*128c0*/  PLOP3.LUT P0, PT, PT, PT, UP0, 0x80, 0x0 ;  /* 0x000000000000781c */ /* 0x000fe20003f0f008 */
[----:B---3--:R-:W-:Y:S02]  /*128d0*/  IMAD.U32 R3, RZ, RZ, UR46 ;  /* 0x0000002eff037e24 */ /* 0x008fe4000f8e00ff */
[----:B------:R-:W-:Y:S02]  /*128e0*/  IMAD.MOV.U32 R7, RZ, RZ, R27 ;  /* 0x000000ffff077224 */ /* 0x000fe400078e001b */
[----:B------:R-:W-:Y:S01]  /*128f0*/  @UP0 ULDC UR4, c[0x0][0x44c] ;  /* 0x0001130000040ab9 */ /* 0x000fe20000000800 */
[----:B------:R-:W-:-:S02]  /*12900*/  IMAD.MOV.U32 R2, RZ, RZ, R4 ;  /* 0x000000ffff027224 */ /* 0x000fc400078e0004 */
[----:B------:R-:W-:-:S05]  /*12910*/  IMAD.U32 R5, RZ, RZ, UR39 ;  /* 0x00000027ff057e24 */ /* 0x000fca000f8e00ff */
[----:B------:R-:W-:Y:S01]  /*12920*/  @P0 IMAD.HI.U32 R0, R27, UR4, RZ ;  /* 0x000000041b000c27 */ /* 0x000fe2000f8e00ff */
[----:B------:R-:W-:Y:S01]  /*12930*/  PLOP3.LUT P0, PT, PT, PT, UP0, 0x80, 0x0 ;  /* 0x000000000000781c */ /* 0x000fe20003f0f008 */
[----:B------:R-:W-:-:S12]  /*12940*/  @UP0 ULDC UR4, c[0x0][0x450] ;  /* 0x0001140000040ab9 */ /* 0x000fd80000000800 */
[----:B------:R-:W-:Y:S01]  /*12950*/  @P0 SHF.R.U32.HI R7, RZ, UR4, R0 ;  /* 0x00000004ff070c19 */ /* 0x000fe20008011600 */
[----:B------:R-:W-:Y:S01]  /*12960*/  ULDC.64 UR4, c[0x0][0x2e0] ;  /* 0x0000b80000047ab9 */ /* 0x000fe20000000a00 */
[----:B------:R-:W1:Y:S01]  /*12970*/  LDC R0, c[0x0][0x448] ;  /* 0x00011200ff007b82 */ /* 0x000e620000000800 */
[----:B------:R-:W-:Y:S01]  /*12980*/  IMAD R18, R18, UR4, RZ ;  /* 0x0000000412127c24 */ /* 0x000fe2000f8e02ff */
[----:B------:R-:W-:Y:S01]  /*12990*/  SHF.R.S32.HI R4, RZ, 0x1f, R7 ;  /* 0x0000001fff047819 */ /* 0x000fe20000011407 */
[----:B------:R-:W-:-:S04]  /*129a0*/  IMAD.WIDE.U32 R2, R19, UR4, R2 ;  /* 0x0000000413027c25 */ /* 0x000fc8000f8e0002 */
[----:B------:R-:W-:Y:S01]  /*129b0*/  IMAD R5, R19, UR5, R18 ;  /* 0x0000000513057c24 */ /* 0x000fe2000f8e0212 */
[----:B------:R-:W-:Y:S02]  /*129c0*/  ULDC.64 UR4, c[0x0][0x2d0] ;  /* 0x0000b40000047ab9 */ /* 0x000fe40000000a00 */
[----:B------:R-:W-:Y:S02]  /*129d0*/  IMAD R4, R4, UR4, RZ ;  /* 0x0000000404047c24 */ /* 0x000fe4000f8e02ff */
[----:B------:R-:W-:Y:S02]  /*129e0*/  IADD3 R3, R3, R5, RZ ;  /* 0x0000000503037210 */ /* 0x000fe40007ffe0ff */
[C---:B------:R-:W-:Y:S02]  /*129f0*/  IMAD R5, R7.reuse, UR5, R4 ;  /* 0x0000000507057c24 */ /* 0x040fe4000f8e0204 */
[----:B------:R-:W-:Y:S02]  /*12a00*/  IMAD.MOV R4, RZ, RZ, -R7 ;  /* 0x000000ffff047224 */ /* 0x000fe400078e0a07 */
[----:B------:R-:W-:Y:S01]  /*12a10*/  IMAD.WIDE.U32 R2, R7, UR4, R2 ;  /* 0x0000000407027c25 */ /* 0x000fe2000f8e0002 */
[----:B------:R-:W-:-:S03]  /*12a20*/  ULDC.64 UR4, c[0x0][0x2c8] ;  /* 0x0000b20000047ab9 */ /* 0x000fc60000000a00 */
[----:B------:R-:W-:Y:S02]  /*12a30*/  IMAD.IADD R3, R3, 0x1, R5 ;  /* 0x0000000103037824 */ /* 0x000fe400078e0205 */
[----:B-1----:R-:W-:-:S04]  /*12a40*/  IMAD R27, R0, R4, R27 ;  /* 0x00000004001b7224 */ /* 0x002fc800078e021b */
        /* <DEDUP_REMOVED lines=14> */
[----:B------:R-:W-:Y:S01]  /*12b30*/  IMAD.U32 R3, RZ, RZ, UR47 ;  /* 0x0000002fff037e24 */ /* 0x000fe2000f8e00ff */
[----:B------:R-:W-:Y:S02]  /*12b40*/  ULDC UR4, c[0x0][0x288] ;  /* 0x0000a20000047ab9 */ /* 0x000fe40000000800 */
[----:B------:R-:W2:Y:S01]  /*12b50*/  SHFL.IDX PT, R2, R5, RZ, 0x1c1f ;  /* 0x001c1fff05027589 */ /* 0x000ea200000e0000 */
[----:B------:R-:W-:Y:S02]  /*12b60*/  IMAD R7, R0, UR4, RZ ;  /* 0x0000000400077c24 */ /* 0x000fe4000f8e02ff */
[----:B------:R-:W-:Y:S01]  /*12b70*/  IMAD R0, R3, 0x80, R28 ;  /* 0x0000008003007824 */ /* 0x000fe200078e021c */
[----:B------:R-:W-:Y:S03]  /*12b80*/  SHFL.IDX PT, R6, R5, 0x1, 0x1c1f ;  /* 0x003c1f0005067f89 */ /* 0x000fe600000e0000 */
[C---:B------:R-:W-:Y:S01]  /*12b90*/  VIADD R8, R0.reuse, 0x20 ;  /* 0x0000002000087836 */ /* 0x040fe20000000000 */
[----:B------:R-:W-:-:S13]  /*12ba0*/  ISETP.GE.AND P0, PT, R0, R7, PT ;  /* 0x000000070000720c */ /* 0x000fda0003f06270 */
[----:B-1----:R-:W-:Y:S01]  /*12bb0*/  @!P0 IADD3 R14, P4, R35, R14, RZ ;  /* 0x0000000e230e8210 */ /* 0x002fe20007f9e0ff */
[----:B------:R-:W-:-:S04]  /*12bc0*/  @!P0 VIADD R19, R36, UR45 ;  /* 0x0000002d24138c36 */ /* 0x000fc80008000000 */
[----:B--2---:R-:W-:Y:S02]  /*12bd0*/  @!P0 IMAD.X R3, RZ, RZ, R2, P4 ;  /* 0x000000ffff038224 */ /* 0x004fe400020e0602 */
[----:B------:R-:W-:Y:S02]  /*12be0*/  @!P0 IMAD.MOV.U32 R2, RZ, RZ, R14 ;  /* 0x000000ffff028224 */ /* 0x000fe400078e000e */
[----:B------:R-:W1:Y:S04]  /*12bf0*/  SHFL.IDX PT, R14, R4, 0x1, 0x1c1f ;  /* 0x003c1f00040e7f89 */ /* 0x000e6800000e0000 */
[----:B------:R-:W-:Y:S04]  /*12c00*/  @!P0 LDGSTS.E.BYPASS.LTC128B.128 [R19+0x14400], desc[UR36][R2.64], !P3 ;  /* 0x1440000002138fae */ /* 0x000fe8000d901d64 */
[----:B------:R-:W-:Y:S04]  /*12c10*/  @!P0 LDGSTS.E.BYPASS.LTC128B.128 [R19+0x16400], desc[UR36][R2.64+0x40], !P2 ;  /* 0x1640004002138fae */ /* 0x000fe8000d101d64 */
[----:B------:R2:W-:Y:S01]  /*12c20*/  @!P0 LDGSTS.E.BYPASS.LTC128B.128 [R19+0x18400], desc[UR36][R2.64+0x80], !P1 ;  /* 0x1840008002138fae */ /* 0x0005e2000c901d64 */
[----:B------:R-:W-:Y:S01]  /*12c30*/  ISETP.GE.AND P0, PT, R8, R7, PT ;  /* 0x000000070800720c */ /* 0x000fe20003f06270 */
[----:B------:R-:W-:-:S12]  /*12c40*/  VIADD R8, R0, 0x40 ;  /* 0x0000004000087836 */ /* 0x000fd80000000000 */
[----:B-1----:R-:W-:Y:S01]  /*12c50*/  @!P0 IADD3 R14, P4, R35, R14, RZ ;  /* 0x0000000e230e8210 */ /* 0x002fe20007f9e0ff */
[----:B------:R-:W-:-:S04]  /*12c60*/  @!P0 VIADD R21, R36, UR45 ;  /* 0x0000002d24158c36 */ /* 0x000fc80008000000 */
[----:B------:R-:W-:Y:S02]  /*12c70*/  @!P0 IMAD.X R9, RZ, RZ, R6, P4 ;  /* 0x000000ffff098224 */ /* 0x000fe400020e0606 */
[----:B--2---:R-:W-:Y:S01]  /*12c80*/  @!P0 IMAD.MOV.U32 R2, RZ, RZ, R14 ;  /* 0x000000ffff028224 */ /* 0x004fe200078e000e */
[----:B------:R-:W-:Y:S01]  /*12c90*/  SHFL.IDX PT, R6, R5, 0x2, 0x1c1f ;  /* 0x005c1f0005067f89 */ /* 0x000fe200000e0000 */
[----:B------:R-:W-:-:S03]  /*12ca0*/  @!P0 IMAD.MOV.U32 R3, RZ, RZ, R9 ;  /* 0x000000ffff038224 */ /* 0x000fc600078e0009 */
[----:B------:R-:W1:Y:S04]  /*12cb0*/  SHFL.IDX PT, R14, R4, 0x2, 0x1c1f ;  /* 0x005c1f00040e7f89 */ /* 0x000e6800000e0000 */
[----:B------:R-:W-:Y:S04]  /*12cc0*/  @!P0 LDGSTS.E.BYPASS.LTC128B.128 [R21+0x14c00], desc[UR36][R2.64], !P3 ;  /* 0x14c0000002158fae */ /* 0x000fe8000d901d64 */
[----:B------:R-:W-:Y:S04]  /*12cd0*/  @!P0 LDGSTS.E.BYPASS.LTC128B.128 [R21+0x16c00], desc[UR36][R2.64+0x40], !P2 ;  /* 0x16c0004002158fae */ /* 0x000fe8000d101d64 */
[----:B------:R2:W-:Y:S01]  /*12ce0*/  @!P0 LDGSTS.E.BYPASS.LTC128B.128 [R21+0x18c00], desc[UR36][R2.64+0x80], !P1 ;  /* 0x18c0008002158fae */ /* 0x0005e2000c901d64 */
[----:B------:R-:W-:-:S03]  /*12cf0*/  ISETP.GE.AND P0, PT, R8, R7, PT ;  /* 0x000000070800720c */ /* 0x000fc60003f06270 */
[----:B------:R-:W3:Y:S10]  /*12d00*/  SHFL.IDX PT, R5, R5, 0x3, 0x1c1f ;  /* 0x007c1f0005057f89 */ /* 0x000ef400000e0000 */
[----:B-1----:R-:W-:Y:S01]  /*12d10*/  @!P0 IADD3 R14, P4, R35, R14, RZ ;  /* 0x0000000e230e8210 */ /* 0x002fe20007f9e0ff */
[----:B------:R-:W-:-:S03]  /*12d20*/  @!P0 VIADD R19, R36, UR45 ;  /* 0x0000002d24138c36 */ /* 0x000fc60008000000 */
[----:B--2---:R-:W-:Y:S01]  /*12d30*/  @!P0 MOV R2, R14 ;  /* 0x0000000e00028202 */ /* 0x004fe20000000f00 */
[----:B------:R-:W-:Y:S01]  /*12d40*/  @!P0 IMAD.X R9, RZ, RZ, R6, P4 ;  /* 0x000000ffff098224 */ /* 0x000fe200020e0606 */
[----:B------:R1:W2:Y:S03]  /*12d50*/  SHFL.IDX PT, R14, R4, 0x3, 0x1c1f ;  /* 0x007c1f00040e7f89 */ /* 0x0002a600000e0000 */
[----:B------:R-:W-:-:S05]  /*12d60*/  @!P0 IMAD.MOV.U32 R3, RZ, RZ, R9 ;  /* 0x000000ffff038224 */ /* 0x000fca00078e0009 */
[----:B------:R1:W-:Y:S04]  /*12d70*/  @!P0 LDGSTS.E.BYPASS.LTC128B.128 [R19+0x15400], desc[UR36][R2.64], !P3 ;  /* 0x1540000002138fae */ /* 0x0003e8000d901d64 */
[----:B------:R1:W-:Y:S04]  /*12d80*/  @!P0 LDGSTS.E.BYPASS.LTC128B.128 [R19+0x17400], desc[UR36][R2.64+0x40], !P2 ;  /* 0x1740004002138fae */ /* 0x0003e8000d101d64 */
[----:B---3--:R1:W-:Y:S02]  /*12d90*/  @!P0 LDGSTS.E.BYPASS.LTC128B.128 [R19+0x19400], desc[UR36][R2.64+0x80], !P1 ;  /* 0x1940008002138fae */ /* 0x0083e4000c901d64 */
.L_x_2374:
[----:B------:R-:W-:Y:S01]  /*12da0*/  VIADD R0, R0, 0x60 ;  /* 0x0000006000007836 */ /* 0x000fe20000000000 */
[----:B------:R-:W-:Y:S04]  /*12db0*/  BSSY B0, `(.L_x_2298) ;  /* 0x000000c000007945 */ /* 0x000fe80003800000 */
[----:B------:R-:W-:-:S13]  /*12dc0*/  ISETP.GE.AND P0, PT, R0, R7, PT ;  /* 0x000000070000720c */ /* 0x000fda0003f06270 */
[----:B------:R-:W-:Y:S05]  /*12dd0*/  @P0 BRA `(.L_x_2299) ;  /* 0x0000000000240947 */ /* 0x000fea0003800000 */
[----:B-12---:R-:W-:-:S05]  /*12de0*/  IADD3 R2, P0, R35, R14, RZ ;  /* 0x0000000e23027210 */ /* 0x006fca0007f1e0ff */
        /* <DEDUP_REMOVED lines=8> */
.L_x_2299:
[----:B------:R-:W-:Y:S05]  /*12e70*/  BSYNC B0 ;  /* 0x0000000000007941 */ /* 0x000fea0003800000 */
.L_x_2298:
[----:B------:R-:W-:Y:S01]  /*12e80*/  NOP ;  /* 0x0000000000007918 */ /* 0x000fe20000000000 */
[----:B------:R-:W-:Y:S01]  /*12e90*/  SYNCS.ARRIVE.TRANS64.RED.A0T1 RZ, [UR45+0x29800], RZ ;  /* 0x029800ffffff79a7 */ /* 0x000fe2000820042d */
[----:B------:R-:W-:Y:S01]  /*12ea0*/  IMAD.MOV.U32 R0, RZ, RZ, 0x1 ;  /* 0x00000001ff007424 */ /* 0x000fe200078e00ff */
[----:B------:R-:W-:Y:S04]  /*12eb0*/  ARRIVES.LDGSTSBAR.64.TRANSCNT [UR45+0x29800] ;  /* 0x02980000ff0079b0 */ /* 0x000fe80008000aad */
[----:B------:R-:W-:Y:S01]  /*12ec0*/  SHF.L.U32 R0, R0, 0x1f, RZ ;  /* 0x0000001f00007819 */ /* 0x000fe200000006ff */
[----:B------:R-:W-:Y:S01]  /*12ed0*/  NOP ;  /* 0x0000000000007918 */ /* 0x000fe20000000000 */
[----:B------:R-:W-:Y:S02]  /*12ee0*/  SYNCS.ARRIVE.TRANS64.A1T0 RZ, [UR45+0x29800], RZ ;  /* 0x029800ffffff79a7 */ /* 0x000fe4000810002d */
[----:B------:R-:W4:Y:S02]  /*12ef0*/  SYNCS.PHASECHK.TRANS64.TRYWAIT P0, [UR45+0x29820], R0 ;  /* 0x02982000ff0075a7 */ /* 0x000f24000800016d */
[----:B----4-:R-:W-:Y:S05]  /*12f00*/  @!P0 BRA `(.L_x_2300) ;  /* 0x0000003800248947 */ /* 0x010fea0003800000 */
.L_x_2375:
[----:B------:R-:W-:Y:S01]  /*12f10*/  UIADD3 UR4, UR50, -0x2, URZ ;  /* 0xfffffffe32047890 */ /* 0x000fe2000fffe03f */
[----:B------:R-:W-:-:S03]  /*12f20*/  IMAD.MOV.U32 R29, RZ, RZ, 0x1 ;  /* 0x00000001ff1d7424 */ /* 0x000fc600078e00ff */
[----:B------:R-:W-:-:S06]  /*12f30*/  UISETP.GE.AND UP0, UPT, UR4, UR49, UPT ;  /* 0x000000310400728c */ /* 0x000fcc000bf06270 */
[----:B------:R-:W-:-:S13]  /*12f40*/  PLOP3.LUT P0, PT, PT, PT, UP0, 0x40, 0x0 ;  /* 0x000000000000781c */ /* 0x000fda0003f0e808 */
[----:B------:R-:W-:Y:S05]  /*12f50*/  @P0 BRA `(.L_x_2301) ;  /* 0x00000014007c0947 */ /* 0x000fea0003800000 */
[----:B-1-3--:R-:W3:Y:S01]  /*12f60*/  LDL R3, [R1+0x14] ;  /* 0x0000140001037983 */ /* 0x00aee20000100800 */
[----:B------:R-:W-:Y:S01]  /*12f70*/  UIADD3 UR4, UR43, 0x1, URZ ;  /* 0x000000012b047890 */ /* 0x000fe2000fffe03f */
[----:B------:R-:W-:Y:S01]  /*12f80*/  LOP3.LUT R0, RZ, UR42, RZ, 0x33, !PT ;  /* 0x0000002aff007c12 */ /* 0x000fe2000f8e33ff */
[----:B------:R-:W-:Y:S01]  /*12f90*/  ULOP3.LUT UR5, URZ, UR44, URZ, 0x33, !UPT ;  /* 0x0000002c3f057292 */ /* 0x000fe2000f8e333f */
[----:B------:R-:W1:Y:S01]  /*12fa0*/  S2R R2, SR_TID.X ;  /* 0x0000000000027919 */ /* 0x000e620000002100 */
[----:B------:R-:W-:Y:S01]  /*12fb0*/  UIMAD UR4, UR4, UR40, URZ ;  /* 0x00000028040472a4 */ /* 0x000fe2000f8e023f */
[----:B0-----:R-:W-:Y:S02]  /*12fc0*/  IMAD.MOV.U32 R20, RZ, RZ, 0x1 ;  /* 0x00000001ff147424 */ /* 0x001fe400078e00ff */
[----:B-1----:R-:W-:-:S05]  /*12fd0*/  IMAD.SHL.U32 R2, R2, 0x20, RZ ;  /* 0x0000002002027824 */ /* 0x002fca00078e00ff */
[----:B------:R-:W-:-:S04]  /*12fe0*/  LOP3.LUT R2, R2, 0x60, RZ, 0xc0, !PT ;  /* 0x0000006002027812 */ /* 0x000fc800078ec0ff */
[----:B------:R-:W-:-:S05]  /*12ff0*/  IADD3 R17, R2, R17, R28 ;  /* 0x0000001102117210 */ /* 0x000fca0007ffe01c */
[----:B------:R-:W-:Y:S02]  /*13000*/  VIADD R2, R17, 0xfffffe20 ;  /* 0xfffffe2011027836 */ /* 0x000fe40000000000 */
[----:B------:R-:W-:Y:S01]  /*13010*/  IMAD.MOV.U32 R17, RZ, RZ, RZ ;  /* 0x000000ffff117224 */ /* 0x000fe200078e00ff */
[----:B---3--:R-:W-:Y:S02]  /*13020*/  R2UR UR6, R3 ;  /* 0x00000000030672ca */ /* 0x008fe400000e0000 */
[----:B------:R-:W-:-:S04]  /*13030*/  LOP3.LUT R3, RZ, UR4, RZ, 0x33, !PT ;  /* 0x00000004ff037c12 */ /* 0x000fc8000f8e33ff */
[----:B------:R-:W-:-:S04]  /*13040*/  VIMNMX3 R3, R0, UR5, R3, !PT ;  /* 0x0000000500037c0f */ /* 0x000fc8000f800103 */
[C---:B------:R-:W-:Y:S01]  /*13050*/  IADD3 R31, -R3.reuse, -0x2, RZ ;  /* 0xfffffffe031f7810 */ /* 0x040fe20007ffe1ff */
[----:B------:R-:W-:Y:S02]  /*13060*/  IMAD R0, R3, -0xa0, R2 ;  /* 0xffffff6003007824 */ /* 0x000fe400078e0202 */
[----:B------:R-:W-:-:S05]  /*13070*/  IMAD.U32 R4, RZ, RZ, UR6 ;  /* 0x00000006ff047e24 */ /* 0x000fca000f8e00ff */
[----:B------:R-:W-:-:S05]  /*13080*/  LOP3.LUT R4, R4, 0x1, RZ, 0xfc, !PT ;  /* 0x0000000104047812 */ /* 0x000fca00078efcff */
[----:B------:R0:W-:Y:S02]  /*13090*/  STL [R1+0xc], R4 ;  /* 0x00000c0401007387 */ /* 0x0001e40000100800 */
.L_x_2316:
[----:B-1----:R-:W1:Y:S01]  /*130a0*/  LDC R2, c[0x0][0x430] ;  /* 0x00010c00ff027b82 */ /* 0x002e620000000800 */
[----:B0-----:R-:W3:Y:S01]  /*130b0*/  LDL R4, [R1+0x10] ;  /* 0x0000100001047983 */ /* 0x001ee20000100800 */
[----:B------:R-:W-:Y:S01]  /*130c0*/  IMAD.MOV.U32 R5, RZ, RZ, R0 ;  /* 0x000000ffff057224 */ /* 0x000fe200078e0000 */
[----:B------:R-:W-:Y:S01]  /*130d0*/  ULDC.64 UR4, c[0x0][0x428] ;  /* 0x00010a0000047ab9 */ /* 0x000fe20000000a00 */
[----:B------:R-:W-:Y:S01]  /*130e0*/  ULDC.64 UR6, c[0x0][0x418] ;  /* 0x0001060000067ab9 */ /* 0x000fe20000000a00 */
[----:B------:R-:W-:Y:S01]  /*130f0*/  IMAD R9, R37, UR4, RZ ;  /* 0x0000000425097c24 */ /* 0x000fe2000f8e02ff */
[----:B------:R-:W-:Y:S01]  /*13100*/  LOP3.LUT P1, RZ, R16, 0x40, RZ, 0xc0, !PT ;  /* 0x0000004010ff7812 */ /* 0x000fe2000782c0ff */
[----:B------:R-:W-:Y:S02]  /*13110*/  VIADD R11, R0, 0x80 ;  /* 0x00000080000b7836 */ /* 0x000fe40000000000 */
[----:B------:R-:W-:Y:S02]  /*13120*/  IMAD R9, R30, UR5, R9 ;  /* 0x000000051e097c24 */ /* 0x000fe4000f8e0209 */
[----:B------:R-:W-:Y:S01]  /*13130*/  VIADD R18, R17, 0x1 ;  /* 0x0000000111127836 */ /* 0x000fe20000000000 */
[----:B-1----:R-:W-:-:S13]  /*13140*/  ISETP.NE.AND P3, PT, R2, 0x1, PT ;  /* 0x000000010200780c */ /* 0x002fda0003f65270 */
        /* <DEDUP_REMOVED lines=8> */
[----:B------:R-:W-:-:S04]  /*131d0*/  LEA R6, P0, R2, UR6, 0x2 ;  /* 0x0000000602067c11 */ /* 0x000fc8000f8010ff */
[----:B------:R-:W-:Y:S02]  /*131e0*/  LEA.HI.X R7, R2, UR7, R3, 0x2, P0 ;  /* 0x0000000702077c11 */ /* 0x000fe400080f1403 */
[----:B------:R-:W0:Y:S03]  /*131f0*/  @P3 LDC R2, c[0x0][0x434] ;  /* 0x00010d00ff023b82 */ /* 0x000e260000000800 */
[----:B------:R-:W4:Y:S05]  /*13200*/  LDG.E R6, desc[UR36][R6.64] ;  /* 0x0000002406067981 */ /* 0x000f2a000c1e1900 */
[----:B------:R-:W1:Y:S01]  /*13210*/  @P3 LDC R3, c[0x0][0x438] ;  /* 0x00010e00ff033b82 */ /* 0x000e620000000800 */
[----:B0-----:R-:W-:-:S05]  /*13220*/  @P3 IMAD.HI.U32 R2, R11, R2, RZ ;  /* 0x000000020b023227 */ /* 0x001fca00078e00ff */
[----:B-1----:R-:W-:Y:S01]  /*13230*/  @P3 SHF.R.U32.HI R11, RZ, R3, R2 ;  /* 0x00000003ff0b3219 */ /* 0x002fe20000011602 */
[----:B------:R-:W-:Y:S01]  /*13240*/  VIADD R31, R31, 0xffffffff ;  /* 0xffffffff1f1f7836 */ /* 0x000fe20000000000 */
[----:B---3--:R-:W-:-:S13]  /*13250*/  ISETP.GT.U32.AND P2, PT, R4, 0x9f, PT ;  /* 0x0000009f0400780c */ /* 0x008fda0003f44070 */
        /* <DEDUP_REMOVED lines=9> */
[----:B------:R-:W-:Y:S02]  /*132f0*/  SEL R29, RZ, 0x1, P0 ;  /* 0x00000001ff1d7807 */ /* 0x000fe40000000000 */
[----:B------:R-:W-:Y:S02]  /*13300*/  SEL R18, R18, RZ, P0 ;  /* 0x000000ff12127207 */ /* 0x000fe40000000000 */
[----:B------:R-:W-:Y:S02]  /*13310*/  LOP3.LUT R29, R20, R29, RZ, 0x3c, !PT ;  /* 0x0000001d141d7212 */ /* 0x000fe400078e3cff */
[----:B------:R-:W-:Y:S02]  /*13320*/  ISETP.GT.AND P2, PT, R31, UR49, PT ;  /* 0x000000311f007c0c */ /* 0x000fe4000bf44270 */
[----:B----4-:R-:W-:Y:S01]  /*13330*/  SHF.R.S32.HI R24, RZ, 0x1f, R6 ;  /* 0x0000001fff187819 */ /* 0x010fe20000011406 */
[----:B0-----:R-:W-:Y:S10]  /*13340*/  @!P1 BRA `(.L_x_2302) ;  /* 0x0000000000049947 */ /* 0x001ff40003800000 */
[----:B------:R-:W-:Y:S01]  /*13350*/  BPT.TRAP 0x1 ;  /* 0x000000040000795c */ /* 0x000fe20000300000 */
.L_x_2302:
[----:B------:R-:W-:Y:S02]  /*13360*/  LEA R10, R18, UR45, 0x3 ;  /* 0x0000002d120a7c11 */ /* 0x000fe4000f8e18ff */
[----:B------:R-:W-:-:S04]  /*13370*/  SHF.L.U32 R26, R29, 0x1f, RZ ;  /* 0x0000001f1d1a7819 */ /* 0x000fc800000006ff */
[----:B------:R-:W0:Y:S02]  /*13380*/  SYNCS.PHASECHK.TRANS64.TRYWAIT P0, [R10+URZ+0x29880], R26 ;  /* 0x0298801a0a0075a7 */ /* 0x000e24000800017f */
[----:B0-----:R-:W-:Y:S05]  /*13390*/  @!P0 BRA `(.L_x_2303) ;  /* 0x0000003400188947 */ /* 0x001fea0003800000 */
.L_x_2376:
        /* <DEDUP_REMOVED lines=67> */
[----:B-1----:R-:W-:-:S04]  /*137d0*/  IADD3 R2, P0, R35, R2, RZ ;  /* 0x0000000223027210 */ /* 0x002fc80007f1e0ff */
[----:B------:R-:W-:-:S05]  /*137e0*/  IADD3.X R3, RZ, R25, RZ, P0, !PT ;  /* 0x00000019ff037210 */ /* 0x000fca00007fe4ff */
[----:B------:R1:W-:Y:S04]  /*137f0*/  LDGSTS.E.BYPASS.LTC128B.128 [R9+0x3000], desc[UR36][R2.64], !P3 ;  /* 0x0300000002097fae */ /* 0x0003e8000d901d64 */
[----:B------:R1:W-:Y:S02]  /*13800*/  LDGSTS.E.BYPASS.LTC128B.128 [R21+0x3000], desc[UR36][R2.64+0x40], !P1 ;  /* 0x0300004002157fae */ /* 0x0003e4000c901d64 */
.L_x_2388:
        /* <DEDUP_REMOVED lines=15> */
.L_x_2305:
[----:B------:R1:W-:Y:S01]  /*13900*/  SYNCS.ARRIVE.TRANS64.A1T0 RZ, [R10+URZ+0x29870], RZ ;  /* 0x029870ff0aff79a7 */ /* 0x0003e2000810003f */
[----:B------:R-:W-:Y:S05]  /*13910*/  @!P1 BRA `(.L_x_2306) ;  /* 0x0000000000049947 */ /* 0x000fea0003800000 */
[----:B------:R-:W-:Y:S01]  /*13920*/  BPT.TRAP 0x1 ;  /* 0x000000040000795c */ /* 0x000fe20000300000 */
.L_x_2306:
[----:B------:R-:W2:Y:S02]  /*13930*/  SYNCS.PHASECHK.TRANS64.TRYWAIT P0, [R10+URZ+0x29840], R26 ;  /* 0x0298401a0a0075a7 */ /* 0x000ea4000800017f */
[----:B--2---:R-:W-:Y:S05]  /*13940*/  @!P0 BRA `(.L_x_2307) ;  /* 0x0000003400308947 */ /* 0x004fea0003800000 */
.L_x_2389:
        /* <DEDUP_REMOVED lines=11> */
[----:B------:R-:W-:Y:S02]  /*13a00*/  IMAD.IADD R3, R3, 0x1, R9 ;  /* 0x0000000103037824 */ /* 0x000fe400078e0209 */
[----:B------:R-:W-:Y:S02]  /*13a10*/  IMAD R7, R24, UR10, RZ ;  /* 0x0000000a18077c24 */ /* 0x000fe4000f8e02ff */
[----:B------:R-:W-:-:S04]  /*13a20*/  IMAD.WIDE.U32 R2, R6, UR10, R2 ;  /* 0x0000000a06027c25 */ /* 0x000fc8000f8e0002 */
[----:B------:R-:W-:Y:S02]  /*13a30*/  IMAD R7, R6, UR11, R7 ;  /* 0x0000000b06077c24 */ /* 0x000fe4000f8e0207 */
        /* <DEDUP_REMOVED lines=8> */
[----:B------:R-:W-:Y:S02]  /*13ac0*/  IMAD R7, R5, UR9, R28 ;  /* 0x0000000905077c24 */ /* 0x000fe4000f8e021c */
[----:B------:R-:W-:Y:S01]  /*13ad0*/  IMAD R27, R27, UR10, RZ ;  /* 0x0000000a1b1b7c24 */ /* 0x000fe2000f8e02ff */
[----:B------:R-:W-:Y:S01]  /*13ae0*/  IADD3.X R21, R24, UR4, R3, P0, !PT ;  /* 0x0000000418157c10 */ /* 0x000fe200087fe403 */
[----:B------:R-:W-:-:S04]  /*13af0*/  IMAD.WIDE.U32 R2, R5, UR8, RZ ;  /* 0x0000000805027c25 */ /* 0x000fc8000f8e00ff */
[----:B------:R-:W-:Y:S02]  /*13b00*/  IMAD.IADD R3, R3, 0x1, R7 ;  /* 0x0000000103037824 */ /* 0x000fe400078e0207 */
[C---:B------:R-:W-:Y:S02]  /*13b10*/  IMAD R27, R4.reuse, UR11, R27 ;  /* 0x0000000b041b7c24 */ /* 0x040fe4000f8e021b */
[----:B------:R-:W-:-:S04]  /*13b20*/  IMAD.WIDE.U32 R2, R4, UR10, R2 ;  /* 0x0000000a04027c25 */ /* 0x000fc8000f8e0002 */
[----:B------:R-:W-:Y:S02]  /*13b30*/  IMAD.IADD R3, R3, 0x1, R27 ;  /* 0x0000000103037824 */ /* 0x000fe400078e021b */
[----:B------:R-:W-:Y:S02]  /*13b40*/  IMAD R23, R18, 0x7800, R36 ;  /* 0x0000780012177824 */ /* 0x000fe400078e0224 */
[----:B------:R-:W-:-:S03]  /*13b50*/  IMAD.WIDE.U32 R2, R6, UR41, R2 ;  /* 0x0000002906027c25 */ /* 0x000fc6000f8e0002 */
[----:B------:R-:W-:-:S04]  /*13b60*/  IADD3 R22, P0, R2, UR6, RZ ;  /* 0x0000000602167c10 */ /* 0x000fc8000ff1e0ff */
[----:B------:R-:W-:Y:S01]  /*13b70*/  IADD3.X R24, R24, UR4, R3, P0, !PT ;  /* 0x0000000418187c10 */ /* 0x000fe200087fe403 */
[----:B------:R-:W-:-:S03]  /*13b80*/  UMOV UR4, 0xffffffff ;  /* 0xffffffff00047882 */ /* 0x000fc60000000000 */
[----:B------:R-:W-:Y:S05]  /*13b90*/  BRA.DIV UR4, `(.L_x_2308) ;  /* 0x0000003204b07947 */ /* 0x000fea000b800000 */
[----:B------:R-:W3:Y:S01]  /*13ba0*/  SHFL.IDX PT, R14, R19, RZ, 0x1c1f ;  /* 0x001c1fff130e7589 */ /* 0x000ee200000e0000 */
[----:B------:R-:W-:-:S03]  /*13bb0*/  VIADD R23, R23, UR45 ;  /* 0x0000002d17177c36 */ /* 0x000fc60008000000 */
        /* <DEDUP_REMOVED lines=29> */
.L_x_2401:
        /* <DEDUP_REMOVED lines=13> */
[----:B------:R-:W-:-:S13]  /*13e60*/  LOP3.LUT P1, RZ, R16, 0x40, RZ, 0xc0, !PT ;  /* 0x0000004010ff7812 */ /* 0x000fda000782c0ff */
[----:B0-----:R-:W-:Y:S05]  /*13e70*/  @!P1 BRA `(.L_x_2309) ;  /* 0x0000000000049947 */ /* 0x001fea0003800000 */
[----:B------:R-:W-:Y:S01]  /*13e80*/  BPT.TRAP 0x1 ;  /* 0x000000040000795c */ /* 0x000fe20000300000 */
.L_x_2309:
[----:B------:R-:W3:Y:S01]  /*13e90*/  LDL R2, [R1+0xc] ;  /* 0x00000c0001027983 */ /* 0x000ee20000100800 */
[----:B------:R0:W-:Y:S01]  /*13ea0*/  SYNCS.ARRIVE.TRANS64.A1T0 RZ, [R10+URZ+0x29830], RZ ;  /* 0x029830ff0aff79a7 */ /* 0x0001e2000810003f */
[----:B---3--:R-:W-:-:S13]  /*13eb0*/  ISETP.NE.AND P1, PT, R2, 0x3, PT ;  /* 0x000000030200780c */ /* 0x008fda0003f25270 */
[----:B0-----:R-:W-:Y:S05]  /*13ec0*/  @!P1 BRA `(.L_x_2310) ;  /* 0x0000000000049947 */ /* 0x001fea0003800000 */
[----:B------:R-:W-:Y:S01]  /*13ed0*/  BPT.TRAP 0x1 ;  /* 0x000000040000795c */ /* 0x000fe20000300000 */
.L_x_2310:
[----:B------:R-:W-:Y:S02]  /*13ee0*/  LOP3.LUT R2, R20, 0x1, RZ, 0x3c, !PT ;  /* 0x0000000114027812 */ /* 0x000fe400078e3cff */
[----:B------:R-:W-:Y:S02]  /*13ef0*/  LEA R19, R17, UR45, 0x3 ;  /* 0x0000002d11137c11 */ /* 0x000fe4000f8e18ff */
[----:B------:R-:W-:-:S04]  /*13f00*/  SHF.L.U32 R2, R2, 0x1f, RZ ;  /* 0x0000001f02027819 */ /* 0x000fc800000006ff */
[----:B------:R-:W0:Y:S02]  /*13f10*/  SYNCS.PHASECHK.TRANS64.TRYWAIT P0, [R19+URZ+0x29870], R2 ;  /* 0x02987002130075a7 */ /* 0x000e24000800017f */
[----:B0-----:R-:W-:Y:S05]  /*13f20*/  @!P0 BRA `(.L_x_2311) ;  /* 0x0000003400388947 */ /* 0x001fea0003800000 */
.L_x_2402:
[----:B------:R-:W-:-:S13]  /*13f30*/  LOP3.LUT P0, RZ, R16, 0x40, RZ, 0xc0, !PT ;  /* 0x0000004010ff7812 */ /* 0x000fda000780c0ff */
[----:B------:R-:W-:Y:S05]  /*13f40*/  @!P0 BRA `(.L_x_2312) ;  /* 0x0000000000048947 */ /* 0x000fea0003800000 */
[----:B------:R-:W-:Y:S01]  /*13f50*/  BPT.TRAP 0x1 ;  /* 0x000000040000795c */ /* 0x000fe20000300000 */
.L_x_2312:
[----:B0-----:R-:W-:Y:S01]  /*13f60*/  SHF.L.U32 R2, R20, 0x1f, RZ ;  /* 0x0000001f14027819 */ /* 0x001fe200000006ff */
[----:B-12---:R-:W-:-:S03]  /*13f70*/  IMAD R10, R17, 0x5000, RZ ;  /* 0x00005000110a7824 */ /* 0x006fc600078e02ff */
[----:B------:R-:W0:Y:S02]  /*13f80*/  SYNCS.PHASECHK.TRANS64.TRYWAIT P0, [R19+URZ+0x29860], R2 ;  /* 0x02986002130075a7 */ /* 0x000e24000800017f */
[----:B0-----:R-:W-:Y:S05]  /*13f90*/  @!P0 BRA `(.L_x_2313) ;  /* 0x0000003400308947 */ /* 0x001fea0003800000 */
.L_x_2403:
[----:B------:R-:W2:Y:S04]  /*13fa0*/  LDL R3, [R1+0x4] ;  /* 0x0000040001037983 */ /* 0x000ea80000100800 */
[----:B------:R-:W3:Y:S04]  /*13fb0*/  LDL R4, [R1+0x8] ;  /* 0x0000080001047983 */ /* 0x000ee80000100800 */
[----:B------:R-:W4:Y:S01]  /*13fc0*/  LDL R11, [R1] ;  /* 0x00000000010b7983 */ /* 0x000f220000100800 */
[----:B------:R-:W-:Y:S05]  /*13fd0*/  WARPSYNC.ALL ;  /* 0x0000000000007948 */ /* 0x000fea0003800000 */
[----:B------:R-:W-:-:S02]  /*13fe0*/  LOP3.LUT P0, RZ, R16, 0x40, RZ, 0xc0, !PT ;  /* 0x0000004010ff7812 */ /* 0x000fc4000780c0ff */
[----:B--2---:R-:W-:-:S05]  /*13ff0*/  LOP3.LUT R3, R10, R3, RZ, 0xfc, !PT ;  /* 0x000000030a037212 */ /* 0x004fca00078efcff */
[----:B0-----:R-:W-:Y:S01]  /*14000*/  VIADD R2, R3, UR45 ;  /* 0x0000002d03027c36 */ /* 0x001fe20008000000 */
[----:B------:R-:W0:Y:S01]  /*14010*/  LDSM.16.MT88.4 R12, [R3+UR45+0xa400] ;  /* 0x00a4002d030c783b */ /* 0x000e220008004200 */
[----:B----4-:R-:W-:Y:S02]  /*14020*/  LOP3.LUT R17, R10, R11, RZ, 0xfc, !PT ;  /* 0x0000000b0a117212 */ /* 0x010fe400078efcff */
[----:B---3--:R-:W-:Y:S02]  /*14030*/  IMAD.IADD R2, R4, 0x1, R2 ;  /* 0x0000000104027824 */ /* 0x008fe400078e0202 */
[----:B------:R-:W-:-:S03]  /*14040*/  IADD3 R17, R17, UR45, RZ ;  /* 0x0000002d11117c10 */ /* 0x000fc6000fffe0ff */
        /* <DEDUP_REMOVED lines=67> */
.L_x_2314:
[----:B-1----:R1:W-:Y:S01]  /*14480*/  SYNCS.ARRIVE.TRANS64.A1T0 RZ, [R19+URZ+0x29850], RZ ;  /* 0x029850ff13ff79a7 */ /* 0x0023e2000810003f */
[----:B------:R-:W-:Y:S06]  /*14490*/  BAR.SYNC.DEFER_BLOCKING 0x2, 0x80 ;  /* 0x0082000000007b1d */ /* 0x000fec0000010000 */
[----:B------:R-:W-:Y:S05]  /*144a0*/  @!P1 BRA `(.L_x_2315) ;  /* 0x0000000000049947 */ /* 0x000fea0003800000 */
[----:B------:R-:W-:Y:S01]  /*144b0*/  BPT.TRAP 0x1 ;  /* 0x000000040000795c */ /* 0x000fe20000300000 */
.L_x_2315:
[----:B------:R-:W2:Y:S01]  /*144c0*/  S2R R2, SR_CgaCtaId ;  /* 0x0000000000027919 */ /* 0x000ea20000008800 */
[----:B-1----:R-:W-:Y:S02]  /*144d0*/  VIADD R19, R19, 0x29880 ;  /* 0x0002988013137836 */ /* 0x002fe40000000000 */
[----:B------:R-:W-:Y:S02]  /*144e0*/  VIADD R0, R0, 0xffffff60 ;  /* 0xffffff6000007836 */ /* 0x000fe40000000000 */
[----:B0-----:R-:W-:Y:S02]  /*144f0*/  IMAD.MOV.U32 R17, RZ, RZ, R18 ;  /* 0x000000ffff117224 */ /* 0x001fe400078e0012 */
[----:B------:R-:W-:Y:S01]  /*14500*/  IMAD.MOV.U32 R20, RZ, RZ, R29 ;  /* 0x000000ffff147224 */ /* 0x000fe200078e001d */
[----:B--2---:R-:W-:-:S04]  /*14510*/  PRMT R19, R2, 0x654, R19 ;  /* 0x0000065402137816 */ /* 0x004fc80000000013 */
[----:B------:R1:W-:Y:S01]  /*14520*/  SYNCS.ARRIVE.TRANS64.RED.A1T0 RZ, [R19+URZ], RZ ;  /* 0x000000ff13ff79a7 */ /* 0x0003e2000810043f */
[----:B------:R-:W-:Y:S05]  /*14530*/  @P2 BRA `(.L_x_2316) ;  /* 0xffffffe800d82947 */ /* 0x000fea000383ffff */
[----:B------:R-:W-:Y:S05]  /*14540*/  BRA `(.L_x_2317) ;  /* 0x0000000000047947 */ /* 0x000fea0003800000 */
.L_x_2301:
[----:B------:R-:W-:-:S07]  /*14550*/  IMAD.MOV.U32 R18, RZ, RZ, RZ ;  /* 0x000000ffff127224 */ /* 0x000fce00078e00ff */
.L_x_2317:
[----:B-1----:R-:W4:Y:S02]  /*14560*/  LDL R0, [R1+0x14] ;  /* 0x0000140001007983 */ /* 0x002f240000100800 */
[----:B----4-:R-:W-:-:S13]  /*14570*/  R2UR UR4, R0 ;  /* 0x00000000000472ca */ /* 0x010fda00000e0000 */
[----:B------:R-:W-:-:S06]  /*14580*/  ULOP3.LUT UR4, UR4, 0x1, URZ, 0xfc, !UPT ;  /* 0x0000000104047892 */ /* 0x000fcc000f8efc3f */
[----:B------:R-:W-:-:S05]  /*14590*/  IMAD.U32 R0, RZ, RZ, UR4 ;  /* 0x00000004ff007e24 */ /* 0x000fca000f8e00ff */
[----:B------:R-:W-:-:S13]  /*145a0*/  ISETP.NE.AND P1, PT, R0, 0x3, PT ;  /* 0x000000030000780c */ /* 0x000fda0003f25270 */
[----:B------:R-:W-:Y:S05]  /*145b0*/  @!P1 BRA `(.L_x_2318) ;  /* 0x0000000000049947 */ /* 0x000fea0003800000 */
[----:B------:R-:W-:Y:S01]  /*145c0*/  BPT.TRAP 0x1 ;  /* 0x000000040000795c */ /* 0x000fe20000300000 */
.L_x_2318:
[----:B------:R-:W-:Y:S01]  /*145d0*/  LOP3.LUT R0, R29, 0x1, RZ, 0x3c, !PT ;  /* 0x000000011d007812 */ /* 0x000fe200078e3cff */
[----:B------:R-:W-:Y:S01]  /*145e0*/  BSSY B0, `(.L_x_2319) ;  /* 0x0000005000007945 */ /* 0x000fe20003800000 */
[----:B------:R-:W-:Y:S02]  /*145f0*/  LEA R17, R18, UR45, 0x3 ;  /* 0x0000002d12117c11 */ /* 0x000fe4000f8e18ff */
[----:B------:R-:W-:-:S04]  /*14600*/  SHF.L.U32 R0, R0, 0x1f, RZ ;  /* 0x0000001f00007819 */ /* 0x000fc800000006ff */
[----:B------:R-:W1:Y:S02]  /*14610*/  SYNCS.PHASECHK.TRANS64.TRYWAIT P0, [R17+URZ+0x29870], R0 ;  /* 0x02987000110075a7 */ /* 0x000e64000800017f */
[----:B-1----:R-:W-:Y:S05]  /*14620*/  @!P0 BRA `(.L_x_2320) ;  /* 0x0000002c00a08947 */ /* 0x002fea0003800000 */
.L_x_2404:
[----:B------:R-:W-:Y:S05]  /*14630*/  BSYNC B0 ;  /* 0x0000000000007941 */ /* 0x000fea0003800000 */
.L_x_2319:
[----:B------:R-:W-:-:S13]  /*14640*/  LOP3.LUT P0, RZ, R16, 0x40, RZ, 0xc0, !PT ;  /* 0x0000004010ff7812 */ /* 0x000fda000780c0ff */
[----:B------:R-:W-:Y:S05]  /*14650*/  @!P0 BRA `(.L_x_2321) ;  /* 0x0000000000048947 */ /* 0x000fea0003800000 */
[----:B------:R-:W-:Y:S01]  /*14660*/  BPT.TRAP 0x1 ;  /* 0x000000040000795c */ /* 0x000fe20000300000 */
.L_x_2321:
[----:B-1----:R-:W4:Y:S04]  /*14670*/  LDL.LU R0, [R1+0x4] ;  /* 0x0000040001007983 */ /* 0x002f280000300800 */
[----:B---3--:R-:W3:Y:S01]  /*14680*/  LDL.LU R5, [R1+0x8] ;  /* 0x0000080001057983 */ /* 0x008ee20000300800 */
[----:B------:R-:W-:Y:S01]  /*14690*/  SHF.L.U32 R4, R29, 0x1f, RZ ;  /* 0x0000001f1d047819 */ /* 0x000fe200000006ff */
[----:B------:R-:W-:-:S03]  /*146a0*/  IMAD R3, R18, 0x5000, RZ ;  /* 0x0000500012037824 */ /* 0x000fc600078e02ff */
[----:B------:R-:W1:Y:S02]  /*146b0*/  SYNCS.PHASECHK.TRANS64.TRYWAIT P0, [R17+URZ+0x29860], R4 ;  /* 0x02986004110075a7 */ /* 0x000e64000800017f */
[----:B----4-:R-:W-:-:S05]  /*146c0*/  LOP3.LUT R0, R3, R0, RZ, 0xfc, !PT ;  /* 0x0000000003007212 */ /* 0x010fca00078efcff */
[----:B------:R-:W-:-:S04]  /*146d0*/  VIADD R2, R0, UR45 ;  /* 0x0000002d00027c36 */ /* 0x000fc80008000000 */
[----:B---3--:R-:W-:Y:S01]  /*146e0*/  IMAD.IADD R2, R5, 0x1, R2 ;  /* 0x0000000105027824 */ /* 0x008fe200078e0202 */
[----:B-1----:R-:W-:Y:S06]  /*146f0*/  @!P0 BRA `(.L_x_2322) ;  /* 0x0000002c00808947 */ /* 0x002fec0003800000 */
.L_x_2405:
[----:B------:R-:W3:Y:S01]  /*14700*/  LDL.LU R12, [R1] ;  /* 0x00000000010c7983 */ /* 0x000ee20000300800 */
[----:B------:R-:W-:Y:S05]  /*14710*/  WARPSYNC.ALL ;  /* 0x0000000000007948 */ /* 0x000fea0003800000 */
[----:B------:R-:W4:Y:S01]  /*14720*/  LDSM.16.MT88.4 R8, [R0+UR45+0xa400] ;  /* 0x00a4002d0008783b */ /* 0x000f220008004200 */
[----:B------:R-:W-:-:S03]  /*14730*/  LOP3.LUT P0, RZ, R16, 0x40, RZ, 0xc0, !PT ;  /* 0x0000004010ff7812 */ /* 0x000fc6000780c0ff */
[----:B-1----:R-:W1:Y:S01]  /*14740*/  LDSM.16.MT88.4 R4, [R2+0xa400] ;  /* 0x00a400000204783b */ /* 0x002e620000004200 */
[----:B----4-:R-:W-:Y:S02]  /*14750*/  PRMT R13, R8, 0x7531, R9 ;  /* 0x00007531080d7816 */ /* 0x010fe40000000009 */
[C-C-:B--2---:R-:W-:Y:S02]  /*14760*/  PRMT R14, R10.reuse, 0x6420, R11.reuse ;  /* 0x000064200a0e7816 */ /* 0x144fe4000000000b */
[----:B------:R-:W-:Y:S02]  /*14770*/  PRMT R15, R10, 0x7531, R11 ;  /* 0x000075310a0f7816 */ /* 0x000fe4000000000b */
[C-C-:B-1----:R-:W-:Y:S02]  /*14780*/  PRMT R10, R6.reuse, 0x6420, R7.reuse ;  /* 0x00006420060a7816 */ /* 0x142fe40000000007 */
[----:B------:R-:W-:Y:S02]  /*14790*/  PRMT R11, R6, 0x7531, R7 ;  /* 0x00007531060b7816 */ /* 0x000fe40000000007 */
[----:B---3--:R-:W-:-:S02]  /*147a0*/  LOP3.LUT R3, R3, R12, RZ, 0xfc, !PT ;  /* 0x0000000c03037212 */ /* 0x008fc400078efcff */
        /* <DEDUP_REMOVED lines=62> */
.L_x_2323:
[----:B--2---:R2:W-:Y:S01]  /*14b90*/  SYNCS.ARRIVE.TRANS64.A1T0 RZ, [R17+URZ+0x29850], RZ ;  /* 0x029850ff11ff79a7 */ /* 0x0045e2000810003f */
[----:B------:R-:W-:Y:S06]  /*14ba0*/  BAR.SYNC.DEFER_BLOCKING 0x2, 0x80 ;  /* 0x0082000000007b1d */ /* 0x000fec0000010000 */
[----:B------:R-:W-:Y:S05]  /*14bb0*/  @!P1 BRA `(.L_x_2324) ;  /* 0x0000000000049947 */ /* 0x000fea0003800000 */
[----:B------:R-:W-:Y:S01]  /*14bc0*/  BPT.TRAP 0x1 ;  /* 0x000000040000795c */ /* 0x000fe20000300000 */
.L_x_2324:
[----:B------:R-:W3:Y:S01]  /*14bd0*/  S2R R0, SR_CgaCtaId ;  /* 0x0000000000007919 */ /* 0x000ee20000008800 */
[----:B--2---:R-:W-:Y:S02]  /*14be0*/  VIADD R17, R17, 0x29880 ;  /* 0x0002988011117836 */ /* 0x004fe40000000000 */
        /* <DEDUP_REMOVED lines=8> */
.L_x_2279:
[----:B------:R-:W2:Y:S01]  /*14c70*/  S2R R5, SR_CgaCtaId ;  /* 0x0000000000057919 */ /* 0x000ea20000008800 */
[----:B------:R-:W-:Y:S02]  /*14c80*/  MOV R4, 0x400 ;  /* 0x0000040000047802 */ /* 0x000fe40000000f00 */
[----:B------:R-:W-:Y:S02]  /*14c90*/  SHF.L.U32 R3, R3, 0x1f, RZ ;  /* 0x0000001f03037819 */ /* 0x000fe400000006ff */
[----:B--2---:R-:W-:-:S04]  /*14ca0*/  LEA R6, R5, R4, 0x18 ;  /* 0x0000000405067211 */ /* 0x004fc800078ec0ff */
[----:B------:R-:W2:Y:S02]  /*14cb0*/  SYNCS.PHASECHK.TRANS64.TRYWAIT P0, [R6+URZ+0x29820], R3 ;  /* 0x02982003060075a7 */ /* 0x000ea4000800017f */
[----:B--2---:R-:W-:Y:S05]  /*14cc0*/  @!P0 BRA `(.L_x_2325) ;  /* 0x0000002800208947 */ /* 0x004fea0003800000 */
.L_x_2406:
        /* <DEDUP_REMOVED lines=8> */
[----:B------:R-:W2:Y:S02]  /*14d50*/  LDL R4, [R1+0x14] ;  /* 0x0000140001047983 */ /* 0x000ea40000100800 */
[----:B--2---:R-:W-:-:S13]  /*14d60*/  R2UR UR4, R4 ;  /* 0x00000000040472ca */ /* 0x004fda00000e0000 */
[----:B------:R-:W-:-:S06]  /*14d70*/  ULOP3.LUT UR4, UR4, 0x2, URZ, 0xfc, !UPT ;  /* 0x0000000204047892 */ /* 0x000fcc000f8efc3f */
[----:B------:R-:W-:-:S05]  /*14d80*/  IMAD.U32 R3, RZ, RZ, UR4 ;  /* 0x00000004ff037e24 */ /* 0x000fca000f8e00ff */
[----:B------:R-:W-:-:S13]  /*14d90*/  ISETP.NE.AND P0, PT, R3, 0x3, PT ;  /* 0x000000030300780c */ /* 0x000fda0003f05270 */
[----:B------:R-:W-:Y:S05]  /*14da0*/  @!P0 BRA `(.L_x_2326) ;  /* 0x0000000000048947 */ /* 0x000fea0003800000 */
[----:B------:R-:W-:Y:S01]  /*14db0*/  BPT.TRAP 0x1 ;  /* 0x000000040000795c */ /* 0x000fe20000300000 */
.L_x_2326:
[----:B------:R-:W-:Y:S01]  /*14dc0*/  IMAD R5, R2, 0x8, R6 ;  /* 0x0000000802057824 */ /* 0x000fe200078e0206 */
[----:B------:R-:W-:Y:S01]  /*14dd0*/  SHF.L.U32 R4, R0, 0x1f, RZ ;  /* 0x0000001f00047819 */ /* 0x000fe200000006ff */
[----:B------:R-:W-:-:S03]  /*14de0*/  VIADD R2, R2, 0x1 ;  /* 0x0000000102027836 */ /* 0x000fc60000000000 */
[----:B------:R-:W2:Y:S02]  /*14df0*/  SYNCS.PHASECHK.TRANS64.TRYWAIT P1, [R5+URZ+0x29840], R4 ;  /* 0x02984004050075a7 */ /* 0x000ea4000802017f */
[----:B------:R-:W-:-:S04]  /*14e00*/  ISETP.NE.AND P2, PT, R2, 0x2, PT ;  /* 0x000000020200780c */ /* 0x000fc80003f45270 */
[----:B------:R-:W-:Y:S01]  /*14e10*/  SEL R3, RZ, 0x1, P2 ;  /* 0x00000001ff037807 */ /* 0x000fe20001000000 */
[----:B--2---:R-:W-:Y:S08]  /*14e20*/  @!P1 BRA `(.L_x_2327) ;  /* 0x0000002400dc9947 */ /* 0x004ff00003800000 */
.L_x_2407:
[----:B------:R-:W-:Y:S02]  /*14e30*/  SEL R2, R2, RZ, P2 ;  /* 0x000000ff02027207 */ /* 0x000fe40001000000 */
[----:B------:R-:W-:Y:S01]  /*14e40*/  LOP3.LUT R0, R0, R3, RZ, 0x3c, !PT ;  /* 0x0000000300007212 */ /* 0x000fe200078e3cff */
[----:B------:R-:W-:Y:S06]  /*14e50*/  @!P0 BRA `(.L_x_2328) ;  /* 0x0000000000048947 */ /* 0x000fec0003800000 */
[----:B------:R-:W-:Y:S01]  /*14e60*/  BPT.TRAP 0x1 ;  /* 0x000000040000795c */ /* 0x000fe20000300000 */
.L_x_2328:
[----:B------:R-:W-:Y:S02]  /*14e70*/  LEA R3, R2, R6, 0x3 ;  /* 0x0000000602037211 */ /* 0x000fe400078e18ff */
[----:B------:R-:W-:-:S04]  /*14e80*/  SHF.L.U32 R0, R0, 0x1f, RZ ;  /* 0x0000001f00007819 */ /* 0x000fc800000006ff */
[----:B------:R-:W3:Y:S02]  /*14e90*/  SYNCS.PHASECHK.TRANS64.TRYWAIT P1, [R3+URZ+0x29840], R0 ;  /* 0x02984000030075a7 */ /* 0x000ee4000802017f */
[----:B---3--:R-:W-:Y:S05]  /*14ea0*/  @!P1 BRA `(.L_x_2329) ;  /* 0x0000002400d09947 */ /* 0x008fea0003800000 */
.L_x_2408:
[----:B------:R-:W-:Y:S05]  /*14eb0*/  @!P0 BRA `(.L_x_2330) ;  /* 0x0000000000048947 */ /* 0x000fea0003800000 */
[----:B------:R-:W-:Y:S01]  /*14ec0*/  BPT.TRAP 0x1 ;  /* 0x000000040000795c */ /* 0x000fe20000300000 */
.L_x_2330:
[----:B------:R-:W4:Y:S02]  /*14ed0*/  SYNCS.PHASECHK.TRANS64.TRYWAIT P1, [R5+URZ+0x29860], R4 ;  /* 0x02986004050075a7 */ /* 0x000f24000802017f */
[----:B----4-:R-:W-:Y:S05]  /*14ee0*/  @!P1 BRA `(.L_x_2331) ;  /* 0x0000002400d49947 */ /* 0x010fea0003800000 */
.L_x_2409:
[----:B------:R-:W-:Y:S05]  /*14ef0*/  @!P0 BRA `(.L_x_2332) ;  /* 0x0000000000048947 */ /* 0x000fea0003800000 */
[----:B------:R-:W-:Y:S01]  /*14f00*/  BPT.TRAP 0x1 ;  /* 0x000000040000795c */ /* 0x000fe20000300000 */
.L_x_2332:
[----:B------:R-:W0:Y:S02]  /*14f10*/  SYNCS.PHASECHK.TRANS64.TRYWAIT P1, [R3+URZ+0x29860], R0 ;  /* 0x02986000030075a7 */ /* 0x000e24000802017f */
[----:B0-----:R-:W-:Y:S05]  /*14f20*/  @!P1 BRA `(.L_x_2333) ;  /* 0x0000002400d89947 */ /* 0x001fea0003800000 */
.L_x_2410:
[----:B------:R-:W-:Y:S05]  /*14f30*/  @!P0 BRA `(.L_x_2334) ;  /* 0x0000000000048947 */ /* 0x000fea0003800000 */
[----:B------:R-:W-:Y:S01]  /*14f40*/  BPT.TRAP 0x1 ;  /* 0x000000040000795c */ /* 0x000fe20000300000 */
.L_x_2334:
[----:B------:R-:W0:Y:S02]  /*14f50*/  SYNCS.PHASECHK.TRANS64.TRYWAIT P1, [R5+URZ+0x29880], R4 ;  /* 0x02988004050075a7 */ /* 0x000e24000802017f */
[----:B0-----:R-:W-:Y:S05]  /*14f60*/  @!P1 BRA `(.L_x_2335) ;  /* 0x0000002400dc9947 */ /* 0x001fea0003800000 */
.L_x_2411:
[----:B------:R-:W-:Y:S05]  /*14f70*/  @!P0 BRA `(.L_x_2336) ;  /* 0x0000000000048947 */ /* 0x000fea0003800000 */
[----:B------:R-:W-:Y:S01]  /*14f80*/  BPT.TRAP 0x1 ;  /* 0x000000040000795c */ /* 0x000fe20000300000 */
.L_x_2336:
[----:B------:R0:W0:Y:S02]  /*14f90*/  SYNCS.PHASECHK.TRANS64.TRYWAIT P0, [R3+URZ+0x29880], R0 ;  /* 0x02988000030075a7 */ /* 0x000024000800017f */
[----:B0-----:R-:W-:Y:S05]  /*14fa0*/  @!P0 NANOSLEEP.SYNCS 0x989680 ;  /* 0x009896800000895d */ /* 0x001fea0003900000 */
[----:B------:R-:W0:Y:S02]  /*14fb0*/  @!P0 SYNCS.PHASECHK.TRANS64 P0, [R3+URZ+0x29880], R0 ;  /* 0x02988000030085a7 */ /* 0x000e24000800007f */
[----:B0-----:R-:W-:Y:S05]  /*14fc0*/  @!P0 BRA `(.L_x_2336) ;  /* 0xfffffffc00f08947 */ /* 0x001fea000383ffff */
.L_x_2235:
[----:B------:R-:W-:Y:S05]  /*14fd0*/  BSYNC B6 ;  /* 0x0000000000067941 */ /* 0x000fea0003800000 */
.L_x_2232:
[----:B------:R-:W-:Y:S05]  /*14fe0*/  EXIT ;  /* 0x000000000000794d */ /* 0x000fea0003800000 */
.L_x_2239:
[----:B0-----:R-:W-:-:S04]  /*14ff0*/  IMAD.U32 R3, RZ, RZ, UR38 ;  /* 0x00000026ff037e24 */ /* 0x001fc8000f8e00ff */
[----:B------:R0:W1:Y:S03]  /*15000*/  SYNCS.PHASECHK.TRANS64.TRYWAIT P0, [R3+URZ+0x29800], R6 ;  /* 0x02980006030075a7 */ /* 0x000066000800017f */
[----:B-1----:R-:W-:Y:S05]  /*15010*/  @!P0 NANOSLEEP.SYNCS 0x989680 ;  /* 0x009896800000895d */ /* 0x002fea0003900000 */
[----:B------:R-:W1:Y:S02]  /*15020*/  @!P0 SYNCS.PHASECHK.TRANS64 P0, [R3+URZ+0x29800], R6 ;  /* 0x02980006030085a7 */ /* 0x000e64000800007f */
[----:B-1----:R-:W-:Y:S05]  /*15030*/  @!P0 BRA `(.L_x_2239) ;  /* 0xfffffffc00ec8947 */ /* 0x002fea000383ffff */
[----:B------:R-:W-:Y:S05]  /*15040*/  BRA `(.L_x_2337) ;  /* 0xfffffec400a47947 */ /* 0x000fea000383ffff */
.L_x_2243:
[----:B--2---:R-:W-:-:S04]  /*15050*/  IMAD.U32 R5, RZ, RZ, UR38 ;  /* 0x00000026ff057e24 */ /* 0x004fc8000f8e00ff */
[----:B------:R2:W3:Y:S03]  /*15060*/  SYNCS.PHASECHK.TRANS64.TRYWAIT P1, [R5+URZ+0x29830], R6 ;  /* 0x02983006050075a7 */ /* 0x0004e6000802017f */
[----:B---3--:R-:W-:Y:S05]  /*15070*/  @!P1 NANOSLEEP.SYNCS 0x989680 ;  /* 0x009896800000995d */ /* 0x008fea0003900000 */
[----:B------:R-:W3:Y:S02]  /*15080*/  @!P1 SYNCS.PHASECHK.TRANS64 P1, [R5+URZ+0x29830], R6 ;  /* 0x02983006050095a7 */ /* 0x000ee4000802007f */
[----:B---3--:R-:W-:Y:S05]  /*15090*/  @!P1 BRA `(.L_x_2243) ;  /* 0xfffffffc00ec9947 */ /* 0x008fea000383ffff */
[----:B------:R-:W-:Y:S05]  /*150a0*/  BRA `(.L_x_2242) ;  /* 0xfffffec400c87947 */ /* 0x000fea000383ffff */
.L_x_2249:
[----:B-1----:R-:W-:-:S04]  /*150b0*/  IMAD.U32 R11, RZ, RZ, UR4 ;  /* 0x00000004ff0b7e24 */ /* 0x002fc8000f8e00ff */
[----:B------:R1:W2:Y:S03]  /*150c0*/  SYNCS.PHASECHK.TRANS64.TRYWAIT P1, [R11+URZ+0x29830], R10 ;  /* 0x0298300a0b0075a7 */ /* 0x0002a6000802017f */
[----:B--2---:R-:W-:Y:S05]  /*150d0*/  @!P1 NANOSLEEP.SYNCS 0x989680 ;  /* 0x009896800000995d */ /* 0x004fea0003900000 */
[----:B------:R-:W2:Y:S02]  /*150e0*/  @!P1 SYNCS.PHASECHK.TRANS64 P1, [R11+URZ+0x29830], R10 ;  /* 0x0298300a0b0095a7 */ /* 0x000ea4000802007f */
[----:B--2---:R-:W-:Y:S05]  /*150f0*/  @!P1 BRA `(.L_x_2249) ;  /* 0xfffffffc00ec9947 */ /* 0x004fea000383ffff */
[----:B------:R-:W-:Y:S05]  /*15100*/  BRA `(.L_x_2246) ;  /* 0xffffff0800907947 */ /* 0x000fea000383ffff */
.L_x_2253:
[----:B-1----:R-:W-:-:S04]  /*15110*/  IMAD.U32 R11, RZ, RZ, UR10 ;  /* 0x0000000aff0b7e24 */ /* 0x002fc8000f8e00ff */
[----:B------:R1:W2:Y:S03]  /*15120*/  SYNCS.PHASECHK.TRANS64.TRYWAIT P1, [R11+URZ+0x29850], R10 ;  /* 0x0298500a0b0075a7 */ /* 0x0002a6000802017f */
[----:B--2---:R-:W-:Y:S05]  /*15130*/  @!P1 NANOSLEEP.SYNCS 0x989680 ;  /* 0x009896800000995d */ /* 0x004fea0003900000 */
[----:B------:R-:W2:Y:S02]  /*15140*/  @!P1 SYNCS.PHASECHK.TRANS64 P1, [R11+URZ+0x29850], R10 ;  /* 0x0298500a0b0095a7 */ /* 0x000ea4000802007f */
[----:B--2---:R-:W-:Y:S05]  /*15150*/  @!P1 BRA `(.L_x_2253) ;  /* 0xfffffffc00ec9947 */ /* 0x004fea000383ffff */
[----:B------:R-:W-:Y:S05]  /*15160*/  BRA `(.L_x_2250) ;  /* 0xffffff1400a47947 */ /* 0x000fea000383ffff */
.L_x_2261:
[----:B-1----:R-:W-:-:S04]  /*15170*/  IMAD.U32 R10, RZ, RZ, UR10 ;  /* 0x0000000aff0a7e24 */ /* 0x002fc8000f8e00ff */
[----:B------:R1:W2:Y:S03]  /*15180*/  SYNCS.PHASECHK.TRANS64.TRYWAIT P1, [R10+URZ+0x29830], R9 ;  /* 0x029830090a0075a7 */ /* 0x0002a6000802017f */
[----:B--2---:R-:W-:Y:S05]  /*15190*/  @!P1 NANOSLEEP.SYNCS 0x989680 ;  /* 0x009896800000995d */ /* 0x004fea0003900000 */
[----:B------:R-:W2:Y:S02]  /*151a0*/  @!P1 SYNCS.PHASECHK.TRANS64 P1, [R10+URZ+0x29830], R9 ;  /* 0x029830090a0095a7 */ /* 0x000ea4000802007f */
[----:B--2---:R-:W-:Y:S05]  /*151b0*/  @!P1 BRA `(.L_x_2261) ;  /* 0xfffffffc00ec9947 */ /* 0x004fea000383ffff */
[----:B------:R-:W-:Y:S05]  /*151c0*/  BRA `(.L_x_2258) ;  /* 0xffffff4c00107947 */ /* 0x000fea000383ffff */
.L_x_2265:
[----:B-1----:R-:W-:-:S04]  /*151d0*/  IMAD.U32 R10, RZ, RZ, UR10 ;  /* 0x0000000aff0a7e24 */ /* 0x002fc8000f8e00ff */
[----:B------:R1:W2:Y:S03]  /*151e0*/  SYNCS.PHASECHK.TRANS64.TRYWAIT P1, [R10+URZ+0x29850], R9 ;  /* 0x029850090a0075a7 */ /* 0x0002a6000802017f */
[----:B--2---:R-:W-:Y:S05]  /*151f0*/  @!P1 NANOSLEEP.SYNCS 0x989680 ;  /* 0x009896800000995d */ /* 0x004fea0003900000 */
[----:B------:R-:W2:Y:S02]  /*15200*/  @!P1 SYNCS.PHASECHK.TRANS64 P1, [R10+URZ+0x29850], R9 ;  /* 0x029850090a0095a7 */ /* 0x000ea4000802007f */
[----:B--2---:R-:W-:Y:S05]  /*15210*/  @!P1 BRA `(.L_x_2265) ;  /* 0xfffffffc00ec9947 */ /* 0x004fea000383ffff */
[----:B------:R-:W-:Y:S05]  /*15220*/  BRA `(.L_x_2262) ;  /* 0xffffff58001c7947 */ /* 0x000fea000383ffff */
.L_x_2272:
[----:B-1----:R-:W-:-:S04]  /*15230*/  IMAD.U32 R3, RZ, RZ, UR9 ;  /* 0x00000009ff037e24 */ /* 0x002fc8000f8e00ff */
[----:B------:R1:W3:Y:S03]  /*15240*/  SYNCS.PHASECHK.TRANS64.TRYWAIT P1, [R3+URZ+0x29850], R0 ;  /* 0x02985000030075a7 */ /* 0x0002e6000802017f */
[----:B---3--:R-:W-:Y:S05]  /*15250*/  @!P1 NANOSLEEP.SYNCS 0x989680 ;  /* 0x009896800000995d */ /* 0x008fea0003900000 */
[----:B------:R-:W3:Y:S02]  /*15260*/  @!P1 SYNCS.PHASECHK.TRANS64 P1, [R3+URZ+0x29850], R0 ;  /* 0x02985000030095a7 */ /* 0x000ee4000802007f */
[----:B---3--:R-:W-:Y:S05]  /*15270*/  @!P1 BRA `(.L_x_2272) ;  /* 0xfffffffc00ec9947 */ /* 0x008fea000383ffff */
[----:B------:R-:W-:Y:S05]  /*15280*/  BRA `(.L_x_2271) ;  /* 0xffffff80006c7947 */ /* 0x000fea000383ffff */
.L_x_2285:
[----:B------:R-:W-:Y:S02]  /*15290*/  IMAD.MOV.U32 R13, RZ, RZ, R22 ;  /* 0x000000ffff0d7224 */ /* 0x000fe400078e0016 */
[----:B------:R-:W-:Y:S02]  /*152a0*/  IMAD.MOV.U32 R12, RZ, RZ, RZ ;  /* 0x000000ffff0c7224 */ /* 0x000fe400078e00ff */
[----:B------:R-:W-:Y:S02]  /*152b0*/  IMAD.MOV.U32 R11, RZ, RZ, 0x1f ;  /* 0x0000001fff0b7424 */ /* 0x000fe400078e00ff */
[----:B------:R-:W-:-:S07]  /*152c0*/  IMAD.MOV.U32 R15, RZ, RZ, -0x1 ;  /* 0xffffffffff0f7424 */ /* 0x000fce00078e00ff */
[----:B-----5:R-:W-:Y:S05]  /*152d0*/  WARPSYNC.COLLECTIVE R15, `(.L_x_2338) ;  /* 0x000000000f087348 */ /* 0x020fea0003c00000 */
[----:B------:R0:W1:Y:S02]  /*152e0*/  SHFL.IDX P6, R14, R13, R12, R11 ;  /* 0x0000000c0d0e7389 */ /* 0x00006400000c000b */
[----:B01---5:R-:W-:Y:S01]  /*152f0*/  ENDCOLLECTIVE ;  /* 0x000000000000791b */ /* 0x023fe20003800000 */
.L_x_2338:
[----:B------:R-:W-:Y:S05]  /*15300*/  BRA `(.L_x_2339) ;  /* 0xffffffbc00e07947 */ /* 0x000fea000383ffff */
.L_x_2287:
        /* <DEDUP_REMOVED lines=8> */
.L_x_2288:
        /* <DEDUP_REMOVED lines=8> */
.L_x_2342:
[----:B------:R-:W-:Y:S05]  /*15410*/  BSYNC B0 ;  /* 0x0000000000007941 */ /* 0x000fea0003800000 */
.L_x_2341:
[----:B------:R-:W-:Y:S01]  /*15420*/  IMAD.MOV.U32 R13, RZ, RZ, R18 ;  /* 0x000000ffff0d7224 */ /* 0x000fe200078e0012 */
[C---:B------:R-:W-:Y:S01]  /*15430*/  LOP3.LUT P3, RZ, R16.reuse, 0x2, RZ, 0xc0, !PT ;  /* 0x0000000210ff7812 */ /* 0x040fe2000786c0ff */
[----:B------:R-:W-:Y:S01]  /*15440*/  IMAD.MOV.U32 R12, RZ, RZ, RZ ;  /* 0x000000ffff0c7224 */ /* 0x000fe200078e00ff */
[----:B------:R-:W-:Y:S01]  /*15450*/  LOP3.LUT P2, RZ, R16, 0x1, RZ, 0xc0, !PT ;  /* 0x0000000110ff7812 */ /* 0x000fe2000784c0ff */
[----:B------:R-:W-:Y:S01]  /*15460*/  IMAD.MOV.U32 R11, RZ, RZ, 0x1c1f ;  /* 0x00001c1fff0b7424 */ /* 0x000fe200078e00ff */
[C---:B------:R-:W-:Y:S01]  /*15470*/  ISETP.GE.AND P1, PT, R9.reuse, 0x61, PT ;  /* 0x000000610900780c */ /* 0x040fe20003f26270 */
[----:B------:R-:W-:Y:S01]  /*15480*/  IMAD.MOV.U32 R15, RZ, RZ, -0x1 ;  /* 0xffffffffff0f7424 */ /* 0x000fe200078e00ff */
[----:B------:R-:W-:Y:S01]  /*15490*/  ISETP.GE.AND P5, PT, R9, 0x81, PT ;  /* 0x000000810900780c */ /* 0x000fe20003fa6270 */
[----:B------:R-:W-:Y:S02]  /*154a0*/  IMAD.MOV.U32 R3, RZ, RZ, R14 ;  /* 0x000000ffff037224 */ /* 0x000fe400078e000e */
[----:B------:R-:W-:-:S10]  /*154b0*/  VIADD R8, R7, UR45 ;  /* 0x0000002d07087c36 */ /* 0x000fd40008000000 */
[----:B------:R-:W-:Y:S05]  /*154c0*/  WARPSYNC.COLLECTIVE R15, `(.L_x_2343) ;  /* 0x000000000f087348 */ /* 0x000fea0003c00000 */
[----:B------:R0:W1:Y:S02]  /*154d0*/  SHFL.IDX P6, R14, R13, R12, R11 ;  /* 0x0000000c0d0e7389 */ /* 0x00006400000c000b */
[----:B01----:R-:W-:Y:S01]  /*154e0*/  ENDCOLLECTIVE ;  /* 0x000000000000791b */ /* 0x003fe20003800000 */
.L_x_2343:
[----:B------:R-:W-:Y:S02]  /*154f0*/  IMAD.IADD R7, R33, 0x1, R8 ;  /* 0x0000000121077824 */ /* 0x000fe400078e0208 */
[----:B------:R-:W-:Y:S02]  /*15500*/  VIADD R34, R8, 0xa400 ;  /* 0x0000a40008227836 */ /* 0x000fe40000000000 */
[----:B------:R-:W-:Y:S02]  /*15510*/  IMAD.MOV.U32 R13, RZ, RZ, R10 ;  /* 0x000000ffff0d7224 */ /* 0x000fe400078e000a */
[----:B------:R-:W-:Y:S02]  /*15520*/  IMAD.MOV.U32 R12, RZ, RZ, 0x1 ;  /* 0x00000001ff0c7424 */ /* 0x000fe400078e00ff */
[----:B------:R-:W-:-:S07]  /*15530*/  IMAD.MOV.U32 R2, RZ, RZ, R14 ;  /* 0x000000ffff027224 */ /* 0x000fce00078e000e */
[----:B------:R-:W-:Y:S05]  /*15540*/  WARPSYNC.COLLECTIVE R15, `(.L_x_2344) ;  /* 0x000000000f087348 */ /* 0x000fea0003c00000 */
[----:B------:R0:W1:Y:S02]  /*15550*/  SHFL.IDX P6, R14, R13, R12, R11 ;  /* 0x0000000c0d0e7389 */ /* 0x00006400000c000b */
[----:B01----:R-:W-:Y:S01]  /*15560*/  ENDCOLLECTIVE ;  /* 0x000000000000791b */ /* 0x003fe20003800000 */
.L_x_2344:
        /* <DEDUP_REMOVED lines=14> */
.L_x_2345:
[----:B------:R-:W-:Y:S02]  /*15650*/  IMAD.MOV.U32 R13, RZ, RZ, R10 ;  /* 0x000000ffff0d7224 */ /* 0x000fe400078e000a */
[----:B------:R-:W-:Y:S02]  /*15660*/  IMAD.MOV.U32 R12, RZ, RZ, 0x2 ;  /* 0x00000002ff0c7424 */ /* 0x000fe400078e00ff */
[----:B------:R-:W-:-:S07]  /*15670*/  IMAD.MOV.U32 R2, RZ, RZ, R14 ;  /* 0x000000ffff027224 */ /* 0x000fce00078e000e */
[----:B------:R-:W-:Y:S05]  /*15680*/  WARPSYNC.COLLECTIVE R15, `(.L_x_2346) ;  /* 0x000000000f087348 */ /* 0x000fea0003c00000 */
[----:B------:R0:W1:Y:S02]  /*15690*/  SHFL.IDX P6, R14, R13, R12, R11 ;  /* 0x0000000c0d0e7389 */ /* 0x00006400000c000b */
[----:B01----:R-:W-:Y:S01]  /*156a0*/  ENDCOLLECTIVE ;  /* 0x000000000000791b */ /* 0x003fe20003800000 */
.L_x_2346:
[----:B------:R-:W-:-:S04]  /*156b0*/  IADD3 R2, P0, R35, R2, RZ ;  /* 0x0000000223027210 */ /* 0x000fc80007f1e0ff */
[----:B------:R-:W-:Y:S02]  /*156c0*/  IADD3.X R3, RZ, R3, RZ, P0, !PT ;  /* 0x00000003ff037210 */ /* 0x000fe400007fe4ff */
        /* <DEDUP_REMOVED lines=12> */
.L_x_2347:
[----:B------:R-:W-:Y:S02]  /*15790*/  IMAD.MOV.U32 R13, RZ, RZ, R10 ;  /* 0x000000ffff0d7224 */ /* 0x000fe400078e000a */
[----:B------:R-:W-:Y:S02]  /*157a0*/  IMAD.MOV.U32 R12, RZ, RZ, 0x3 ;  /* 0x00000003ff0c7424 */ /* 0x000fe400078e00ff */
[----:B------:R-:W-:-:S07]  /*157b0*/  IMAD.MOV.U32 R2, RZ, RZ, R14 ;  /* 0x000000ffff027224 */ /* 0x000fce00078e000e */
[----:B------:R-:W-:Y:S05]  /*157c0*/  WARPSYNC.COLLECTIVE R15, `(.L_x_2348) ;  /* 0x000000000f087348 */ /* 0x000fea0003c00000 */
[----:B------:R0:W1:Y:S02]  /*157d0*/  SHFL.IDX P6, R14, R13, R12, R11 ;  /* 0x0000000c0d0e7389 */ /* 0x00006400000c000b */
[----:B01----:R-:W-:Y:S01]  /*157e0*/  ENDCOLLECTIVE ;  /* 0x000000000000791b */ /* 0x003fe20003800000 */
.L_x_2348:
        /* <DEDUP_REMOVED lines=13> */
.L_x_2349:
[----:B------:R-:W-:Y:S01]  /*158c0*/  @!PT LDS RZ, [RZ] ;  /* 0x00000000fffff984 */ /* 0x000fe20000000800 */
[----:B------:R-:W-:Y:S01]  /*158d0*/  @!PT LDS RZ, [RZ] ;  /* 0x00000000fffff984 */ /* 0x000fe20000000800 */
[----:B------:R-:W-:Y:S01]  /*158e0*/  @!PT LDS RZ, [RZ] ;  /* 0x00000000fffff984 */ /* 0x000fe20000000800 */
[----:B------:R0:W-:Y:S01]  /*158f0*/  LDGSTS.E.BYPASS.LTC128B.128 [R7+0xc400], desc[UR36][R2.64+0x40], !P0 ;  /* 0x0c40004002077fae */ /* 0x0001e2000c101d64 */
[----:B------:R-:W-:Y:S02]  /*15900*/  IMAD.MOV.U32 R13, RZ, RZ, R19 ;  /* 0x000000ffff0d7224 */ /* 0x000fe400078e0013 */
[----:B------:R-:W-:Y:S02]  /*15910*/  IMAD.MOV.U32 R12, RZ, RZ, RZ ;  /* 0x000000ffff0c7224 */ /* 0x000fe400078e00ff */
[----:B0-----:R-:W-:-:S07]  /*15920*/  IMAD.MOV.U32 R2, RZ, RZ, R14 ;  /* 0x000000ffff027224 */ /* 0x001fce00078e000e */
[----:B------:R-:W-:Y:S05]  /*15930*/  WARPSYNC.COLLECTIVE R15, `(.L_x_2350) ;  /* 0x000000000f087348 */ /* 0x000fea0003c00000 */
[----:B------:R0:W1:Y:S02]  /*15940*/  SHFL.IDX P6, R14, R13, R12, R11 ;  /* 0x0000000c0d0e7389 */ /* 0x00006400000c000b */
[----:B01----:R-:W-:Y:S01]  /*15950*/  ENDCOLLECTIVE ;  /* 0x000000000000791b */ /* 0x003fe20003800000 */
.L_x_2350:
[----:B------:R-:W-:-:S05]  /*15960*/  IADD3 R2, P0, R35, R2, RZ ;  /* 0x0000000223027210 */ /* 0x000fca0007f1e0ff */
[----:B------:R-:W-:Y:S01]  /*15970*/  IMAD.X R3, RZ, RZ, R10, P0 ;  /* 0x000000ffff037224 */ /* 0x000fe200000e060a */
[C---:B------:R-:W-:Y:S02]  /*15980*/  ISETP.LT.OR P0, PT, R9.reuse, 0x61, P3 ;  /* 0x000000610900780c */ /* 0x040fe40001f01670 */
[----:B------:R-:W-:Y:S02]  /*15990*/  ISETP.GE.AND P3, PT, R9, 0x21, PT ;  /* 0x000000210900780c */ /* 0x000fe40003f66270 */
[----:B------:R-:W-:-:S09]  /*159a0*/  MOV R13, R20 ;  /* 0x00000014000d7202 */ /* 0x000fd20000000f00 */
        /* <DEDUP_REMOVED lines=10> */
.L_x_2351:
[----:B------:R-:W-:Y:S01]  /*15a50*/  @!PT LDS RZ, [RZ] ;  /* 0x00000000fffff984 */ /* 0x000fe20000000800 */
[----:B------:R-:W-:Y:S01]  /*15a60*/  @!PT LDS RZ, [RZ] ;  /* 0x00000000fffff984 */ /* 0x000fe20000000800 */
[----:B------:R-:W-:Y:S01]  /*15a70*/  @!PT LDS RZ, [RZ] ;  /* 0x00000000fffff984 */ /* 0x000fe20000000800 */
[----:B------:R0:W-:Y:S02]  /*15a80*/  LDGSTS.E.BYPASS.LTC128B.128 [R7+0xd400], desc[UR36][R2.64+0x40], !P0 ;  /* 0x0d40004002077fae */ /* 0x0001e4000c101d64 */
[----:B0-----:R-:W-:Y:S01]  /*15a90*/  IMAD.MOV.U32 R2, RZ, RZ, R14 ;  /* 0x000000ffff027224 */ /* 0x001fe200078e000e */
[----:B------:R-:W-:Y:S06]  /*15aa0*/  BRA `(.L_x_2352) ;  /* 0xffffffc000d47947 */ /* 0x000fec000383ffff */
.L_x_2291:
[----:B-1----:R-:W-:Y:S02]  /*15ab0*/  IMAD.MOV.U32 R3, RZ, RZ, 0x1 ;  /* 0x00000001ff037424 */ /* 0x002fe400078e00ff */
[----:B------:R-:W-:-:S03]  /*15ac0*/  IMAD.U32 R2, RZ, RZ, UR45 ;  /* 0x0000002dff027e24 */ /* 0x000fc6000f8e00ff */
[----:B------:R-:W-:-:S04]  /*15ad0*/  SHF.L.U32 R3, R3, 0x1f, RZ ;  /* 0x0000001f03037819 */ /* 0x000fc800000006ff */
[----:B------:R1:W2:Y:S03]  /*15ae0*/  SYNCS.PHASECHK.TRANS64.TRYWAIT P0, [R2+URZ+0x29840], R3 ;  /* 0x02984003020075a7 */ /* 0x0002a6000800017f */
[----:B--2---:R-:W-:Y:S05]  /*15af0*/  @!P0 NANOSLEEP.SYNCS 0x989680 ;  /* 0x009896800000895d */ /* 0x004fea0003900000 */
[----:B------:R-:W2:Y:S02]  /*15b00*/  @!P0 SYNCS.PHASECHK.TRANS64 P0, [R2+URZ+0x29840], R3 ;  /* 0x02984003020085a7 */ /* 0x000ea4000800007f */
[----:B--2---:R-:W-:Y:S05]  /*15b10*/  @!P0 BRA `(.L_x_2291) ;  /* 0xfffffffc00e48947 */ /* 0x004fea000383ffff */
[----:B------:R-:W-:Y:S05]  /*15b20*/  BRA `(.L_x_2353) ;  /* 0xffffffc400187947 */ /* 0x000fea000383ffff */
.L_x_2292:
        /* <DEDUP_REMOVED lines=8> */
.L_x_2355:
[----:B------:R-:W-:Y:S05]  /*15bb0*/  BSYNC B0 ;  /* 0x0000000000007941 */ /* 0x000fea0003800000 */
.L_x_2354:
        /* <DEDUP_REMOVED lines=11> */
.L_x_2356:
[----:B------:R-:W-:Y:S02]  /*15c70*/  @P3 VIADD R21, R36, UR45 ;  /* 0x0000002d24153c36 */ /* 0x000fe40008000000 */
[----:B------:R-:W-:Y:S02]  /*15c80*/  IMAD.MOV.U32 R13, RZ, RZ, R6 ;  /* 0x000000ffff0d7224 */ /* 0x000fe400078e0006 */
[----:B------:R-:W-:Y:S01]  /*15c90*/  IMAD.MOV.U32 R12, RZ, RZ, 0x1 ;  /* 0x00000001ff0c7424 */ /* 0x000fe200078e00ff */
[----:B------:R-:W-:Y:S02]  /*15ca0*/  @P4 IADD3 R14, P0, R35, R14, RZ ;  /* 0x0000000e230e4210 */ /* 0x000fe40007f1e0ff */
[----:B------:R-:W-:-:S03]  /*15cb0*/  LOP3.LUT P6, RZ, R16, 0x8, RZ, 0xc0, !PT ;  /* 0x0000000810ff7812 */ /* 0x000fc600078cc0ff */
[----:B------:R-:W-:Y:S01]  /*15cc0*/  @P4 IMAD.X R3, RZ, RZ, R2, P0 ;  /* 0x000000ffff034224 */ /* 0x000fe200000e0602 */
[----:B------:R-:W-:Y:S02]  /*15cd0*/  LOP3.LUT P0, RZ, R16, 0x10, RZ, 0xc0, !PT ;  /* 0x0000001010ff7812 */ /* 0x000fe4000780c0ff */
[----:B------:R-:W-:-:S11]  /*15ce0*/  @P4 MOV R2, R14 ;  /* 0x0000000e00024202 */ /* 0x000fd60000000f00 */
        /* <DEDUP_REMOVED lines=8> */
.L_x_2357:
        /* <DEDUP_REMOVED lines=10> */
.L_x_2358:
[----:B------:R-:W-:Y:S02]  /*15e10*/  IMAD.MOV.U32 R13, RZ, RZ, R6 ;  /* 0x000000ffff0d7224 */ /* 0x000fe400078e0006 */
[----:B------:R-:W-:Y:S01]  /*15e20*/  IMAD.MOV.U32 R12, RZ, RZ, 0x2 ;  /* 0x00000002ff0c7424 */ /* 0x000fe200078e00ff */
[----:B------:R-:W-:Y:S02]  /*15e30*/  @P3 IADD3 R14, P0, R35, R14, RZ ;  /* 0x0000000e230e3210 */ /* 0x000fe40007f1e0ff */
[----:B------:R-:W-:-:S03]  /*15e40*/  LOP3.LUT P6, RZ, R16, 0x10, RZ, 0xc0, !PT ;  /* 0x0000001010ff7812 */ /* 0x000fc600078cc0ff */
[----:B------:R-:W-:Y:S02]  /*15e50*/  @P3 IMAD.X R19, RZ, RZ, R8, P0 ;  /* 0x000000ffff133224 */ /* 0x000fe400000e0608 */
[----:B------:R-:W-:Y:S02]  /*15e60*/  @P3 IMAD.MOV.U32 R2, RZ, RZ, R14 ;  /* 0x000000ffff023224 */ /* 0x000fe400078e000e */
        /* <DEDUP_REMOVED lines=9> */
.L_x_2359:
[----:B------:R-:W-:Y:S01]  /*15f00*/  @!PT LDS RZ, [RZ] ;  /* 0x00000000fffff984 */ /* 0x000fe20000000800 */
[----:B------:R-:W-:Y:S01]  /*15f10*/  @!PT LDS RZ, [RZ] ;  /* 0x00000000fffff984 */ /* 0x000fe20000000800 */
[----:B------:R-:W-:Y:S01]  /*15f20*/  @!PT LDS RZ, [RZ] ;  /* 0x00000000fffff984 */ /* 0x000fe20000000800 */
[----:B------:R-:W-:Y:S04]  /*15f30*/  @P3 LDGSTS.E.BYPASS.LTC128B.128 [R21+0x1d400], desc[UR36][R2.64+0x40], !P4 ;  /* 0x1d40004002153fae */ /* 0x000fe8000e101d64 */
[----:B------:R0:W-:Y:S01]  /*15f40*/  @P3 LDGSTS.E.BYPASS.LTC128B.128 [R21+0x1fc00], desc[UR36][R2.64+0x80], !P5 ;  /* 0x1fc0008002153fae */ /* 0x0001e2000e901d64 */
[----:B------:R-:W-:Y:S01]  /*15f50*/  LOP3.LUT P3, RZ, R16, 0x10, RZ, 0xc0, !PT ;  /* 0x0000001010ff7812 */ /* 0x000fe2000786c0ff */
[----:B------:R-:W-:Y:S02]  /*15f60*/  IMAD.MOV.U32 R13, RZ, RZ, R5 ;  /* 0x000000ffff0d7224 */ /* 0x000fe400078e0005 */
[----:B0-----:R-:W-:Y:S02]  /*15f70*/  @P1 VIADD R21, R36, UR45 ;  /* 0x0000002d24151c36 */ /* 0x001fe40008000000 */
[----:B------:R-:W-:-:S08]  /*15f80*/  IMAD.MOV.U32 R8, RZ, RZ, R14 ;  /* 0x000000ffff087224 */ /* 0x000fd000078e000e */
[----:B------:R-:W-:Y:S05]  /*15f90*/  WARPSYNC.COLLECTIVE R15, `(.L_x_2360) ;  /* 0x000000000f087348 */ /* 0x000fea0003c00000 */
[----:B------:R0:W1:Y:S02]  /*15fa0*/  SHFL.IDX P6, R14, R13, R12, R11 ;  /* 0x0000000c0d0e7389 */ /* 0x00006400000c000b */
[----:B01----:R-:W-:Y:S01]  /*15fb0*/  ENDCOLLECTIVE ;  /* 0x000000000000791b */ /* 0x003fe20003800000 */
.L_x_2360:
[----:B------:R-:W-:Y:S02]  /*15fc0*/  IMAD.MOV.U32 R13, RZ, RZ, R6 ;  /* 0x000000ffff0d7224 */ /* 0x000fe400078e0006 */
[----:B------:R-:W-:Y:S01]  /*15fd0*/  IMAD.MOV.U32 R12, RZ, RZ, 0x3 ;  /* 0x00000003ff0c7424 */ /* 0x000fe200078e00ff */
[----:B------:R-:W-:-:S05]  /*15fe0*/  @P2 IADD3 R14, P0, R35, R14, RZ ;  /* 0x0000000e230e2210 */ /* 0x000fca0007f1e0ff */
[----:B------:R-:W-:-:S08]  /*15ff0*/  @P2 IMAD.MOV.U32 R2, RZ, RZ, R14 ;  /* 0x000000ffff022224 */ /* 0x000fd000078e000e */
[----:B------:R-:W-:Y:S05]  /*16000*/  WARPSYNC.COLLECTIVE R15, `(.L_x_2361) ;  /* 0x000000000f087348 */ /* 0x000fea0003c00000 */
[----:B------:R0:W1:Y:S02]  /*16010*/  SHFL.IDX P6, R14, R13, R12, R11 ;  /* 0x0000000c0d0e7389 */ /* 0x00006400000c000b */
[----:B01----:R-:W-:Y:S01]  /*16020*/  ENDCOLLECTIVE ;  /* 0x000000000000791b */ /* 0x003fe20003800000 */
.L_x_2361:
[----:B------:R-:W-:-:S05]  /*16030*/  @P2 IMAD.X R9, RZ, RZ, R8, P0 ;  /* 0x000000ffff092224 */ /* 0x000fca00000e0608 */
[----:B------:R-:W-:-:S05]  /*16040*/  @P2 MOV R3, R9 ;  /* 0x0000000900032202 */ /* 0x000fca0000000f00 */
        /* <DEDUP_REMOVED lines=11> */
.L_x_2362:
[----:B------:R-:W-:Y:S02]  /*16100*/  IMAD.MOV.U32 R13, RZ, RZ, R7 ;  /* 0x000000ffff0d7224 */ /* 0x000fe400078e0007 */
[----:B------:R-:W-:Y:S01]  /*16110*/  IMAD.MOV.U32 R12, RZ, RZ, RZ ;  /* 0x000000ffff0c7224 */ /* 0x000fe200078e00ff */
[----:B------:R-:W-:-:S05]  /*16120*/  @P1 IADD3 R14, P0, R35, R14, RZ ;  /* 0x0000000e230e1210 */ /* 0x000fca0007f1e0ff */
[----:B------:R-:W-:-:S08]  /*16130*/  @P1 IMAD.MOV.U32 R2, RZ, RZ, R14 ;  /* 0x000000ffff021224 */ /* 0x000fd000078e000e */
[----:B------:R-:W-:Y:S05]  /*16140*/  WARPSYNC.COLLECTIVE R15, `(.L_x_2363) ;  /* 0x000000000f087348 */ /* 0x000fea0003c00000 */
[----:B------:R0:W1:Y:S02]  /*16150*/  SHFL.IDX P6, R14, R13, R12, R11 ;  /* 0x0000000c0d0e7389 */ /* 0x00006400000c000b */
[----:B01----:R-:W-:Y:S01]  /*16160*/  ENDCOLLECTIVE ;  /* 0x000000000000791b */ /* 0x003fe20003800000 */
.L_x_2363:
        /* <DEDUP_REMOVED lines=9> */
[----:B------:R-:W-:Y:S01]  /*16200*/  ISETP.NE.AND P5, PT, R4, RZ, PT ;  /* 0x000000ff0400720c */ /* 0x000fe20003fa5270 */
[----:B------:R-:W-:-:S12]  /*16210*/  IMAD.MOV.U32 R7, RZ, RZ, R14 ;  /* 0x000000ffff077224 */ /* 0x000fd800078e000e */
[----:B0-----:R-:W-:Y:S05]  /*16220*/  WARPSYNC.COLLECTIVE R15, `(.L_x_2364) ;  /* 0x000000000f087348 */ /* 0x001fea0003c00000 */
[----:B------:R1:W2:Y:S02]  /*16230*/  SHFL.IDX P6, R14, R13, R12, R11 ;  /* 0x0000000c0d0e7389 */ /* 0x0002a400000c000b */
[----:B012---:R-:W-:Y:S01]  /*16240*/  ENDCOLLECTIVE ;  /* 0x000000000000791b */ /* 0x007fe20003800000 */
.L_x_2364:
[----:B------:R-:W-:Y:S05]  /*16250*/  BRA `(.L_x_2365) ;  /* 0xffffffc000b47947 */ /* 0x000fea000383ffff */
.L_x_2297:
[----:B------:R-:W-:Y:S01]  /*16260*/  IMAD.MOV.U32 R13, RZ, RZ, R5 ;  /* 0x000000ffff0d7224 */ /* 0x000fe200078e0005 */
[----:B------:R-:W-:Y:S01]  /*16270*/  MOV R15, 0xffffffff ;  /* 0xffffffff000f7802 */ /* 0x000fe20000000f00 */
[----:B------:R-:W-:Y:S02]  /*16280*/  IMAD.MOV.U32 R12, RZ, RZ, RZ ;  /* 0x000000ffff0c7224 */ /* 0x000fe400078e00ff */
[----:B------:R-:W-:Y:S02]  /*16290*/  IMAD.MOV.U32 R11, RZ, RZ, 0x1c1f ;  /* 0x00001c1fff0b7424 */ /* 0x000fe400078e00ff */
[----:B------:R-:W-:-:S07]  /*162a0*/  IMAD.U32 R3, RZ, RZ, UR47 ;  /* 0x0000002fff037e24 */ /* 0x000fce000f8e00ff */
[----:B0-2---:R-:W-:Y:S05]  /*162b0*/  WARPSYNC.COLLECTIVE R15, `(.L_x_2366) ;  /* 0x000000000f087348 */ /* 0x005fea0003c00000 */
[----:B--2---:R1:W2:Y:S02]  /*162c0*/  SHFL.IDX P6, R14, R13, R12, R11 ;  /* 0x0000000c0d0e7389 */ /* 0x0042a400000c000b */
[----:B012---:R-:W-:Y:S01]  /*162d0*/  ENDCOLLECTIVE ;  /* 0x000000000000791b */ /* 0x007fe20003800000 */
.L_x_2366:
[----:B------:R-:W-:Y:S02]  /*162e0*/  IMAD.MOV.U32 R13, RZ, RZ, R4 ;  /* 0x000000ffff0d7224 */ /* 0x000fe400078e0004 */
[----:B------:R-:W-:-:S07]  /*162f0*/  IMAD.MOV.U32 R2, RZ, RZ, R14 ;  /* 0x000000ffff027224 */ /* 0x000fce00078e000e */
[----:B------:R-:W-:Y:S05]  /*16300*/  WARPSYNC.COLLECTIVE R15, `(.L_x_2367) ;  /* 0x000000000f087348 */ /* 0x000fea0003c00000 */
[----:B------:R0:W1:Y:S02]  /*16310*/  SHFL.IDX P6, R14, R13, R12, R11 ;  /* 0x0000000c0d0e7389 */ /* 0x00006400000c000b */
[----:B01----:R-:W-:Y:S01]  /*16320*/  ENDCOLLECTIVE ;  /* 0x000000000000791b */ /* 0x003fe20003800000 */
.L_x_2367:
[----:B------:R-:W-:Y:S02]  /*16330*/  ULDC UR4, c[0x0][0x288] ;  /* 0x0000a20000047ab9 */ /* 0x000fe40000000800 */
[----:B------:R-:W-:Y:S02]  /*16340*/  IMAD R7, R0, UR4, RZ ;  /* 0x0000000400077c24 */ /* 0x000fe4000f8e02ff */
[----:B------:R-:W-:-:S04]  /*16350*/  IMAD R0, R3, 0x80, R28 ;  /* 0x0000008003007824 */ /* 0x000fc800078e021c */
        /* <DEDUP_REMOVED lines=11> */
.L_x_2368:
        /* <DEDUP_REMOVED lines=12> */
.L_x_2369:
        /* <DEDUP_REMOVED lines=8> */
.L_x_2370:
[----:B------:R-:W-:Y:S02]  /*16550*/  @!P0 IMAD.X R9, RZ, RZ, R6, P4 ;  /* 0x000000ffff098224 */ /* 0x000fe400020e0606 */
[----:B------:R-:W-:-:S03]  /*16560*/  VIADD R6, R0, 0x40 ;  /* 0x0000004000067836 */ /* 0x000fc60000000000 */
[----:B------:R-:W-:-:S05]  /*16570*/  @!P0 MOV R3, R9 ;  /* 0x0000000900038202 */ /* 0x000fca0000000f00 */
        /* <DEDUP_REMOVED lines=12> */
.L_x_2371:
        /* <DEDUP_REMOVED lines=8> */
.L_x_2372:
        /* <DEDUP_REMOVED lines=13> */
.L_x_2373:
[----:B------:R-:W-:Y:S05]  /*16790*/  BRA `(.L_x_2374) ;  /* 0xffffffc400807947 */ /* 0x000fea000383ffff */
.L_x_2300:
[----:B-1-3--:R-:W-:-:S04]  /*167a0*/  IMAD.U32 R3, RZ, RZ, UR45 ;  /* 0x0000002dff037e24 */ /* 0x00afc8000f8e00ff */
[----:B------:R1:W3:Y:S03]  /*167b0*/  SYNCS.PHASECHK.TRANS64.TRYWAIT P0, [R3+URZ+0x29820], R0 ;  /* 0x02982000030075a7 */ /* 0x0002e6000800017f */
[----:B---3--:R-:W-:Y:S05]  /*167c0*/  @!P0 NANOSLEEP.SYNCS 0x989680 ;  /* 0x009896800000895d */ /* 0x008fea0003900000 */
[----:B------:R-:W3:Y:S02]  /*167d0*/  @!P0 SYNCS.PHASECHK.TRANS64 P0, [R3+URZ+0x29820], R0 ;  /* 0x02982000030085a7 */ /* 0x000ee4000800007f */
[----:B---3--:R-:W-:Y:S05]  /*167e0*/  @!P0 BRA `(.L_x_2300) ;  /* 0xfffffffc00ec8947 */ /* 0x008fea000383ffff */
[----:B------:R-:W-:Y:S05]  /*167f0*/  BRA `(.L_x_2375) ;  /* 0xffffffc400c47947 */ /* 0x000fea000383ffff */
.L_x_2303:
[----:B0-----:R0:W1:Y:S02]  /*16800*/  SYNCS.PHASECHK.TRANS64.TRYWAIT P0, [R10+URZ+0x29880], R26 ;  /* 0x0298801a0a0075a7 */ /* 0x001064000800017f */
[----:B-1----:R-:W-:Y:S05]  /*16810*/  @!P0 NANOSLEEP.SYNCS 0x989680 ;  /* 0x009896800000895d */ /* 0x002fea0003900000 */
[----:B------:R-:W1:Y:S02]  /*16820*/  @!P0 SYNCS.PHASECHK.TRANS64 P0, [R10+URZ+0x29880], R26 ;  /* 0x0298801a0a0085a7 */ /* 0x000e64000800007f */
[----:B-1----:R-:W-:Y:S05]  /*16830*/  @!P0 BRA `(.L_x_2303) ;  /* 0xfffffffc00f08947 */ /* 0x002fea000383ffff */
[----:B------:R-:W-:Y:S05]  /*16840*/  BRA `(.L_x_2376) ;  /* 0xffffffc800d47947 */ /* 0x000fea000383ffff */
.L_x_2304:
[----:B------:R-:W-:Y:S01]  /*16850*/  BSSY B0, `(.L_x_2377) ;  /* 0x0000008000007945 */ /* 0x000fe20003800000 */
[----:B------:R-:W-:Y:S01]  /*16860*/  IMAD.MOV.U32 R13, RZ, RZ, R25 ;  /* 0x000000ffff0d7224 */ /* 0x000fe200078e0019 */
[----:B------:R-:W-:Y:S01]  /*16870*/  MOV R12, RZ ;  /* 0x000000ff000c7202 */ /* 0x000fe20000000f00 */
[----:B------:R-:W-:Y:S02]  /*16880*/  IMAD.MOV.U32 R11, RZ, RZ, 0x1c1f ;  /* 0x00001c1fff0b7424 */ /* 0x000fe400078e00ff */
[----:B------:R-:W-:-:S07]  /*16890*/  IMAD.MOV.U32 R15, RZ, RZ, -0x1 ;  /* 0xffffffffff0f7424 */ /* 0x000fce00078e00ff */
[----:B0-2---:R-:W-:Y:S05]  /*168a0*/  WARPSYNC.COLLECTIVE R15, `(.L_x_2378) ;  /* 0x000000000f087348 */ /* 0x005fea0003c00000 */
[----:B--2---:R1:W2:Y:S02]  /*168b0*/  SHFL.IDX P6, R14, R13, R12, R11 ;  /* 0x0000000c0d0e7389 */ /* 0x0042a400000c000b */
[----:B012---:R-:W-:Y:S01]  /*168c0*/  ENDCOLLECTIVE ;  /* 0x000000000000791b */ /* 0x007fe20003800000 */
.L_x_2378:
[----:B------:R-:W-:Y:S05]  /*168d0*/  BSYNC B0 ;  /* 0x0000000000007941 */ /* 0x000fea0003800000 */
.L_x_2377:
        /* <DEDUP_REMOVED lines=9> */
.L_x_2379:
[----:B------:R-:W-:Y:S02]  /*16970*/  IMAD.IADD R21, R33, 0x1, R9 ;  /* 0x0000000121157824 */ /* 0x000fe400078e0209 */
[----:B------:R-:W-:Y:S02]  /*16980*/  IMAD.MOV.U32 R13, RZ, RZ, R25 ;  /* 0x000000ffff0d7224 */ /* 0x000fe400078e0019 */
[----:B------:R-:W-:Y:S02]  /*16990*/  IMAD.MOV.U32 R12, RZ, RZ, 0x1 ;  /* 0x00000001ff0c7424 */ /* 0x000fe400078e00ff */
[----:B------:R-:W-:-:S07]  /*169a0*/  IMAD.MOV.U32 R2, RZ, RZ, R14 ;  /* 0x000000ffff027224 */ /* 0x000fce00078e000e */
[----:B------:R-:W-:Y:S05]  /*169b0*/  WARPSYNC.COLLECTIVE R15, `(.L_x_2380) ;  /* 0x000000000f087348 */ /* 0x000fea0003c00000 */
[----:B------:R0:W1:Y:S02]  /*169c0*/  SHFL.IDX P6, R14, R13, R12, R11 ;  /* 0x0000000c0d0e7389 */ /* 0x00006400000c000b */
[----:B01----:R-:W-:Y:S01]  /*169d0*/  ENDCOLLECTIVE ;  /* 0x000000000000791b */ /* 0x003fe20003800000 */
.L_x_2380:
[----:B------:R-:W-:-:S05]  /*169e0*/  IADD3 R2, P0, R35, R2, RZ ;  /* 0x0000000223027210 */ /* 0x000fca0007f1e0ff */
[----:B------:R-:W-:-:S05]  /*169f0*/  IMAD.X R3, RZ, RZ, R3, P0 ;  /* 0x000000ffff037224 */ /* 0x000fca00000e0603 */
[----:B------:R-:W-:Y:S01]  /*16a00*/  @!PT LDS RZ, [RZ] ;  /* 0x00000000fffff984 */ /* 0x000fe20000000800 */
[----:B------:R-:W-:Y:S01]  /*16a10*/  @!PT LDS RZ, [RZ] ;  /* 0x00000000fffff984 */ /* 0x000fe20000000800 */
[----:B------:R-:W-:Y:S01]  /*16a20*/  @!PT LDS RZ, [RZ] ;  /* 0x00000000fffff984 */ /* 0x000fe20000000800 */
[----:B------:R-:W-:Y:S01]  /*16a30*/  LDGSTS.E.BYPASS.LTC128B.128 [R9], desc[UR36][R2.64], !P3 ;  /* 0x0000000002097fae */ /* 0x000fe2000d901d64 */
[----:B------:R-:W-:-:S03]  /*16a40*/  IMAD.MOV.U32 R13, RZ, RZ, R22 ;  /* 0x000000ffff0d7224 */ /* 0x000fc600078e0016 */
[----:B------:R0:W-:Y:S02]  /*16a50*/  LDGSTS.E.BYPASS.LTC128B.128 [R21], desc[UR36][R2.64+0x40], !P1 ;  /* 0x0000004002157fae */ /* 0x0001e4000c901d64 */
[----:B0-----:R-:W-:-:S07]  /*16a60*/  IMAD.MOV.U32 R3, RZ, RZ, R14 ;  /* 0x000000ffff037224 */ /* 0x001fce00078e000e */
[----:B------:R-:W-:Y:S05]  /*16a70*/  WARPSYNC.COLLECTIVE R15, `(.L_x_2381) ;  /* 0x000000000f087348 */ /* 0x000fea0003c00000 */
[----:B------:R0:W1:Y:S02]  /*16a80*/  SHFL.IDX P6, R14, R13, R12, R11 ;  /* 0x0000000c0d0e7389 */ /* 0x00006400000c000b */
[----:B01----:R-:W-:Y:S01]  /*16a90*/  ENDCOLLECTIVE ;  /* 0x000000000000791b */ /* 0x003fe20003800000 */
.L_x_2381:
[----:B------:R-:W-:Y:S02]  /*16aa0*/  IMAD.MOV.U32 R13, RZ, RZ, R25 ;  /* 0x000000ffff0d7224 */ /* 0x000fe400078e0019 */
[----:B------:R-:W-:Y:S02]  /*16ab0*/  IMAD.MOV.U32 R12, RZ, RZ, 0x2 ;  /* 0x00000002ff0c7424 */ /* 0x000fe400078e00ff */
[----:B------:R-:W-:-:S07]  /*16ac0*/  IMAD.MOV.U32 R2, RZ, RZ, R14 ;  /* 0x000000ffff027224 */ /* 0x000fce00078e000e */
[----:B------:R-:W-:Y:S05]  /*16ad0*/  WARPSYNC.COLLECTIVE R15, `(.L_x_2382) ;  /* 0x000000000f087348 */ /* 0x000fea0003c00000 */
[----:B------:R0:W1:Y:S02]  /*16ae0*/  SHFL.IDX P6, R14, R13, R12, R11 ;  /* 0x0000000c0d0e7389 */ /* 0x00006400000c000b */
[----:B01----:R-:W-:Y:S01]  /*16af0*/  ENDCOLLECTIVE ;  /* 0x000000000000791b */ /* 0x003fe20003800000 */
.L_x_2382:
[----:B------:R-:W-:-:S04]  /*16b00*/  IADD3 R2, P0, R35, R2, RZ ;  /* 0x0000000223027210 */ /* 0x000fc80007f1e0ff */
[----:B------:R-:W-:-:S05]  /*16b10*/  IADD3.X R3, RZ, R3, RZ, P0, !PT ;  /* 0x00000003ff037210 */ /* 0x000fca00007fe4ff */
        /* <DEDUP_REMOVED lines=10> */
.L_x_2383:
[----:B------:R-:W-:Y:S02]  /*16bc0*/  IMAD.MOV.U32 R13, RZ, RZ, R25 ;  /* 0x000000ffff0d7224 */ /* 0x000fe400078e0019 */
[----:B------:R-:W-:Y:S02]  /*16bd0*/  IMAD.MOV.U32 R12, RZ, RZ, 0x3 ;  /* 0x00000003ff0c7424 */ /* 0x000fe400078e00ff */
[----:B------:R-:W-:-:S07]  /*16be0*/  IMAD.MOV.U32 R2, RZ, RZ, R14 ;  /* 0x000000ffff027224 */ /* 0x000fce00078e000e */
[----:B------:R-:W-:Y:S05]  /*16bf0*/  WARPSYNC.COLLECTIVE R15, `(.L_x_2384) ;  /* 0x000000000f087348 */ /* 0x000fea0003c00000 */
[----:B------:R0:W1:Y:S02]  /*16c00*/  SHFL.IDX P6, R14, R13, R12, R11 ;  /* 0x0000000c0d0e7389 */ /* 0x00006400000c000b */
[----:B01----:R-:W-:Y:S01]  /*16c10*/  ENDCOLLECTIVE ;  /* 0x000000000000791b */ /* 0x003fe20003800000 */
.L_x_2384:
        /* <DEDUP_REMOVED lines=12> */
.L_x_2385:
[----:B------:R-:W-:Y:S02]  /*16ce0*/  IMAD.MOV.U32 R13, RZ, RZ, R23 ;  /* 0x000000ffff0d7224 */ /* 0x000fe400078e0017 */
[----:B------:R-:W-:Y:S02]  /*16cf0*/  IMAD.MOV.U32 R12, RZ, RZ, RZ ;  /* 0x000000ffff0c7224 */ /* 0x000fe400078e00ff */
[----:B------:R-:W-:-:S07]  /*16d00*/  IMAD.MOV.U32 R2, RZ, RZ, R14 ;  /* 0x000000ffff027224 */ /* 0x000fce00078e000e */
[----:B------:R-:W-:Y:S05]  /*16d10*/  WARPSYNC.COLLECTIVE R15, `(.L_x_2386) ;  /* 0x000000000f087348 */ /* 0x000fea0003c00000 */
[----:B------:R0:W1:Y:S02]  /*16d20*/  SHFL.IDX P6, R14, R13, R12, R11 ;  /* 0x0000000c0d0e7389 */ /* 0x00006400000c000b */
[----:B01----:R-:W-:Y:S01]  /*16d30*/  ENDCOLLECTIVE ;  /* 0x000000000000791b */ /* 0x003fe20003800000 */
.L_x_2386:
[----:B------:R-:W-:-:S05]  /*16d40*/  IADD3 R2, P0, R35, R2, RZ ;  /* 0x0000000223027210 */ /* 0x000fca0007f1e0ff */
[----:B------:R-:W-:-:S05]  /*16d50*/  IMAD.X R3, RZ, RZ, R25, P0 ;  /* 0x000000ffff037224 */ /* 0x000fca00000e0619 */
[----:B------:R-:W-:Y:S01]  /*16d60*/  @!PT LDS RZ, [RZ] ;  /* 0x00000000fffff984 */ /* 0x000fe20000000800 */
[----:B------:R-:W-:Y:S01]  /*16d70*/  @!PT LDS RZ, [RZ] ;  /* 0x00000000fffff984 */ /* 0x000fe20000000800 */
[----:B------:R-:W-:Y:S01]  /*16d80*/  @!PT LDS RZ, [RZ] ;  /* 0x00000000fffff984 */ /* 0x000fe20000000800 */
[----:B------:R0:W-:Y:S01]  /*16d90*/  LDGSTS.E.BYPASS.LTC128B.128 [R9+0x3000], desc[UR36][R2.64], !P3 ;  /* 0x0300000002097fae */ /* 0x0001e2000d901d64 */
[----:B------:R-:W-:-:S03]  /*16da0*/  MOV R13, R8 ;  /* 0x00000008000d7202 */ /* 0x000fc60000000f00 */
[----:B------:R0:W-:Y:S01]  /*16db0*/  LDGSTS.E.BYPASS.LTC128B.128 [R21+0x3000], desc[UR36][R2.64+0x40], !P1 ;  /* 0x0300004002157fae */ /* 0x0001e2000c901d64 */
[----:B------:R-:W-:-:S07]  /*16dc0*/  IMAD.MOV.U32 R23, RZ, RZ, R14 ;  /* 0x000000ffff177224 */ /* 0x000fce00078e000e */
[----:B0-----:R-:W-:Y:S05]  /*16dd0*/  WARPSYNC.COLLECTIVE R15, `(.L_x_2387) ;  /* 0x000000000f087348 */ /* 0x001fea0003c00000 */
[----:B------:R1:W2:Y:S02]  /*16de0*/  SHFL.IDX P6, R14, R13, R12, R11 ;  /* 0x0000000c0d0e7389 */ /* 0x0002a400000c000b */
[----:B012---:R-:W-:Y:S01]  /*16df0*/  ENDCOLLECTIVE ;  /* 0x000000000000791b */ /* 0x007fe20003800000 */
.L_x_2387:
[----:B------:R-:W-:Y:S05]  /*16e00*/  BRA `(.L_x_2388) ;  /* 0xffffffc800807947 */ /* 0x000fea000383ffff */
.L_x_2307:
[----:B--2---:R2:W3:Y:S02]  /*16e10*/  SYNCS.PHASECHK.TRANS64.TRYWAIT P0, [R10+URZ+0x29840], R26 ;  /* 0x0298401a0a0075a7 */ /* 0x0044e4000800017f */
[----:B---3--:R-:W-:Y:S05]  /*16e20*/  @!P0 NANOSLEEP.SYNCS 0x989680 ;  /* 0x009896800000895d */ /* 0x008fea0003900000 */
[----:B------:R-:W3:Y:S02]  /*16e30*/  @!P0 SYNCS.PHASECHK.TRANS64 P0, [R10+URZ+0x29840], R26 ;  /* 0x0298401a0a0085a7 */ /* 0x000ee4000800007f */
[----:B---3--:R-:W-:Y:S05]  /*16e40*/  @!P0 BRA `(.L_x_2307) ;  /* 0xfffffffc00f08947 */ /* 0x008fea000383ffff */
[----:B------:R-:W-:Y:S05]  /*16e50*/  BRA `(.L_x_2389) ;  /* 0xffffffc800bc7947 */ /* 0x000fea000383ffff */
.L_x_2308:
[----:B------:R-:W-:Y:S01]  /*16e60*/  BSSY B0, `(.L_x_2390) ;  /* 0x0000008000007945 */ /* 0x000fe20003800000 */
[----:B------:R-:W-:Y:S02]  /*16e70*/  IMAD.MOV.U32 R13, RZ, RZ, R21 ;  /* 0x000000ffff0d7224 */ /* 0x000fe400078e0015 */
[----:B------:R-:W-:Y:S02]  /*16e80*/  IMAD.MOV.U32 R12, RZ, RZ, RZ ;  /* 0x000000ffff0c7224 */ /* 0x000fe400078e00ff */
[----:B------:R-:W-:Y:S02]  /*16e90*/  IMAD.MOV.U32 R11, RZ, RZ, 0x1c1f ;  /* 0x00001c1fff0b7424 */ /* 0x000fe400078e00ff */
[----:B------:R-:W-:-:S07]  /*16ea0*/  IMAD.MOV.U32 R15, RZ, RZ, -0x1 ;  /* 0xffffffffff0f7424 */ /* 0x000fce00078e00ff */
[----:B012---:R-:W-:Y:S05]  /*16eb0*/  WARPSYNC.COLLECTIVE R15, `(.L_x_2391) ;  /* 0x000000000f087348 */ /* 0x007fea0003c00000 */
[----:B------:R3:W4:Y:S02]  /*16ec0*/  SHFL.IDX P6, R14, R13, R12, R11 ;  /* 0x0000000c0d0e7389 */ /* 0x00072400000c000b */
[----:B01234-:R-:W-:Y:S01]  /*16ed0*/  ENDCOLLECTIVE ;  /* 0x000000000000791b */ /* 0x01ffe20003800000 */
.L_x_2391:
[----:B------:R-:W-:Y:S05]  /*16ee0*/  BSYNC B0 ;  /* 0x0000000000007941 */ /* 0x000fea0003800000 */
.L_x_2390:
        /* <DEDUP_REMOVED lines=9> */
.L_x_2392:
[----:B------:R-:W-:Y:S02]  /*16f80*/  IMAD.MOV.U32 R13, RZ, RZ, R21 ;  /* 0x000000ffff0d7224 */ /* 0x000fe400078e0015 */
[----:B------:R-:W-:Y:S01]  /*16f90*/  IMAD.MOV.U32 R12, RZ, RZ, 0x1 ;  /* 0x00000001ff0c7424 */ /* 0x000fe200078e00ff */
[----:B------:R-:W-:-:S13]  /*16fa0*/  IADD3 R2, P0, R35, R14, RZ ;  /* 0x0000000e23027210 */ /* 0x000fda0007f1e0ff */
[----:B------:R-:W-:Y:S05]  /*16fb0*/  WARPSYNC.COLLECTIVE R15, `(.L_x_2393) ;  /* 0x000000000f087348 */ /* 0x000fea0003c00000 */
[----:B------:R0:W1:Y:S02]  /*16fc0*/  SHFL.IDX P6, R14, R13, R12, R11 ;  /* 0x0000000c0d0e7389 */ /* 0x00006400000c000b */
[----:B01----:R-:W-:Y:S01]  /*16fd0*/  ENDCOLLECTIVE ;  /* 0x000000000000791b */ /* 0x003fe20003800000 */
.L_x_2393:
        /* <DEDUP_REMOVED lines=12> */
.L_x_2394:
[----:B------:R-:W-:Y:S02]  /*170a0*/  IMAD.MOV.U32 R13, RZ, RZ, R21 ;  /* 0x000000ffff0d7224 */ /* 0x000fe400078e0015 */
[----:B------:R-:W-:Y:S01]  /*170b0*/  IMAD.MOV.U32 R12, RZ, RZ, 0x2 ;  /* 0x00000002ff0c7424 */ /* 0x000fe200078e00ff */
[----:B------:R-:W-:-:S13]  /*170c0*/  IADD3 R2, P0, R35, R14, RZ ;  /* 0x0000000e23027210 */ /* 0x000fda0007f1e0ff */
[----:B------:R-:W-:Y:S05]  /*170d0*/  WARPSYNC.COLLECTIVE R15, `(.L_x_2395) ;  /* 0x000000000f087348 */ /* 0x000fea0003c00000 */
[----:B------:R0:W1:Y:S02]  /*170e0*/  SHFL.IDX P6, R14, R13, R12, R11 ;  /* 0x0000000c0d0e7389 */ /* 0x00006400000c000b */
[----:B01----:R-:W-:Y:S01]  /*170f0*/  ENDCOLLECTIVE ;  /* 0x000000000000791b */ /* 0x003fe20003800000 */
.L_x_2395:
[----:B------:R-:W-:-:S05]  /*17100*/  IADD3.X R3, RZ, R3, RZ, P0, !PT ;  /* 0x00000003ff037210 */ /* 0x000fca00007fe4ff */
        /* <DEDUP_REMOVED lines=11> */
.L_x_2396:
[----:B------:R-:W-:Y:S02]  /*171c0*/  IMAD.MOV.U32 R13, RZ, RZ, R21 ;  /* 0x000000ffff0d7224 */ /* 0x000fe400078e0015 */
[----:B------:R-:W-:Y:S01]  /*171d0*/  IMAD.MOV.U32 R12, RZ, RZ, 0x3 ;  /* 0x00000003ff0c7424 */ /* 0x000fe200078e00ff */
[----:B------:R-:W-:-:S13]  /*171e0*/  IADD3 R2, P0, R35, R14, RZ ;  /* 0x0000000e23027210 */ /* 0x000fda0007f1e0ff */
[----:B------:R-:W-:Y:S05]  /*171f0*/  WARPSYNC.COLLECTIVE R15, `(.L_x_2397) ;  /* 0x000000000f087348 */ /* 0x000fea0003c00000 */
[----:B------:R0:W1:Y:S02]  /*17200*/  SHFL.IDX P6, R14, R13, R12, R11 ;  /* 0x0000000c0d0e7389 */ /* 0x00006400000c000b */
[----:B01----:R-:W-:Y:S01]  /*17210*/  ENDCOLLECTIVE ;  /* 0x000000000000791b */ /* 0x003fe20003800000 */
.L_x_2397:
        /* <DEDUP_REMOVED lines=12> */
.L_x_2398:
[----:B------:R-:W-:Y:S02]  /*172e0*/  IMAD.MOV.U32 R13, RZ, RZ, R24 ;  /* 0x000000ffff0d7224 */ /* 0x000fe400078e0018 */
[----:B------:R-:W-:Y:S01]  /*172f0*/  IMAD.MOV.U32 R12, RZ, RZ, RZ ;  /* 0x000000ffff0c7224 */ /* 0x000fe200078e00ff */
[----:B------:R-:W-:-:S13]  /*17300*/  IADD3 R2, P0, R35, R14, RZ ;  /* 0x0000000e23027210 */ /* 0x000fda0007f1e0ff */
[----:B------:R-:W-:Y:S05]  /*17310*/  WARPSYNC.COLLECTIVE R15, `(.L_x_2399) ;  /* 0x000000000f087348 */ /* 0x000fea0003c00000 */
[----:B------:R0:W1:Y:S02]  /*17320*/  SHFL.IDX P6, R14, R13, R12, R11 ;  /* 0x0000000c0d0e7389 */ /* 0x00006400000c000b */
[----:B01----:R-:W-:Y:S01]  /*17330*/  ENDCOLLECTIVE ;  /* 0x000000000000791b */ /* 0x003fe20003800000 */
.L_x_2399:
        /* <DEDUP_REMOVED lines=12> */
.L_x_2400:
[----:B------:R-:W-:Y:S05]  /*17400*/  BRA `(.L_x_2401) ;  /* 0xffffffc800607947 */ /* 0x000fea000383ffff */
.L_x_2311:
[----:B0-----:R0:W3:Y:S02]  /*17410*/  SYNCS.PHASECHK.TRANS64.TRYWAIT P0, [R19+URZ+0x29870], R2 ;  /* 0x02987002130075a7 */ /* 0x0010e4000800017f */
[----:B---3--:R-:W-:Y:S05]  /*17420*/  @!P0 NANOSLEEP.SYNCS 0x989680 ;  /* 0x009896800000895d */ /* 0x008fea0003900000 */
[----:B------:R-:W3:Y:S02]  /*17430*/  @!P0 SYNCS.PHASECHK.TRANS64 P0, [R19+URZ+0x29870], R2 ;  /* 0x02987002130085a7 */ /* 0x000ee4000800007f */
[----:B---3--:R-:W-:Y:S05]  /*17440*/  @!P0 BRA `(.L_x_2311) ;  /* 0xfffffffc00f08947 */ /* 0x008fea000383ffff */
[----:B------:R-:W-:Y:S05]  /*17450*/  BRA `(.L_x_2402) ;  /* 0xffffffc800b47947 */ /* 0x000fea000383ffff */
.L_x_2313:
[----:B0-----:R0:W1:Y:S02]  /*17460*/  SYNCS.PHASECHK.TRANS64.TRYWAIT P0, [R19+URZ+0x29860], R2 ;  /* 0x02986002130075a7 */ /* 0x001064000800017f */
[----:B-1----:R-:W-:Y:S05]  /*17470*/  @!P0 NANOSLEEP.SYNCS 0x989680 ;  /* 0x009896800000895d */ /* 0x002fea0003900000 */
[----:B------:R-:W1:Y:S02]  /*17480*/  @!P0 SYNCS.PHASECHK.TRANS64 P0, [R19+URZ+0x29860], R2 ;  /* 0x02986002130085a7 */ /* 0x000e64000800007f */
[----:B-1----:R-:W-:Y:S05]  /*17490*/  @!P0 BRA `(.L_x_2313) ;  /* 0xfffffffc00f08947 */ /* 0x002fea000383ffff */
[----:B------:R-:W-:Y:S05]  /*174a0*/  BRA `(.L_x_2403) ;  /* 0xffffffc800bc7947 */ /* 0x000fea000383ffff */
.L_x_2320:
[----:B-1----:R1:W4:Y:S02]  /*174b0*/  SYNCS.PHASECHK.TRANS64.TRYWAIT P0, [R17+URZ+0x29870], R0 ;  /* 0x02987000110075a7 */ /* 0x002324000800017f */
[----:B----4-:R-:W-:Y:S05]  /*174c0*/  @!P0 NANOSLEEP.SYNCS 0x989680 ;  /* 0x009896800000895d */ /* 0x010fea0003900000 */
[----:B------:R-:W4:Y:S02]  /*174d0*/  @!P0 SYNCS.PHASECHK.TRANS64 P0, [R17+URZ+0x29870], R0 ;  /* 0x02987000110085a7 */ /* 0x000f24000800007f */
[----:B----4-:R-:W-:Y:S05]  /*174e0*/  @!P0 BRA `(.L_x_2320) ;  /* 0xfffffffc00f08947 */ /* 0x010fea000383ffff */
[----:B------:R-:W-:Y:S05]  /*174f0*/  BRA `(.L_x_2404) ;  /* 0xffffffd0004c7947 */ /* 0x000fea000383ffff */
.L_x_2322:
[----:B-1----:R1:W3:Y:S02]  /*17500*/  SYNCS.PHASECHK.TRANS64.TRYWAIT P0, [R17+URZ+0x29860], R4 ;  /* 0x02986004110075a7 */ /* 0x0022e4000800017f */
[----:B---3--:R-:W-:Y:S05]  /*17510*/  @!P0 NANOSLEEP.SYNCS 0x989680 ;  /* 0x009896800000895d */ /* 0x008fea0003900000 */
[----:B------:R-:W3:Y:S02]  /*17520*/  @!P0 SYNCS.PHASECHK.TRANS64 P0, [R17+URZ+0x29860], R4 ;  /* 0x02986004110085a7 */ /* 0x000ee4000800007f */
[----:B---3--:R-:W-:Y:S05]  /*17530*/  @!P0 BRA `(.L_x_2322) ;  /* 0xfffffffc00f08947 */ /* 0x008fea000383ffff */
[----:B------:R-:W-:Y:S05]  /*17540*/  BRA `(.L_x_2405) ;  /* 0xffffffd0006c7947 */ /* 0x000fea000383ffff */
.L_x_2325:
[----:B--2---:R2:W3:Y:S02]  /*17550*/  SYNCS.PHASECHK.TRANS64.TRYWAIT P0, [R6+URZ+0x29820], R3 ;  /* 0x02982003060075a7 */ /* 0x0044e4000800017f */
[----:B---3--:R-:W-:Y:S05]  /*17560*/  @!P0 NANOSLEEP.SYNCS 0x989680 ;  /* 0x009896800000895d */ /* 0x008fea0003900000 */
[----:B------:R-:W3:Y:S02]  /*17570*/  @!P0 SYNCS.PHASECHK.TRANS64 P0, [R6+URZ+0x29820], R3 ;  /* 0x02982003060085a7 */ /* 0x000ee4000800007f */
[----:B---3--:R-:W-:Y:S05]  /*17580*/  @!P0 BRA `(.L_x_2325) ;  /* 0xfffffffc00f08947 */ /* 0x008fea000383ffff */
[----:B------:R-:W-:Y:S05]  /*17590*/  BRA `(.L_x_2406) ;  /* 0xffffffd400cc7947 */ /* 0x000fea000383ffff */
.L_x_2327:
[----:B--2---:R2:W3:Y:S02]  /*175a0*/  SYNCS.PHASECHK.TRANS64.TRYWAIT P1, [R5+URZ+0x29840], R4 ;  /* 0x02984004050075a7 */ /* 0x0044e4000802017f */
[----:B---3--:R-:W-:Y:S05]  /*175b0*/  @!P1 NANOSLEEP.SYNCS 0x989680 ;  /* 0x009896800000995d */ /* 0x008fea0003900000 */
[----:B------:R-:W3:Y:S02]  /*175c0*/  @!P1 SYNCS.PHASECHK.TRANS64 P1, [R5+URZ+0x29840], R4 ;  /* 0x02984004050095a7 */ /* 0x000ee4000802007f */
[----:B---3--:R-:W-:Y:S05]  /*175d0*/  @!P1 BRA `(.L_x_2327) ;  /* 0xfffffffc00f09947 */ /* 0x008fea000383ffff */
[----:B------:R-:W-:Y:S05]  /*175e0*/  BRA `(.L_x_2407) ;  /* 0xffffffd800107947 */ /* 0x000fea000383ffff */
.L_x_2329:
[----:B---3--:R3:W4:Y:S02]  /*175f0*/  SYNCS.PHASECHK.TRANS64.TRYWAIT P1, [R3+URZ+0x29840], R0 ;  /* 0x02984000030075a7 */ /* 0x008724000802017f */
[----:B----4-:R-:W-:Y:S05]  /*17600*/  @!P1 NANOSLEEP.SYNCS 0x989680 ;  /* 0x009896800000995d */ /* 0x010fea0003900000 */
[----:B------:R-:W4:Y:S02]  /*17610*/  @!P1 SYNCS.PHASECHK.TRANS64 P1, [R3+URZ+0x29840], R0 ;  /* 0x02984000030095a7 */ /* 0x000f24000802007f */
[----:B----4-:R-:W-:Y:S05]  /*17620*/  @!P1 BRA `(.L_x_2329) ;  /* 0xfffffffc00f09947 */ /* 0x010fea000383ffff */
[----:B------:R-:W-:Y:S05]  /*17630*/  BRA `(.L_x_2408) ;  /* 0xffffffd8001c7947 */ /* 0x000fea000383ffff */
.L_x_2331:
[----:B----4-:R4:W0:Y:S02]  /*17640*/  SYNCS.PHASECHK.TRANS64.TRYWAIT P1, [R5+URZ+0x29860], R4 ;  /* 0x02986004050075a7 */ /* 0x010824000802017f */
[----:B0-----:R-:W-:Y:S05]  /*17650*/  @!P1 NANOSLEEP.SYNCS 0x989680 ;  /* 0x009896800000995d */ /* 0x001fea0003900000 */
[----:B------:R-:W0:Y:S02]  /*17660*/  @!P1 SYNCS.PHASECHK.TRANS64 P1, [R5+URZ+0x29860], R4 ;  /* 0x02986004050095a7 */ /* 0x000e24000802007f */
[----:B0-----:R-:W-:Y:S05]  /*17670*/  @!P1 BRA `(.L_x_2331) ;  /* 0xfffffffc00f09947 */ /* 0x001fea000383ffff */
[----:B------:R-:W-:Y:S05]  /*17680*/  BRA `(.L_x_2409) ;  /* 0xffffffd800187947 */ /* 0x000fea000383ffff */
.L_x_2333:
[----:B------:R0:W0:Y:S02]  /*17690*/  SYNCS.PHASECHK.TRANS64.TRYWAIT P1, [R3+URZ+0x29860], R0 ;  /* 0x02986000030075a7 */ /* 0x000024000802017f */
[----:B0-----:R-:W-:Y:S05]  /*176a0*/  @!P1 NANOSLEEP.SYNCS 0x989680 ;  /* 0x009896800000995d */ /* 0x001fea0003900000 */
[----:B------:R-:W0:Y:S02]  /*176b0*/  @!P1 SYNCS.PHASECHK.TRANS64 P1, [R3+URZ+0x29860], R0 ;  /* 0x02986000030095a7 */ /* 0x000e24000802007f */
[----:B0-----:R-:W-:Y:S05]  /*176c0*/  @!P1 BRA `(.L_x_2333) ;  /* 0xfffffffc00f09947 */ /* 0x001fea000383ffff */
[----:B------:R-:W-:Y:S05]  /*176d0*/  BRA `(.L_x_2410) ;  /* 0xffffffd800147947 */ /* 0x000fea000383ffff */
.L_x_2335:
[----:B------:R0:W0:Y:S02]  /*176e0*/  SYNCS.PHASECHK.TRANS64.TRYWAIT P1, [R5+URZ+0x29880], R4 ;  /* 0x02988004050075a7 */ /* 0x000024000802017f */
[----:B0-----:R-:W-:Y:S05]  /*176f0*/  @!P1 NANOSLEEP.SYNCS 0x989680 ;  /* 0x009896800000995d */ /* 0x001fea0003900000 */
[----:B------:R-:W0:Y:S02]  /*17700*/  @!P1 SYNCS.PHASECHK.TRANS64 P1, [R5+URZ+0x29880], R4 ;  /* 0x02988004050095a7 */ /* 0x000e24000802007f */
[----:B0-----:R-:W-:Y:S05]  /*17710*/  @!P1 BRA `(.L_x_2335) ;  /* 0xfffffffc00f09947 */ /* 0x001fea000383ffff */
[----:B------:R-:W-:Y:S05]  /*17720*/  BRA `(.L_x_2411) ;  /* 0xffffffd800107947 */ /* 0x000fea000383ffff */
.L_x_2412:
        /* <DEDUP_REMOVED lines=13> */
.L_x_3320:


//--------------------- .text._ZN7cutlass13device_kernelIN5flash11enable_sm90INS1_16FlashAttnFwdSm90INS1_25CollectiveMainloopFwdSm90ILi2EN4cute5tupleIJNS5_1CILi1EEES8_S8_EEENS6_IJNS7_ILi128EEENS7_ILi160EEENS7_ILi192EEEEEELi128ENS_12float_e4m3_tEfNS_4arch4Sm90ELb1ELb0ELb1ELb1ELb1ELb0ELb0ELb1ELb1ELb1ELb1ELb0EEENS1_21CollectiveEpilogueFwdINS6_IJSA_SA_SB_EEES9_NS_10bfloat16_tESG_Li256ELb1ELb1ELb1ELb1EEENS1_36VarlenDynamicPersistentTileSchedulerILi128ELi160ELi256ELi128ELb1ELb1ELb1ELb1ELb1ELb1EEEEEEEEEvNT_6ParamsE --------------------------
	.section	.text._ZN7cutlass13device_kernelIN5flash11enable_sm90INS1_16FlashAttnFwdSm90INS1_25CollectiveMainloopFwdSm90ILi2EN4cute5tupleIJNS5_1CILi1EEES8_S8_EEENS6_IJNS7_ILi128EEENS7_ILi160EEENS7_ILi192EEEEEELi128ENS_12float_e4m3_tEfNS_4arch4Sm90ELb1ELb0ELb1ELb1ELb1ELb0ELb0ELb1ELb1ELb1ELb1ELb0EEENS1_21CollectiveEpilogueFwdINS6_IJSA_SA_SB_EEES9_NS_10bfloat16_tESG_Li256ELb1ELb1ELb1ELb1EEENS1_36VarlenDynamicPersistentTileSchedulerILi128ELi160ELi256ELi128ELb1ELb1ELb1ELb1ELb1ELb1EEEEEEEEEvNT_6ParamsE,"ax",@progbits
	.align	128
.text._ZN7cutlass13device_kernelIN5flash11enable_sm90INS1_16FlashAttnFwdSm90INS1_25CollectiveMainloopFwdSm90ILi2EN4cute5tupleIJNS5_1CILi1EEES8_S8_EEENS6_IJNS7_ILi128EEENS7_ILi160EEENS7_ILi192EEEEEELi128ENS_12float_e4m3_tEfNS_4arch4Sm90ELb1ELb0ELb1ELb1ELb1ELb0ELb0ELb1ELb1ELb1ELb1ELb0EEENS1_21CollectiveEpilogueFwdINS6_IJSA_SA_SB_EEES9_NS_10bfloat16_tESG_Li256ELb1ELb1ELb1ELb1EEENS1_36VarlenDynamicPersistentTileSchedulerILi128ELi160ELi256ELi128ELb1ELb1ELb1ELb1ELb1ELb1EEEEEEEEEvNT_6ParamsE:
        .type           _ZN7cutlass13device_kernelIN5flash11enable_sm90INS1_16FlashAttnFwdSm90INS1_25CollectiveMainloopFwdSm90ILi2EN4cute5tupleIJNS5_1CILi1EEES8_S8_EEENS6_IJNS7_ILi128EEENS7_ILi160EEENS7_ILi192EEEEEELi128ENS_12float_e4m3_tEfNS_4arch4Sm90ELb1ELb0ELb1ELb1ELb1ELb0ELb0ELb1ELb1ELb1ELb1ELb0EEENS1_21CollectiveEpilogueFwdINS6_IJSA_SA_SB_EEES9_NS_10bfloat16_tESG_Li256ELb1ELb1ELb1ELb1EEENS1_36VarlenDynamicPersistentTileSchedulerILi128ELi160ELi256ELi128ELb1ELb1ELb1ELb1ELb1ELb1EEEEEEEEEvNT_6ParamsE,@function
        .size           _ZN7cutlass13device_kernelIN5flash11enable_sm90INS1_16FlashAttnFwdSm90INS1_25CollectiveMainloopFwdSm90ILi2EN4cute5tupleIJNS5_1CILi1EEES8_S8_EEENS6_IJNS7_ILi128EEENS7_ILi160EEENS7_ILi192EEEEEELi128ENS_12float_e4m3_tEfNS_4arch4Sm90ELb1ELb0ELb1ELb1ELb1ELb0ELb0ELb1ELb1ELb1ELb1ELb0EEENS1_21CollectiveEpilogueFwdINS6_IJSA_SA_SB_EEES9_NS_10bfloat16_tESG_Li256ELb1ELb1ELb1ELb1EEENS1_36VarlenDynamicPersistentTileSchedulerILi128ELi160ELi256ELi128ELb1ELb1ELb1ELb1ELb1ELb1EEEEEEEEEvNT_6ParamsE,(.L_x_3321 - _ZN7cutlass13device_kernelIN5flash11enable_sm90INS1_16FlashAttnFwdSm90INS1_25CollectiveMainloopFwdSm90ILi2EN4cute5tupleIJNS5_1CILi1EEES8_S8_EEENS6_IJNS7_ILi128EEENS7_ILi160EEENS7_ILi192EEEEEELi128ENS_12float_e4m3_tEfNS_4arch4Sm90ELb1ELb0ELb1ELb1ELb1ELb0ELb0ELb1ELb1ELb1ELb1ELb0EEENS1_21CollectiveEpilogueFwdINS6_IJSA_SA_SB_EEES9_NS_10bfloat16_tESG_Li256ELb1ELb1ELb1ELb1EEENS1_36VarlenDynamicPersistentTileSchedulerILi128ELi160ELi256ELi128ELb1ELb1ELb1ELb1ELb1ELb1EEEEEEEEEvNT_6ParamsE)
        .other          _ZN7cutlass13device_kernelIN5flash11enable_sm90INS1_16FlashAttnFwdSm90INS1_25CollectiveMainloopFwdSm90ILi2EN4cute5tupleIJNS5_1CILi1EEES8_S8_EEENS6_IJNS7_ILi128EEENS7_ILi160EEENS7_ILi192EEEEEELi128ENS_12float_e4m3_tEfNS_4arch4Sm90ELb1ELb0ELb1ELb1ELb1ELb0ELb0ELb1ELb1ELb1ELb1ELb0EEENS1_21CollectiveEpilogueFwdINS6_IJSA_SA_SB_EEES9_NS_10bfloat16_tESG_Li256ELb1ELb1ELb1ELb1EEENS1_36VarlenDynamicPersistentTileSchedulerILi128ELi160ELi256ELi128ELb1ELb1ELb1ELb1ELb1ELb1EEEEEEEEEvNT_6ParamsE,@"STO_CUDA_ENTRY STV_DEFAULT"
_ZN7cutlass13device_kernelIN5flash11enable_sm90INS1_16FlashAttnFwdSm90INS1_25CollectiveMainloopFwdSm90ILi2EN4cute5tupleIJNS5_1CILi1EEES8_S8_EEENS6_IJNS7_ILi128EEENS7_ILi160EEENS7_ILi192EEEEEELi128ENS_12float_e4m3_tEfNS_4arch4Sm90ELb1ELb0ELb1ELb1ELb1ELb0ELb0ELb1ELb1ELb1ELb1ELb0EEENS1_21CollectiveEpilogueFwdINS6_IJSA_SA_SB_EEES9_NS_10bfloat16_tESG_Li256ELb1ELb1ELb1ELb1EEENS1_36VarlenDynamicPersistentTileSchedulerILi128ELi160ELi256ELi128ELb1ELb1ELb1ELb1ELb1ELb1EEEEEEEEEvNT_6ParamsE:
        /* <DEDUP_REMOVED lines=45> */
.L_x_2413:
        /* <DEDUP_REMOVED lines=22> */
.L_x_2414:
        /* <DEDUP_REMOVED lines=18> */
.L_x_2415:
        /* <DEDUP_REMOVED lines=22> */
.L_x_2416:
        /* <DEDUP_REMOVED lines=24> */
.L_x_2417:
[----:B------:R-:W-:Y:S01]  /*0830*/  UISETP.NE.AND UP0, UPT, UR9, URZ, UPT ;  /* 0x0000003f0900728c */ /* 0x000fe2000bf05270 */
[----:B------:R-:W-:Y:S01]  /*0840*/  NOP ;  /* 0x0000000000007918 */ /* 0x000fe20000000000 */
[----:B01----:R-:W-:Y:S01]  /*0850*/  UMOV UR4, 0x1 ;  /* 0x0000000100047882 */ /* 0x003fe20000000000 */
[----:B------:R-:W-:Y:S01]  /*0860*/  ULDC.64 UR36, c[0x0][0x208] ;  /* 0x0000820000247ab9 */ /* 0x000fe20000000a00 */
[----:B------:R-:W-:Y:S01]  /*0870*/  USEL UR4, UR4, 0x2, !UP0 ;  /* 0x0000000204047887 */ /* 0x000fe2000c000000 */
[----:B--234-:R-:W-:Y:S01]  /*0880*/  BAR.SYNC.DEFER_BLOCKING 0x0 ;  /* 0x0000000000007b1d */ /* 0x01cfe20000010000 */
[----:B------:R-:W-:-:S04]  /*0890*/  PLOP3.LUT P0, PT, PT, PT, UP0, 0x80, 0x0 ;  /* 0x000000000000781c */ /* 0x000fc80003f0f008 */
[----:B------:R-:W-:-:S05]  /*08a0*/  IMAD.U32 R3, RZ, RZ, UR4 ;  /* 0x00000004ff037e24 */ /* 0x000fca000f8e00ff */
[----:B------:R0:W-:Y:S04]  /*08b0*/  STL [R1+0x2c], R3 ;  /* 0x00002c0301007387 */ /* 0x0001e80000100800 */
[----:B------:R-:W-:Y:S05]  /*08c0*/  @!P0 BRA `(.L_x_2418) ;  /* 0x0000011400808947 */ /* 0x000fea0003800000 */
.L_x_2419:
[----:B------:R-:W-:-:S08]  /*08d0*/  NOP ;  /* 0x0000000000007918 */ /* 0x000fd00000000000 */
[----:B------:R-:W1:Y:S02]  /*08e0*/  USETMAXREG.TRY_ALLOC.CTAPOOL UP0, 0xe8 ;  /* 0x000000e8000079c8 */ /* 0x000e640008000600 */
[----:B-1----:R-:W-:-:S13]  /*08f0*/  PLOP3.LUT P0, PT, PT, PT, UP0, 0x80, 0x0 ;  /* 0x000000000000781c */ /* 0x002fda0003f0f008 */
[----:B------:R-:W-:Y:S05]  /*0900*/  @!P0 BRA `(.L_x_2419) ;  /* 0xfffffffc00f08947 */ /* 0x000fea000383ffff */
[----:B------:R-:W1:Y:S01]  /*0910*/  S2R R2, SR_TID.X ;  /* 0x0000000000027919 */ /* 0x000e620000002100 */
[----:B------:R-:W2:Y:S01]  /*0920*/  S2UR UR5, SR_CgaCtaId ;  /* 0x00000000000579c3 */ /* 0x000ea20000008800 */
[----:B------:R-:W-:-:S07]  /*0930*/  UMOV UR4, 0x400 ;  /* 0x0000040000047882 */ /* 0x000fce0000000000 */
[----:B------:R-:W-:Y:S06]  /*0940*/  BAR.ARV 0x8, 0x180 ;  /* 0x0206000000007b1d */ /* 0x000fec0000002000 */
[----:B--2---:R-:W-:Y:S01]  /*0950*/  ULEA UR4, UR5, UR4, 0x18 ;  /* 0x0000000405047291 */ /* 0x004fe2000f8ec03f */
[----:B-1----:R-:W-:-:S04]  /*0960*/  LOP3.LUT R0, R2, 0xffffff80, RZ, 0xc0, !PT ;  /* 0xffffff8002007812 */ /* 0x002fc800078ec0ff */
[----:B------:R-:W-:-:S13]  /*0970*/  ISETP.NE.AND P0, PT, R0, 0x80, PT ;  /* 0x000000800000780c */ /* 0x000fda0003f05270 */
[----:B------:R-:W-:Y:S08]  /*0980*/  @!P0 BAR.ARV 0x9, 0x100 ;  /* 0x0244000000008b1d */ /* 0x000ff00000002000 */
[----:B------:R-:W-:Y:S06]  /*0990*/  BAR.SYNC.DEFER_BLOCKING 0x5, 0x180 ;  /* 0x0146000000007b1d */ /* 0x000fec0000010000 */
[----:B------:R-:W1:Y:S01]  /*09a0*/  LDS.128 R28, [UR4+0x298d0] ;  /* 0x0298d004ff1c7984 */ /* 0x000e620008000c00 */
[----:B------:R-:W-:Y:S01]  /*09b0*/  ULDC UR4, c[0x0][0xc3c] ;  /* 0x00030f0000047ab9 */ /* 0x000fe20000000800 */
[----:B------:R-:W-:Y:S06]  /*09c0*/  BAR.ARV 0x4, 0x180 ;  /* 0x0106000000007b1d */ /* 0x000fec0000002000 */
[----:B-1----:R-:W-:-:S13]  /*09d0*/  ISETP.GE.AND P0, PT, R31, UR4, PT ;  /* 0x000000041f007c0c */ /* 0x002fda000bf06270 */
[----:B------:R-:W-:Y:S05]  /*09e0*/  @P0 EXIT ;  /* 0x000000000000094d */ /* 0x000fea0003800000 */
[----:B0-----:R-:W2:Y:S01]  /*09f0*/  LDL R3, [R1+0x2c] ;  /* 0x00002c0001037983 */ /* 0x001ea20000100800 */
[----:B------:R-:W-:Y:S01]  /*0a00*/  VIADD R224, R2, 0xffffff80 ;  /* 0xffffff8002e07836 */ /* 0x000fe20000000000 */
[----:B------:R-:W-:Y:S01]  /*0a10*/  R2UR UR6, R29 ;  /* 0x000000001d0672ca */ /* 0x000fe200000e0000 */
[----:B------:R-:W-:Y:S01]  /*0a20*/  UMOV UR60, URZ ;  /* 0x0000003f003c7c82 */ /* 0x000fe20008000000 */
[----:B------:R-:W-:Y:S01]  /*0a30*/  R2UR UR5, R30 ;  /* 0x000000001e0572ca */ /* 0x000fe200000e0000 */
[----:B------:R-:W-:Y:S01]  /*0a40*/  UMOV UR44, URZ ;  /* 0x0000003f002c7c82 */ /* 0x000fe20008000000 */
[----:B------:R-:W-:Y:S01]  /*0a50*/  UMOV UR38, URZ ;  /* 0x0000003f00267c82 */ /* 0x000fe20008000000 */
[----:B--2---:R-:W-:Y:S02]  /*0a60*/  R2UR UR4, R3 ;  /* 0x00000000030472ca */ /* 0x004fe400000e0000 */
[----:B------:R-:W-:-:S04]  /*0a70*/  SHF.R.S32.HI R3, RZ, 0x1f, R224 ;  /* 0x0000001fff037819 */ /* 0x000fc800000114e0 */
[CC--:B------:R-:W-:Y:S02]  /*0a80*/  LEA.HI R0, R3.reuse, R224.reuse, RZ, 0x7 ;  /* 0x000000e003007211 */ /* 0x0c0fe400078f38ff */
[CC--:B------:R-:W-:Y:S02]  /*0a90*/  LEA.HI R4, R3.reuse, R224.reuse, RZ, 0x5 ;  /* 0x000000e003047211 */ /* 0x0c0fe400078f28ff */
[----:B------:R-:W-:Y:S02]  /*0aa0*/  LOP3.LUT R203, R0, 0xffffff80, RZ, 0xc0, !PT ;  /* 0xffffff8000cb7812 */ /* 0x000fe400078ec0ff */
[----:B------:R-:W-:Y:S01]  /*0ab0*/  LEA.HI R2, R3, R224, RZ, 0x4 ;  /* 0x000000e003027211 */ /* 0x000fe200078f20ff */
[----:B------:R-:W-:Y:S01]  /*0ac0*/  IMAD.SHL.U32 R4, R4, 0x20, RZ ;  /* 0x0000002004047824 */ /* 0x000fe200078e00ff */
[----:B------:R-:W-:Y:S01]  /*0ad0*/  SHF.R.S32.HI R219, RZ, 0x7, R0 ;  /* 0x00000007ffdb7819 */ /* 0x000fe20000011400 */
[----:B------:R-:W-:Y:S01]  /*0ae0*/  IMAD.IADD R203, R224, 0x1, -R203 ;  /* 0x00000001e0cb7824 */ /* 0x000fe200078e0acb */
[----:B------:R-:W-:Y:S01]  /*0af0*/  SHF.R.S32.HI R7, RZ, 0x4, R2 ;  /* 0x00000004ff077819 */ /* 0x000fe20000011402 */
[----:B------:R-:W-:Y:S01]  /*0b00*/  ULOP3.LUT UR61, UR4, 0x1, URZ, 0xfc, !UPT ;  /* 0x00000001043d7892 */ /* 0x000fe2000f8efc3f */
[----:B------:R-:W-:-:S02]  /*0b10*/  LOP3.LUT R5, R2, 0x3fffff0, RZ, 0xc0, !PT ;  /* 0x03fffff002057812 */ /* 0x000fc400078ec0ff */
[----:B------:R-:W-:Y:S02]  /*0b20*/  SHF.R.S32.HI R6, RZ, 0x1f, R203 ;  /* 0x0000001fff067819 */ /* 0x000fe400000114cb */
[----:B------:R-:W-:Y:S01]  /*0b30*/  LOP3.LUT R4, R4, 0xfffffc00, RZ, 0xc0, !PT ;  /* 0xfffffc0004047812 */ /* 0x000fe200078ec0ff */
[----:B------:R-:W-:Y:S01]  /*0b40*/  IMAD.IADD R5, R224, 0x1, -R5 ;  /* 0x00000001e0057824 */ /* 0x000fe200078e0a05 */
[----:B------:R-:W-:Y:S02]  /*0b50*/  LEA.HI R2, R2, R7, RZ, 0x1 ;  /* 0x0000000702027211 */ /* 0x000fe400078f08ff */
[----:B------:R-:W-:Y:S01]  /*0b60*/  LEA.HI R8, R6, R203, RZ, 0x2 ;  /* 0x000000cb06087211 */ /* 0x000fe200078f10ff */
[----:B------:R-:W-:Y:S01]  /*0b70*/  IMAD R5, R5, 0x40, R4 ;  /* 0x0000004005057824 */ /* 0x000fe200078e0204 */
[----:B------:R-:W-:Y:S02]  /*0b80*/  LOP3.LUT R2, R2, 0x1ffffffe, RZ, 0xc0, !PT ;  /* 0x1ffffffe02027812 */ /* 0x000fe400078ec0ff */
[----:B------:R-:W-:-:S02]  /*0b90*/  LEA.HI R4, R3, R224, RZ, 0x2 ;  /* 0x000000e003047211 */ /* 0x000fc400078f10ff */
[----:B------:R-:W-:Y:S01]  /*0ba0*/  SHF.R.S32.HI R9, RZ, 0x2, R8 ;  /* 0x00000002ff097819 */ /* 0x000fe20000011408 */
[----:B------:R-:W-:Y:S01]  /*0bb0*/  IMAD.IADD R2, R7, 0x1, -R2 ;  /* 0x0000000107027824 */ /* 0x000fe200078e0a02 */
[----:B------:R-:W-:Y:S02]  /*0bc0*/  SHF.R.S32.HI R10, RZ, 0x1f, R8 ;  /* 0x0000001fff0a7819 */ /* 0x000fe40000011408 */
[----:B------:R-:W-:Y:S01]  /*0bd0*/  LOP3.LUT R7, R4, 0xfffffffc, RZ, 0xc0, !PT ;  /* 0xfffffffc04077812 */ /* 0x000fe200078ec0ff */
[----:B------:R-:W-:Y:S01]  /*0be0*/  IMAD R221, R2, 0x8, R5 ;  /* 0x0000000802dd7824 */ /* 0x000fe200078e0205 */
[----:B------:R-:W-:Y:S02]  /*0bf0*/  LEA.HI R3, R3, R224, RZ, 0x3 ;  /* 0x000000e003037211 */ /* 0x000fe400078f18ff */
[----:B------:R-:W-:Y:S01]  /*0c00*/  LEA.HI R10, R10, R9, RZ, 0x3 ;  /* 0x000000090a0a7211 */ /* 0x000fe200078f18ff */
[----:B------:R-:W-:Y:S01]  /*0c10*/  IMAD.IADD R7, R224, 0x1, -R7 ;  /* 0x00000001e0077824 */ /* 0x000fe200078e0a07 */
[----:B------:R-:W-:-:S02]  /*0c20*/  LOP3.LUT R5, R3, 0xfffffff8, RZ, 0xc0, !PT ;  /* 0xfffffff803057812 */ /* 0x000fc400078ec0ff */
[----:B------:R-:W-:Y:S02]  /*0c30*/  LOP3.LUT R8, R8, 0x7ffffffc, RZ, 0xc0, !PT ;  /* 0x7ffffffc08087812 */ /* 0x000fe400078ec0ff */
[----:B------:R-:W-:Y:S01]  /*0c40*/  LOP3.LUT R10, R10, 0xfffffff8, RZ, 0xc0, !PT ;  /* 0xfffffff80a0a7812 */ /* 0x000fe200078ec0ff */
[----:B------:R-:W-:Y:S01]  /*0c50*/  IMAD.IADD R22, R224, 0x1, -R5 ;  /* 0x00000001e0167824 */ /* 0x000fe200078e0a05 */
[----:B------:R-:W-:Y:S01]  /*0c60*/  LEA.HI R6, R6, R203, RZ, 0x5 ;  /* 0x000000cb06067211 */ /* 0x000fe200078f28ff */
[----:B------:R-:W-:Y:S01]  /*0c70*/  IMAD.IADD R8, R203, 0x1, -R8 ;  /* 0x00000001cb087824 */ /* 0x000fe200078e0a08 */
[----:B------:R-:W-:Y:S01]  /*0c80*/  LEA.HI R0, R0, R219, RZ, 0x1 ;  /* 0x000000db00007211 */ /* 0x000fe200078f08ff */
[----:B------:R-:W-:Y:S01]  /*0c90*/  IMAD.IADD R9, R9, 0x1, -R10 ;  /* 0x0000000109097824 */ /* 0x000fe200078e0a0a */
[----:B------:R-:W-:Y:S01]  /*0ca0*/  LEA.HI R2, R7, R7, RZ, 0x1 ;  /* 0x0000000707027211 */ /* 0x000fe200078f08ff */
[----:B------:R-:W-:Y:S01]  /*0cb0*/  IMAD.SHL.U32 R16, R22, 0x8, RZ ;  /* 0x0000000816107824 */ /* 0x000fe200078e00ff */
[----:B------:R-:W-:Y:S01]  /*0cc0*/  SHF.R.S32.HI R6, RZ, 0x5, R6 ;  /* 0x00000005ff067819 */ /* 0x000fe20000011406 */
[----:B------:R-:W-:Y:S01]  /*0cd0*/  IMAD.SHL.U32 R17, R8, 0x2, RZ ;  /* 0x0000000208117824 */ /* 0x000fe200078e00ff */
[----:B------:R-:W-:Y:S01]  /*0ce0*/  LOP3.LUT R0, R0, 0x3fffffe, RZ, 0xc0, !PT ;  /* 0x03fffffe00007812 */ /* 0x000fe200078ec0ff */
[----:B------:R-:W-:Y:S01]  /*0cf0*/  VIADD R19, R16, 0x40 ;  /* 0x0000004010137836 */ /* 0x000fe20000000000 */
[----:B------:R-:W-:Y:S01]  /*0d00*/  LOP3.LUT R2, R2, 0x1ffffffe, RZ, 0xc0, !PT ;  /* 0x1ffffffe02027812 */ /* 0x000fe200078ec0ff */
[----:B------:R-:W-:Y:S01]  /*0d10*/  IMAD R9, R6, 0x10, R9 ;  /* 0x0000001006097824 */ /* 0x000fe200078e0209 */
[----:B------:R-:W-:Y:S01]  /*0d20*/  SHF.R.S32.HI R202, RZ, 0x3, R3 ;  /* 0x00000003ffca7819 */ /* 0x000fe20000011403 */
[----:B------:R-:W-:Y:S01]  /*0d30*/  IMAD.IADD R0, R219, 0x1, -R0 ;  /* 0x00000001db007824 */ /* 0x000fe200078e0a00 */
[----:B------:R-:W-:Y:S01]  /*0d40*/  SHF.R.S32.HI R223, RZ, 0x1f, R16 ;  /* 0x0000001fffdf7819 */ /* 0x000fe20000011410 */
[C---:B------:R-:W-:Y:S01]  /*0d50*/  VIADD R201, R17.reuse, 0x8 ;  /* 0x0000000811c97836 */ /* 0x040fe20000000000 */
[----:B------:R-:W-:Y:S01]  /*0d60*/  SHF.R.S32.HI R222, RZ, 0x1f, R19 ;  /* 0x0000001fffde7819 */ /* 0x000fe20000011413 */
[----:B------:R-:W-:-:S02]  /*0d70*/  VIADD R200, R17, 0x10 ;  /* 0x0000001011c87836 */ /* 0x000fc40000000000 */
        /* <DEDUP_REMOVED lines=26> */
[----:B------:R-:W-:Y:S01]  /*0f20*/  IMAD.IADD R7, R7, 0x1, -R2 ;  /* 0x0000000107077824 */ /* 0x000fe200078e0a02 */
[----:B------:R-:W-:Y:S01]  /*0f30*/  SHF.R.S32.HI R205, RZ, 0x1f, R188 ;  /* 0x0000001fffcd7819 */ /* 0x000fe200000114bc */
[----:B------:R-:W-:Y:S01]  /*0f40*/  IMAD R220, R0, 0x40, R9 ;  /* 0x0000004000dc7824 */ /* 0x000fe200078e0209 */
[----:B------:R-:W-:-:S03]  /*0f50*/  SHF.R.S32.HI R204, RZ, 0x1f, R23 ;  /* 0x0000001fffcc7819 */ /* 0x000fc60000011417 */
[----:B------:R-:W-:-:S07]  /*0f60*/  IMAD R18, R7, 0x8, R220 ;  /* 0x0000000807127824 */ /* 0x000fce00078e02dc */
.L_x_2483:
        /* <DEDUP_REMOVED lines=23> */
[----:B------:R-:W-:Y:S01]  /*10e0*/  IMAD.U32 R5, RZ, RZ, UR11 ;  /* 0x0000000bff057e24 */ /* 0x000fe2000f8e00ff */
[----:B------:R-:W2:Y:S01]  /*10f0*/  @P0 LDG.E R2, desc[UR36][R2.64] ;  /* 0x0000002402020981 */ /* 0x000ea2000c1e1900 */
[----:B------:R-:W-:Y:S01]  /*1100*/  UISETP.NE.U32.AND UP0, UPT, UR8, URZ, UPT ;  /* 0x0000003f0800728c */ /* 0x000fe2000bf05070 */
[----:B------:R-:W-:Y:S02]  /*1110*/  ULDC.64 UR10, c[0x0][0xa20] ;  /* 0x00028800000a7ab9 */ /* 0x000fe40000000a00 */
[----:B------:R-:W3:Y:S01]  /*1120*/  @P2 LDG.E R4, desc[UR36][R4.64] ;  /* 0x0000002404042981 */ /* 0x000ee2000c1e1900 */
[----:B------:R-:W-:Y:S01]  /*1130*/  UISETP.NE.AND.EX UP0, UPT, UR9, URZ, UPT, UP0 ;  /* 0x0000003f0900728c */ /* 0x000fe2000bf05300 */
[----:B------:R-:W-:Y:S01]  /*1140*/  ISETP.NE.U32.AND P1, PT, RZ, UR10, PT ;  /* 0x0000000aff007c0c */ /* 0x000fe2000bf25070 */
[----:B------:R-:W-:Y:S01]  /*1150*/  UMOV UR50, URZ ;  /* 0x0000003f00327c82 */ /* 0x000fe20008000000 */
[----:B------:R-:W-:Y:S02]  /*1160*/  ULOP3.LUT UR54, UR5, 0xffff, URZ, 0xc0, !UPT ;  /* 0x0000ffff05367892 */ /* 0x000fe4000f8ec03f */
[----:B------:R-:W-:Y:S01]  /*1170*/  USEL UR4, UR4, 0x1, UP0 ;  /* 0x0000000104047887 */ /* 0x000fe20008000000 */
[----:B------:R-:W-:-:S03]  /*1180*/  ISETP.NE.AND.EX P1, PT, RZ, UR11, PT, P1 ;  /* 0x0000000bff007c0c */ /* 0x000fc6000bf25310 */
[----:B------:R-:W-:Y:S01]  /*1190*/  UIMAD UR4, UR4, UR7, URZ ;  /* 0x00000007040472a4 */ /* 0x000fe2000f8e023f */
        /* <DEDUP_REMOVED lines=17> */
.L_x_2420:
[----:B------:R-:W-:Y:S05]  /*12b0*/  @!P1 BRA `(.L_x_2421) ;  /* 0x00000000001c9947 */ /* 0x000fea0003800000 */
[----:B------:R-:W-:-:S04]  /*12c0*/  ULEA UR4, UP0, UR53, UR10, 0x2 ;  /* 0x0000000a35047291 */ /* 0x000fc8000f80103f */
[----:B------:R-:W-:Y:S02]  /*12d0*/  ULEA.HI.X UR7, UR53, UR11, UR57, 0x2, UP0 ;  /* 0x0000000b35077291 */ /* 0x000fe400080f1439 */
[----:B------:R-:W-:-:S04]  /*12e0*/  IMAD.U32 R2, RZ, RZ, UR4 ;  /* 0x00000004ff027e24 */ /* 0x000fc8000f8e00ff */
[----:B------:R-:W-:-:S05]  /*12f0*/  IMAD.U32 R3, RZ, RZ, UR7 ;  /* 0x00000007ff037e24 */ /* 0x000fca000f8e00ff */
[----:B------:R-:W2:Y:S02]  /*1300*/  LDG.E R2, desc[UR36][R2.64] ;  /* 0x0000002402027981 */ /* 0x000ea4000c1e1900 */
[----:B--2---:R-:W-:Y:S01]  /*1310*/  R2UR UR4, R2 ;  /* 0x00000000020472ca */ /* 0x004fe200000e0000 */
[----:B------:R-:W-:-:S14]  /*1320*/  BRA `(.L_x_2422) ;  /* 0x0000000000347947 */ /* 0x000fdc0003800000 */
.L_x_2421:
        /* <DEDUP_REMOVED lines=13> */
.L_x_2422:
[----:B------:R-:W-:Y:S01]  /*1400*/  ULDC UR7, c[0x0][0x448] ;  /* 0x0001120000077ab9 */ /* 0x000fe20000000800 */
[----:B------:R-:W-:Y:S02]  /*1410*/  USHF.L.U32 UR48, UR6, 0x7, URZ ;  /* 0x0000000706307899 */ /* 0x000fe4000800063f */
[----:B------:R-:W-:Y:S02]  /*1420*/  UISETP.NE.AND UP0, UPT, UR7, 0x1, UPT ;  /* 0x000000010700788c */ /* 0x000fe4000bf05270 */
[----:B------:R-:W-:Y:S02]  /*1430*/  UIADD3 UR8, UR48, 0x7f, URZ ;  /* 0x0000007f30087890 */ /* 0x000fe4000fffe03f */
[----:B------:R-:W-:Y:S02]  /*1440*/  UIADD3 UR50, -UR50, UR4, URZ ;  /* 0x0000000432327290 */ /* 0x000fe4000fffe13f */
[----:B------:R-:W-:Y:S02]  /*1450*/  UP2UR UR51, UPR, URZ, 0x1 ;  /* 0x000000013f337883 */ /* 0x000fe40008000000 */
[----:B------:R-:W-:-:S03]  /*1460*/  UIADD3 UR4, UR50, 0xa0, -UR45 ;  /* 0x000000a032047890 */ /* 0x000fc6000fffe82d */
[----:B------:R-:W-:Y:S01]  /*1470*/  @UP0 ULDC UR6, c[0x0][0x44c] ;  /* 0x0001130000060ab9 */ /* 0x000fe20000000800 */
[----:B------:R-:W-:Y:S01]  /*1480*/  @UP0 ULDC UR9, c[0x0][0x450] ;  /* 0x0001140000090ab9 */ /* 0x000fe20000000800 */
[----:B------:R-:W-:Y:S02]  /*1490*/  UIMAD.WIDE.U32 UR6, UR8, UR6, URZ ;  /* 0x00000006080672a5 */ /* 0x000fe4000f8e003f */
[----:B------:R-:W-:Y:S02]  /*14a0*/  UIADD3 UR6, UR50, 0x9f, URZ ;  /* 0x0000009f32067890 */ /* 0x000fe4000fffe03f */
[----:B------:R-:W-:Y:S02]  /*14b0*/  @UP0 USHF.R.U32.HI UR8, URZ, UR9, UR7 ;  /* 0x000000093f080299 */ /* 0x000fe40008011607 */
[----:B------:R-:W-:Y:S02]  /*14c0*/  UIMAD.WIDE UR6, UR6, 0x66666667, URZ ;  /* 0x66666667060678a5 */ /* 0x000fe4000f8e023f */
[----:B------:R-:W-:-:S02]  /*14d0*/  UIADD3 UR8, UR4, UR8, URZ ;  /* 0x0000000804087290 */ /* 0x000fc4000fffe03f */
[----:B------:R-:W-:Y:S02]  /*14e0*/  USHF.R.U32.HI UR4, URZ, 0x1f, UR7 ;  /* 0x0000001f3f047899 */ /* 0x000fe40008011607 */
[----:B------:R-:W-:Y:S02]  /*14f0*/  UIMAD.WIDE UR8, UR8, 0x66666667, URZ ;  /* 0x66666667080878a5 */ /* 0x000fe4000f8e023f */
[----:B------:R-:W-:Y:S02]  /*1500*/  ULEA.HI.SX32 UR7, UR7, UR4, 0x1a ;  /* 0x0000000407077291 */ /* 0x000fe4000f8fd23f */
[----:B------:R-:W-:Y:S02]  /*1510*/  USHF.R.U32.HI UR6, URZ, 0x1f, UR9 ;  /* 0x0000001f3f067899 */ /* 0x000fe40008011609 */
[----:B------:R-:W-:Y:S02]  /*1520*/  ULOP3.LUT UR4, UR5, 0xff000000, URZ, 0xc0, !UPT ;  /* 0xff00000005047892 */ /* 0x000fe4000f8ec03f */
[----:B------:R-:W-:-:S02]  /*1530*/  ULEA.HI.SX32 UR6, UR9, UR6, 0x1a ;  /* 0x0000000609067291 */ /* 0x000fc4000f8fd23f */
[----:B------:R-:W-:Y:S02]  /*1540*/  ULOP3.LUT UR5, UR5, 0xff0000, URZ, 0xc0, !UPT ;  /* 0x00ff000005057892 */ /* 0x000fe4000f8ec03f */
[----:B------:R-:W-:Y:S02]  /*1550*/  UISETP.LT.AND UP0, UPT, UR7, UR6, UPT ;  /* 0x000000060700728c */ /* 0x000fe4000bf01270 */
[----:B------:R-:W-:Y:S02]  /*1560*/  USHF.R.U32.HI UR4, URZ, 0x8, UR4 ;  /* 0x000000083f047899 */ /* 0x000fe40008011604 */
[----:B------:R-:W-:Y:S02]  /*1570*/  USEL UR9, UR7, UR6, UP0 ;  /* 0x0000000607097287 */ /* 0x000fe40008000000 */
[----:B------:R-:W-:Y:S02]  /*1580*/  ULEA.HI UR5, UR5, UR4, URZ, 0x10 ;  /* 0x0000000405057291 */ /* 0x000fe4000f8f803f */
[----:B------:R-:W-:-:S02]  /*1590*/  UISETP.GE.AND UP0, UPT, UR9, 0x1, UPT ;  /* 0x000000010900788c */ /* 0x000fc4000bf06270 */
[----:B------:R-:W-:Y:S01]  /*15a0*/  ULOP3.LUT UR58, UR5, 0xff, URZ, 0xc0, !UPT ;  /* 0x000000ff053a7892 */ /* 0x000fe2000f8ec03f */
[----:B------:R-:W-:Y:S01]  /*15b0*/  UMOV UR4, URZ ;  /* 0x0000003f00047c82 */ /* 0x000fe20008000000 */
[----:B------:R-:W-:Y:S02]  /*15c0*/  USHF.R.U32.HI UR56, URZ, 0x10, UR5 ;  /* 0x000000103f387899 */ /* 0x000fe40008011605 */
[----:B------:R-:W-:-:S13]  /*15d0*/  PLOP3.LUT P0, PT, PT, PT, UP0, 0x80, 0x0 ;  /* 0x000000000000781c */ /* 0x000fda0003f0f008 */
[----:B------:R-:W-:Y:S05]  /*15e0*/  @!P0 BRA `(.L_x_2423) ;  /* 0x0000000000908947 */ /* 0x000fea0003800000 */
        /* <DEDUP_REMOVED lines=36> */
.L_x_2423:
[----:B------:R-:W-:Y:S01]  /*1830*/  UIMAD UR52, UR58, UR4, URZ ;  /* 0x000000043a3472a4 */ /* 0x000fe2000f8e023f */
[----:B------:R-:W-:Y:S01]  /*1840*/  IMAD.U32 R0, RZ, RZ, UR9 ;  /* 0x00000009ff007e24 */ /* 0x000fe2000f8e00ff */
[----:B------:R-:W-:Y:S01]  /*1850*/  PLOP3.LUT P0, PT, PT, PT, PT, 0x80, 0x0 ;  /* 0x000000000000781c */ /* 0x000fe20003f0f070 */
[----:B------:R-:W-:Y:S01]  /*1860*/  IMAD.U32 R3, RZ, RZ, UR4 ;  /* 0x00000004ff037e24 */ /* 0x000fe2000f8e00ff */
[----:B------:R-:W-:Y:S01]  /*1870*/  CS2R R6, SRZ ;  /* 0x0000000000067805 */ /* 0x000fe2000001ff00 */
[----:B------:R-:W-:Y:S01]  /*1880*/  IMAD.MOV.U32 R2, RZ, RZ, RZ ;  /* 0x000000ffff027224 */ /* 0x000fe200078e00ff */
[----:B------:R-:W-:Y:S02]  /*1890*/  CS2R R44, SRZ ;  /* 0x00000000002c7805 */ /* 0x000fe4000001ff00 */
[----:B------:R-:W-:Y:S02]  /*18a0*/  CS2R R8, SRZ ;  /* 0x0000000000087805 */ /* 0x000fe4000001ff00 */
[----:B------:R-:W-:-:S02]  /*18b0*/  VIADDMNMX R0, R3, UR52, R0, PT ;  /* 0x0000003403007c46 */ /* 0x000fc4000b800100 */
[----:B------:R-:W-:Y:S02]  /*18c0*/  CS2R R10, SRZ ;  /* 0x00000000000a7805 */ /* 0x000fe4000001ff00 */
[----:B------:R-:W-:Y:S02]  /*18d0*/  CS2R R36, SRZ ;  /* 0x0000000000247805 */ /* 0x000fe4000001ff00 */
[----:B------:R-:W-:Y:S02]  /*18e0*/  CS2R R32, SRZ ;  /* 0x0000000000207805 */ /* 0x000fe4000001ff00 */
[----:B------:R-:W-:Y:S01]  /*18f0*/  R2UR UR40, R0 ;  /* 0x00000000002872ca */ /* 0x000fe200000e0000 */
        /* <DEDUP_REMOVED lines=12> */
[----:B------:R-:W-:Y:S01]  /*19c0*/  UISETP.GT.AND UP0, UPT, UR40, UR52, UPT ;  /* 0x000000342800728c */ /* 0x000fe2000bf04270 */
[----:B------:R-:W-:Y:S01]  /*19d0*/  IMAD.MOV.U32 R60, RZ, RZ, RZ ;  /* 0x000000ffff3c7224 */ /* 0x000fe200078e00ff */
[----:B------:R-:W-:Y:S02]  /*19e0*/  CS2R R90, SRZ ;  /* 0x00000000005a7805 */ /* 0x000fe4000001ff00 */
[----:B------:R-:W-:Y:S01]  /*19f0*/  CS2R R62, SRZ ;  /* 0x00000000003e7805 */ /* 0x000fe2000001ff00 */
[----:B------:R-:W-:Y:S01]  /*1a00*/  IMAD.MOV.U32 R58, RZ, RZ, RZ ;  /* 0x000000ffff3a7224 */ /* 0x000fe200078e00ff */
[----:B------:R-:W-:Y:S02]  /*1a10*/  CS2R R64, SRZ ;  /* 0x0000000000407805 */ /* 0x000fe4000001ff00 */
[----:B------:R-:W-:-:S02]  /*1a20*/  PLOP3.LUT P1, PT, PT, PT, UP0, 0x80, 0x0 ;  /* 0x000000000000781c */ /* 0x000fc40003f2f008 */
        /* <DEDUP_REMOVED lines=44> */
.L_x_2425:
        /* <DEDUP_REMOVED lines=10> */
[----:B0-----:R-:W-:-:S02]  /*1d90*/  @P1 IMAD R2, R8, UR57, RZ ;  /* 0x0000003908021c24 */ /* 0x001fc4000f8e02ff */
[----:B------:R-:W-:-:S04]  /*1da0*/  @P1 IMAD.WIDE.U32 R4, R8, UR53, RZ ;  /* 0x0000003508041c25 */ /* 0x000fc8000f8e00ff */
[----:B------:R-:W-:Y:S02]  /*1db0*/  @P1 IMAD R9, R9, UR53, R2 ;  /* 0x0000003509091c24 */ /* 0x000fe4000f8e0202 */
[C---:B-1----:R-:W-:Y:S02]  /*1dc0*/  @P0 IMAD R0, R6.reuse, UR57, RZ ;  /* 0x0000003906000c24 */ /* 0x042fe4000f8e02ff */
[----:B------:R-:W-:-:S04]  /*1dd0*/  @P0 IMAD.WIDE.U32 R2, R6, UR53, RZ ;  /* 0x0000003506020c25 */ /* 0x000fc8000f8e00ff */
[----:B------:R-:W-:Y:S02]  /*1de0*/  @P0 IMAD R7, R7, UR53, R0 ;  /* 0x0000003507070c24 */ /* 0x000fe4000f8e0200 */
[----:B------:R-:W-:Y:S02]  /*1df0*/  @P1 IMAD.IADD R5, R5, 0x1, R9 ;  /* 0x0000000105051824 */ /* 0x000fe400078e0209 */
[----:B------:R-:W-:Y:S02]  /*1e00*/  @P0 IMAD.IADD R3, R3, 0x1, R7 ;  /* 0x0000000103030824 */ /* 0x000fe400078e0207 */
[----:B------:R-:W-:Y:S02]  /*1e10*/  IMAD.MOV.U32 R0, RZ, RZ, 0x3f800000 ;  /* 0x3f800000ff007424 */ /* 0x000fe400078e00ff */
[----:B--2---:R-:W-:-:S04]  /*1e20*/  @P0 IMAD.WIDE.U32 R2, R10, UR54, R2 ;  /* 0x000000360a020c25 */ /* 0x004fc8000f8e0002 */
[----:B---3--:R-:W-:Y:S01]  /*1e30*/  @P1 IMAD.WIDE.U32 R6, R12, UR54, R4 ;  /* 0x000000360c061c25 */ /* 0x008fe2000f8e0004 */
[----:B------:R-:W-:-:S03]  /*1e40*/  @P0 LEA R4, P2, R2, UR4, 0x2 ;  /* 0x0000000402040c11 */ /* 0x000fc6000f8410ff */
[----:B------:R-:W-:Y:S01]  /*1e50*/  @P0 IMAD R5, R11, UR54, R3 ;  /* 0x000000360b050c24 */ /* 0x000fe2000f8e0203 */
[----:B------:R-:W-:Y:S01]  /*1e60*/  @P1 LEA R8, P3, R6, UR6, 0x2 ;  /* 0x0000000606081c11 */ /* 0x000fe2000f8610ff */
[----:B------:R-:W-:-:S03]  /*1e70*/  @P1 IMAD R3, R13, UR54, R7 ;  /* 0x000000360d031c24 */ /* 0x000fc6000f8e0207 */
[----:B------:R-:W-:Y:S02]  /*1e80*/  @P0 LEA.HI.X R5, R2, UR5, R5, 0x2, P2 ;  /* 0x0000000502050c11 */ /* 0x000fe400090f1405 */
[----:B------:R-:W-:Y:S01]  /*1e90*/  @P1 LEA.HI.X R9, R6, UR7, R3, 0x2, P3 ;  /* 0x0000000706091c11 */ /* 0x000fe200098f1403 */
[----:B------:R-:W-:-:S04]  /*1ea0*/  IMAD.MOV.U32 R3, RZ, RZ, 0x3f800000 ;  /* 0x3f800000ff037424 */ /* 0x000fc800078e00ff */
        /* <DEDUP_REMOVED lines=14> */
.L_x_2588:
[----:B------:R-:W-:Y:S05]  /*1f90*/  @!P1 BRA `(.L_x_2427) ;  /* 0x0000000000049947 */ /* 0x000fea0003800000 */
[----:B------:R-:W-:Y:S01]  /*1fa0*/  BPT.TRAP 0x1 ;  /* 0x000000040000795c */ /* 0x000fe20000300000 */
.L_x_2427:
[----:B0-----:R-:W-:Y:S02]  /*1fb0*/  IMAD.U32 R2, RZ, RZ, UR38 ;  /* 0x00000026ff027e24 */ /* 0x001fe4000f8e00ff */
[----:B------:R-:W-:-:S03]  /*1fc0*/  IMAD.U32 R3, RZ, RZ, UR44 ;  /* 0x0000002cff037e24 */ /* 0x000fc6000f8e00ff */
[----:B------:R-:W-:Y:S02]  /*1fd0*/  LEA R2, R2, UR39, 0x3 ;  /* 0x0000002702027c11 */ /* 0x000fe4000f8e18ff */
[----:B------:R-:W-:-:S04]  /*1fe0*/  SHF.L.U32 R3, R3, 0x1f, RZ ;  /* 0x0000001f03037819 */ /* 0x000fc800000006ff */
[----:B------:R0:W1:Y:S01]  /*1ff0*/  SYNCS.PHASECHK.TRANS64.TRYWAIT P0, [R2+URZ+0x29830], R3 ;  /* 0x02983003020075a7 */ /* 0x000062000800017f */
[----:B------:R-:W-:Y:S05]  /*2000*/  @!P1 BRA `(.L_x_2428) ;  /* 0x0000000000049947 */ /* 0x000fea0003800000 */
[----:B------:R-:W-:Y:S01]  /*2010*/  BPT.TRAP 0x1 ;  /* 0x000000040000795c */ /* 0x000fe20000300000 */
.L_x_2428:
[----:B-1----:R-:W-:Y:S05]  /*2020*/  @P0 BRA `(.L_x_2429) ;  /* 0x0000000000080947 */ /* 0x002fea0003800000 */
[----:B------:R-:W1:Y:S02]  /*2030*/  SYNCS.PHASECHK.TRANS64.TRYWAIT P0, [R2+URZ+0x29830], R3 ;  /* 0x02983003020075a7 */ /* 0x000e64000800017f */
[----:B-1----:R-:W-:Y:S05]  /*2040*/  @!P0 BRA `(.L_x_2430) ;  /* 0x0000017400608947 */ /* 0x002fea0003800000 */
.L_x_2429:
        /* <DEDUP_REMOVED lines=9> */
[----:B------:R-:W-:Y:S02]  /*20e0*/  UMOV UR7, 0x80000020 ;  /* 0x8000002000077882 */ /* 0x000fe40000000000 */
[----:B------:R-:W-:Y:S01]  /*20f0*/  ULOP3.LUT UR47, UR4, 0x10000, URZ, 0xfc, !UPT ;  /* 0x00010000042f7892 */ /* 0x000fe2000f8efc3f */
[----:B------:R-:W-:Y:S02]  /*2100*/  UMOV UR12, UR8 ;  /* 0x00000008000c7c82 */ /* 0x000fe40008000000 */
[----:B------:R-:W-:Y:S01]  /*2110*/  UMOV UR4, UR8 ;  /* 0x0000000800047c82 */ /* 0x000fe20008000000 */
[----:B------:R-:W-:Y:S01]  /*2120*/  UIMAD UR10, UR38, 0x780, UR47 ;  /* 0x00000780260a78a4 */ /* 0x000fe2000f8e022f */
[----:B------:R-:W-:Y:S01]  /*2130*/  UMOV UR13, UR9 ;  /* 0x00000009000d7c82 */ /* 0x000fe20008000000 */
[----:B------:R-:W-:-:S02]  /*2140*/  UMOV UR15, 0x80000020 ;  /* 0x80000020000f7882 */ /* 0x000fc40000000000 */
[----:B------:R-:W-:Y:S02]  /*2150*/  UIADD3 UR6, UR10, 0x80, URZ ;  /* 0x000000800a067890 */ /* 0x000fe4000fffe03f */
[----:B------:R-:W-:Y:S02]  /*2160*/  UIADD3 UR14, UR10, 0x100, URZ ;  /* 0x000001000a0e7890 */ /* 0x000fe4000fffe03f */
[----:B------:R-:W-:Y:S02]  /*2170*/  UIADD3 UR16, UR10, 0x200, URZ ;  /* 0x000002000a107890 */ /* 0x000fe4000fffe03f */
[----:B------:R-:W-:Y:S01]  /*2180*/  QGMMA.64x32x32.F32.E4M3.E4M3 R88, gdesc[UR8], RZ, !UPT, gsb0 ;  /* 0x00600000085879f3 */ /* 0x000fe2000c0008ff */
[----:B------:R-:W-:Y:S02]  /*2190*/  UIADD3 UR11, UR10, 0x180, URZ ;  /* 0x000001800a0b7890 */ /* 0x000fe4000fffe03f */
[----:B------:R-:W-:Y:S02]  /*21a0*/  UIADD3 UR17, UR10, 0x202, URZ ;  /* 0x000002020a117890 */ /* 0x000fe4000fffe03f */
[----:B------:R-:W-:Y:S01]  /*21b0*/  UIADD3 UR18, UR10, 0x280, URZ ;  /* 0x000002800a127890 */ /* 0x000fe2000fffe03f */
        /* <DEDUP_REMOVED lines=9> */
[----:B------:R-:W-:Y:S02]  /*2250*/  UIADD3 UR28, UR8, 0x402, URZ ;  /* 0x00000402081c7890 */ /* 0x000fe4000fffe03f */
[----:B------:R-:W-:Y:S01]  /*2260*/  UIADD3 UR30, UR10, 0x502, URZ ;  /* 0x000005020a1e7890 */ /* 0x000fe2000fffe03f */
[----:B------:R-:W-:Y:S01]  /*2270*/  UMOV UR29, 0x80000020 ;  /* 0x80000020001d7882 */ /* 0x000fe20000000000 */
[----:B------:R-:W-:Y:S01]  /*2280*/  UMOV UR31, 0x80000020 ;  /* 0x80000020001f7882 */ /* 0x000fe20000000000 */
[----:B------:R-:W-:-:S02]  /*2290*/  WARPGROUP.DEPBAR.LE gsb0, 0x0 ;  /* 0x00008000000079c5 */ /* 0x000fc40000010000 */
[----:B------:R-:W-:-:S06]  /*22a0*/  WARPGROUP.ARRIVE ;  /* 0x00000000000079c5 */ /* 0x000fcc0000000000 */
[----:B------:R-:W-:Y:S01]  /*22b0*/  QGMMA.64x32x32.F32.E4M3.E4M3 R72, gdesc[UR4], RZ, !UPT, gsb0 ;  /* 0x00600000044879f3 */ /* 0x000fe2000c0008ff */
[----:B------:R-:W-:Y:S01]  /*22c0*/  UMOV UR4, UR8 ;  /* 0x0000000800047c82 */ /* 0x000fe20008000000 */
[----:B------:R-:W-:Y:S01]  /*22d0*/  UMOV UR5, UR9 ;  /* 0x0000000900057c82 */ /* 0x000fe20008000000 */
[----:B------:R-:W-:Y:S01]  /*22e0*/  UMOV UR6, UR11 ;  /* 0x0000000b00067c82 */ /* 0x000fe20008000000 */
[----:B------:R-:W-:Y:S01]  /*22f0*/  UMOV UR7, 0x80000020 ;  /* 0x8000002000077882 */ /* 0x000fe20000000000 */
[----:B------:R-:W-:Y:S01]  /*2300*/  UIADD3 UR11, UR10, 0x102, URZ ;  /* 0x000001020a0b7890 */ /* 0x000fe2000fffe03f */
[----:B------:R-:W-:Y:S02]  /*2310*/  WARPGROUP.DEPBAR.LE gsb0, 0x0 ;  /* 0x00008000000079c5 */ /* 0x000fe40000010000 */
[----:B------:R-:W-:-:S06]  /*2320*/  WARPGROUP.ARRIVE ;  /* 0x00000000000079c5 */ /* 0x000fcc0000000000 */
[----:B------:R-:W-:Y:S01]  /*2330*/  QGMMA.64x32x32.F32.E4M3.E4M3 R56, gdesc[UR12], RZ, !UPT, gsb0 ;  /* 0x006000000c3879f3 */ /* 0x000fe2000c0008ff */
[----:B------:R-:W-:Y:S02]  /*2340*/  UIADD3 UR12, UR8, 0x2, URZ ;  /* 0x00000002080c7890 */ /* 0x000fe4000fffe03f */
[----:B------:R-:W-:Y:S01]  /*2350*/  UIADD3 UR14, UR10, 0x2, URZ ;  /* 0x000000020a0e7890 */ /* 0x000fe2000fffe03f */
[----:B------:R-:W-:Y:S01]  /*2360*/  UMOV UR13, 0x80000020 ;  /* 0x80000020000d7882 */ /* 0x000fe20000000000 */
[----:B------:R-:W-:Y:S01]  /*2370*/  UMOV UR15, 0x80000020 ;  /* 0x80000020000f7882 */ /* 0x000fe20000000000 */
[----:B------:R-:W-:Y:S02]  /*2380*/  WARPGROUP.DEPBAR.LE gsb0, 0x0 ;  /* 0x00008000000079c5 */ /* 0x000fe40000010000 */
        /* <DEDUP_REMOVED lines=24> */
[----:B------:R-:W-:Y:S01]  /*2510*/  UMOV UR5, UR13 ;  /* 0x0000000d00057c82 */ /* 0x000fe20008000000 */
        /* <DEDUP_REMOVED lines=147> */
.L_x_2431:
[----:B------:R-:W-:Y:S01]  /*2e50*/  UISETP.NE.AND UP0, UPT, UR51, URZ, UPT ;  /* 0x0000003f3300728c */ /* 0x000fe2000bf05270 */
[C---:B01----:R-:W-:Y:S01]  /*2e60*/  FMUL.FTZ R3, R0.reuse, R58 ;  /* 0x0000003a00037220 */ /* 0x043fe20000410000 */
[C---:B------:R-:W-:Y:S01]  /*2e70*/  FMUL.FTZ R12, R0.reuse, R97 ;  /* 0x00000061000c7220 */ /* 0x040fe20000410000 */
[C---:B------:R-:W-:Y:S01]  /*2e80*/  FMUL.FTZ R4, R0.reuse, R59 ;  /* 0x0000003b00047220 */ /* 0x040fe20000410000 */
[C---:B------:R-:W-:Y:S01]  /*2e90*/  FMUL.FTZ R62, R0.reuse, R62 ;  /* 0x0000003e003e7220 */ /* 0x040fe20000410000 */
[----:B------:R0:W-:Y:S01]  /*2ea0*/  MUFU.TANH R97, R3 ;  /* 0x0000000300617308 */ /* 0x0001e20000002400 */
[----:B------:R-:W-:Y:S01]  /*2eb0*/  PLOP3.LUT P0, PT, PT, PT, UP0, 0x80, 0x0 ;  /* 0x000000000000781c */ /* 0x000fe20003f0f008 */
[C---:B------:R-:W-:Y:S01]  /*2ec0*/  FMUL.FTZ R9, R0.reuse, R93 ;  /* 0x0000005d00097220 */ /* 0x040fe20000410000 */
[----:B------:R-:W-:Y:S01]  /*2ed0*/  PLOP3.LUT P2, PT, PT, PT, UP0, 0x80, 0x0 ;  /* 0x000000000000781c */ /* 0x000fe20003f4f008 */
[C---:B------:R-:W-:Y:S01]  /*2ee0*/  FMUL.FTZ R15, R0.reuse, R72 ;  /* 0x00000048000f7220 */ /* 0x040fe20000410000 */
[C---:B------:R-:W-:Y:S01]  /*2ef0*/  FMUL.FTZ R5, R0.reuse, R90 ;  /* 0x0000005a00057220 */ /* 0x040fe20000410000 */
[----:B------:R-:W-:Y:S01]  /*2f00*/  @UP0 ULDC UR4, c[0x0][0x44c] ;  /* 0x0001130000040ab9 */ /* 0x000fe20000000800 */
[C---:B------:R-:W-:Y:S01]  /*2f10*/  FMUL.FTZ R91, R0.reuse, R91 ;  /* 0x0000005b005b7220 */ /* 0x040fe20000410000 */
[----:B------:R1:W-:Y:S01]  /*2f20*/  MUFU.TANH R6, R4 ;  /* 0x0000000400067308 */ /* 0x0003e20000002400 */
[----:B0-----:R-:W-:Y:S01]  /*2f30*/  FMUL.FTZ R3, R0, R66 ;  /* 0x0000004200037220 */ /* 0x001fe20000410000 */
[----:B------:R-:W-:-:S02]  /*2f40*/  VIADD R66, R18, UR48 ;  /* 0x0000003012427c36 */ /* 0x000fc40008000000 */
[C---:B------:R-:W-:Y:S01]  /*2f50*/  FMUL.FTZ R72, R0.reuse, R77 ;  /* 0x0000004d00487220 */ /* 0x040fe20000410000 */
[----:B------:R-:W-:Y:S01]  /*2f60*/  UIMAD UR5, UR40, -0xa0, UR50 ;  /* 0xffffff60280578a4 */ /* 0x000fe2000f8e0232 */
[C---:B------:R-:W-:Y:S01]  /*2f70*/  FMUL.FTZ R77, R0.reuse, R56 ;  /* 0x00000038004d7220 */ /* 0x040fe20000410000 */
[C---:B------:R-:W-:Y:S01]  /*2f80*/  FMUL.FTZ R56, R0.reuse, R57 ;  /* 0x0000003900387220 */ /* 0x040fe20000410000 */
[----:B------:R-:W-:Y:S01]  /*2f90*/  FMUL.FTZ R57, R0, R60 ;  /* 0x0000003c00397220 */ /* 0x000fe20000410000 */
[----:B------:R0:W-:Y:S01]  /*2fa0*/  MUFU.TANH R93, R62 ;  /* 0x0000003e005d7308 */ /* 0x0001e20000002400 */
[----:B-1----:R-:W-:Y:S01]  /*2fb0*/  @P0 IMAD.HI.U32 R4, R66, UR4, RZ ;  /* 0x0000000442040c27 */ /* 0x002fe2000f8e00ff */
[----:B------:R-:W-:-:S03]  /*2fc0*/  @UP0 ULDC UR4, c[0x0][0x450] ;  /* 0x0001140000040ab9 */ /* 0x000fc60000000800 */
[C---:B------:R-:W-:Y:S01]  /*2fd0*/  FMUL.FTZ R94, R0.reuse, R94 ;  /* 0x0000005e005e7220 */ /* 0x040fe20000410000 */
[C---:B------:R-:W-:Y:S01]  /*2fe0*/  FMUL.FTZ R60, R0.reuse, R65 ;  /* 0x00000041003c7220 */ /* 0x040fe20000410000 */
[C---:B------:R-:W-:Y:S01]  /*2ff0*/  FMUL.FTZ R59, R0.reuse, R64 ;  /* 0x00000040003b7220 */ /* 0x040fe20000410000 */
[----:B------:R-:W-:Y:S01]  /*3000*/  @P2 SHF.R.U32.HI R66, RZ, UR4, R4 ;  /* 0x00000004ff422c19 */ /* 0x000fe20008011604 */
[----:B------:R-:W-:Y:S01]  /*3010*/  UIMAD UR4, UR40, -0xa0, URZ ;  /* 0xffffff60280478a4 */ /* 0x000fe2000f8e023f */
[----:B------:R1:W-:Y:S01]  /*3020*/  MUFU.TANH R65, R3 ;  /* 0x0000000300417308 */ /* 0x0003e20000002400 */
[C---:B0-----:R-:W-:Y:S01]  /*3030*/  FMUL.FTZ R62, R0.reuse, R68 ;  /* 0x00000044003e7220 */ /* 0x041fe20000410000 */
[----:B------:R-:W-:Y:S01]  /*3040*/  IMAD.U32 R64, RZ, RZ, UR5 ;  /* 0x00000005ff407e24 */ /* 0x000fe2000f8e00ff */
[----:B------:R-:W0:Y:S01]  /*3050*/  SHFL.IDX PT, R4, R66, 0x1, 0x1c1f ;  /* 0x003c1f0042047f89 */ /* 0x000e2200000e0000 */
[----:B------:R-:W-:Y:S01]  /*3060*/  FMUL.FTZ R95, R0, R95 ;  /* 0x0000005f005f7220 */ /* 0x000fe20000410000 */
[----:B------:R-:W-:-:S02]  /*3070*/  IMAD.U32 R68, RZ, RZ, UR4 ;  /* 0x00000004ff447e24 */ /* 0x000fc4000f8e00ff */
[C---:B------:R-:W-:Y:S01]  /*3080*/  FMUL.FTZ R98, R0.reuse, R98 ;  /* 0x0000006200627220 */ /* 0x040fe20000410000 */
[C---:B------:R-:W-:Y:S01]  /*3090*/  IADD3 R115, -R17.reuse, 0xa0, R64 ;  /* 0x000000a011737810 */ /* 0x040fe20007ffe140 */
[----:B------:R-:W2:Y:S01]  /*30a0*/  MUFU.TANH R5, R5 ;  /* 0x0000000500057308 */ /* 0x000ea20000002400 */
[----:B-1----:R-:W-:Y:S01]  /*30b0*/  IMAD.U32 R3, RZ, RZ, UR45 ;  /* 0x0000002dff037e24 */ /* 0x002fe2000f8e00ff */
[----:B------:R-:W-:Y:S01]  /*30c0*/  IADD3 R68, -R17, 0xa1, R68 ;  /* 0x000000a111447810 */ /* 0x000fe20007ffe144 */
[C---:B------:R-:W-:Y:S01]  /*30d0*/  FMUL.FTZ R99, R0.reuse, R99 ;  /* 0x0000006300637220 */ /* 0x040fe20000410000 */
[C---:B------:R-:W-:Y:S01]  /*30e0*/  FMUL.FTZ R102, R0.reuse, R102 ;  /* 0x0000006600667220 */ /* 0x040fe20000410000 */
[C---:B------:R-:W-:Y:S01]  /*30f0*/  FMUL.FTZ R103, R0.reuse, R103 ;  /* 0x0000006700677220 */ /* 0x040fe20000410000 */
[----:B------:R-:W-:Y:S01]  /*3100*/  IADD3 R68, -R3, UR50, R68 ;  /* 0x0000003203447c10 */ /* 0x000fe2000fffe144 */
        /* <DEDUP_REMOVED lines=10> */
[C---:B------:R-:W-:Y:S01]  /*31b0*/  FMUL.FTZ R63, R0.reuse, R63 ;  /* 0x0000003f003f7220 */ /* 0x040fe20000410000 */
[----:B------:R-:W-:Y:S01]  /*31c0*/  FMUL.FTZ R14, R0, R101 ;  /* 0x00000065000e7220 */ /* 0x000fe20000410000 */
[--C-:B0-----:R-:W-:Y:S01]  /*31d0*/  VIADDMNMX R3, R4, R68, R115.reuse, PT ;  /* 0x0000004404037246 */ /* 0x101fe20003800173 */
[C---:B------:R-:W-:Y:S01]  /*31e0*/  FMUL.FTZ R67, R0.reuse, R67 ;  /* 0x0000004300437220 */ /* 0x040fe20000410000 */
[C---:B------:R-:W-:Y:S01]  /*31f0*/  FMUL.FTZ R70, R0.reuse, R70 ;  /* 0x0000004600467220 */ /* 0x040fe20000410000 */
[C---:B------:R-:W-:Y:S01]  /*3200*/  FMUL.FTZ R71, R0.reuse, R71 ;  /* 0x0000004700477220 */ /* 0x040fe20000410000 */
[C---:B------:R-:W-:Y:S01]  /*3210*/  ISETP.GT.AND P0, PT, R3.reuse, RZ, PT ;  /* 0x000000ff0300720c */ /* 0x040fe20003f04270 */
[----:B------:R-:W0:Y:S01]  /*3220*/  MUFU.TANH R95, R95 ;  /* 0x0000005f005f7308 */ /* 0x000e220000002400 */
[C---:B------:R-:W-:Y:S01]  /*3230*/  ISETP.GT.AND P2, PT, R3.reuse, 0x1, PT ;  /* 0x000000010300780c */ /* 0x040fe20003f44270 */
[C---:B------:R-:W-:Y:S01]  /*3240*/  FMUL.FTZ R42, R0.reuse, R42 ;  /* 0x0000002a002a7220 */ /* 0x040fe20000410000 */
[----:B------:R-:W-:Y:S01]  /*3250*/  ISETP.GT.AND P3, PT, R3, 0x8, PT ;  /* 0x000000080300780c */ /* 0x000fe20003f64270 */
[C---:B------:R-:W-:Y:S01]  /*3260*/  FMUL.FTZ R43, R0.reuse, R43 ;  /* 0x0000002b002b7220 */ /* 0x040fe20000410000 */
[----:B--2---:R-:W-:Y:S01]  /*3270*/  FSEL R5, R5, -INF , P0 ;  /* 0xff80000005057808 */ /* 0x004fe20000000000 */
[C---:B------:R-:W-:Y:S01]  /*3280*/  FMUL.FTZ R46, R0.reuse, R46 ;  /* 0x0000002e002e7220 */ /* 0x040fe20000410000 */
[----:B-1----:R-:W-:Y:S01]  /*3290*/  FSEL R129, R91, -INF , P2 ;  /* 0xff8000005b817808 */ /* 0x002fe20001000000 */
[----:B------:R-:W1:Y:S01]  /*32a0*/  MUFU.TANH R98, R98 ;  /* 0x0000006200627308 */ /* 0x000e620000002400 */
[----:B------:R-:W-:Y:S01]  /*32b0*/  ISETP.GT.AND P0, PT, R3, 0x9, PT ;  /* 0x000000090300780c */ /* 0x000fe20003f04270 */
[----:B------:R-:W-:Y:S01]  /*32c0*/  FMUL.FTZ R47, R0, R47 ;  /* 0x0000002f002f7220 */ /* 0x000fe20000410000 */
[----:B---3--:R-:W-:Y:S01]  /*32d0*/  FSEL R127, R94, -INF , P3 ;  /* 0xff8000005e7f7808 */ /* 0x008fe20001800000 */
        /* <DEDUP_REMOVED lines=10> */
[----:B------:R-:W-:Y:S01]  /*3380*/  FMUL.FTZ R54, R0, R54 ;  /* 0x0000003600367220 */ /* 0x000fe20000410000 */
[----:B------:R-:W-:Y:S01]  /*3390*/  FMNMX.FTZ R4, R123, R4, !PT ;  /* 0x000000047b047209 */ /* 0x000fe20007810000 */
[----:B------:R-:W0:Y:S01]  /*33a0*/  MUFU.TANH R102, R102 ;  /* 0x0000006600667308 */ /* 0x000e220000002400 */
[----:B-1----:R-:W-:Y:S01]  /*33b0*/  FSEL R125, R98, -INF , P2 ;  /* 0xff800000627d7808 */ /* 0x002fe20001000000 */
[C---:B------:R-:W-:Y:S01]  /*33c0*/  FMUL.FTZ R55, R0.reuse, R55 ;  /* 0x0000003700377220 */ /* 0x040fe20000410000 */
[----:B------:R-:W-:Y:S01]  /*33d0*/  ISETP.GT.AND P2, PT, R3, 0x18, PT ;  /* 0x000000180300780c */ /* 0x000fe20003f44270 */
[C---:B------:R-:W-:Y:S01]  /*33e0*/  FMUL.FTZ R26, R0.reuse, R26 ;  /* 0x0000001a001a7220 */ /* 0x040fe20000410000 */
[----:B------:R-:W-:Y:S01]  /*33f0*/  FMNMX.FTZ R4, R125, R4, !PT ;  /* 0x000000047d047209 */ /* 0x000fe20007810000 */
[C---:B------:R-:W-:Y:S01]  /*3400*/  FMUL.FTZ R27, R0.reuse, R27 ;  /* 0x0000001b001b7220 */ /* 0x040fe20000410000 */
[C---:B------:R-:W-:Y:S01]  /*3410*/  FMUL.FTZ R30, R0.reuse, R30 ;  /* 0x0000001e001e7220 */ /* 0x040fe20000410000 */
[----:B------:R-:W1:Y:S01]  /*3420*/  MUFU.TANH R103, R103 ;  /* 0x0000006700677308 */ /* 0x000e620000002400 */
[----:B--2---:R-:W-:Y:S01]  /*3430*/  FSEL R121, R99, -INF , P0 ;  /* 0xff80000063797808 */ /* 0x004fe20000000000 */
[C---:B------:R-:W-:Y:S01]  /*3440*/  FMUL.FTZ R31, R0.reuse, R31 ;  /* 0x0000001f001f7220 */ /* 0x040fe20000410000 */
[----:B------:R-:W-:Y:S01]  /*3450*/  ISETP.GT.AND P0, PT, R3, 0x19, PT ;  /* 0x000000190300780c */ /* 0x000fe20003f04270 */
[C---:B------:R-:W-:Y:S01]  /*3460*/  FMUL.FTZ R34, R0.reuse, R34 ;  /* 0x0000002200227220 */ /* 0x040fe20000410000 */
[----:B------:R-:W-:Y:S01]  /*3470*/  FMNMX.FTZ R4, R121, R4, !PT ;  /* 0x0000000479047209 */ /* 0x000fe20007810000 */
[C---:B------:R-:W-:Y:S01]  /*3480*/  FMUL.FTZ R35, R0.reuse, R35 ;  /* 0x0000002300237220 */ /* 0x040fe20000410000 */
[----:B------:R-:W-:Y:S01]  /*3490*/  FMUL.FTZ R38, R0, R38 ;  /* 0x0000002600267220 */ /* 0x000fe20000410000 */
[----:B------:R2:W3:Y:S01]  /*34a0*/  MUFU.TANH R113, R74 ;  /* 0x0000004a00717308 */ /* 0x0004e20000002400 */
[----:B0-----:R-:W-:Y:S01]  /*34b0*/  FSEL R119, R102, -INF , P2 ;  /* 0xff80000066777808 */ /* 0x001fe20001000000 */
[C---:B------:R-:W-:Y:S01]  /*34c0*/  FMUL.FTZ R64, R0.reuse, R41 ;  /* 0x0000002900407220 */ /* 0x040fe20000410000 */
[----:B------:R-:W-:Y:S01]  /*34d0*/  ISETP.GT.AND P2, PT, R3, 0x20, PT ;  /* 0x000000200300780c */ /* 0x000fe20003f44270 */
[C---:B------:R-:W-:Y:S01]  /*34e0*/  FMUL.FTZ R8, R0.reuse, R89 ;  /* 0x0000005900087220 */ /* 0x040fe20000410000 */
[----:B------:R-:W-:Y:S01]  /*34f0*/  FMNMX.FTZ R4, R119, R4, !PT ;  /* 0x0000000477047209 */ /* 0x000fe20007810000 */
[----:B------:R-:W0:Y:S01]  /*3500*/  SHFL.IDX PT, R66, R66, RZ, 0x1c1f ;  /* 0x001c1fff42427589 */ /* 0x000e2200000e0000 */
[C---:B------:R-:W-:Y:S01]  /*3510*/  FMUL.FTZ R7, R0.reuse, R88 ;  /* 0x0000005800077220 */ /* 0x040fe20000410000 */
[----:B------:R4:W5:Y:S01]  /*3520*/  MUFU.TANH R111, R75 ;  /* 0x0000004b006f7308 */ /* 0x0009620000002400 */
[----:B-1----:R-:W-:Y:S01]  /*3530*/  FSEL R117, R103, -INF , P0 ;  /* 0xff80000067757808 */ /* 0x002fe20000000000 */
[C---:B--2---:R-:W-:Y:S01]  /*3540*/  FMUL.FTZ R74, R0.reuse, R81 ;  /* 0x00000051004a7220 */ /* 0x044fe20000410000 */
[----:B------:R-:W-:Y:S01]  /*3550*/  ISETP.GT.AND P0, PT, R3, 0x21, PT ;  /* 0x000000210300780c */ /* 0x000fe20003f04270 */
[C---:B------:R-:W-:Y:S01]  /*3560*/  FMUL.FTZ R10, R0.reuse, R92 ;  /* 0x0000005c000a7220 */ /* 0x040fe20000410000 */
[----:B------:R-:W-:Y:S01]  /*3570*/  FMNMX.FTZ R4, R117, R4, !PT ;  /* 0x0000000475047209 */ /* 0x000fe20007810000 */
[----:B------:R-:W-:Y:S01]  /*3580*/  ULDC UR59, c[0x0][0x988] ;  /* 0x00026200003b7ab9 */ /* 0x000fe20000000800 */
[C---:B------:R-:W-:Y:S01]  /*3590*/  FMUL.FTZ R11, R0.reuse, R96 ;  /* 0x00000060000b7220 */ /* 0x040fe20000410000 */
[----:B------:R-:W1:Y:S01]  /*35a0*/  MUFU.TANH R78, R78 ;  /* 0x0000004e004e7308 */ /* 0x000e620000002400 */
[----:B---3--:R-:W-:Y:S01]  /*35b0*/  FSEL R113, R113, -INF , P2 ;  /* 0xff80000071717808 */ /* 0x008fe20001000000 */
[C---:B----4-:R-:W-:Y:S01]  /*35c0*/  FMUL.FTZ R75, R0.reuse, R85 ;  /* 0x00000055004b7220 */ /* 0x050fe20000410000 */
[----:B------:R-:W-:Y:S01]  /*35d0*/  ISETP.GT.AND P2, PT, R3, 0x28, PT ;  /* 0x000000280300780c */ /* 0x000fe20003f44270 */
[C---:B------:R-:W-:Y:S01]  /*35e0*/  FMUL.FTZ R13, R0.reuse, R100 ;  /* 0x00000064000d7220 */ /* 0x040fe20000410000 */
[----:B------:R-:W-:Y:S01]  /*35f0*/  FMNMX.FTZ R4, R113, R4, !PT ;  /* 0x0000000471047209 */ /* 0x000fe20007810000 */
[C---:B------:R-:W-:Y:S01]  /*3600*/  FMUL.FTZ R20, R0.reuse, R73 ;  /* 0x0000004900147220 */ /* 0x040fe20000410000 */
[C---:B------:R-:W-:Y:S01]  /*3610*/  FMUL.FTZ R21, R0.reuse, R76 ;  /* 0x0000004c00157220 */ /* 0x040fe20000410000 */
[----:B------:R-:W2:Y:S01]  /*3620*/  MUFU.TANH R79, R79 ;  /* 0x0000004f004f7308 */ /* 0x000ea20000002400 */
[----:B-----5:R-:W-:Y:S01]  /*3630*/  FSEL R111, R111, -INF , P0 ;  /* 0xff8000006f6f7808 */ /* 0x020fe20000000000 */
[C---:B------:R-:W-:Y:S01]  /*3640*/  FMUL.FTZ R73, R0.reuse, R80 ;  /* 0x0000005000497220 */ /* 0x040fe20000410000 */
[----:B------:R-:W-:Y:S01]  /*3650*/  ISETP.GT.AND P0, PT, R3, 0x29, PT ;  /* 0x000000290300780c */ /* 0x000fe20003f04270 */
[C---:B------:R-:W-:Y:S01]  /*3660*/  FMUL.FTZ R76, R0.reuse, R84 ;  /* 0x00000054004c7220 */ /* 0x040fe20000410000 */
[----:B------:R-:W-:Y:S01]  /*3670*/  FMNMX.FTZ R4, R111, R4, !PT ;  /* 0x000000046f047209 */ /* 0x000fe20007810000 */
[----:B------:R-:W-:Y:S01]  /*3680*/  FMUL.FTZ R40, R0, R40 ;  /* 0x0000002800287220 */ /* 0x000fe20000410000 */
[----:B0-----:R-:W-:Y:S01]  /*3690*/  VIADDMNMX R115, R66, R68, R115, PT ;  /* 0x0000004442737246 */ /* 0x001fe20003800173 */
[----:B------:R-:W0:Y:S01]  /*36a0*/  MUFU.TANH R82, R82 ;  /* 0x0000005200527308 */ /* 0x000e220000002400 */
[----:B-1----:R-:W-:Y:S01]  /*36b0*/  FSEL R109, R78, -INF , P2 ;  /* 0xff8000004e6d7808 */ /* 0x002fe20001000000 */
[C---:B------:R-:W-:Y:S01]  /*36c0*/  FMUL.FTZ R78, R0.reuse, R48 ;  /* 0x00000030004e7220 */ /* 0x040fe20000410000 */
[----:B------:R-:W-:Y:S01]  /*36d0*/  ISETP.GT.AND P2, PT, R3, 0x30, PT ;  /* 0x000000300300780c */ /* 0x000fe20003f44270 */
[----:B------:R-:W-:Y:S01]  /*36e0*/  FMUL.FTZ R48, R0, R28 ;  /* 0x0000001c00307220 */ /* 0x000fe20000410000 */
[----:B------:R-:W-:Y:S01]  /*36f0*/  FMNMX.FTZ R4, R109, R4, !PT ;  /* 0x000000046d047209 */ /* 0x000fe20007810000 */
[----:B------:R-:W-:Y:S01]  /*3700*/  @UP0 ULDC UR6, c[0x0][0x44c] ;  /* 0x0001130000060ab9 */ /* 0x000fe20000000800 */
[----:B------:R-:W-:Y:S01]  /*3710*/  ISETP.GT.AND P3, PT, R115, 0x8, PT ;  /* 0x000000087300780c */ /* 0x000fe20003f64270 */
[----:B------:R-:W1:Y:S01]  /*3720*/  MUFU.TANH R83, R83 ;  /* 0x0000005300537308 */ /* 0x000e620000002400 */
[----:B--2---:R-:W-:Y:S01]  /*3730*/  FSEL R107, R79, -INF , P0 ;  /* 0xff8000004f6b7808 */ /* 0x004fe20000000000 */
[----:B------:R-:W-:Y:S01]  /*3740*/  UIMAD.WIDE.U32 UR6, UR48, UR6, URZ ;  /* 0x00000006300672a5 */ /* 0x000fe2000f8e003f */
[----:B------:R-:W-:Y:S01]  /*3750*/  ISETP.GT.AND P0, PT, R3, 0x31, PT ;  /* 0x000000310300780c */ /* 0x000fe20003f04270 */
[----:B------:R-:W-:Y:S01]  /*3760*/  @UP0 ULDC UR11, c[0x0][0x450] ;  /* 0x00011400000b0ab9 */ /* 0x000fe20000000800 */
[----:B------:R-:W-:Y:S01]  /*3770*/  FMNMX.FTZ R4, R107, R4, !PT ;  /* 0x000000046b047209 */ /* 0x000fe20007810000 */
[----:B------:R-:W-:Y:S01]  /*3780*/  UMOV UR5, UR48 ;  /* 0x0000003000057c82 */ /* 0x000fe20008000000 */
[----:B------:R-:W-:Y:S01]  /*3790*/  R2UR UR10, R2 ;  /* 0x00000000020a72ca */ /* 0x000fe200000e0000 */
[----:B------:R-:W2:Y:S01]  /*37a0*/  MUFU.TANH R86, R86 ;  /* 0x0000005600567308 */ /* 0x000ea20000002400 */
[----:B0-----:R-:W-:Y:S01]  /*37b0*/  FSEL R105, R82, -INF , P2 ;  /* 0xff80000052697808 */ /* 0x001fe20001000000 */
[----:B------:R-:W-:Y:S01]  /*37c0*/  @UP0 USHF.R.U32.HI UR5, URZ, UR11, UR7 ;  /* 0x0000000b3f050299 */ /* 0x000fe20008011607 */
[----:B------:R-:W-:Y:S01]  /*37d0*/  ISETP.GT.AND P2, PT, R3, 0x38, PT ;  /* 0x000000380300780c */ /* 0x000fe20003f44270 */
[----:B------:R-:W-:Y:S01]  /*37e0*/  UIADD3 UR4, UR40, -0x2, URZ ;  /* 0xfffffffe28047890 */ /* 0x000fe2000fffe03f */
[----:B------:R-:W-:Y:S01]  /*37f0*/  FMNMX.FTZ R4, R105, R4, !PT ;  /* 0x0000000469047209 */ /* 0x000fe20007810000 */
[----:B------:R-:W-:-:S02]  /*3800*/  UIADD3 UR6, UR5, UR50, -UR45 ;  /* 0x0000003205067290 */ /* 0x000fc4000fffe82d */
[----:B------:R-:W0:Y:S01]  /*3810*/  MUFU.TANH R87, R87 ;  /* 0x0000005700577308 */ /* 0x000e220000002400 */
[----:B-1----:R-:W-:Y:S01]  /*3820*/  FSEL R103, R83, -INF , P0 ;  /* 0xff80000053677808 */ /* 0x002fe20000000000 */
[----:B------:R-:W-:Y:S01]  /*3830*/  UIMAD.WIDE UR6, UR6, 0x66666667, URZ ;  /* 0x66666667060678a5 */ /* 0x000fe2000f8e023f */
[----:B------:R-:W-:Y:S02]  /*3840*/  ISETP.GT.AND P0, PT, R3, 0x39, PT ;  /* 0x000000390300780c */ /* 0x000fe40003f04270 */
[----:B------:R-:W-:Y:S01]  /*3850*/  FMNMX.FTZ R4, R103, R4, !PT ;  /* 0x0000000467047209 */ /* 0x000fe20007810000 */
[----:B------:R-:W-:Y:S02]  /*3860*/  USHF.R.U32.HI UR5, URZ, 0x1f, UR7 ;  /* 0x0000001f3f057899 */ /* 0x000fe40008011607 */
[----:B------:R-:W1:Y:S01]  /*3870*/  MUFU.TANH R63, R63 ;  /* 0x0000003f003f7308 */ /* 0x000e620000002400 */
[----:B--2---:R-:W-:Y:S01]  /*3880*/  FSEL R101, R86, -INF , P2 ;  /* 0xff80000056657808 */ /* 0x004fe20001000000 */
[----:B------:R-:W-:Y:S01]  /*3890*/  ULEA.HI.SX32 UR7, UR7, UR5, 0x1a ;  /* 0x0000000507077291 */ /* 0x000fe2000f8fd23f */
[----:B------:R-:W-:Y:S01]  /*38a0*/  ISETP.GT.AND P2, PT, R3, 0x40, PT ;  /* 0x000000400300780c */ /* 0x000fe20003f44270 */
[----:B------:R-:W-:Y:S01]  /*38b0*/  UIADD3 UR5, UR10, 0x29840, URZ ;  /* 0x000298400a057890 */ /* 0x000fe2000fffe03f */
[----:B------:R-:W-:Y:S01]  /*38c0*/  FMNMX.FTZ R4, R101, R4, !PT ;  /* 0x0000000465047209 */ /* 0x000fe20007810000 */
[----:B------:R-:W-:Y:S01]  /*38d0*/  UISETP.LT.AND UP0, UPT, UR52, UR7, UPT ;  /* 0x000000073400728c */ /* 0x000fe2000bf01270 */
[----:B------:R-:W-:Y:S01]  /*38e0*/  FSEL R97, R97, -INF , P2 ;  /* 0xff80000061617808 */ /* 0x000fe20001000000 */
[----:B------:R-:W2:Y:S01]  /*38f0*/  MUFU.TANH R67, R67 ;  /* 0x0000004300437308 */ /* 0x000ea20000002400 */
[----:B0-----:R-:W-:Y:S01]  /*3900*/  FSEL R99, R87, -INF , P0 ;  /* 0xff80000057637808 */ /* 0x001fe20000000000 */
[----:B------:R-:W-:Y:S01]  /*3910*/  USEL UR46, UR52, UR7, !UP0 ;  /* 0x00000007342e7287 */ /* 0x000fe2000c000000 */
[----:B------:R-:W-:Y:S01]  /*3920*/  ISETP.GT.AND P0, PT, R3, 0x41, PT ;  /* 0x000000410300780c */ /* 0x000fe20003f04270 */
[----:B------:R-:W-:Y:S01]  /*3930*/  UPRMT UR5, UR55, 0x654, UR5 ;  /* 0x0000065437057896 */ /* 0x000fe20008000005 */
[----:B------:R-:W-:Y:S01]  /*3940*/  FMNMX.FTZ R4, R99, R4, !PT ;  /* 0x0000000463047209 */ /* 0x000fe20007810000 */
[----:B------:R-:W-:Y:S01]  /*3950*/  UISETP.GE.AND UP0, UPT, UR4, UR46, UPT ;  /* 0x0000002e0400728c */ /* 0x000fe2000bf06270 */
[----:B------:R-:W-:Y:S01]  /*3960*/  ISETP.GT.AND P2, PT, R3, 0x48, PT ;  /* 0x000000480300780c */ /* 0x000fe20003f44270 */
[----:B------:R-:W0:Y:S01]  /*3970*/  MUFU.TANH R70, R70 ;  /* 0x0000004600467308 */ /* 0x000e220000002400 */
[----:B------:R-:W-:-:S02]  /*3980*/  FSEL R95, R6, -INF , P0 ;  /* 0xff800000065f7808 */ /* 0x000fc40000000000 */
[----:B------:R-:W-:Y:S02]  /*3990*/  FMNMX.FTZ R4, R97, R4, !PT ;  /* 0x0000000461047209 */ /* 0x000fe40007810000 */
[----:B------:R-:W-:Y:S01]  /*39a0*/  ISETP.GT.AND P0, PT, R3, 0x49, PT ;  /* 0x000000490300780c */ /* 0x000fe20003f04270 */
[----:B------:R-:W-:Y:S01]  /*39b0*/  SYNCS.ARRIVE.TRANS64.RED.A1T0 RZ, [UR5], RZ ;  /* 0x000000ffffff79a7 */ /* 0x000fe20008100405 */
[----:B------:R-:W-:Y:S01]  /*39c0*/  FSEL R93, R93, -INF , P2 ;  /* 0xff8000005d5d7808 */ /* 0x000fe20001000000 */
[----:B------:R-:W3:Y:S01]  /*39d0*/  MUFU.TANH R71, R71 ;  /* 0x0000004700477308 */ /* 0x000ee20000002400 */
[----:B------:R-:W-:Y:S02]  /*39e0*/  FMNMX.FTZ R4, R95, R4, !PT ;  /* 0x000000045f047209 */ /* 0x000fe40007810000 */
[----:B------:R-:W-:Y:S02]  /*39f0*/  ISETP.GT.AND P2, PT, R3, 0x50, PT ;  /* 0x000000500300780c */ /* 0x000fe40003f44270 */
[----:B-1----:R-:W-:-:S02]  /*3a00*/  FSEL R91, R63, -INF , P0 ;  /* 0xff8000003f5b7808 */ /* 0x002fc40000000000 */
[----:B------:R-:W-:Y:S01]  /*3a10*/  FMNMX.FTZ R4, R93, R4, !PT ;  /* 0x000000045d047209 */ /* 0x000fe20007810000 */
[----:B------:R-:W1:Y:S01]  /*3a20*/  MUFU.TANH R42, R42 ;  /* 0x0000002a002a7308 */ /* 0x000e620000002400 */
[----:B------:R-:W-:Y:S02]  /*3a30*/  ISETP.GT.AND P0, PT, R3, 0x51, PT ;  /* 0x000000510300780c */ /* 0x000fe40003f04270 */
[----:B------:R-:W-:Y:S02]  /*3a40*/  FSEL R87, R65, -INF , P2 ;  /* 0xff80000041577808 */ /* 0x000fe40001000000 */
[----:B------:R-:W-:Y:S02]  /*3a50*/  FMNMX.FTZ R4, R91, R4, !PT ;  /* 0x000000045b047209 */ /* 0x000fe40007810000 */
[----:B------:R-:W-:Y:S01]  /*3a60*/  ISETP.GT.AND P2, PT, R3, 0x58, PT ;  /* 0x000000580300780c */ /* 0x000fe20003f44270 */
[----:B------:R-:W4:Y:S01]  /*3a70*/  MUFU.TANH R43, R43 ;  /* 0x0000002b002b7308 */ /* 0x000f220000002400 */
[----:B--2---:R-:W-:-:S02]  /*3a80*/  FSEL R85, R67, -INF , P0 ;  /* 0xff80000043557808 */ /* 0x004fc40000000000 */
[----:B------:R-:W-:Y:S02]  /*3a90*/  FMNMX.FTZ R4, R87, R4, !PT ;  /* 0x0000000457047209 */ /* 0x000fe40007810000 */
[----:B------:R-:W-:Y:S02]  /*3aa0*/  ISETP.GT.AND P0, PT, R3, 0x59, PT ;  /* 0x000000590300780c */ /* 0x000fe40003f04270 */
[----:B0-----:R-:W-:Y:S01]  /*3ab0*/  FSEL R83, R70, -INF , P2 ;  /* 0xff80000046537808 */ /* 0x001fe20001000000 */
[----:B------:R-:W0:Y:S01]  /*3ac0*/  MUFU.TANH R46, R46 ;  /* 0x0000002e002e7308 */ /* 0x000e220000002400 */
[----:B------:R-:W-:Y:S01]  /*3ad0*/  FMNMX.FTZ R4, R85, R4, !PT ;  /* 0x0000000455047209 */ /* 0x000fe20007810000 */
[C---:B------:R-:W-:Y:S01]  /*3ae0*/  FMUL.FTZ R70, R0.reuse, R45 ;  /* 0x0000002d00467220 */ /* 0x040fe20000410000 */
[----:B------:R-:W-:Y:S01]  /*3af0*/  ISETP.GT.AND P2, PT, R3, 0x60, PT ;  /* 0x000000600300780c */ /* 0x000fe20003f44270 */
[----:B------:R-:W-:Y:S01]  /*3b00*/  FMUL.FTZ R45, R0, R24 ;  /* 0x00000018002d7220 */ /* 0x000fe20000410000 */
[----:B---3--:R-:W-:-:S02]  /*3b10*/  FSEL R81, R71, -INF , P0 ;  /* 0xff80000047517808 */ /* 0x008fc40000000000 */
[----:B------:R-:W-:Y:S01]  /*3b20*/  FMNMX.FTZ R4, R83, R4, !PT ;  /* 0x0000000453047209 */ /* 0x000fe20007810000 */
[----:B------:R-:W2:Y:S01]  /*3b30*/  MUFU.TANH R47, R47 ;  /* 0x0000002f002f7308 */ /* 0x000ea20000002400 */
[----:B------:R-:W-:Y:S02]  /*3b40*/  ISETP.GT.AND P0, PT, R3, 0x61, PT ;  /* 0x000000610300780c */ /* 0x000fe40003f04270 */
[----:B-1----:R-:W-:Y:S02]  /*3b50*/  FSEL R69, R42, -INF , P2 ;  /* 0xff8000002a457808 */ /* 0x002fe40001000000 */
[----:B------:R-:W-:Y:S02]  /*3b60*/  FMNMX.FTZ R4, R81, R4, !PT ;  /* 0x0000000451047209 */ /* 0x000fe40007810000 */
[----:B------:R-:W-:Y:S01]  /*3b70*/  ISETP.GT.AND P2, PT, R3, 0x68, PT ;  /* 0x000000680300780c */ /* 0x000fe20003f44270 */
[----:B------:R-:W1:Y:S01]  /*3b80*/  MUFU.TANH R50, R50 ;  /* 0x0000003200327308 */ /* 0x000e620000002400 */
[----:B----4-:R-:W-:-:S02]  /*3b90*/  FSEL R71, R43, -INF , P0 ;  /* 0xff8000002b477808 */ /* 0x010fc40000000000 */
[----:B------:R-:W-:Y:S02]  /*3ba0*/  FMNMX.FTZ R4, R69, R4, !PT ;  /* 0x0000000445047209 */ /* 0x000fe40007810000 */
[----:B------:R-:W-:Y:S02]  /*3bb0*/  ISETP.GT.AND P0, PT, R3, 0x69, PT ;  /* 0x000000690300780c */ /* 0x000fe40003f04270 */
[----:B0-----:R-:W-:Y:S01]  /*3bc0*/  FSEL R79, R46, -INF , P2 ;  /* 0xff8000002e4f7808 */ /* 0x001fe20001000000 */
[----:B------:R-:W0:Y:S01]  /*3bd0*/  MUFU.TANH R51, R51 ;  /* 0x0000003300337308 */ /* 0x000e220000002400 */
[----:B------:R-:W-:Y:S01]  /*3be0*/  FMNMX.FTZ R4, R71, R4, !PT ;  /* 0x0000000447047209 */ /* 0x000fe20007810000 */
[----:B------:R-:W-:Y:S01]  /*3bf0*/  FMUL.FTZ R46, R0, R29 ;  /* 0x0000001d002e7220 */ /* 0x000fe20000410000 */
[----:B------:R-:W-:Y:S02]  /*3c00*/  ISETP.GT.AND P2, PT, R3, 0x70, PT ;  /* 0x000000700300780c */ /* 0x000fe40003f44270 */
[----:B--2---:R-:W-:-:S02]  /*3c10*/  FSEL R65, R47, -INF , P0 ;  /* 0xff8000002f417808 */ /* 0x004fc40000000000 */
[----:B------:R-:W-:Y:S01]  /*3c20*/  FMNMX.FTZ R4, R79, R4, !PT ;  /* 0x000000044f047209 */ /* 0x000fe20007810000 */
[----:B------:R-:W2:Y:S01]  /*3c30*/  MUFU.TANH R54, R54 ;  /* 0x0000003600367308 */ /* 0x000ea20000002400 */
[----:B------:R-:W-:Y:S02]  /*3c40*/  ISETP.GT.AND P0, PT, R3, 0x71, PT ;  /* 0x000000710300780c */ /* 0x000fe40003f04270 */
[----:B-1----:R-:W-:Y:S01]  /*3c50*/  FSEL R67, R50, -INF , P2 ;  /* 0xff80000032437808 */ /* 0x002fe20001000000 */
[----:B------:R-:W-:Y:S01]  /*3c60*/  FMUL.FTZ R50, R0, R33 ;  /* 0x0000002100327220 */ /* 0x000fe20000410000 */
[----:B------:R-:W-:Y:S02]  /*3c70*/  FMNMX.FTZ R4, R65, R4, !PT ;  /* 0x0000000441047209 */ /* 0x000fe40007810000 */
[----:B------:R-:W-:Y:S01]  /*3c80*/  ISETP.GT.AND P2, PT, R3, 0x78, PT ;  /* 0x000000780300780c */ /* 0x000fe20003f44270 */
[----:B------:R2:W1:Y:S01]  /*3c90*/  MUFU.TANH R6, R55 ;  /* 0x0000003700067308 */ /* 0x0004620000002400 */
[----:B0-----:R-:W-:-:S02]  /*3ca0*/  FSEL R63, R51, -INF , P0 ;  /* 0xff800000333f7808 */ /* 0x001fc40000000000 */
[----:B------:R-:W-:Y:S02]  /*3cb0*/  FMNMX.FTZ R4, R67, R4, !PT ;  /* 0x0000000443047209 */ /* 0x000fe40007810000 */
[----:B------:R-:W-:Y:S02]  /*3cc0*/  ISETP.GT.AND P0, PT, R3, 0x79, PT ;  /* 0x000000790300780c */ /* 0x000fe40003f04270 */
[----:B------:R-:W-:Y:S01]  /*3cd0*/  FMNMX.FTZ R4, R63, R4, !PT ;  /* 0x000000043f047209 */ /* 0x000fe20007810000 */
[----:B------:R-:W0:Y:S01]  /*3ce0*/  MUFU.TANH R26, R26 ;  /* 0x0000001a001a7308 */ /* 0x000e220000002400 */
[----:B--2---:R-:W-:Y:S01]  /*3cf0*/  FSEL R55, R54, -INF , P2 ;  /* 0xff80000036377808 */ /* 0x004fe20001000000 */
[C---:B------:R-:W-:Y:S01]  /*3d00*/  FMUL.FTZ R54, R0.reuse, R44 ;  /* 0x0000002c00367220 */ /* 0x040fe20000410000 */
[----:B------:R-:W-:Y:S01]  /*3d10*/  ISETP.GT.AND P2, PT, R3, 0x80, PT ;  /* 0x000000800300780c */ /* 0x000fe20003f44270 */
[----:B------:R-:W-:Y:S01]  /*3d20*/  FMUL.FTZ R44, R0, R25 ;  /* 0x00000019002c7220 */ /* 0x000fe20000410000 */
        /* <DEDUP_REMOVED lines=8> */
[----:B------:R-:W-:Y:S01]  /*3db0*/  FMNMX.FTZ R6, R51, R4, !PT ;  /* 0x0000000433067209 */ /* 0x000fe20007810000 */
[----:B------:R-:W-:Y:S02]  /*3dc0*/  FMUL.FTZ R4, R0, R39 ;  /* 0x0000002700047220 */ /* 0x000fe40000410000 */
[----:B------:R-:W0:Y:S01]  /*3dd0*/  MUFU.TANH R31, R31 ;  /* 0x0000001f001f7308 */ /* 0x000e220000002400 */
[----:B--2---:R-:W-:Y:S02]  /*3de0*/  FSEL R43, R27, -INF , P0 ;  /* 0xff8000001b2b7808 */ /* 0x004fe40000000000 */
[----:B------:R-:W-:-:S02]  /*3df0*/  ISETP.GT.AND P0, PT, R3, 0x89, PT ;  /* 0x000000890300780c */ /* 0x000fc40003f04270 */
[----:B------:R-:W-:-:S03]  /*3e00*/  FMNMX.FTZ R6, R43, R6, !PT ;  /* 0x000000062b067209 */ /* 0x000fc60007810000 */
[----:B------:R-:W2:Y:S01]  /*3e10*/  MUFU.TANH R34, R34 ;  /* 0x0000002200227308 */ /* 0x000ea20000002400 */
[----:B-1----:R-:W-:Y:S02]  /*3e20*/  FSEL R41, R30, -INF , P2 ;  /* 0xff8000001e297808 */ /* 0x002fe40001000000 */
[----:B------:R-:W-:Y:S02]  /*3e30*/  ISETP.GT.AND P2, PT, R3, 0x90, PT ;  /* 0x000000900300780c */ /* 0x000fe40003f44270 */
[----:B------:R-:W-:-:S03]  /*3e40*/  FMNMX.FTZ R6, R41, R6, !PT ;  /* 0x0000000629067209 */ /* 0x000fc60007810000 */
[----:B------:R2:W1:Y:S01]  /*3e50*/  MUFU.TANH R42, R35 ;  /* 0x00000023002a7308 */ /* 0x0004620000002400 */
[----:B0-----:R-:W-:Y:S02]  /*3e60*/  FSEL R39, R31, -INF , P0 ;  /* 0xff8000001f277808 */ /* 0x001fe40000000000 */
[----:B------:R-:W-:Y:S02]  /*3e70*/  ISETP.GT.AND P0, PT, R3, 0x91, PT ;  /* 0x000000910300780c */ /* 0x000fe40003f04270 */
[----:B------:R-:W-:-:S03]  /*3e80*/  FMNMX.FTZ R6, R39, R6, !PT ;  /* 0x0000000627067209 */ /* 0x000fc60007810000 */
[----:B------:R-:W0:Y:S01]  /*3e90*/  MUFU.TANH R38, R38 ;  /* 0x0000002600267308 */ /* 0x000e220000002400 */
[----:B--2---:R-:W-:Y:S01]  /*3ea0*/  FSEL R35, R34, -INF , P2 ;  /* 0xff80000022237808 */ /* 0x004fe20001000000 */
[C---:B------:R-:W-:Y:S01]  /*3eb0*/  FMUL.FTZ R34, R0.reuse, R49 ;  /* 0x0000003100227220 */ /* 0x040fe20000410000 */
[----:B------:R-:W-:Y:S01]  /*3ec0*/  ISETP.GT.AND P2, PT, R3, 0x98, PT ;  /* 0x000000980300780c */ /* 0x000fe20003f44270 */
[----:B------:R-:W-:Y:S01]  /*3ed0*/  FMUL.FTZ R49, R0, R32 ;  /* 0x0000002000317220 */ /* 0x000fe20000410000 */
[----:B------:R-:W-:-:S03]  /*3ee0*/  FMNMX.FTZ R6, R35, R6, !PT ;  /* 0x0000000623067209 */ /* 0x000fc60007810000 */
[----:B------:R-:W2:Y:S01]  /*3ef0*/  MUFU.TANH R4, R4 ;  /* 0x0000000400047308 */ /* 0x000ea20000002400 */
[----:B-1----:R-:W-:Y:S01]  /*3f00*/  FSEL R31, R42, -INF , P0 ;  /* 0xff8000002a1f7808 */ /* 0x002fe20000000000 */
[C---:B------:R-:W-:Y:S01]  /*3f10*/  FMUL.FTZ R42, R0.reuse, R52 ;  /* 0x00000034002a7220 */ /* 0x040fe20000410000 */
[----:B------:R-:W-:Y:S01]  /*3f20*/  ISETP.GT.AND P0, PT, R3, 0x99, PT ;  /* 0x000000990300780c */ /* 0x000fe20003f04270 */
[C---:B------:R-:W-:Y:S01]  /*3f30*/  FMUL.FTZ R52, R0.reuse, R36 ;  /* 0x0000002400347220 */ /* 0x040fe20000410000 */
[----:B------:R-:W-:Y:S01]  /*3f40*/  FMNMX.FTZ R6, R31, R6, !PT ;  /* 0x000000061f067209 */ /* 0x000fe20007810000 */
[----:B------:R-:W-:Y:S02]  /*3f50*/  FMUL.FTZ R36, R0, R37 ;  /* 0x0000002500247220 */ /* 0x000fe40000410000 */
[----:B------:R-:W-:Y:S01]  /*3f60*/  MUFU.TANH R7, R7 ;  /* 0x0000000700077308 */ /* 0x000fe20000002400 */
[----:B0-----:R-:W-:Y:S01]  /*3f70*/  FSEL R27, R38, -INF , P2 ;  /* 0xff800000261b7808 */ /* 0x001fe20001000000 */
[----:B------:R-:W-:Y:S01]  /*3f80*/  FMUL.FTZ R38, R0, R53 ;  /* 0x0000003500267220 */ /* 0x000fe20000410000 */
[----:B------:R-:W-:-:S02]  /*3f90*/  ISETP.GT.AND P2, PT, R115, 0x1, PT ;  /* 0x000000017300780c */ /* 0x000fc40003f44270 */
[----:B------:R-:W-:-:S03]  /*3fa0*/  FMNMX.FTZ R6, R27, R6, !PT ;  /* 0x000000061b067209 */ /* 0x000fc60007810000 */
[----:B------:R-:W0:Y:S01]  /*3fb0*/  MUFU.TANH R8, R8 ;  /* 0x0000000800087308 */ /* 0x000e220000002400 */
[----:B--2---:R-:W-:-:S04]  /*3fc0*/  FSEL R3, R4, -INF , P0 ;  /* 0xff80000004037808 */ /* 0x004fc80000000000 */
[----:B------:R-:W-:-:S03]  /*3fd0*/  FMNMX.FTZ R6, R3, R6, !PT ;  /* 0x0000000603067209 */ /* 0x000fc60007810000 */
[----:B------:R-:W1:Y:S02]  /*3fe0*/  MUFU.TANH R10, R10 ;  /* 0x0000000a000a7308 */ /* 0x000e640000002400 */
[----:B------:R-:W2:Y:S06]  /*3ff0*/  SHFL.BFLY PT, R89, R6, 0x2, 0x1f ;  /* 0x0c401f0006597f89 */ /* 0x000eac00000e0000 */
[----:B------:R-:W-:Y:S01]  /*4000*/  MUFU.TANH R9, R9 ;  /* 0x0000000900097308 */ /* 0x000fe20000002400 */
[----:B0-----:R-:W-:Y:S02]  /*4010*/  FSEL R33, R8, -INF , P2 ;  /* 0xff80000008217808 */ /* 0x001fe40001000000 */
[----:B------:R-:W-:-:S05]  /*4020*/  ISETP.GT.AND P2, PT, R115, 0x10, PT ;  /* 0x000000107300780c */ /* 0x000fca0003f44270 */
[----:B------:R-:W0:Y:S01]  /*4030*/  MUFU.TANH R11, R11 ;  /* 0x0000000b000b7308 */ /* 0x000e220000002400 */
[----:B-1----:R-:W-:-:S07]  /*4040*/  FSEL R30, R10, -INF , P3 ;  /* 0xff8000000a1e7808 */ /* 0x002fce0001800000 */
[----:B------:R-:W-:Y:S01]  /*4050*/  MUFU.TANH R12, R12 ;  /* 0x0000000c000c7308 */ /* 0x000fe20000002400 */
[----:B--2---:R-:W-:-:S05]  /*4060*/  FMNMX.FTZ R4, R6, R89, !PT ;  /* 0x0000005906047209 */ /* 0x004fca0007810000 */
[----:B------:R-:W1:Y:S02]  /*4070*/  SHFL.BFLY PT, R89, R4, 0x1, 0x1f ;  /* 0x0c201f0004597f89 */ /* 0x000e6400000e0000 */
[----:B------:R-:W2:Y:S01]  /*4080*/  MUFU.TANH R13, R13 ;  /* 0x0000000d000d7308 */ /* 0x000ea20000002400 */
[----:B0-----:R-:W-:Y:S02]  /*4090*/  FSEL R32, R11, -INF , P2 ;  /* 0xff8000000b207808 */ /* 0x001fe40001000000 */
[----:B------:R-:W-:-:S05]  /*40a0*/  ISETP.GT.AND P2, PT, R115, 0x18, PT ;  /* 0x000000187300780c */ /* 0x000fca0003f44270 */
[----:B------:R-:W0:Y:S08]  /*40b0*/  MUFU.TANH R14, R14 ;  /* 0x0000000e000e7308 */ /* 0x000e300000002400 */
[----:B------:R-:W3:Y:S01]  /*40c0*/  MUFU.TANH R15, R15 ;  /* 0x0000000f000f7308 */ /* 0x000ee20000002400 */
[----:B--2---:R-:W-:Y:S02]  /*40d0*/  FSEL R13, R13, -INF , P2 ;  /* 0xff8000000d0d7808 */ /* 0x004fe40001000000 */
[----:B------:R-:W-:-:S02]  /*40e0*/  ISETP.GT.AND P2, PT, R115, 0x20, PT ;  /* 0x000000207300780c */ /* 0x000fc40003f44270 */
[----:B-1----:R-:W-:Y:S01]  /*40f0*/  FMNMX.FTZ R89, R4, R89, !PT ;  /* 0x0000005904597209 */ /* 0x002fe20007810000 */
[----:B------:R-:W-:Y:S02]  /*4100*/  IMAD.U32 R4, RZ, RZ, UR59 ;  /* 0x0000003bff047e24 */ /* 0x000fe4000f8e00ff */
[----:B------:R-:W1:Y:S01]  /*4110*/  MUFU.TANH R20, R20 ;  /* 0x0000001400147308 */ /* 0x000e620000002400 */
[C---:B------:R-:W-:Y:S01]  /*4120*/  FSETP.NEU.FTZ.AND P0, PT, R89.reuse, -INF , PT ;  /* 0xff8000005900780b */ /* 0x040fe20003f1d000 */
[----:B------:R-:W-:-:S05]  /*4130*/  FFMA.FTZ R4, R89, R4, -8 ;  /* 0xc100000059047423 */ /* 0x000fca0000010004 */
[----:B------:R-:W-:Y:S01]  /*4140*/  FSEL R4, R4, RZ, P0 ;  /* 0x000000ff04047208 */ /* 0x000fe20000000000 */
[----:B------:R-:W2:Y:S01]  /*4150*/  MUFU.TANH R21, R21 ;  /* 0x0000001500157308 */ /* 0x000ea20000002400 */
[----:B------:R-:W-:-:S03]  /*4160*/  ISETP.GT.AND P0, PT, R115, RZ, PT ;  /* 0x000000ff7300720c */ /* 0x000fc60003f04270 */
[--C-:B------:R-:W-:Y:S01]  /*4170*/  FFMA.FTZ R93, R93, UR59, -R4.reuse ;  /* 0x0000003b5d5d7c23 */ /* 0x100fe20008010804 */
[----:B------:R-:W-:Y:S01]  /*4180*/  FSEL R28, R7, -INF , P0 ;  /* 0xff800000071c7808 */ /* 0x000fe20000000000 */
[--C-:B------:R-:W-:Y:S01]  /*4190*/  FFMA.FTZ R100, R39, UR59, -R4.reuse ;  /* 0x0000003b27647c23 */ /* 0x100fe20008010804 */
[----:B------:R-:W-:Y:S01]  /*41a0*/  ISETP.GT.AND P0, PT, R115, 0x9, PT ;  /* 0x000000097300780c */ /* 0x000fe20003f04270 */
[----:B------:R-:W4:Y:S01]  /*41b0*/  MUFU.TANH R72, R72 ;  /* 0x0000004800487308 */ /* 0x000f220000002400 */
[----:B------:R-:W-:Y:S01]  /*41c0*/  FMNMX.FTZ R37, R28, R33, !PT ;  /* 0x000000211c257209 */ /* 0x000fe20007810000 */
[----:B------:R-:W-:Y:S01]  /*41d0*/  IMAD.U32 R39, RZ, RZ, UR59 ;  /* 0x0000003bff277e24 */ /* 0x000fe2000f8e00ff */
[----:B------:R-:W-:Y:S01]  /*41e0*/  FSEL R29, R9, -INF , P0 ;  /* 0xff800000091d7808 */ /* 0x000fe20000000000 */
[--C-:B------:R-:W-:Y:S01]  /*41f0*/  FFMA.FTZ R5, R5, UR59, -R4.reuse ;  /* 0x0000003b05057c23 */ /* 0x100fe20008010804 */
[----:B------:R-:W-:Y:S01]  /*4200*/  FMNMX.FTZ R10, R30, R37, !PT ;  /* 0x000000251e0a7209 */ /* 0x000fe20007810000 */
[--C-:B------:R-:W-:Y:S01]  /*4210*/  FFMA.FTZ R6, R129, UR59, -R4.reuse ;  /* 0x0000003b81067c23 */ /* 0x100fe20008010804 */
[----:B------:R-:W-:Y:S01]  /*4220*/  ISETP.GT.AND P0, PT, R115, 0x11, PT ;  /* 0x000000117300780c */ /* 0x000fe20003f04270 */
[----:B------:R-:W5:Y:S01]  /*4230*/  MUFU.TANH R73, R73 ;  /* 0x0000004900497308 */ /* 0x000f620000002400 */
[----:B------:R-:W-:Y:S01]  /*4240*/  FMNMX.FTZ R9, R29, R10, !PT ;  /* 0x0000000a1d097209 */ /* 0x000fe20007810000 */
[--C-:B------:R-:W-:Y:S01]  /*4250*/  FFMA.FTZ R102, R31, UR59, -R4.reuse ;  /* 0x0000003b1f667c23 */ /* 0x100fe20008010804 */
        /* <DEDUP_REMOVED lines=8> */
[----:B0-----:R-:W-:Y:S01]  /*42e0*/  FSEL R14, R14, -INF , P0 ;  /* 0xff8000000e0e7808 */ /* 0x001fe20000000000 */
[--C-:B------:R-:W-:Y:S01]  /*42f0*/  FFMA.FTZ R7, R121, UR59, -R4.reuse ;  /* 0x0000003b79077c23 */ /* 0x100fe20008010804 */
[----:B------:R-:W-:Y:S01]  /*4300*/  FMNMX.FTZ R53, R13, R10, !PT ;  /* 0x0000000a0d357209 */ /* 0x000fe20007810000 */
[--C-:B------:R-:W-:Y:S01]  /*4310*/  FFMA.FTZ R8, R119, UR59, -R4.reuse ;  /* 0x0000003b77087c23 */ /* 0x100fe20008010804 */
[----:B------:R-:W-:Y:S01]  /*4320*/  ISETP.GT.AND P0, PT, R115, 0x21, PT ;  /* 0x000000217300780c */ /* 0x000fe20003f04270 */
[----:B------:R-:W0:Y:S01]  /*4330*/  MUFU.TANH R76, R76 ;  /* 0x0000004c004c7308 */ /* 0x000e220000002400 */
[----:B---3--:R-:W-:Y:S01]  /*4340*/  FSEL R37, R15, -INF , P2 ;  /* 0xff8000000f257808 */ /* 0x008fe20001000000 */
[--C-:B------:R-:W-:Y:S01]  /*4350*/  FFMA.FTZ R11, R117, UR59, -R4.reuse ;  /* 0x0000003b750b7c23 */ /* 0x100fe20008010804 */
[----:B------:R-:W-:Y:S01]  /*4360*/  FMNMX.FTZ R10, R14, R53, !PT ;  /* 0x000000350e0a7209 */ /* 0x000fe20007810000 */
[--C-:B------:R-:W-:Y:S01]  /*4370*/  FFMA.FTZ R9, R113, UR59, -R4.reuse ;  /* 0x0000003b71097c23 */ /* 0x100fe20008010804 */
[----:B------:R-:W-:Y:S01]  /*4380*/  ISETP.GT.AND P2, PT, R115, 0x28, PT ;  /* 0x000000287300780c */ /* 0x000fe20003f44270 */
[--C-:B------:R-:W-:Y:S01]  /*4390*/  FFMA.FTZ R111, R111, UR59, -R4.reuse ;  /* 0x0000003b6f6f7c23 */ /* 0x100fe20008010804 */
[----:B-1----:R-:W-:Y:S01]  /*43a0*/  FSEL R20, R20, -INF , P0 ;  /* 0xff80000014147808 */ /* 0x002fe20000000000 */
[----:B------:R-:W1:Y:S01]  /*43b0*/  MUFU.TANH R75, R75 ;  /* 0x0000004b004b7308 */ /* 0x000e620000002400 */
[----:B------:R-:W-:Y:S01]  /*43c0*/  FMNMX.FTZ R15, R37, R10, !PT ;  /* 0x0000000a250f7209 */ /* 0x000fe20007810000 */
[--C-:B------:R-:W-:Y:S01]  /*43d0*/  FFMA.FTZ R96, R47, UR59, -R4.reuse ;  /* 0x0000003b2f607c23 */ /* 0x100fe20008010804 */
[----:B------:R-:W-:Y:S01]  /*43e0*/  ISETP.GT.AND P0, PT, R115, 0x29, PT ;  /* 0x000000297300780c */ /* 0x000fe20003f04270 */
[--C-:B------:R-:W-:Y:S01]  /*43f0*/  FFMA.FTZ R107, R107, UR59, -R4.reuse ;  /* 0x0000003b6b6b7c23 */ /* 0x100fe20008010804 */
[----:B--2---:R-:W-:Y:S01]  /*4400*/  FSEL R53, R21, -INF , P2 ;  /* 0xff80000015357808 */ /* 0x004fe20001000000 */
[--C-:B------:R-:W-:Y:S01]  /*4410*/  FFMA.FTZ R105, R105, UR59, -R4.reuse ;  /* 0x0000003b69697c23 */ /* 0x100fe20008010804 */
[----:B------:R-:W-:Y:S01]  /*4420*/  FMNMX.FTZ R66, R20, R15, !PT ;  /* 0x0000000f14427209 */ /* 0x000fe20007810000 */
[----:B------:R-:W2:Y:S01]  /*4430*/  MUFU.TANH R77, R77 ;  /* 0x0000004d004d7308 */ /* 0x000ea20000002400 */
[----:B------:R-:W-:Y:S01]  /*4440*/  ISETP.GT.AND P2, PT, R115, 0x30, PT ;  /* 0x000000307300780c */ /* 0x000fe20003f44270 */
[--C-:B------:R-:W-:Y:S01]  /*4450*/  FFMA.FTZ R15, R109, UR59, -R4.reuse ;  /* 0x0000003b6d0f7c23 */ /* 0x100fe20008010804 */
[----:B----4-:R-:W-:Y:S01]  /*4460*/  FSEL R72, R72, -INF , P0 ;  /* 0xff80000048487808 */ /* 0x010fe20000000000 */
[--C-:B------:R-:W-:Y:S01]  /*4470*/  FFMA.FTZ R97, R97, UR59, -R4.reuse ;  /* 0x0000003b61617c23 */ /* 0x100fe20008010804 */
[----:B------:R-:W-:Y:S01]  /*4480*/  FMNMX.FTZ R21, R53, R66, !PT ;  /* 0x0000004235157209 */ /* 0x000fe20007810000 */
[--C-:B------:R-:W-:Y:S01]  /*4490*/  FFMA.FTZ R91, R91, UR59, -R4.reuse ;  /* 0x0000003b5b5b7c23 */ /* 0x100fe20008010804 */
[----:B------:R-:W-:Y:S01]  /*44a0*/  ISETP.GT.AND P0, PT, R115, 0x31, PT ;  /* 0x000000317300780c */ /* 0x000fe20003f04270 */
[----:B------:R-:W3:Y:S01]  /*44b0*/  MUFU.TANH R56, R56 ;  /* 0x0000003800387308 */ /* 0x000ee20000002400 */
[----:B-----5:R-:W-:Y:S01]  /*44c0*/  FSEL R73, R73, -INF , P2 ;  /* 0xff80000049497808 */ /* 0x020fe20001000000 */
[--C-:B------:R-:W-:Y:S01]  /*44d0*/  FFMA.FTZ R65, R65, UR59, -R4.reuse ;  /* 0x0000003b41417c23 */ /* 0x100fe20008010804 */
[----:B------:R-:W-:Y:S01]  /*44e0*/  FMNMX.FTZ R66, R72, R21, !PT ;  /* 0x0000001548427209 */ /* 0x000fe20007810000 */
[--C-:B------:R-:W-:Y:S01]  /*44f0*/  FFMA.FTZ R63, R63, UR59, -R4.reuse ;  /* 0x0000003b3f3f7c23 */ /* 0x100fe20008010804 */
[----:B------:R-:W-:Y:S01]  /*4500*/  ISETP.GT.AND P2, PT, R115, 0x38, PT ;  /* 0x000000387300780c */ /* 0x000fe20003f44270 */
[--C-:B------:R-:W-:Y:S01]  /*4510*/  FFMA.FTZ R55, R55, UR59, -R4.reuse ;  /* 0x0000003b37377c23 */ /* 0x100fe20008010804 */
[----:B------:R-:W-:Y:S01]  /*4520*/  FSEL R74, R74, -INF , P0 ;  /* 0xff8000004a4a7808 */ /* 0x000fe20000000000 */
[----:B------:R-:W4:Y:S01]  /*4530*/  MUFU.TANH R57, R57 ;  /* 0x0000003900397308 */ /* 0x000f220000002400 */
[----:B------:R-:W-:Y:S01]  /*4540*/  FMNMX.FTZ R21, R73, R66, !PT ;  /* 0x0000004249157209 */ /* 0x000fe20007810000 */
[--C-:B------:R-:W-:Y:S01]  /*4550*/  FFMA.FTZ R47, R51, UR59, -R4.reuse ;  /* 0x0000003b332f7c23 */ /* 0x100fe20008010804 */
[----:B------:R-:W-:Y:S01]  /*4560*/  ISETP.GT.AND P0, PT, R115, 0x39, PT ;  /* 0x000000397300780c */ /* 0x000fe20003f04270 */
[--C-:B------:R-:W-:Y:S01]  /*4570*/  FFMA.FTZ R98, R43, UR59, -R4.reuse ;  /* 0x0000003b2b627c23 */ /* 0x100fe20008010804 */
[----:B0-----:R-:W-:Y:S01]  /*4580*/  FSEL R76, R76, -INF , P2 ;  /* 0xff8000004c4c7808 */ /* 0x001fe20001000000 */
[--C-:B------:R-:W-:Y:S01]  /*4590*/  FFMA.FTZ R41, R41, UR59, -R4.reuse ;  /* 0x0000003b29297c23 */ /* 0x100fe20008010804 */
[----:B------:R-:W-:Y:S01]  /*45a0*/  FMNMX.FTZ R21, R74, R21, !PT ;  /* 0x000000154a157209 */ /* 0x000fe20007810000 */
[----:B------:R-:W0:Y:S01]  /*45b0*/  MUFU.TANH R58, R58 ;  /* 0x0000003a003a7308 */ /* 0x000e220000002400 */
[----:B------:R-:W-:Y:S01]  /*45c0*/  ISETP.GT.AND P2, PT, R115, 0x40, PT ;  /* 0x000000407300780c */ /* 0x000fe20003f44270 */
[--C-:B------:R-:W-:Y:S01]  /*45d0*/  FFMA.FTZ R35, R35, UR59, -R4.reuse ;  /* 0x0000003b23237c23 */ /* 0x100fe20008010804 */
[----:B-1----:R-:W-:Y:S01]  /*45e0*/  FSEL R75, R75, -INF , P0 ;  /* 0xff8000004b4b7808 */ /* 0x002fe20000000000 */
[--C-:B------:R-:W-:Y:S01]  /*45f0*/  FFMA.FTZ R27, R27, UR59, -R4.reuse ;  /* 0x0000003b1b1b7c23 */ /* 0x100fe20008010804 */
[----:B------:R-:W-:Y:S01]  /*4600*/  FMNMX.FTZ R68, R76, R21, !PT ;  /* 0x000000154c447209 */ /* 0x000fe20007810000 */
[----:B------:R-:W-:Y:S01]  /*4610*/  FFMA.FTZ R3, R3, UR59, -R4 ;  /* 0x0000003b03037c23 */ /* 0x000fe20008010804 */
[----:B------:R-:W-:Y:S01]  /*4620*/  ISETP.GT.AND P0, PT, R115, 0x41, PT ;  /* 0x000000417300780c */ /* 0x000fe20003f04270 */
[----:B------:R-:W1:Y:S01]  /*4630*/  MUFU.TANH R59, R59 ;  /* 0x0000003b003b7308 */ /* 0x000e620000002400 */
[----:B--2---:R-:W-:-:S02]  /*4640*/  FSEL R77, R77, -INF , P2 ;  /* 0xff8000004d4d7808 */ /* 0x004fc40001000000 */
[----:B------:R-:W-:Y:S02]  /*4650*/  FMNMX.FTZ R80, R75, R68, !PT ;  /* 0x000000444b507209 */ /* 0x000fe40007810000 */
[----:B---3--:R-:W-:Y:S01]  /*4660*/  FSEL R68, R56, -INF , P0 ;  /* 0xff80000038447808 */ /* 0x008fe20000000000 */
[--C-:B------:R-:W-:Y:S01]  /*4670*/  FFMA.FTZ R56, R103, UR59, -R4.reuse ;  /* 0x0000003b67387c23 */ /* 0x100fe20008010804 */
[----:B------:R-:W-:Y:S01]  /*4680*/  ISETP.GT.AND P2, PT, R115, 0x48, PT ;  /* 0x000000487300780c */ /* 0x000fe20003f44270 */
[----:B------:R-:W2:Y:S01]  /*4690*/  MUFU.TANH R60, R60 ;  /* 0x0000003c003c7308 */ /* 0x000ea20000002400 */
[----:B------:R-:W-:Y:S02]  /*46a0*/  FMNMX.FTZ R103, R77, R80, !PT ;  /* 0x000000504d677209 */ /* 0x000fe40007810000 */
[----:B------:R-:W-:Y:S02]  /*46b0*/  ISETP.GT.AND P0, PT, R115, 0x49, PT ;  /* 0x000000497300780c */ /* 0x000fe40003f04270 */
[----:B----4-:R-:W-:Y:S01]  /*46c0*/  FSEL R80, R57, -INF , P2 ;  /* 0xff80000039507808 */ /* 0x010fe20001000000 */
[----:B------:R-:W-:Y:S01]  /*46d0*/  FFMA.FTZ R57, R101, UR59, -R4 ;  /* 0x0000003b65397c23 */ /* 0x000fe20008010804 */
[----:B------:R-:W-:Y:S01]  /*46e0*/  FMNMX.FTZ R103, R68, R103, !PT ;  /* 0x0000006744677209 */ /* 0x000fe20007810000 */
[----:B------:R-:W3:Y:S01]  /*46f0*/  MUFU.TANH R62, R62 ;  /* 0x0000003e003e7308 */ /* 0x000ee20000002400 */
[----:B------:R-:W-:-:S02]  /*4700*/  ISETP.GT.AND P2, PT, R115, 0x50, PT ;  /* 0x000000507300780c */ /* 0x000fc40003f44270 */
[----:B0-----:R-:W-:Y:S02]  /*4710*/  FSEL R58, R58, -INF , P0 ;  /* 0xff8000003a3a7808 */ /* 0x001fe40000000000 */
[----:B------:R-:W-:Y:S02]  /*4720*/  FMNMX.FTZ R103, R80, R103, !PT ;  /* 0x0000006750677209 */ /* 0x000fe40007810000 */
[----:B------:R-:W-:Y:S01]  /*4730*/  ISETP.GT.AND P0, PT, R115, 0x51, PT ;  /* 0x000000517300780c */ /* 0x000fe20003f04270 */
[----:B------:R-:W0:Y:S01]  /*4740*/  MUFU.TANH R61, R61 ;  /* 0x0000003d003d7308 */ /* 0x000e220000002400 */
[----:B-1----:R-:W-:Y:S02]  /*4750*/  FSEL R59, R59, -INF , P2 ;  /* 0xff8000003b3b7808 */ /* 0x002fe40001000000 */
[----:B------:R-:W-:Y:S02]  /*4760*/  FMNMX.FTZ R84, R58, R103, !PT ;  /* 0x000000673a547209 */ /* 0x000fe40007810000 */
[----:B--2---:R-:W-:Y:S01]  /*4770*/  FSEL R82, R60, -INF , P0 ;  /* 0xff8000003c527808 */ /* 0x004fe20000000000 */
[----:B------:R-:W-:Y:S01]  /*4780*/  FFMA.FTZ R60, R99, UR59, -R4 ;  /* 0x0000003b633c7c23 */ /* 0x000fe20008010804 */
[----:B------:R-:W-:Y:S01]  /*4790*/  ISETP.GT.AND P2, PT, R115, 0x58, PT ;  /* 0x000000587300780c */ /* 0x000fe20003f44270 */
[----:B------:R-:W1:Y:S01]  /*47a0*/  MUFU.TANH R40, R40 ;  /* 0x0000002800287308 */ /* 0x000e620000002400 */
[----:B------:R-:W-:-:S02]  /*47b0*/  FMNMX.FTZ R99, R59, R84, !PT ;  /* 0x000000543b637209 */ /* 0x000fc40007810000 */
[C---:B------:R-:W-:Y:S02]  /*47c0*/  ISETP.GT.AND P0, PT, R115.reuse, 0x59, PT ;  /* 0x000000597300780c */ /* 0x040fe40003f04270 */
[----:B---3--:R-:W-:Y:S02]  /*47d0*/  FSEL R62, R62, -INF , P2 ;  /* 0xff8000003e3e7808 */ /* 0x008fe40001000000 */
[----:B------:R-:W-:Y:S01]  /*47e0*/  FMNMX.FTZ R99, R82, R99, !PT ;  /* 0x0000006352637209 */ /* 0x000fe20007810000 */
[----:B------:R-:W2:Y:S01]  /*47f0*/  MUFU.TANH R64, R64 ;  /* 0x0000004000407308 */ /* 0x000ea20000002400 */
[----:B------:R-:W-:Y:S02]  /*4800*/  ISETP.GT.AND P2, PT, R115, 0x60, PT ;  /* 0x000000607300780c */ /* 0x000fe40003f44270 */
[----:B0-----:R-:W-:Y:S01]  /*4810*/  FSEL R84, R61, -INF , P0 ;  /* 0xff8000003d547808 */ /* 0x001fe20000000000 */
[----:B------:R-:W-:-:S01]  /*4820*/  FFMA.FTZ R61, R95, UR59, -R4 ;  /* 0x0000003b5f3d7c23 */ /* 0x000fc20008010804 */
[----:B------:R-:W-:-:S02]  /*4830*/  FMNMX.FTZ R99, R62, R99, !PT ;  /* 0x000000633e637209 */ /* 0x000fc40007810000 */
[C---:B------:R-:W-:Y:S01]  /*4840*/  ISETP.GT.AND P0, PT, R115.reuse, 0x61, PT ;  /* 0x000000617300780c */ /* 0x040fe20003f04270 */
[----:B------:R-:W0:Y:S01]  /*4850*/  MUFU.TANH R54, R54 ;  /* 0x0000003600367308 */ /* 0x000e220000002400 */
[----:B-1----:R-:W-:Y:S02]  /*4860*/  FSEL R86, R40, -INF , P2 ;  /* 0xff80000028567808 */ /* 0x002fe40001000000 */
[----:B------:R-:W-:Y:S02]  /*4870*/  FMNMX.FTZ R99, R84, R99, !PT ;  /* 0x0000006354637209 */ /* 0x000fe40007810000 */
[----:B------:R-:W-:Y:S02]  /*4880*/  ISETP.GT.AND P2, PT, R115, 0x68, PT ;  /* 0x000000687300780c */ /* 0x000fe40003f44270 */
[----:B------:R-:W-:Y:S01]  /*4890*/  FMNMX.FTZ R99, R86, R99, !PT ;  /* 0x0000006356637209 */ /* 0x000fe20007810000 */
[----:B------:R-:W1:Y:S01]  /*48a0*/  MUFU.TANH R70, R70 ;  /* 0x0000004600467308 */ /* 0x000e620000002400 */
[----:B--2---:R-:W-:-:S02]  /*48b0*/  FSEL R64, R64, -INF , P0 ;  /* 0xff80000040407808 */ /* 0x004fc40000000000 */
[----:B------:R-:W-:Y:S02]  /*48c0*/  ISETP.GT.AND P0, PT, R115, 0x69, PT ;  /* 0x000000697300780c */ /* 0x000fe40003f04270 */
[----:B------:R-:W-:-:S03]  /*48d0*/  FMNMX.FTZ R99, R64, R99, !PT ;  /* 0x0000006340637209 */ /* 0x000fc60007810000 */
[----:B------:R-:W2:Y:S01]  /*48e0*/  MUFU.TANH R78, R78 ;  /* 0x0000004e004e7308 */ /* 0x000ea20000002400 */
        /* <DEDUP_REMOVED lines=8> */
[----:B--2---:R-:W-:Y:S02]  /*4970*/  FSEL R90, R78, -INF , P2 ;  /* 0xff8000004e5a7808 */ /* 0x004fe40001000000 */
        /* <DEDUP_REMOVED lines=11> */
[----:B--2---:R-:W-:Y:S01]  /*4a30*/  FSEL R92, R38, -INF , P0 ;  /* 0xff800000265c7808 */ /* 0x004fe20000000000 */
[----:B------:R-:W-:Y:S01]  /*4a40*/  FFMA.FTZ R38, R87, UR59, -R4 ;  /* 0x0000003b57267c23 */ /* 0x000fe20008010804 */
[----:B------:R-:W-:Y:S02]  /*4a50*/  ISETP.GT.AND P0, PT, R115, 0x81, PT ;  /* 0x000000817300780c */ /* 0x000fe40003f04270 */
[----:B------:R-:W-:-:S03]  /*4a60*/  FMNMX.FTZ R88, R92, R99, !PT ;  /* 0x000000635c587209 */ /* 0x000fc60007810000 */
[----:B------:R-:W2:Y:S01]  /*4a70*/  MUFU.TANH R48, R48 ;  /* 0x0000003000307308 */ /* 0x000ea20000002400 */
[----:B0-----:R-:W-:Y:S01]  /*4a80*/  FSEL R87, R45, -INF , P2 ;  /* 0xff8000002d577808 */ /* 0x001fe20001000000 */
[----:B------:R-:W-:Y:S01]  /*4a90*/  FFMA.FTZ R45, R85, UR59, -R4 ;  /* 0x0000003b552d7c23 */ /* 0x000fe20008010804 */
[----:B------:R-:W-:Y:S02]  /*4aa0*/  ISETP.GT.AND P2, PT, R115, 0x88, PT ;  /* 0x000000887300780c */ /* 0x000fe40003f44270 */
[----:B------:R-:W-:-:S03]  /*4ab0*/  FMNMX.FTZ R85, R87, R88, !PT ;  /* 0x0000005857557209 */ /* 0x000fc60007810000 */
[----:B------:R-:W0:Y:S01]  /*4ac0*/  MUFU.TANH R46, R46 ;  /* 0x0000002e002e7308 */ /* 0x000e220000002400 */
[----:B-1----:R-:W-:Y:S02]  /*4ad0*/  FSEL R44, R44, -INF , P0 ;  /* 0xff8000002c2c7808 */ /* 0x002fe40000000000 */
[----:B------:R-:W-:-:S05]  /*4ae0*/  ISETP.GT.AND P0, PT, R115, 0x89, PT ;  /* 0x000000897300780c */ /* 0x000fca0003f04270 */
[----:B------:R-:W1:Y:S01]  /*4af0*/  MUFU.TANH R49, R49 ;  /* 0x0000003100317308 */ /* 0x000e620000002400 */
[----:B--2---:R-:W-:Y:S02]  /*4b00*/  FSEL R48, R48, -INF , P2 ;  /* 0xff80000030307808 */ /* 0x004fe40001000000 */
[----:B------:R-:W-:-:S05]  /*4b10*/  ISETP.GT.AND P2, PT, R115, 0x90, PT ;  /* 0x000000907300780c */ /* 0x000fca0003f44270 */
[----:B------:R-:W2:Y:S08]  /*4b20*/  MUFU.TANH R50, R50 ;  /* 0x0000003200327308 */ /* 0x000eb00000002400 */
[----:B------:R-:W3:Y:S08]  /*4b30*/  MUFU.TANH R52, R52 ;  /* 0x0000003400347308 */ /* 0x000ef00000002400 */
[----:B------:R4:W-:Y:S08]  /*4b40*/  MUFU.EX2 R78, R93 ;  /* 0x0000005d004e7308 */ /* 0x0009f00000000800 */
[----:B------:R-:W5:Y:S01]  /*4b50*/  MUFU.TANH R36, R36 ;  /* 0x0000002400247308 */ /* 0x000f620000002400 */
[----:B----4-:R-:W-:-:S02]  /*4b60*/  FMNMX.FTZ R93, R44, R85, !PT ;  /* 0x000000552c5d7209 */ /* 0x010fc40007810000 */
[----:B0-----:R-:W-:Y:S01]  /*4b70*/  FSEL R85, R46, -INF , P0 ;  /* 0xff8000002e557808 */ /* 0x001fe20000000000 */
[----:B------:R-:W-:-:S01]  /*4b80*/  FFMA.FTZ R46, R83, UR59, -R4 ;  /* 0x0000003b532e7c23 */ /* 0x000fc20008010804 */
[----:B------:R-:W-:Y:S02]  /*4b90*/  FMNMX.FTZ R88, R48, R93, !PT ;  /* 0x0000005d30587209 */ /* 0x000fe40007810000 */
[----:B------:R-:W-:Y:S01]  /*4ba0*/  ISETP.GT.AND P0, PT, R115, 0x91, PT ;  /* 0x000000917300780c */ /* 0x000fe20003f04270 */
[----:B------:R-:W-:Y:S01]  /*4bb0*/  MUFU.EX2 R5, R5 ;  /* 0x0000000500057308 */ /* 0x000fe20000000800 */
[----:B-1----:R-:W-:Y:S01]  /*4bc0*/  FSEL R83, R49, -INF , P2 ;  /* 0xff80000031537808 */ /* 0x002fe20001000000 */
[----:B------:R-:W-:Y:S01]  /*4bd0*/  FFMA.FTZ R49, R81, UR59, -R4 ;  /* 0x0000003b51317c23 */ /* 0x000fe20008010804 */
[----:B------:R-:W-:Y:S02]  /*4be0*/  FMNMX.FTZ R88, R85, R88, !PT ;  /* 0x0000005855587209 */ /* 0x000fe40007810000 */
[----:B------:R-:W-:-:S02]  /*4bf0*/  ISETP.GT.AND P2, PT, R115, 0x98, PT ;  /* 0x000000987300780c */ /* 0x000fc40003f44270 */
[----:B--2---:R-:W-:Y:S01]  /*4c00*/  FSEL R93, R50, -INF , P0 ;  /* 0xff800000325d7808 */ /* 0x004fe20000000000 */
[----:B------:R-:W0:Y:S01]  /*4c10*/  MUFU.EX2 R6, R6 ;  /* 0x0000000600067308 */ /* 0x000e220000000800 */
[----:B------:R-:W-:Y:S01]  /*4c20*/  FMNMX.FTZ R88, R83, R88, !PT ;  /* 0x0000005853587209 */ /* 0x000fe20007810000 */
[--C-:B------:R-:W-:Y:S01]  /*4c30*/  FFMA.FTZ R50, R79, UR59, -R4.reuse ;  /* 0x0000003b4f327c23 */ /* 0x100fe20008010804 */
[----:B------:R-:W-:Y:S02]  /*4c40*/  ISETP.GT.AND P0, PT, R115, 0x99, PT ;  /* 0x000000997300780c */ /* 0x000fe40003f04270 */
[----:B---3--:R-:W-:Y:S01]  /*4c50*/  FSEL R81, R52, -INF , P2 ;  /* 0xff80000034517808 */ /* 0x008fe20001000000 */
[----:B------:R-:W-:-:S01]  /*4c60*/  FFMA.FTZ R52, R67, UR59, -R4 ;  /* 0x0000003b43347c23 */ /* 0x000fc20008010804 */
[----:B------:R-:W-:Y:S01]  /*4c70*/  FMNMX.FTZ R88, R93, R88, !PT ;  /* 0x000000585d587209 */ /* 0x000fe20007810000 */
[----:B------:R-:W-:Y:S01]  /*4c80*/  MUFU.EX2 R24, R24 ;  /* 0x0000001800187308 */ /* 0x000fe20000000800 */
[----:B-----5:R-:W-:Y:S01]  /*4c90*/  FSEL R94, R36, -INF , P0 ;  /* 0xff800000245e7808 */ /* 0x020fe20000000000 */
[----:B------:R-:W-:Y:S01]  /*4ca0*/  FFMA.FTZ R36, R69, UR59, -R4 ;  /* 0x0000003b45247c23 */ /* 0x000fe20008010804 */
[----:B------:R-:W-:-:S04]  /*4cb0*/  FMNMX.FTZ R69, R81, R88, !PT ;  /* 0x0000005851457209 */ /* 0x000fc80007810000 */
[----:B------:R-:W-:Y:S01]  /*4cc0*/  FMNMX.FTZ R88, R94, R69, !PT ;  /* 0x000000455e587209 */ /* 0x000fe20007810000 */
[----:B------:R-:W-:-:S01]  /*4cd0*/  FFMA.FTZ R69, R71, UR59, -R4 ;  /* 0x0000003b47457c23 */ /* 0x000fc20008010804 */
[----:B------:R-:W1:Y:S01]  /*4ce0*/  MUFU.EX2 R25, R25 ;  /* 0x0000001900197308 */ /* 0x000e620000000800 */
[----:B0-----:R-:W-:-:S02]  /*4cf0*/  FADD.FTZ R79, R5, R6 ;  /* 0x00000006054f7221 */ /* 0x001fc40000010000 */
[----:B------:R-:W0:Y:S05]  /*4d00*/  SHFL.BFLY PT, R71, R88, 0x2, 0x1f ;  /* 0x0c401f0058477f89 */ /* 0x000e2a00000e0000 */
[----:B------:R-:W-:Y:S08]  /*4d10*/  MUFU.EX2 R26, R26 ;  /* 0x0000001a001a7308 */ /* 0x000ff00000000800 */
[----:B------:R-:W-:Y:S01]  /*4d20*/  MUFU.EX2 R7, R7 ;  /* 0x0000000700077308 */ /* 0x000fe20000000800 */
[----:B-1----:R-:W-:-:S04]  /*4d30*/  F2FP.SATFINITE.E4M3.F32.PACK_AB_MERGE_C R185, R25, R24, RZ ;  /* 0x0000001819b9723e */ /* 0x002fc800048070ff */
[----:B------:R-:W-:-:S03]  /*4d40*/  F2FP.SATFINITE.E4M3.F32.PACK_AB_MERGE_C R185, R6, R5, R185 ;  /* 0x0000000506b9723e */ /* 0x000fc600048070b9 */
[----:B------:R-:W-:Y:S01]  /*4d50*/  MUFU.EX2 R8, R8 ;  /* 0x0000000800087308 */ /* 0x000fe20000000800 */
[----:B0-----:R-:W-:-:S05]  /*4d60*/  FMNMX.FTZ R71, R88, R71, !PT ;  /* 0x0000004758477209 */ /* 0x001fca0007810000 */
[----:B------:R-:W0:Y:S02]  /*4d70*/  SHFL.BFLY PT, R88, R71, 0x1, 0x1f ;  /* 0x0c201f0047587f89 */ /* 0x000e2400000e0000 */
[----:B------:R-:W1:Y:S08]  /*4d80*/  MUFU.EX2 R11, R11 ;  /* 0x0000000b000b7308 */ /* 0x000e700000000800 */
[----:B------:R-:W-:Y:S08]  /*4d90*/  MUFU.EX2 R9, R9 ;  /* 0x0000000900097308 */ /* 0x000ff00000000800 */
[----:B------:R-:W-:Y:S01]  /*4da0*/  MUFU.EX2 R10, R111 ;  /* 0x0000006f000a7308 */ /* 0x000fe20000000800 */
[----:B-1----:R-:W-:-:S04]  /*4db0*/  F2FP.SATFINITE.E4M3.F32.PACK_AB_MERGE_C R187, R11, R8, RZ ;  /* 0x000000080bbb723e */ /* 0x002fc800048070ff */
[----:B------:R-:W-:Y:S02]  /*4dc0*/  F2FP.SATFINITE.E4M3.F32.PACK_AB_MERGE_C R187, R7, R26, R187 ;  /* 0x0000001a07bb723e */ /* 0x000fe400048070bb */
[----:B0-----:R-:W-:Y:S01]  /*4dd0*/  FMNMX.FTZ R88, R71, R88, !PT ;  /* 0x0000005847587209 */ /* 0x001fe20007810000 */
[----:B------:R-:W-:Y:S03]  /*4de0*/  MUFU.EX2 R15, R15 ;  /* 0x0000000f000f7308 */ /* 0x000fe60000000800 */
[C---:B------:R-:W-:Y:S01]  /*4df0*/  FSETP.NEU.FTZ.AND P0, PT, R88.reuse, -INF , PT ;  /* 0xff8000005800780b */ /* 0x040fe20003f1d000 */
[----:B------:R-:W-:-:S04]  /*4e00*/  FFMA.FTZ R39, R88, R39, -8 ;  /* 0xc100000058277423 */ /* 0x000fc80000010027 */
[----:B------:R-:W-:Y:S01]  /*4e10*/  MUFU.EX2 R66, R107 ;  /* 0x0000006b00427308 */ /* 0x000fe20000000800 */
[----:B------:R-:W-:Y:S02]  /*4e20*/  FSEL R39, R39, RZ, P0 ;  /* 0x000000ff27277208 */ /* 0x000fe40000000000 */
[----:B------:R-:W-:-:S03]  /*4e30*/  PLOP3.LUT P0, PT, PT, PT, UP0, 0x80, 0x0 ;  /* 0x000000000000781c */ /* 0x000fc60003f0f008 */
        /* <DEDUP_REMOVED lines=40> */
[----:B------:R-:W-:-:S06]  /*50c0*/  FFMA.FTZ R81, R81, UR59, -R39 ;  /* 0x0000003b51517c23 */ /* 0x000fcc0008010827 */
[----:B------:R1:W-:Y:S01]  /*50d0*/  MUFU.EX2 R71, R32 ;  /* 0x0000002000477308 */ /* 0x0003e20000000800 */
[----:B0-----:R-:W-:-:S04]  /*50e0*/  F2FP.SATFINITE.E4M3.F32.PACK_AB_MERGE_C R184, R67, R30, RZ ;  /* 0x0000001e43b8723e */ /* 0x001fc800048070ff */
[----:B------:R-:W-:-:S03]  /*50f0*/  F2FP.SATFINITE.E4M3.F32.PACK_AB_MERGE_C R184, R31, R28, R184 ;  /* 0x0000001c1fb8723e */ /* 0x000fc600048070b8 */
[----:B------:R-:W-:Y:S01]  /*5100*/  MUFU.EX2 R12, R12 ;  /* 0x0000000c000c7308 */ /* 0x000fe20000000800 */
[----:B-1----:R-:W-:-:S01]  /*5110*/  FFMA.FTZ R32, R77, UR59, -R39 ;  /* 0x0000003b4d207c23 */ /* 0x002fc20008010827 */
[----:B------:R-:W-:-:S04]  /*5120*/  FADD.FTZ R77, R28, R31 ;  /* 0x0000001f1c4d7221 */ /* 0x000fc80000010000 */
[----:B------:R-:W-:Y:S01]  /*5130*/  FADD.FTZ R68, R30, R77 ;  /* 0x0000004d1e447221 */ /* 0x000fe20000010000 */
[----:B------:R-:W-:Y:S01]  /*5140*/  CS2R R30, SRZ ;  /* 0x00000000001e7805 */ /* 0x000fe2000001ff00 */
[----:B------:R0:W1:Y:S02]  /*5150*/  MUFU.EX2 R104, R33 ;  /* 0x0000002100687308 */ /* 0x0000640000000800 */
[----:B------:R-:W-:-:S06]  /*5160*/  FADD.FTZ R68, R67, R68 ;  /* 0x0000004443447221 */ /* 0x000fcc0000010000 */
[----:B------:R-:W2:Y:S01]  /*5170*/  MUFU.EX2 R13, R13 ;  /* 0x0000000d000d7308 */ /* 0x000ea20000000800 */
[----:B0-----:R-:W-:-:S01]  /*5180*/  FFMA.FTZ R33, R74, UR59, -R39 ;  /* 0x0000003b4a217c23 */ /* 0x001fc20008010827 */
[----:B------:R-:W-:-:S04]  /*5190*/  FADD.FTZ R74, R24, R79 ;  /* 0x0000004f184a7221 */ /* 0x000fc80000010000 */
[----:B------:R-:W-:Y:S02]  /*51a0*/  FADD.FTZ R77, R25, R74 ;  /* 0x0000004a194d7221 */ /* 0x000fe40000010000 */
[----:B------:R-:W0:Y:S01]  /*51b0*/  MUFU.EX2 R14, R14 ;  /* 0x0000000e000e7308 */ /* 0x000e220000000800 */
[----:B-1----:R-:W-:Y:S01]  /*51c0*/  F2FP.SATFINITE.E4M3.F32.PACK_AB_MERGE_C R186, R104, R71, RZ ;  /* 0x0000004768ba723e */ /* 0x002fe200048070ff */
[----:B------:R-:W-:Y:S01]  /*51d0*/  FADD.FTZ R74, R26, R77 ;  /* 0x0000004d1a4a7221 */ /* 0x000fe20000010000 */
[----:B------:R-:W-:-:S02]  /*51e0*/  FADD.FTZ R77, R29, R68 ;  /* 0x000000441d4d7221 */ /* 0x000fc40000010000 */
[----:B------:R-:W-:Y:S01]  /*51f0*/  F2FP.SATFINITE.E4M3.F32.PACK_AB_MERGE_C R186, R12, R29, R186 ;  /* 0x0000001d0cba723e */ /* 0x000fe200048070ba */
[----:B------:R-:W-:-:S01]  /*5200*/  FADD.FTZ R79, R7, R74 ;  /* 0x0000004a074f7221 */ /* 0x000fc20000010000 */
[----:B------:R-:W-:Y:S01]  /*5210*/  FADD.FTZ R2, R12, R77 ;  /* 0x0000004d0c027221 */ /* 0x000fe20000010000 */
[----:B------:R-:W1:Y:S01]  /*5220*/  MUFU.EX2 R53, R53 ;  /* 0x0000003500357308 */ /* 0x000e620000000800 */
[----:B------:R-:W-:Y:S01]  /*5230*/  CS2R R28, SRZ ;  /* 0x00000000001c7805 */ /* 0x000fe2000001ff00 */
[----:B------:R-:W-:Y:S01]  /*5240*/  FADD.FTZ R4, R8, R79 ;  /* 0x0000004f08047221 */ /* 0x000fe20000010000 */
[----:B------:R-:W-:-:S01]  /*5250*/  FADD.FTZ R77, R71, R2 ;  /* 0x00000002474d7221 */ /* 0x000fc20000010000 */
[--C-:B------:R-:W-:Y:S01]  /*5260*/  FFMA.FTZ R2, R90, UR59, -R39.reuse ;  /* 0x0000003b5a027c23 */ /* 0x100fe20008010827 */
[----:B------:R-:W-:-:S03]  /*5270*/  FFMA.FTZ R39, R94, UR59, -R39 ;  /* 0x0000003b5e277c23 */ /* 0x000fc60008010827 */
[----:B------:R-:W-:Y:S08]  /*5280*/  MUFU.EX2 R59, R62 ;  /* 0x0000003e003b7308 */ /* 0x000ff00000000800 */
[----:B------:R3:W-:Y:S08]  /*5290*/  MUFU.EX2 R62, R64 ;  /* 0x00000040003e7308 */ /* 0x0007f00000000800 */
[----:B------:R-:W4:Y:S01]  /*52a0*/  MUFU.EX2 R72, R72 ;  /* 0x0000004800487308 */ /* 0x000f220000000800 */
[----:B---3--:R-:W-:-:S01]  /*52b0*/  FADD.FTZ R64, R11, R4 ;  /* 0x000000040b407221 */ /* 0x008fc20000010000 */
[----:B------:R-:W-:-:S03]  /*52c0*/  FADD.FTZ R4, R104, R77 ;  /* 0x0000004d68047221 */ /* 0x000fc60000010000 */
[----:B------:R-:W-:Y:S01]  /*52d0*/  FADD.FTZ R95, R9, R64 ;  /* 0x00000040095f7221 */ /* 0x000fe20000010000 */
[----:B--2---:R-:W-:-:S02]  /*52e0*/  FADD.FTZ R79, R13, R4 ;  /* 0x000000040d4f7221 */ /* 0x004fc40000010000 */
[----:B------:R-:W2:Y:S01]  /*52f0*/  MUFU.EX2 R21, R105 ;  /* 0x0000006900157308 */ /* 0x000ea20000000800 */
[----:B------:R-:W-:-:S01]  /*5300*/  FADD.FTZ R64, R10, R95 ;  /* 0x0000005f0a407221 */ /* 0x000fc20000010000 */
[----:B0-----:R-:W-:-:S03]  /*5310*/  FADD.FTZ R4, R14, R79 ;  /* 0x0000004f0e047221 */ /* 0x001fc60000010000 */
[----:B------:R-:W-:Y:S01]  /*5320*/  FADD.FTZ R95, R15, R64 ;  /* 0x000000400f5f7221 */ /* 0x000fe20000010000 */
[----:B-1----:R-:W-:-:S02]  /*5330*/  FADD.FTZ R79, R53, R4 ;  /* 0x00000004354f7221 */ /* 0x002fc40000010000 */
[----:B------:R-:W0:Y:S01]  /*5340*/  MUFU.EX2 R20, R20 ;  /* 0x0000001400147308 */ /* 0x000e220000000800 */
[----:B------:R-:W-:-:S01]  /*5350*/  FADD.FTZ R4, R66, R95 ;  /* 0x0000005f42047221 */ /* 0x000fc20000010000 */
[----:B----4-:R-:W-:Y:S01]  /*5360*/  FADD.FTZ R95, R72, R79 ;  /* 0x0000004f485f7221 */ /* 0x010fe20000010000 */
[----:B------:R-:W-:Y:S02]  /*5370*/  F2FP.SATFINITE.E4M3.F32.PACK_AB_MERGE_C R66, R66, R15, RZ ;  /* 0x0000000f4242723e */ /* 0x000fe400048070ff */
[----:B------:R-:W-:Y:S02]  /*5380*/  F2FP.SATFINITE.E4M3.F32.PACK_AB_MERGE_C R180, R72, R53, RZ ;  /* 0x0000003548b4723e */ /* 0x000fe400048070ff */
[----:B------:R-:W-:Y:S01]  /*5390*/  F2FP.SATFINITE.E4M3.F32.PACK_AB_MERGE_C R181, R10, R9, R66 ;  /* 0x000000090ab5723e */ /* 0x000fe20004807042 */
[----:B------:R-:W1:Y:S01]  /*53a0*/  MUFU.EX2 R56, R56 ;  /* 0x0000003800387308 */ /* 0x000e620000000800 */
[----:B------:R-:W-:-:S07]  /*53b0*/  F2FP.SATFINITE.E4M3.F32.PACK_AB_MERGE_C R180, R14, R13, R180 ;  /* 0x0000000d0eb4723e */ /* 0x000fce00048070b4 */
[----:B------:R-:W3:Y:S08]  /*53c0*/  MUFU.EX2 R33, R33 ;  /* 0x0000002100217308 */ /* 0x000ef00000000800 */
[----:B------:R-:W4:Y:S08]  /*53d0*/  MUFU.EX2 R57, R57 ;  /* 0x0000003900397308 */ /* 0x000f300000000800 */
[----:B------:R-:W5:Y:S08]  /*53e0*/  MUFU.EX2 R76, R76 ;  /* 0x0000004c004c7308 */ /* 0x000f700000000800 */
[----:B------:R-:W5:Y:S08]  /*53f0*/  MUFU.EX2 R60, R60 ;  /* 0x0000003c003c7308 */ /* 0x000f700000000800 */
[----:B------:R-:W5:Y:S08]  /*5400*/  MUFU.EX2 R75, R75 ;  /* 0x0000004b004b7308 */ /* 0x000f700000000800 */
[----:B------:R2:W5:Y:S08]  /*5410*/  MUFU.EX2 R40, R97 ;  /* 0x0000006100287308 */ /* 0x0005700000000800 */
[----:B------:R-:W5:Y:S01]  /*5420*/  MUFU.EX2 R32, R32 ;  /* 0x0000002000207308 */ /* 0x000f620000000800 */
[----:B--2---:R-:W-:-:S01]  /*5430*/  FADD.FTZ R97, R21, R4 ;  /* 0x0000000415617221 */ /* 0x004fc20000010000 */
[----:B0-----:R-:W-:-:S03]  /*5440*/  FADD.FTZ R4, R20, R95 ;  /* 0x0000005f14047221 */ /* 0x001fc60000010000 */
[----:B-1----:R-:W-:Y:S01]  /*5450*/  FADD.FTZ R64, R56, R97 ;  /* 0x0000006138407221 */ /* 0x002fe20000010000 */
[----:B---3--:R-:W-:-:S02]  /*5460*/  FADD.FTZ R95, R33, R4 ;  /* 0x00000004215f7221 */ /* 0x008fc40000010000 */
[----:B------:R-:W0:Y:S01]  /*5470*/  MUFU.EX2 R61, R61 ;  /* 0x0000003d003d7308 */ /* 0x000e220000000800 */
[----:B----4-:R-:W-:-:S01]  /*5480*/  FADD.FTZ R97, R57, R64 ;  /* 0x0000004039617221 */ /* 0x010fc20000010000 */
[----:B-----5:R-:W-:Y:S01]  /*5490*/  FADD.FTZ R4, R76, R95 ;  /* 0x0000005f4c047221 */ /* 0x020fe20000010000 */
[C---:B------:R-:W-:Y:S02]  /*54a0*/  F2FP.SATFINITE.E4M3.F32.PACK_AB_MERGE_C R57, R60.reuse, R57, RZ ;  /* 0x000000393c39723e */ /* 0x040fe400048070ff */
[----:B------:R-:W-:Y:S01]  /*54b0*/  FADD.FTZ R97, R60, R97 ;  /* 0x000000613c617221 */ /* 0x000fe20000010000 */
[----:B------:R-:W-:-:S01]  /*54c0*/  FADD.FTZ R25, R75, R4 ;  /* 0x000000044b197221 */ /* 0x000fc20000010000 */
[----:B------:R-:W-:Y:S01]  /*54d0*/  F2FP.SATFINITE.E4M3.F32.PACK_AB_MERGE_C R75, R75, R76, RZ ;  /* 0x0000004c4b4b723e */ /* 0x000fe200048070ff */
[----:B------:R-:W1:Y:S01]  /*54e0*/  MUFU.EX2 R37, R37 ;  /* 0x0000002500257308 */ /* 0x000e620000000800 */
[----:B------:R-:W-:-:S01]  /*54f0*/  FADD.FTZ R8, R40, R97 ;  /* 0x0000006128087221 */ /* 0x000fc20000010000 */
[----:B------:R-:W-:Y:S01]  /*5500*/  FADD.FTZ R4, R32, R25 ;  /* 0x0000001920047221 */ /* 0x000fe20000010000 */
[----:B------:R-:W-:-:S02]  /*5510*/  F2FP.SATFINITE.E4M3.F32.PACK_AB_MERGE_C R182, R33, R20, R75 ;  /* 0x0000001421b6723e */ /* 0x000fc4000480704b */
[----:B------:R-:W-:Y:S02]  /*5520*/  CS2R R74, SRZ ;  /* 0x00000000004a7805 */ /* 0x000fe4000001ff00 */
[----:B------:R-:W-:Y:S02]  /*5530*/  F2FP.SATFINITE.E4M3.F32.PACK_AB_MERGE_C R183, R56, R21, R57 ;  /* 0x0000001538b7723e */ /* 0x000fe40004807039 */
[----:B------:R-:W-:Y:S01]  /*5540*/  CS2R R56, SRZ ;  /* 0x0000000000387805 */ /* 0x000fe2000001ff00 */
[----:B------:R-:W2:Y:S01]  /*5550*/  MUFU.EX2 R80, R80 ;  /* 0x0000005000507308 */ /* 0x000ea20000000800 */
[----:B0-----:R-:W-:-:S04]  /*5560*/  FADD.FTZ R67, R61, R8 ;  /* 0x000000083d437221 */ /* 0x001fc80000010000 */
[----:B------:R-:W-:Y:S01]  /*5570*/  FADD.FTZ R8, R78, R67 ;  /* 0x000000434e087221 */ /* 0x000fe20000010000 */
[----:B------:R-:W-:Y:S02]  /*5580*/  CS2R R66, SRZ ;  /* 0x0000000000427805 */ /* 0x000fe4000001ff00 */
[----:B------:R-:W0:Y:S01]  /*5590*/  MUFU.EX2 R91, R91 ;  /* 0x0000005b005b7308 */ /* 0x000e220000000800 */
[----:B-1----:R-:W-:-:S07]  /*55a0*/  FADD.FTZ R25, R37, R4 ;  /* 0x0000000425197221 */ /* 0x002fce0000010000 */
[----:B------:R-:W1:Y:S01]  /*55b0*/  MUFU.EX2 R73, R51 ;  /* 0x0000003300497308 */ /* 0x000e620000000800 */
[----:B--2---:R-:W-:-:S07]  /*55c0*/  FADD.FTZ R4, R80, R25 ;  /* 0x0000001950047221 */ /* 0x004fce0000010000 */
[----:B------:R-:W2:Y:S01]  /*55d0*/  MUFU.EX2 R38, R38 ;  /* 0x0000002600267308 */ /* 0x000ea20000000800 */
[----:B0-----:R-:W-:-:S01]  /*55e0*/  FADD.FTZ R15, R91, R8 ;  /* 0x000000085b0f7221 */ /* 0x001fc20000010000 */
[----:B------:R-:W-:-:S04]  /*55f0*/  F2FP.SATFINITE.E4M3.F32.PACK_AB_MERGE_C R78, R91, R78, RZ ;  /* 0x0000004e5b4e723e */ /* 0x000fc800048070ff */
[----:B------:R-:W-:Y:S02]  /*5600*/  F2FP.SATFINITE.E4M3.F32.PACK_AB_MERGE_C R177, R61, R40, R78 ;  /* 0x000000283db1723e */ /* 0x000fe4000480704e */
[----:B------:R-:W-:Y:S01]  /*5610*/  CS2R R60, SRZ ;  /* 0x00000000003c7805 */ /* 0x000fe2000001ff00 */
[----:B------:R-:W0:Y:S01]  /*5620*/  MUFU.EX2 R43, R43 ;  /* 0x0000002b002b7308 */ /* 0x000e220000000800 */
[----:B-1----:R-:W-:-:S01]  /*5630*/  FADD.FTZ R4, R73, R4 ;  /* 0x0000000449047221 */ /* 0x002fc20000010000 */
[----:B------:R-:W-:-:S04]  /*5640*/  F2FP.SATFINITE.E4M3.F32.PACK_AB_MERGE_C R73, R73, R80, RZ ;  /* 0x000000504949723e */ /* 0x000fc800048070ff */
[----:B------:R-:W-:Y:S02]  /*5650*/  F2FP.SATFINITE.E4M3.F32.PACK_AB_MERGE_C R176, R37, R32, R73 ;  /* 0x0000002025b0723e */ /* 0x000fe40004807049 */
[----:B------:R-:W-:Y:S01]  /*5660*/  CS2R R32, SRZ ;  /* 0x0000000000207805 */ /* 0x000fe2000001ff00 */
[----:B------:R-:W1:Y:S01]  /*5670*/  MUFU.EX2 R45, R45 ;  /* 0x0000002d002d7308 */ /* 0x000e620000000800 */
[----:B--2---:R-:W-:-:S01]  /*5680*/  FADD.FTZ R8, R38, R15 ;  /* 0x0000000f26087221 */ /* 0x004fc20000010000 */
[----:B------:R-:W-:-:S06]  /*5690*/  CS2R R72, SRZ ;  /* 0x0000000000487805 */ /* 0x000fcc000001ff00 */
[----:B------:R-:W2:Y:S01]  /*56a0*/  MUFU.EX2 R58, R58 ;  /* 0x0000003a003a7308 */ /* 0x000ea20000000800 */
[----:B0-----:R-:W-:-:S07]  /*56b0*/  FADD.FTZ R15, R43, R4 ;  /* 0x000000042b0f7221 */ /* 0x001fce0000010000 */
[----:B------:R-:W0:Y:S01]  /*56c0*/  MUFU.EX2 R46, R46 ;  /* 0x0000002e002e7308 */ /* 0x000e220000000800 */
[----:B-1----:R-:W-:-:S07]  /*56d0*/  FADD.FTZ R25, R45, R8 ;  /* 0x000000082d197221 */ /* 0x002fce0000010000 */
[----:B------:R-:W1:Y:S01]  /*56e0*/  MUFU.EX2 R49, R49 ;  /* 0x0000003100317308 */ /* 0x000e620000000800 */
[----:B--2---:R-:W-:-:S04]  /*56f0*/  FADD.FTZ R4, R58, R15 ;  /* 0x0000000f3a047221 */ /* 0x004fc80000010000 */
[----:B------:R-:W-:-:S03]  /*5700*/  FADD.FTZ R5, R59, R4 ;  /* 0x000000043b057221 */ /* 0x000fc60000010000 */
[----:B------:R-:W2:Y:S01]  /*5710*/  MUFU.EX2 R84, R84 ;  /* 0x0000005400547308 */ /* 0x000ea20000000800 */
[----:B0-----:R-:W-:-:S01]  /*5720*/  FADD.FTZ R6, R46, R25 ;  /* 0x000000192e067221 */ /* 0x001fc20000010000 */
[----:B------:R-:W-:-:S06]  /*5730*/  CS2R R24, SRZ ;  /* 0x0000000000187805 */ /* 0x000fcc000001ff00 */
[----:B------:R-:W0:Y:S01]  /*5740*/  MUFU.EX2 R36, R36 ;  /* 0x0000002400247308 */ /* 0x000e220000000800 */
[C---:B-1----:R-:W-:Y:S01]  /*5750*/  F2FP.SATFINITE.E4M3.F32.PACK_AB_MERGE_C R46, R49.reuse, R46, RZ ;  /* 0x0000002e312e723e */ /* 0x042fe200048070ff */
[----:B------:R-:W-:-:S03]  /*5760*/  FADD.FTZ R49, R49, R6 ;  /* 0x0000000631317221 */ /* 0x000fc60000010000 */
[----:B------:R-:W-:-:S03]  /*5770*/  F2FP.SATFINITE.E4M3.F32.PACK_AB_MERGE_C R179, R45, R38, R46 ;  /* 0x000000262db3723e */ /* 0x000fc6000480702e */
[----:B------:R-:W1:Y:S01]  /*5780*/  MUFU.EX2 R51, R86 ;  /* 0x0000005600337308 */ /* 0x000e620000000800 */
[C---:B--2---:R-:W-:Y:S01]  /*5790*/  F2FP.SATFINITE.E4M3.F32.PACK_AB_MERGE_C R59, R84.reuse, R59, RZ ;  /* 0x0000003b543b723e */ /* 0x044fe200048070ff */
[----:B------:R-:W-:-:S03]  /*57a0*/  FADD.FTZ R84, R84, R5 ;  /* 0x0000000554547221 */ /* 0x000fc60000010000 */
[----:B------:R-:W-:Y:S02]  /*57b0*/  F2FP.SATFINITE.E4M3.F32.PACK_AB_MERGE_C R178, R58, R43, R59 ;  /* 0x0000002b3ab2723e */ /* 0x000fe4000480703b */
[----:B------:R-:W-:Y:S01]  /*57c0*/  CS2R R58, SRZ ;  /* 0x00000000003a7805 */ /* 0x000fe2000001ff00 */
[----:B------:R-:W2:Y:S01]  /*57d0*/  MUFU.EX2 R69, R69 ;  /* 0x0000004500457308 */ /* 0x000ea20000000800 */
[----:B0-----:R-:W-:-:S07]  /*57e0*/  FADD.FTZ R4, R36, R49 ;  /* 0x0000003124047221 */ /* 0x001fce0000010000 */
[----:B------:R-:W0:Y:S01]  /*57f0*/  MUFU.EX2 R50, R50 ;  /* 0x0000003200327308 */ /* 0x000e220000000800 */
[----:B-1----:R-:W-:-:S04]  /*5800*/  FADD.FTZ R5, R51, R84 ;  /* 0x0000005433057221 */ /* 0x002fc80000010000 */
[----:B------:R-:W-:-:S03]  /*5810*/  FADD.FTZ R5, R62, R5 ;  /* 0x000000053e057221 */ /* 0x000fc60000010000 */
[----:B------:R-:W1:Y:S01]  /*5820*/  MUFU.EX2 R54, R54 ;  /* 0x0000003600367308 */ /* 0x000e620000000800 */
[----:B--2---:R-:W-:-:S07]  /*5830*/  FADD.FTZ R7, R69, R4 ;  /* 0x0000000445077221 */ /* 0x004fce0000010000 */
[----:B------:R-:W2:Y:S01]  /*5840*/  MUFU.EX2 R65, R65 ;  /* 0x0000004100417308 */ /* 0x000ea20000000800 */
[----:B0-----:R-:W-:-:S07]  /*5850*/  FADD.FTZ R6, R50, R7 ;  /* 0x0000000732067221 */ /* 0x001fce0000010000 */
[----:B------:R0:W3:Y:S01]  /*5860*/  MUFU.EX2 R77, R70 ;  /* 0x00000046004d7308 */ /* 0x0000e20000000800 */
[----:B-1----:R-:W-:-:S07]  /*5870*/  FADD.FTZ R4, R54, R5 ;  /* 0x0000000536047221 */ /* 0x002fce0000010000 */
[----:B------:R-:W1:Y:S01]  /*5880*/  MUFU.EX2 R52, R52 ;  /* 0x0000003400347308 */ /* 0x000e620000000800 */
[C---:B--2---:R-:W-:Y:S01]  /*5890*/  F2FP.SATFINITE.E4M3.F32.PACK_AB_MERGE_C R50, R65.reuse, R50, RZ ;  /* 0x000000324132723e */ /* 0x044fe200048070ff */
[----:B------:R-:W-:Y:S01]  /*58a0*/  FADD.FTZ R65, R65, R6 ;  /* 0x0000000641417221 */ /* 0x000fe20000010000 */
[----:B0-----:R-:W-:Y:S02]  /*58b0*/  CS2R R70, SRZ ;  /* 0x0000000000467805 */ /* 0x001fe4000001ff00 */
[----:B------:R-:W-:Y:S02]  /*58c0*/  F2FP.SATFINITE.E4M3.F32.PACK_AB_MERGE_C R173, R69, R36, R50 ;  /* 0x0000002445ad723e */ /* 0x000fe40004807032 */
[----:B------:R-:W-:Y:S02]  /*58d0*/  CS2R R36, SRZ ;  /* 0x0000000000247805 */ /* 0x000fe4000001ff00 */
[----:B------:R-:W-:Y:S01]  /*58e0*/  CS2R R68, SRZ ;  /* 0x0000000000447805 */ /* 0x000fe2000001ff00 */
[----:B------:R-:W0:Y:S01]  /*58f0*/  MUFU.EX2 R2, R2 ;  /* 0x0000000200027308 */ /* 0x000e220000000800 */
[C---:B---3--:R-:W-:Y:S01]  /*5900*/  F2FP.SATFINITE.E4M3.F32.PACK_AB_MERGE_C R54, R77.reuse, R54, RZ ;  /* 0x000000364d36723e */ /* 0x048fe200048070ff */
[----:B------:R-:W-:-:S03]  /*5910*/  FADD.FTZ R77, R77, R4 ;  /* 0x000000044d4d7221 */ /* 0x000fc60000010000 */
[----:B------:R-:W-:Y:S02]  /*5920*/  F2FP.SATFINITE.E4M3.F32.PACK_AB_MERGE_C R172, R62, R51, R54 ;  /* 0x000000333eac723e */ /* 0x000fe40004807036 */
[----:B------:R-:W-:Y:S01]  /*5930*/  CS2R R50, SRZ ;  /* 0x0000000000327805 */ /* 0x000fe2000001ff00 */
[----:B------:R-:W2:Y:S01]  /*5940*/  MUFU.EX2 R63, R63 ;  /* 0x0000003f003f7308 */ /* 0x000ea20000000800 */
[----:B-1----:R-:W-:-:S01]  /*5950*/  FADD.FTZ R8, R52, R65 ;  /* 0x0000004134087221 */ /* 0x002fc20000010000 */
[----:B------:R-:W-:-:S06]  /*5960*/  CS2R R64, SRZ ;  /* 0x0000000000407805 */ /* 0x000fcc000001ff00 */
[----:B------:R-:W1:Y:S01]  /*5970*/  MUFU.EX2 R79, R34 ;  /* 0x00000022004f7308 */ /* 0x000e620000000800 */
[----:B0-----:R-:W-:-:S01]  /*5980*/  FADD.FTZ R6, R2, R77 ;  /* 0x0000004d02067221 */ /* 0x001fc20000010000 */
[----:B------:R-:W-:-:S06]  /*5990*/  CS2R R76, SRZ ;  /* 0x00000000004c7805 */ /* 0x000fcc000001ff00 */
        /* <DEDUP_REMOVED lines=9> */
[C---:B-1----:R-:W-:Y:S01]  /*5a30*/  F2FP.SATFINITE.E4M3.F32.PACK_AB_MERGE_C R55, R96.reuse, R55, RZ ;  /* 0x000000376037723e */ /* 0x042fe200048070ff */
[----:B------:R-:W-:-:S03]  /*5a40*/  FADD.FTZ R96, R96, R7 ;  /* 0x0000000760607221 */ /* 0x000fc60000010000 */
[----:B------:R-:W-:Y:S02]  /*5a50*/  F2FP.SATFINITE.E4M3.F32.PACK_AB_MERGE_C R175, R63, R52, R55 ;  /* 0x000000343faf723e */ /* 0x000fe40004807037 */
[----:B------:R-:W-:Y:S02]  /*5a60*/  CS2R R52, SRZ ;  /* 0x0000000000347805 */ /* 0x000fe4000001ff00 */
[----:B------:R-:W-:Y:S01]  /*5a70*/  CS2R R54, SRZ ;  /* 0x0000000000367805 */ /* 0x000fe2000001ff00 */
[----:B------:R-:W1:Y:S01]  /*5a80*/  MUFU.EX2 R87, R87 ;  /* 0x0000005700577308 */ /* 0x000e620000000800 */
[----:B0-----:R-:W-:-:S01]  /*5a90*/  FADD.FTZ R8, R11, R6 ;  /* 0x000000060b087221 */ /* 0x001fc20000010000 */
[----:B------:R-:W-:Y:S02]  /*5aa0*/  F2FP.SATFINITE.E4M3.F32.PACK_AB_MERGE_C R42, R11, R42, RZ ;  /* 0x0000002a0b2a723e */ /* 0x000fe400048070ff */
[----:B------:R-:W-:Y:S02]  /*5ab0*/  CS2R R62, SRZ ;  /* 0x00000000003e7805 */ /* 0x000fe4000001ff00 */
[----:B------:R-:W-:-:S02]  /*5ac0*/  F2FP.SATFINITE.E4M3.F32.PACK_AB_MERGE_C R174, R79, R2, R42 ;  /* 0x000000024fae723e */ /* 0x000fc4000480702a */
[----:B------:R-:W-:Y:S01]  /*5ad0*/  CS2R R42, SRZ ;  /* 0x00000000002a7805 */ /* 0x000fe2000001ff00 */
[----:B------:R-:W0:Y:S01]  /*5ae0*/  MUFU.EX2 R98, R98 ;  /* 0x0000006200627308 */ /* 0x000e220000000800 */
[----:B--2---:R-:W-:-:S01]  /*5af0*/  FADD.FTZ R7, R47, R96 ;  /* 0x000000602f077221 */ /* 0x004fc20000010000 */
[----:B------:R-:W-:-:S06]  /*5b00*/  CS2R R78, SRZ ;  /* 0x00000000004e7805 */ /* 0x000fcc000001ff00 */
        /* <DEDUP_REMOVED lines=11> */
[C---:B--2---:R-:W-:Y:S01]  /*5bc0*/  F2FP.SATFINITE.E4M3.F32.PACK_AB_MERGE_C R41, R100.reuse, R41, RZ ;  /* 0x000000296429723e */ /* 0x044fe200048070ff */
[----:B------:R-:W-:-:S03]  /*5bd0*/  FADD.FTZ R100, R100, R7 ;  /* 0x0000000764647221 */ /* 0x000fc60000010000 */
[----:B------:R-:W-:Y:S02]  /*5be0*/  F2FP.SATFINITE.E4M3.F32.PACK_AB_MERGE_C R169, R98, R47, R41 ;  /* 0x0000002f62a9723e */ /* 0x000fe40004807029 */
[----:B------:R-:W-:Y:S02]  /*5bf0*/  CS2R R40, SRZ ;  /* 0x0000000000287805 */ /* 0x000fe4000001ff00 */
[----:B------:R-:W-:Y:S01]  /*5c00*/  CS2R R46, SRZ ;  /* 0x00000000002e7805 */ /* 0x000fe2000001ff00 */
[----:B------:R-:W2:Y:S01]  /*5c10*/  MUFU.EX2 R83, R83 ;  /* 0x0000005300537308 */ /* 0x000ea20000000800 */
[----:B-1----:R-:W-:-:S01]  /*5c20*/  FADD.FTZ R10, R85, R10 ;  /* 0x0000000a550a7221 */ /* 0x002fc20000010000 */
[----:B------:R-:W-:Y:S02]  /*5c30*/  F2FP.SATFINITE.E4M3.F32.PACK_AB_MERGE_C R48, R85, R48, RZ ;  /* 0x000000305530723e */ /* 0x000fe400048070ff */
[----:B------:R-:W-:Y:S02]  /*5c40*/  CS2R R84, SRZ ;  /* 0x0000000000547805 */ /* 0x000fe4000001ff00 */
[----:B------:R-:W-:-:S02]  /*5c50*/  F2FP.SATFINITE.E4M3.F32.PACK_AB_MERGE_C R168, R44, R87, R48 ;  /* 0x000000572ca8723e */ /* 0x000fc40004807030 */
[----:B------:R-:W-:Y:S01]  /*5c60*/  CS2R R44, SRZ ;  /* 0x00000000002c7805 */ /* 0x000fe2000001ff00 */
[----:B------:R-:W1:Y:S01]  /*5c70*/  MUFU.EX2 R102, R102 ;  /* 0x0000006600667308 */ /* 0x000e620000000800 */
[----:B0-----:R-:W-:-:S01]  /*5c80*/  FADD.FTZ R5, R35, R100 ;  /* 0x0000006423057221 */ /* 0x001fc20000010000 */
[----:B------:R-:W-:Y:S02]  /*5c90*/  CS2R R48, SRZ ;  /* 0x0000000000307805 */ /* 0x000fe4000001ff00 */
[----:B------:R-:W-:-:S04]  /*5ca0*/  CS2R R86, SRZ ;  /* 0x0000000000567805 */ /* 0x000fc8000001ff00 */
[----:B------:R-:W0:Y:S08]  /*5cb0*/  MUFU.EX2 R4, R93 ;  /* 0x0000005d00047308 */ /* 0x000e300000000800 */
[----:B------:R-:W-:Y:S08]  /*5cc0*/  MUFU.EX2 R27, R27 ;  /* 0x0000001b001b7308 */ /* 0x000ff00000000800 */
[----:B------:R2:W3:Y:S08]  /*5cd0*/  MUFU.EX2 R8, R3 ;  /* 0x0000000300087308 */ /* 0x0004f00000000800 */
[----:B------:R-:W4:Y:S01]  /*5ce0*/  MUFU.EX2 R81, R81 ;  /* 0x0000005100517308 */ /* 0x000f220000000800 */
[----:B--2---:R-:W-:-:S01]  /*5cf0*/  FADD.FTZ R3, R83, R10 ;  /* 0x0000000a53037221 */ /* 0x004fc20000010000 */
[----:B-1----:R-:W-:-:S03]  /*5d00*/  FADD.FTZ R10, R102, R5 ;  /* 0x00000005660a7221 */ /* 0x002fc60000010000 */
[----:B0-----:R-:W-:-:S03]  /*5d10*/  FADD.FTZ R2, R4, R3 ;  /* 0x0000000304027221 */ /* 0x001fc60000010000 */
[----:B------:R0:W1:Y:S01]  /*5d20*/  MUFU.EX2 R6, R39 ;  /* 0x0000002700067308 */ /* 0x0000620000000800 */
[----:B---3--:R-:W-:Y:S01]  /*5d30*/  F2FP.SATFINITE.E4M3.F32.PACK_AB_MERGE_C R7, R8, R27, RZ ;  /* 0x0000001b0807723e */ /* 0x008fe200048070ff */
[----:B------:R-:W-:-:S03]  /*5d40*/  FADD.FTZ R27, R27, R10 ;  /* 0x0000000a1b1b7221 */ /* 0x000fc60000010000 */
[----:B------:R-:W-:Y:S02]  /*5d50*/  F2FP.SATFINITE.E4M3.F32.PACK_AB_MERGE_C R171, R102, R35, R7 ;  /* 0x0000002366ab723e */ /* 0x000fe40004807007 */
[----:B------:R-:W-:Y:S01]  /*5d60*/  CS2R R34, SRZ ;  /* 0x0000000000227805 */ /* 0x000fe2000001ff00 */
[----:B----4-:R-:W-:Y:S01]  /*5d70*/  FADD.FTZ R3, R81, R2 ;  /* 0x0000000251037221 */ /* 0x010fe20000010000 */
[----:B------:R-:W-:-:S01]  /*5d80*/  FADD.FTZ R2, R8, R27 ;  /* 0x0000001b08027221 */ /* 0x000fc20000010000 */
[----:B------:R-:W-:Y:S02]  /*5d90*/  CS2R R26, SRZ ;  /* 0x00000000001a7805 */ /* 0x000fe4000001ff00 */
[----:B0-----:R-:W-:Y:S02]  /*5da0*/  CS2R R38, SRZ ;  /* 0x0000000000267805 */ /* 0x001fe4000001ff00 */
[C---:B-1----:R-:W-:Y:S01]  /*5db0*/  F2FP.SATFINITE.E4M3.F32.PACK_AB_MERGE_C R5, R6.reuse, R81, RZ ;  /* 0x000000510605723e */ /* 0x042fe200048070ff */
[----:B------:R-:W-:-:S01]  /*5dc0*/  FADD.FTZ R3, R6, R3 ;  /* 0x0000000306037221 */ /* 0x000fc20000010000 */
[----:B------:R-:W-:-:S02]  /*5dd0*/  CS2R R80, SRZ ;  /* 0x0000000000507805 */ /* 0x000fc4000001ff00 */
[----:B------:R-:W-:Y:S02]  /*5de0*/  F2FP.SATFINITE.E4M3.F32.PACK_AB_MERGE_C R170, R4, R83, R5 ;  /* 0x0000005304aa723e */ /* 0x000fe40004807005 */
        /* <DEDUP_REMOVED lines=39> */
.L_x_2443:
[----:B------:R-:W-:Y:S01]  /*6060*/  ISETP.NE.AND P2, PT, RZ, UR49, PT ;  /* 0x00000031ff007c0c */ /* 0x000fe2000bf45270 */
[----:B------:R-:W-:-:S04]  /*6070*/  UISETP.NE.AND UP0, UPT, UR5, 0x1, UPT ;  /* 0x000000010500788c */ /* 0x000fc8000bf05270 */
[----:B------:R-:W-:-:S04]  /*6080*/  USEL UR44, URZ, 0x1, UP0 ;  /* 0x000000013f2c7887 */ /* 0x000fc80008000000 */
[----:B------:R-:W-:-:S04]  /*6090*/  ULOP3.LUT UR44, UR7, UR44, URZ, 0x3c, !UPT ;  /* 0x0000002c072c7292 */ /* 0x000fc8000f8e3c3f */
[----:B------:R-:W-:Y:S08]  /*60a0*/  @P2 BRA `(.L_x_2433) ;  /* 0x0000000000382947 */ /* 0x000ff00003800000 */
[----:B------:R-:W-:Y:S05]  /*60b0*/  @!P1 BRA `(.L_x_2434) ;  /* 0x0000000000049947 */ /* 0x000fea0003800000 */
[----:B------:R-:W-:Y:S01]  /*60c0*/  BPT.TRAP 0x1 ;  /* 0x000000040000795c */ /* 0x000fe20000300000 */
.L_x_2434:
        /* <DEDUP_REMOVED lines=9> */
.L_x_2435:
[----:B-1----:R-:W-:Y:S05]  /*6160*/  @P0 BRA `(.L_x_2433) ;  /* 0x0000000000080947 */ /* 0x002fea0003800000 */
[----:B------:R-:W1:Y:S02]  /*6170*/  SYNCS.PHASECHK.TRANS64.TRYWAIT P0, [UR6+0x29830], R6 ;  /* 0x02983006ff0075a7 */ /* 0x000e640008000146 */
[----:B-1----:R-:W-:Y:S05]  /*6180*/  @!P0 BRA `(.L_x_2436) ;  /* 0x0000013400248947 */ /* 0x002fea0003800000 */
.L_x_2433:
        /* <DEDUP_REMOVED lines=54> */
[----:B------:R-:W-:Y:S01]  /*64f0*/  QGMMA.64x32x32.F32.E4M3.E4M3 R88, gdesc[UR8], RZ, !UPT, gsb0 ;  /* 0x00600000085879f3 */ /* 0x000fe2000c0008ff */
        /* <DEDUP_REMOVED lines=136> */
.L_x_2438:
[----:B------:R-:W-:Y:S01]  /*6d80*/  ULEA UR6, UR5, UR39, 0x3 ;  /* 0x0000002705067291 */ /* 0x000fe2000f8e183f */
[----:B------:R-:W-:-:S05]  /*6d90*/  IMAD.U32 R6, RZ, RZ, UR7 ;  /* 0x00000007ff067e24 */ /* 0x000fca000f8e00ff */
[----:B------:R-:W-:-:S04]  /*6da0*/  SHF.L.U32 R6, R6, 0x1f, RZ ;  /* 0x0000001f06067819 */ /* 0x000fc800000006ff */
[----:B------:R0:W1:Y:S01]  /*6db0*/  SYNCS.PHASECHK.TRANS64.TRYWAIT P0, [UR6+0x29850], R6 ;  /* 0x02985006ff0075a7 */ /* 0x0000620008000146 */
[----:B------:R-:W-:Y:S05]  /*6dc0*/  @!P1 BRA `(.L_x_2439) ;  /* 0x0000000000049947 */ /* 0x000fea0003800000 */
[----:B------:R-:W-:Y:S01]  /*6dd0*/  BPT.TRAP 0x1 ;  /* 0x000000040000795c */ /* 0x000fe20000300000 */
.L_x_2439:
[----:B-1----:R-:W-:Y:S05]  /*6de0*/  @P0 BRA `(.L_x_2437) ;  /* 0x0000000000080947 */ /* 0x002fea0003800000 */
[----:B------:R-:W1:Y:S02]  /*6df0*/  SYNCS.PHASECHK.TRANS64.TRYWAIT P0, [UR6+0x29850], R6 ;  /* 0x02985006ff0075a7 */ /* 0x000e640008000146 */
[----:B-1----:R-:W-:Y:S05]  /*6e00*/  @!P0 BRA `(.L_x_2440) ;  /* 0x00000128001c8947 */ /* 0x002fea0003800000 */
.L_x_2437:
[----:B------:R-:W-:Y:S01]  /*6e10*/  UIADD3 UR6, UR39, 0x400, URZ ;  /* 0x0000040027067890 */ /* 0x000fe2000fffe03f */
[----:B------:R-:W-:Y:S01]  /*6e20*/  WARPGROUP.ARRIVE ;  /* 0x00000000000079c5 */ /* 0x000fe20000000000 */
[----:B------:R-:W-:-:S05]  /*6e30*/  UMOV UR7, 0xc0000010 ;  /* 0xc000001000077882 */ /* 0x000fca0000000000 */
[----:B-1----:R-:W1:Y:S01]  /*6e40*/  S2R R7, SR_TID.X ;  /* 0x0000000000077919 */ /* 0x002e620000002100 */
        /* <DEDUP_REMOVED lines=32> */
.L_x_2441:
        /* <DEDUP_REMOVED lines=9> */
[----:B------:R-:W-:Y:S01]  /*70e0*/  FMUL.FTZ R137, R0, R147 ;  /* 0x0000009300897220 */ /* 0x000fe20000410000 */
[----:B------:R-:W-:-:S02]  /*70f0*/  VIADD R124, R18, UR48 ;  /* 0x00000030127c7c36 */ /* 0x000fc40008000000 */
[C---:B------:R-:W-:Y:S01]  /*7100*/  FMUL.FTZ R147, R0.reuse, R120 ;  /* 0x0000007800937220 */ /* 0x040fe20000410000 */
[C---:B------:R-:W-:Y:S01]  /*7110*/  FMUL.FTZ R120, R0.reuse, R122 ;  /* 0x0000007a00787220 */ /* 0x040fe20000410000 */
[----:B------:R-:W-:Y:S01]  /*7120*/  @UP0 ULDC UR6, c[0x0][0x44c] ;  /* 0x0001130000060ab9 */ /* 0x000fe20000000800 */
[C---:B------:R-:W-:Y:S01]  /*7130*/  FMUL.FTZ R122, R0.reuse, R126 ;  /* 0x0000007e007a7220 */ /* 0x040fe20000410000 */
        /* <DEDUP_REMOVED lines=8> */
[C---:B------:R-:W-:Y:S01]  /*71c0*/  FMUL.FTZ R14, R0.reuse, R138 ;  /* 0x0000008a000e7220 */ /* 0x040fe20000410000 */
[----:B------:R-:W-:Y:S01]  /*71d0*/  @P2 SHF.R.U32.HI R124, RZ, UR6, R126 ;  /* 0x00000006ff7c2c19 */ /* 0x000fe2000801167e */
[----:B------:R-:W-:Y:S01]  /*71e0*/  UIMAD UR6, UR4, -0xa0, URZ ;  /* 0xffffff60040678a4 */ /* 0x000fe2000f8e023f */
[C---:B------:R-:W-:Y:S01]  /*71f0*/  FMUL.FTZ R138, R0.reuse, R150 ;  /* 0x00000096008a7220 */ /* 0x040fe20000410000 */
[C---:B------:R-:W-:Y:S01]  /*7200*/  FMUL.FTZ R150, R0.reuse, R129 ;  /* 0x0000008100967220 */ /* 0x040fe20000410000 */
[----:B------:R-:W-:Y:S01]  /*7210*/  FMUL.FTZ R152, R0, R153 ;  /* 0x0000009900987220 */ /* 0x000fe20000410000 */
[----:B------:R-:W1:Y:S01]  /*7220*/  SHFL.IDX PT, R161, R124, RZ, 0x1c1f ;  /* 0x001c1fff7ca17589 */ /* 0x000e6200000e0000 */
[----:B------:R-:W-:Y:S01]  /*7230*/  IMAD.U32 R129, RZ, RZ, UR45 ;  /* 0x0000002dff817e24 */ /* 0x000fe2000f8e00ff */
[----:B------:R-:W2:Y:S01]  /*7240*/  MUFU.TANH R168, R168 ;  /* 0x000000a800a87308 */ /* 0x000ea20000002400 */
[----:B------:R-:W-:-:S02]  /*7250*/  IMAD.U32 R128, RZ, RZ, UR6 ;  /* 0x00000006ff807e24 */ /* 0x000fc4000f8e00ff */
[C---:B------:R-:W-:Y:S01]  /*7260*/  FMUL.FTZ R153, R0.reuse, R156 ;  /* 0x0000009c00997220 */ /* 0x040fe20000410000 */
[C---:B0-----:R-:W-:Y:S01]  /*7270*/  FMUL.FTZ R6, R0.reuse, R154 ;  /* 0x0000009a00067220 */ /* 0x041fe20000410000 */
[C---:B------:R-:W-:Y:S01]  /*7280*/  FMUL.FTZ R154, R0.reuse, R157 ;  /* 0x0000009d009a7220 */ /* 0x040fe20000410000 */
[C---:B------:R-:W-:Y:S01]  /*7290*/  FMUL.FTZ R156, R0.reuse, R160 ;  /* 0x000000a0009c7220 */ /* 0x040fe20000410000 */
[----:B------:R-:W-:Y:S01]  /*72a0*/  IADD3 R128, -R17, 0x1, R128 ;  /* 0x0000000111807810 */ /* 0x000fe20007ffe180 */
[C---:B------:R-:W-:Y:S01]  /*72b0*/  FMUL.FTZ R126, R0.reuse, R131 ;  /* 0x00000083007e7220 */ /* 0x040fe20000410000 */
[----:B------:R-:W0:Y:S01]  /*72c0*/  MUFU.TANH R152, R152 ;  /* 0x0000009800987308 */ /* 0x000e220000002400 */
[C---:B------:R-:W-:Y:S01]  /*72d0*/  FMUL.FTZ R8, R0.reuse, R158 ;  /* 0x0000009e00087220 */ /* 0x040fe20000410000 */
[----:B------:R-:W-:Y:S01]  /*72e0*/  IADD3 R128, -R129, UR50, R128 ;  /* 0x0000003281807c10 */ /* 0x000fe2000fffe180 */
[C---:B------:R-:W-:Y:S01]  /*72f0*/  FMUL.FTZ R158, R0.reuse, R164 ;  /* 0x000000a4009e7220 */ /* 0x040fe20000410000 */
[C---:B------:R-:W-:Y:S01]  /*7300*/  FMUL.FTZ R10, R0.reuse, R162 ;  /* 0x000000a2000a7220 */ /* 0x040fe20000410000 */
[C---:B------:R-:W-:Y:S01]  /*7310*/  FMUL.FTZ R162, R0.reuse, R133 ;  /* 0x0000008500a27220 */ /* 0x040fe20000410000 */
[C---:B------:R-:W-:Y:S01]  /*7320*/  FMUL.FTZ R164, R0.reuse, R104 ;  /* 0x0000006800a47220 */ /* 0x040fe20000410000 */
[C---:B------:R-:W-:Y:S01]  /*7330*/  FMUL.FTZ R157, R0.reuse, R165 ;  /* 0x000000a5009d7220 */ /* 0x040fe20000410000 */
[----:B------:R-:W3:Y:S01]  /*7340*/  MUFU.TANH R153, R153 ;  /* 0x0000009900997308 */ /* 0x000ee20000002400 */
[C---:B------:R-:W-:Y:S01]  /*7350*/  FMUL.FTZ R11, R0.reuse, R163 ;  /* 0x000000a3000b7220 */ /* 0x040fe20000410000 */
[C---:B------:R-:W-:Y:S01]  /*7360*/  FMUL.FTZ R20, R0.reuse, R142 ;  /* 0x0000008e00147220 */ /* 0x040fe20000410000 */
[C---:B------:R-:W-:Y:S01]  /*7370*/  FMUL.FTZ R163, R0.reuse, R132 ;  /* 0x0000008400a37220 */ /* 0x040fe20000410000 */
[C---:B------:R-:W-:Y:S01]  /*7380*/  FMUL.FTZ R142, R0.reuse, R145 ;  /* 0x00000091008e7220 */ /* 0x040fe20000410000 */
[----:B------:R-:W-:Y:S01]  /*7390*/  FMUL.FTZ R160, R0, R136 ;  /* 0x0000008800a07220 */ /* 0x000fe20000410000 */
[----:B-1----:R-:W-:-:S02]  /*73a0*/  IMAD.IADD R161, R128, 0x1, R161 ;  /* 0x0000000180a17824 */ /* 0x002fc400078e02a1 */
[C---:B------:R-:W-:Y:S01]  /*73b0*/  FMUL.FTZ R145, R0.reuse, R148 ;  /* 0x0000009400917220 */ /* 0x040fe20000410000 */
[----:B------:R-:W1:Y:S01]  /*73c0*/  MUFU.TANH R154, R154 ;  /* 0x0000009a009a7308 */ /* 0x000e620000002400 */
[C---:B------:R-:W-:Y:S01]  /*73d0*/  FMUL.FTZ R148, R0.reuse, R125 ;  /* 0x0000007d00947220 */ /* 0x040fe20000410000 */
[C---:B------:R-:W-:Y:S01]  /*73e0*/  FMUL.FTZ R125, R0.reuse, R130 ;  /* 0x00000082007d7220 */ /* 0x040fe20000410000 */
[C---:B------:R-:W-:Y:S01]  /*73f0*/  ISETP.GT.AND P0, PT, R161.reuse, RZ, PT ;  /* 0x000000ffa100720c */ /* 0x040fe20003f04270 */
[C---:B------:R-:W-:Y:S01]  /*7400*/  FMUL.FTZ R129, R0.reuse, R135 ;  /* 0x0000008700817220 */ /* 0x040fe20000410000 */
[C---:B------:R-:W-:Y:S01]  /*7410*/  ISETP.GT.AND P2, PT, R161.reuse, 0x1, PT ;  /* 0x00000001a100780c */ /* 0x040fe20003f44270 */
[----:B------:R-:W-:Y:S01]  /*7420*/  FMUL.FTZ R140, R0, R140 ;  /* 0x0000008c008c7220 */ /* 0x000fe20000410000 */
[----:B--2---:R-:W-:Y:S01]  /*7430*/  FSEL R131, R168, -INF , P0 ;  /* 0xff800000a8837808 */ /* 0x004fe20000000000 */
[----:B------:R-:W2:Y:S01]  /*7440*/  MUFU.TANH R156, R156 ;  /* 0x0000009c009c7308 */ /* 0x000ea20000002400 */
[----:B------:R-:W-:Y:S01]  /*7450*/  ISETP.GT.AND P0, PT, R161, 0x8, PT ;  /* 0x00000008a100780c */ /* 0x000fe20003f04270 */
[----:B------:R-:W-:Y:S01]  /*7460*/  FMUL.FTZ R136, R0, R146 ;  /* 0x0000009200887220 */ /* 0x000fe20000410000 */
[----:B0-----:R-:W-:Y:S01]  /*7470*/  FSEL R104, R152, -INF , P2 ;  /* 0xff80000098687808 */ /* 0x001fe20001000000 */
[C---:B------:R-:W-:Y:S01]  /*7480*/  FMUL.FTZ R152, R0.reuse, R105 ;  /* 0x0000006900987220 */ /* 0x040fe20000410000 */
[----:B------:R-:W-:Y:S01]  /*7490*/  FMNMX.FTZ R133, R131, R4, !PT ;  /* 0x0000000483857209 */ /* 0x000fe20007810000 */
[C---:B------:R-:W-:Y:S01]  /*74a0*/  FMUL.FTZ R146, R0.reuse, R121 ;  /* 0x0000007900927220 */ /* 0x040fe20000410000 */
[----:B------:R-:W-:Y:S01]  /*74b0*/  ISETP.GT.AND P2, PT, R161, 0x9, PT ;  /* 0x00000009a100780c */ /* 0x000fe20003f44270 */
[----:B------:R-:W0:Y:S01]  /*74c0*/  MUFU.TANH R155, R155 ;  /* 0x0000009b009b7308 */ /* 0x000e220000002400 */
[----:B---3--:R-:W-:Y:S01]  /*74d0*/  FSEL R105, R153, -INF , P0 ;  /* 0xff80000099697808 */ /* 0x008fe20000000000 */
[----:B------:R-:W-:Y:S01]  /*74e0*/  FMUL.FTZ R141, R0, R141 ;  /* 0x0000008d008d7220 */ /* 0x000fe20000410000 */
[----:B------:R-:W-:Y:S01]  /*74f0*/  FMNMX.FTZ R132, R104, R133, !PT ;  /* 0x0000008568847209 */ /* 0x000fe20007810000 */
[C---:B------:R-:W-:Y:S01]  /*7500*/  FMUL.FTZ R121, R0.reuse, R123 ;  /* 0x0000007b00797220 */ /* 0x040fe20000410000 */
[----:B------:R-:W-:Y:S01]  /*7510*/  ISETP.GT.AND P0, PT, R161, 0x10, PT ;  /* 0x00000010a100780c */ /* 0x000fe20003f04270 */
[----:B------:R-:W-:Y:S01]  /*7520*/  FMUL.FTZ R123, R0, R127 ;  /* 0x0000007f007b7220 */ /* 0x000fe20000410000 */
[----:B-1----:R-:W-:Y:S01]  /*7530*/  FSEL R130, R154, -INF , P2 ;  /* 0xff8000009a827808 */ /* 0x002fe20001000000 */
[----:B------:R-:W1:Y:S01]  /*7540*/  MUFU.TANH R158, R158 ;  /* 0x0000009e009e7308 */ /* 0x000e620000002400 */
[----:B------:R-:W-:Y:S01]  /*7550*/  FMNMX.FTZ R133, R105, R132, !PT ;  /* 0x0000008469857209 */ /* 0x000fe20007810000 */
[C---:B------:R-:W-:Y:S01]  /*7560*/  FMUL.FTZ R132, R0.reuse, R106 ;  /* 0x0000006a00847220 */ /* 0x040fe20000410000 */
[C---:B------:R-:W-:Y:S01]  /*7570*/  ISETP.GT.AND P2, PT, R161.reuse, 0x11, PT ;  /* 0x00000011a100780c */ /* 0x040fe20003f44270 */
[----:B------:R-:W-:Y:S01]  /*7580*/  FMUL.FTZ R127, R0, R134 ;  /* 0x00000086007f7220 */ /* 0x000fe20000410000 */
[----:B--2---:R-:W-:Y:S01]  /*7590*/  FSEL R106, R156, -INF , P0 ;  /* 0xff8000009c6a7808 */ /* 0x004fe20000000000 */
[----:B------:R-:W-:Y:S01]  /*75a0*/  FMUL.FTZ R134, R0, R107 ;  /* 0x0000006b00867220 */ /* 0x000fe20000410000 */
[----:B------:R-:W-:Y:S01]  /*75b0*/  FMNMX.FTZ R135, R130, R133, !PT ;  /* 0x0000008582877209 */ /* 0x000fe20007810000 */
[----:B------:R-:W2:Y:S01]  /*75c0*/  MUFU.TANH R157, R157 ;  /* 0x0000009d009d7308 */ /* 0x000ea20000002400 */
[----:B------:R-:W-:Y:S01]  /*75d0*/  ISETP.GT.AND P0, PT, R161, 0x18, PT ;  /* 0x00000018a100780c */ /* 0x000fe20003f04270 */
[C---:B------:R-:W-:Y:S01]  /*75e0*/  FMUL.FTZ R153, R0.reuse, R108 ;  /* 0x0000006c00997220 */ /* 0x040fe20000410000 */
[----:B0-----:R-:W-:Y:S01]  /*75f0*/  FSEL R133, R155, -INF , P2 ;  /* 0xff8000009b857808 */ /* 0x001fe20001000000 */
[----:B------:R-:W-:Y:S01]  /*7600*/  FMUL.FTZ R88, R0, R88 ;  /* 0x0000005800587220 */ /* 0x000fe20000410000 */
[----:B------:R-:W-:Y:S01]  /*7610*/  FMNMX.FTZ R154, R106, R135, !PT ;  /* 0x000000876a9a7209 */ /* 0x000fe20007810000 */
[----:B------:R-:W-:Y:S01]  /*7620*/  FMUL.FTZ R12, R0, R166 ;  /* 0x000000a6000c7220 */ /* 0x000fe20000410000 */
[----:B------:R-:W-:Y:S01]  /*7630*/  ISETP.GT.AND P2, PT, R161, 0x19, PT ;  /* 0x00000019a100780c */ /* 0x000fe20003f44270 */
[----:B------:R-:W0:Y:S01]  /*7640*/  MUFU.TANH R160, R160 ;  /* 0x000000a000a07308 */ /* 0x000e220000002400 */
[----:B-1----:R-:W-:Y:S01]  /*7650*/  FSEL R107, R158, -INF , P0 ;  /* 0xff8000009e6b7808 */ /* 0x002fe20000000000 */
[C---:B------:R-:W-:Y:S01]  /*7660*/  FMUL.FTZ R13, R0.reuse, R167 ;  /* 0x000000a7000d7220 */ /* 0x040fe20000410000 */
[----:B------:R-:W-:Y:S01]  /*7670*/  FMNMX.FTZ R154, R133, R154, !PT ;  /* 0x0000009a859a7209 */ /* 0x000fe20007810000 */
[C---:B------:R-:W-:Y:S01]  /*7680*/  FMUL.FTZ R114, R0.reuse, R114 ;  /* 0x0000007200727220 */ /* 0x040fe20000410000 */
[----:B------:R-:W-:Y:S01]  /*7690*/  ISETP.GT.AND P0, PT, R161, 0x20, PT ;  /* 0x00000020a100780c */ /* 0x000fe20003f04270 */
[C---:B------:R-:W-:Y:S01]  /*76a0*/  FMUL.FTZ R115, R0.reuse, R115 ;  /* 0x0000007300737220 */ /* 0x040fe20000410000 */
[----:B------:R-:W-:Y:S01]  /*76b0*/  FMNMX.FTZ R154, R107, R154, !PT ;  /* 0x0000009a6b9a7209 */ /* 0x000fe20007810000 */
        /* <DEDUP_REMOVED lines=8> */
[----:B------:R-:W2:Y:S01]  /*7740*/  MUFU.TANH R140, R140 ;  /* 0x0000008c008c7308 */ /* 0x000ea20000002400 */
[----:B0-----:R-:W-:Y:S01]  /*7750*/  FSEL R108, R160, -INF , P0 ;  /* 0xff800000a06c7808 */ /* 0x001fe20000000000 */
[C---:B------:R-:W-:Y:S01]  /*7760*/  FMUL.FTZ R91, R0.reuse, R91 ;  /* 0x0000005b005b7220 */ /* 0x040fe20000410000 */
[----:B------:R-:W-:Y:S01]  /*7770*/  ISETP.GT.AND P0, PT, R161, 0x28, PT ;  /* 0x00000028a100780c */ /* 0x000fe20003f04270 */
[----:B------:R-:W-:Y:S01]  /*7780*/  FMUL.FTZ R94, R0, R94 ;  /* 0x0000005e005e7220 */ /* 0x000fe20000410000 */
[----:B------:R-:W-:Y:S01]  /*7790*/  FMNMX.FTZ R156, R108, R155, !PT ;  /* 0x0000009b6c9c7209 */ /* 0x000fe20007810000 */
[C---:B------:R-:W-:Y:S01]  /*77a0*/  FMUL.FTZ R155, R0.reuse, R112 ;  /* 0x00000070009b7220 */ /* 0x040fe20000410000 */
[C---:B------:R-:W-:Y:S01]  /*77b0*/  FMUL.FTZ R95, R0.reuse, R95 ;  /* 0x0000005f005f7220 */ /* 0x040fe20000410000 */
[----:B------:R-:W0:Y:S01]  /*77c0*/  MUFU.TANH R141, R141 ;  /* 0x0000008d008d7308 */ /* 0x000e220000002400 */
[----:B-1----:R-:W-:Y:S01]  /*77d0*/  FSEL R135, R159, -INF , P2 ;  /* 0xff8000009f877808 */ /* 0x002fe20001000000 */
[C---:B------:R-:W-:Y:S01]  /*77e0*/  FMUL.FTZ R159, R0.reuse, R117 ;  /* 0x00000075009f7220 */ /* 0x040fe20000410000 */
[----:B------:R-:W-:Y:S01]  /*77f0*/  ISETP.GT.AND P2, PT, R161, 0x29, PT ;  /* 0x00000029a100780c */ /* 0x000fe20003f44270 */
[C---:B------:R-:W-:Y:S01]  /*7800*/  FMUL.FTZ R98, R0.reuse, R98 ;  /* 0x0000006200627220 */ /* 0x040fe20000410000 */
[----:B------:R-:W-:Y:S01]  /*7810*/  FMNMX.FTZ R156, R135, R156, !PT ;  /* 0x0000009c879c7209 */ /* 0x000fe20007810000 */
[C---:B------:R-:W-:Y:S01]  /*7820*/  FMUL.FTZ R99, R0.reuse, R99 ;  /* 0x0000006300637220 */ /* 0x040fe20000410000 */
[----:B------:R-:W-:Y:S01]  /*7830*/  FMUL.FTZ R103, R0, R103 ;  /* 0x0000006700677220 */ /* 0x000fe20000410000 */
[----:B------:R-:W1:Y:S01]  /*7840*/  MUFU.TANH R143, R143 ;  /* 0x0000008f008f7308 */ /* 0x000e620000002400 */
[----:B--2---:R-:W-:Y:S01]  /*7850*/  FSEL R109, R140, -INF , P0 ;  /* 0xff8000008c6d7808 */ /* 0x004fe20000000000 */
[----:B------:R-:W-:Y:S01]  /*7860*/  ULEA UR6, UR38, UR39, 0x3 ;  /* 0x0000002726067291 */ /* 0x000fe2000f8e183f */
[----:B------:R-:W-:-:S03]  /*7870*/  ISETP.GT.AND P0, PT, R161, 0x30, PT ;  /* 0x00000030a100780c */ /* 0x000fc60003f04270 */
[----:B------:R-:W-:Y:S02]  /*7880*/  UIADD3 UR6, UR6, 0x29840, URZ ;  /* 0x0002984006067890 */ /* 0x000fe4000fffe03f */
[----:B------:R-:W2:Y:S01]  /*7890*/  MUFU.TANH R142, R142 ;  /* 0x0000008e008e7308 */ /* 0x000ea20000002400 */
[----:B0-----:R-:W-:Y:S01]  /*78a0*/  FSEL R140, R141, -INF , P2 ;  /* 0xff8000008d8c7808 */ /* 0x001fe20001000000 */
[----:B------:R-:W-:Y:S01]  /*78b0*/  UPRMT UR6, UR55, 0x654, UR6 ;  /* 0x0000065437067896 */ /* 0x000fe20008000006 */
[----:B------:R-:W-:Y:S01]  /*78c0*/  FMNMX.FTZ R141, R109, R156, !PT ;  /* 0x0000009c6d8d7209 */ /* 0x000fe20007810000 */
[----:B------:R-:W-:Y:S01]  /*78d0*/  FMUL.FTZ R156, R0, R113 ;  /* 0x00000071009c7220 */ /* 0x000fe20000410000 */
[----:B------:R-:W-:-:S03]  /*78e0*/  ISETP.GT.AND P2, PT, R161, 0x31, PT ;  /* 0x00000031a100780c */ /* 0x000fc60003f44270 */
[----:B------:R-:W0:Y:S01]  /*78f0*/  MUFU.TANH R145, R145 ;  /* 0x0000009100917308 */ /* 0x000e220000002400 */
[----:B-1----:R-:W-:Y:S02]  /*7900*/  FSEL R112, R143, -INF , P0 ;  /* 0xff8000008f707808 */ /* 0x002fe40000000000 */
[----:B------:R-:W-:Y:S01]  /*7910*/  FMNMX.FTZ R143, R140, R141, !PT ;  /* 0x0000008d8c8f7209 */ /* 0x000fe20007810000 */
[----:B------:R-:W-:Y:S01]  /*7920*/  SYNCS.ARRIVE.TRANS64.RED.A1T0 RZ, [UR6], RZ ;  /* 0x000000ffffff79a7 */ /* 0x000fe20008100406 */
[----:B------:R-:W-:-:S03]  /*7930*/  ISETP.GT.AND P0, PT, R161, 0x38, PT ;  /* 0x00000038a100780c */ /* 0x000fc60003f04270 */
[----:B------:R-:W1:Y:S01]  /*7940*/  MUFU.TANH R144, R144 ;  /* 0x0000009000907308 */ /* 0x000e620000002400 */
[----:B--2---:R-:W-:Y:S02]  /*7950*/  FSEL R141, R142, -INF , P2 ;  /* 0xff8000008e8d7808 */ /* 0x004fe40001000000 */
[----:B------:R-:W-:Y:S02]  /*7960*/  FMNMX.FTZ R142, R112, R143, !PT ;  /* 0x0000008f708e7209 */ /* 0x000fe40007810000 */
[----:B------:R-:W-:Y:S02]  /*7970*/  ISETP.GT.AND P2, PT, R161, 0x39, PT ;  /* 0x00000039a100780c */ /* 0x000fe40003f44270 */
[----:B------:R-:W-:Y:S01]  /*7980*/  FMNMX.FTZ R158, R141, R142, !PT ;  /* 0x0000008e8d9e7209 */ /* 0x000fe20007810000 */
[----:B------:R-:W2:Y:S01]  /*7990*/  MUFU.TANH R147, R147 ;  /* 0x0000009300937308 */ /* 0x000ea20000002400 */
[----:B0-----:R-:W-:Y:S02]  /*79a0*/  FSEL R113, R145, -INF , P0 ;  /* 0xff80000091717808 */ /* 0x001fe40000000000 */
[----:B------:R-:W-:-:S02]  /*79b0*/  ISETP.GT.AND P0, PT, R161, 0x40, PT ;  /* 0x00000040a100780c */ /* 0x000fc40003f04270 */
[----:B------:R-:W-:Y:S01]  /*79c0*/  FMNMX.FTZ R143, R113, R158, !PT ;  /* 0x0000009e718f7209 */ /* 0x000fe20007810000 */
[----:B------:R-:W-:Y:S02]  /*79d0*/  FMUL.FTZ R158, R0, R116 ;  /* 0x00000074009e7220 */ /* 0x000fe40000410000 */
        /* <DEDUP_REMOVED lines=13> */
[----:B-1----:R-:W-:Y:S01]  /*7ab0*/  FSEL R117, R149, -INF , P0 ;  /* 0xff80000095757808 */ /* 0x002fe20000000000 */
[----:B------:R-:W-:Y:S01]  /*7ac0*/  FMUL.FTZ R149, R0, R89 ;  /* 0x0000005900957220 */ /* 0x000fe20000410000 */
        /* <DEDUP_REMOVED lines=31> */
[----:B------:R4:W-:Y:S08]  /*7cc0*/  MUFU.TANH R160, R149 ;  /* 0x0000009500a07308 */ /* 0x0009f00000002400 */
[----:B------:R-:W5:Y:S01]  /*7cd0*/  MUFU.TANH R158, R158 ;  /* 0x0000009e009e7308 */ /* 0x000f620000002400 */
[----:B----4-:R-:W-:Y:S01]  /*7ce0*/  FMNMX.FTZ R149, R92, R151, !PT ;  /* 0x000000975c957209 */ /* 0x010fe20007810000 */
[----:B------:R-:W-:Y:S01]  /*7cf0*/  FMUL.FTZ R151, R0, R93 ;  /* 0x0000005d00977220 */ /* 0x000fe20000410000 */
[----:B0-----:R-:W-:-:S02]  /*7d00*/  FSEL R93, R153, -INF , P0 ;  /* 0xff800000995d7808 */ /* 0x001fc40000000000 */
[----:B------:R-:W-:Y:S02]  /*7d10*/  FMNMX.FTZ R152, R148, R149, !PT ;  /* 0x0000009594987209 */ /* 0x000fe40007810000 */
[C---:B------:R-:W-:Y:S01]  /*7d20*/  ISETP.GT.AND P0, PT, R161.reuse, 0x70, PT ;  /* 0x00000070a100780c */ /* 0x040fe20003f04270 */
[----:B------:R-:W0:Y:S01]  /*7d30*/  MUFU.TANH R159, R159 ;  /* 0x0000009f009f7308 */ /* 0x000e220000002400 */
[----:B-1----:R-:W-:Y:S02]  /*7d40*/  FSEL R149, R154, -INF , P2 ;  /* 0xff8000009a957808 */ /* 0x002fe40001000000 */
[----:B------:R-:W-:-:S05]  /*7d50*/  ISETP.GT.AND P2, PT, R161, 0x71, PT ;  /* 0x00000071a100780c */ /* 0x000fca0003f44270 */
[----:B------:R1:W-:Y:S08]  /*7d60*/  MUFU.TANH R162, R150 ;  /* 0x0000009600a27308 */ /* 0x0003f00000002400 */
[----:B------:R-:W4:Y:S01]  /*7d70*/  MUFU.TANH R88, R88 ;  /* 0x0000005800587308 */ /* 0x000f220000002400 */
[----:B-1----:R-:W-:Y:S01]  /*7d80*/  FMNMX.FTZ R150, R93, R152, !PT ;  /* 0x000000985d967209 */ /* 0x002fe20007810000 */
[----:B------:R-:W-:Y:S01]  /*7d90*/  FMUL.FTZ R152, R0, R96 ;  /* 0x0000006000987220 */ /* 0x000fe20000410000 */
[----:B--2---:R-:W-:-:S02]  /*7da0*/  FSEL R96, R155, -INF , P0 ;  /* 0xff8000009b607808 */ /* 0x004fc40000000000 */
[----:B------:R-:W-:Y:S02]  /*7db0*/  FMNMX.FTZ R153, R149, R150, !PT ;  /* 0x0000009695997209 */ /* 0x000fe40007810000 */
[C---:B------:R-:W-:Y:S01]  /*7dc0*/  ISETP.GT.AND P0, PT, R161.reuse, 0x78, PT ;  /* 0x00000078a100780c */ /* 0x040fe20003f04270 */
[----:B------:R1:W2:Y:S01]  /*7dd0*/  MUFU.TANH R163, R151 ;  /* 0x0000009700a37308 */ /* 0x0002a20000002400 */
[----:B---3--:R-:W-:Y:S02]  /*7de0*/  FSEL R150, R156, -INF , P2 ;  /* 0xff8000009c967808 */ /* 0x008fe40001000000 */
[----:B------:R-:W-:-:S05]  /*7df0*/  ISETP.GT.AND P2, PT, R161, 0x79, PT ;  /* 0x00000079a100780c */ /* 0x000fca0003f44270 */
[----:B------:R3:W2:Y:S01]  /*7e00*/  MUFU.TANH R164, R152 ;  /* 0x0000009800a47308 */ /* 0x0006a20000002400 */
[----:B-1----:R-:W-:Y:S01]  /*7e10*/  FMNMX.FTZ R151, R96, R153, !PT ;  /* 0x0000009960977209 */ /* 0x002fe20007810000 */
[----:B------:R-:W-:Y:S01]  /*7e20*/  FMUL.FTZ R153, R0, R97 ;  /* 0x0000006100997220 */ /* 0x000fe20000410000 */
[----:B-----5:R-:W-:Y:S02]  /*7e30*/  FSEL R97, R158, -INF , P0 ;  /* 0xff8000009e617808 */ /* 0x020fe40000000000 */
[----:B------:R-:W-:Y:S02]  /*7e40*/  FMNMX.FTZ R154, R150, R151, !PT ;  /* 0x00000097969a7209 */ /* 0x000fe40007810000 */
[----:B------:R-:W-:Y:S01]  /*7e50*/  ISETP.GT.AND P0, PT, R161, 0x80, PT ;  /* 0x00000080a100780c */ /* 0x000fe20003f04270 */
[----:B------:R-:W1:Y:S01]  /*7e60*/  MUFU.TANH R158, R153 ;  /* 0x00000099009e7308 */ /* 0x000e620000002400 */
[----:B0-----:R-:W-:Y:S02]  /*7e70*/  FSEL R151, R159, -INF , P2 ;  /* 0xff8000009f977808 */ /* 0x001fe40001000000 */
[----:B---3--:R-:W-:Y:S01]  /*7e80*/  FMNMX.FTZ R152, R97, R154, !PT ;  /* 0x0000009a61987209 */ /* 0x008fe20007810000 */
[----:B------:R-:W-:Y:S01]  /*7e90*/  FMUL.FTZ R154, R0, R100 ;  /* 0x00000064009a7220 */ /* 0x000fe20000410000 */
[----:B------:R-:W-:-:S02]  /*7ea0*/  ISETP.GT.AND P2, PT, R161, 0x81, PT ;  /* 0x00000081a100780c */ /* 0x000fc40003f44270 */
[----:B----4-:R-:W-:Y:S01]  /*7eb0*/  FSEL R100, R88, -INF , P0 ;  /* 0xff80000058647808 */ /* 0x010fe20000000000 */
[----:B------:R-:W-:Y:S01]  /*7ec0*/  FMUL.FTZ R88, R0, R101 ;  /* 0x0000006500587220 */ /* 0x000fe20000410000 */
[----:B------:R-:W-:Y:S01]  /*7ed0*/  FMNMX.FTZ R155, R151, R152, !PT ;  /* 0x00000098979b7209 */ /* 0x000fe20007810000 */
[----:B------:R0:W3:Y:S01]  /*7ee0*/  MUFU.TANH R165, R154 ;  /* 0x0000009a00a57308 */ /* 0x0000e20000002400 */
[C---:B------:R-:W-:Y:S02]  /*7ef0*/  ISETP.GT.AND P0, PT, R161.reuse, 0x88, PT ;  /* 0x00000088a100780c */ /* 0x040fe40003f04270 */
[----:B------:R-:W-:Y:S02]  /*7f00*/  FSEL R152, R160, -INF , P2 ;  /* 0xff800000a0987808 */ /* 0x000fe40001000000 */
[----:B------:R-:W-:Y:S02]  /*7f10*/  FMNMX.FTZ R155, R100, R155, !PT ;  /* 0x0000009b649b7209 */ /* 0x000fe40007810000 */
[----:B------:R-:W-:Y:S01]  /*7f20*/  ISETP.GT.AND P2, PT, R161, 0x89, PT ;  /* 0x00000089a100780c */ /* 0x000fe20003f44270 */
[----:B------:R-:W4:Y:S01]  /*7f30*/  MUFU.TANH R88, R88 ;  /* 0x0000005800587308 */ /* 0x000f220000002400 */
[----:B------:R-:W-:Y:S01]  /*7f40*/  FSEL R101, R162, -INF , P0 ;  /* 0xff800000a2657808 */ /* 0x000fe20000000000 */
[----:B0-----:R-:W-:Y:S01]  /*7f50*/  FMUL.FTZ R154, R0, R110 ;  /* 0x0000006e009a7220 */ /* 0x001fe20000410000 */
[----:B------:R-:W-:-:S02]  /*7f60*/  FMNMX.FTZ R156, R152, R155, !PT ;  /* 0x0000009b989c7209 */ /* 0x000fc40007810000 */
[----:B------:R-:W-:Y:S02]  /*7f70*/  ISETP.GT.AND P0, PT, R161, 0x90, PT ;  /* 0x00000090a100780c */ /* 0x000fe40003f04270 */
[----:B--2---:R-:W-:Y:S01]  /*7f80*/  FSEL R153, R163, -INF , P2 ;  /* 0xff800000a3997808 */ /* 0x004fe20001000000 */
[----:B------:R-:W0:Y:S01]  /*7f90*/  MUFU.TANH R6, R6 ;  /* 0x0000000600067308 */ /* 0x000e220000002400 */
[----:B------:R-:W-:Y:S02]  /*7fa0*/  FMNMX.FTZ R156, R101, R156, !PT ;  /* 0x0000009c659c7209 */ /* 0x000fe40007810000 */
[----:B------:R-:W-:Y:S02]  /*7fb0*/  ISETP.GT.AND P2, PT, R161, 0x91, PT ;  /* 0x00000091a100780c */ /* 0x000fe40003f44270 */
[----:B------:R-:W-:Y:S02]  /*7fc0*/  FSEL R155, R164, -INF , P0 ;  /* 0xff800000a49b7808 */ /* 0x000fe40000000000 */
[----:B------:R-:W-:Y:S01]  /*7fd0*/  FMNMX.FTZ R156, R153, R156, !PT ;  /* 0x0000009c999c7209 */ /* 0x000fe20007810000 */
[----:B------:R-:W2:Y:S01]  /*7fe0*/  MUFU.TANH R7, R7 ;  /* 0x0000000700077308 */ /* 0x000ea20000002400 */
[----:B------:R-:W-:-:S02]  /*7ff0*/  ISETP.GT.AND P0, PT, R161, 0x98, PT ;  /* 0x00000098a100780c */ /* 0x000fc40003f04270 */
[----:B-1----:R-:W-:Y:S01]  /*8000*/  FSEL R110, R158, -INF , P2 ;  /* 0xff8000009e6e7808 */ /* 0x002fe20001000000 */
[----:B------:R-:W-:Y:S01]  /*8010*/  FMUL.FTZ R158, R0, R111 ;  /* 0x0000006f009e7220 */ /* 0x000fe20000410000 */
[----:B------:R-:W-:Y:S02]  /*8020*/  FMNMX.FTZ R159, R155, R156, !PT ;  /* 0x0000009c9b9f7209 */ /* 0x000fe40007810000 */
[----:B------:R-:W-:Y:S01]  /*8030*/  ISETP.GT.AND P2, PT, R161, 0x99, PT ;  /* 0x00000099a100780c */ /* 0x000fe20003f44270 */
[----:B------:R-:W-:Y:S01]  /*8040*/  IMAD.U32 R161, RZ, RZ, UR59 ;  /* 0x0000003bffa17e24 */ /* 0x000fe2000f8e00ff */
[----:B---3--:R-:W-:Y:S01]  /*8050*/  FSEL R156, R165, -INF , P0 ;  /* 0xff800000a59c7808 */ /* 0x008fe20000000000 */
[----:B------:R-:W1:Y:S01]  /*8060*/  MUFU.TANH R8, R8 ;  /* 0x0000000800087308 */ /* 0x000e620000002400 */
[----:B------:R-:W-:Y:S02]  /*8070*/  FMNMX.FTZ R159, R110, R159, !PT ;  /* 0x0000009f6e9f7209 */ /* 0x000fe40007810000 */
[----:B----4-:R-:W-:-:S02]  /*8080*/  FSEL R111, R88, -INF , P2 ;  /* 0xff800000586f7808 */ /* 0x010fc40001000000 */
[----:B------:R-:W-:-:S03]  /*8090*/  FMNMX.FTZ R88, R156, R159, !PT ;  /* 0x0000009f9c587209 */ /* 0x000fc60007810000 */
[----:B------:R-:W3:Y:S01]  /*80a0*/  MUFU.TANH R9, R9 ;  /* 0x0000000900097308 */ /* 0x000ee20000002400 */
[----:B------:R-:W-:-:S05]  /*80b0*/  FMNMX.FTZ R88, R111, R88, !PT ;  /* 0x000000586f587209 */ /* 0x000fca0007810000 */
[----:B------:R-:W4:Y:S02]  /*80c0*/  SHFL.BFLY PT, R159, R88, 0x2, 0x1f ;  /* 0x0c401f00589f7f89 */ /* 0x000f2400000e0000 */
[----:B------:R-:W5:Y:S08]  /*80d0*/  MUFU.TANH R10, R10 ;  /* 0x0000000a000a7308 */ /* 0x000f700000002400 */
[----:B------:R-:W5:Y:S08]  /*80e0*/  MUFU.TANH R11, R11 ;  /* 0x0000000b000b7308 */ /* 0x000f700000002400 */
[----:B------:R-:W5:Y:S01]  /*80f0*/  MUFU.TANH R12, R12 ;  /* 0x0000000c000c7308 */ /* 0x000f620000002400 */
[----:B----4-:R-:W-:-:S07]  /*8100*/  FMNMX.FTZ R159, R88, R159, !PT ;  /* 0x0000009f589f7209 */ /* 0x010fce0007810000 */
[----:B------:R-:W4:Y:S01]  /*8110*/  MUFU.TANH R13, R13 ;  /* 0x0000000d000d7308 */ /* 0x000f220000002400 */
[----:B------:R-:W0:Y:S07]  /*8120*/  SHFL.BFLY PT, R88, R159, 0x1, 0x1f ;  /* 0x0c201f009f587f89 */ /* 0x000e2e00000e0000 */
[----:B------:R-:W4:Y:S08]  /*8130*/  MUFU.TANH R14, R14 ;  /* 0x0000000e000e7308 */ /* 0x000f300000002400 */
[----:B------:R-:W4:Y:S08]  /*8140*/  MUFU.TANH R15, R15 ;  /* 0x0000000f000f7308 */ /* 0x000f300000002400 */
[----:B------:R-:W4:Y:S01]  /*8150*/  MUFU.TANH R20, R20 ;  /* 0x0000001400147308 */ /* 0x000f220000002400 */
[----:B0-----:R-:W-:Y:S01]  /*8160*/  FMNMX.FTZ R88, R159, R88, !PT ;  /* 0x000000589f587209 */ /* 0x001fe20007810000 */
[----:B------:R-:W-:-:S03]  /*8170*/  FMUL.FTZ R159, R0, R102 ;  /* 0x00000066009f7220 */ /* 0x000fc60000410000 */
[C---:B------:R-:W-:Y:S01]  /*8180*/  FSETP.NEU.FTZ.AND P0, PT, R88.reuse, -INF , PT ;  /* 0xff8000005800780b */ /* 0x040fe20003f1d000 */
[----:B------:R-:W-:-:S02]  /*8190*/  FFMA.FTZ R102, R88, R161, -8 ;  /* 0xc100000058667423 */ /* 0x000fc400000100a1 */
[----:B------:R-:W0:Y:S01]  /*81a0*/  MUFU.TANH R21, R21 ;  /* 0x0000001500157308 */ /* 0x000e220000002400 */
[----:B------:R-:W2:Y:S02]  /*81b0*/  SHFL.IDX PT, R161, R124, 0x1, 0x1c1f ;  /* 0x003c1f007ca17f89 */ /* 0x000ea400000e0000 */
[----:B------:R-:W-:-:S05]  /*81c0*/  FSEL R102, R102, RZ, P0 ;  /* 0x000000ff66667208 */ /* 0x000fca0000000000 */
[----:B------:R-:W0:Y:S01]  /*81d0*/  MUFU.TANH R136, R136 ;  /* 0x0000008800887308 */ /* 0x000e220000002400 */
[----:B------:R-:W-:-:S01]  /*81e0*/  FFMA.FTZ R160, R131, UR59, -R102 ;  /* 0x0000003b83a07c23 */ /* 0x000fc20008010866 */
[--C-:B------:R-:W-:Y:S01]  /*81f0*/  FFMA.FTZ R131, R104, UR59, -R102.reuse ;  /* 0x0000003b68837c23 */ /* 0x100fe20008010866 */
[----:B------:R-:W-:-:S01]  /*8200*/  FFMA.FTZ R104, R105, UR59, -R102 ;  /* 0x0000003b69687c23 */ /* 0x000fc20008010866 */
[--C-:B------:R-:W-:Y:S01]  /*8210*/  FFMA.FTZ R105, R130, UR59, -R102.reuse ;  /* 0x0000003b82697c23 */ /* 0x100fe20008010866 */
[----:B------:R-:W-:-:S01]  /*8220*/  FFMA.FTZ R130, R107, UR59, -R102 ;  /* 0x0000003b6b827c23 */ /* 0x000fc20008010866 */
[--C-:B------:R-:W-:Y:S01]  /*8230*/  FFMA.FTZ R162, R145, UR59, -R102.reuse ;  /* 0x0000003b91a27c23 */ /* 0x100fe20008010866 */
[----:B------:R-:W-:-:S01]  /*8240*/  FFMA.FTZ R144, R144, UR59, -R102 ;  /* 0x0000003b90907c23 */ /* 0x000fc20008010866 */
        /* <DEDUP_REMOVED lines=9> */
[----:B--2---:R-:W-:-:S02]  /*82e0*/  IMAD.IADD R128, R128, 0x1, R161 ;  /* 0x0000000180807824 */ /* 0x004fc400078e02a1 */
[--C-:B------:R-:W-:Y:S01]  /*82f0*/  FFMA.FTZ R113, R113, UR59, -R102.reuse ;  /* 0x0000003b71717c23 */ /* 0x100fe20008010866 */
[----:B------:R-:W-:-:S01]  /*8300*/  FFMA.FTZ R116, R116, UR59, -R102 ;  /* 0x0000003b74747c23 */ /* 0x000fc20008010866 */
[--C-:B------:R-:W-:Y:S01]  /*8310*/  FFMA.FTZ R143, R143, UR59, -R102.reuse ;  /* 0x0000003b8f8f7c23 */ /* 0x100fe20008010866 */
[----:B------:R-:W-:-:S01]  /*8320*/  FFMA.FTZ R117, R117, UR59, -R102 ;  /* 0x0000003b75757c23 */ /* 0x000fc20008010866 */
[----:B------:R-:W-:Y:S01]  /*8330*/  ISETP.GT.AND P2, PT, R128, RZ, PT ;  /* 0x000000ff8000720c */ /* 0x000fe20003f44270 */
[----:B------:R-:W-:-:S01]  /*8340*/  FFMA.FTZ R147, R147, UR59, -R102 ;  /* 0x0000003b93937c23 */ /* 0x000fc20008010866 */
[----:B------:R-:W-:Y:S01]  /*8350*/  ISETP.GT.AND P3, PT, R128, 0x1, PT ;  /* 0x000000018000780c */ /* 0x000fe20003f64270 */
[----:B------:R-:W2:Y:S01]  /*8360*/  MUFU.TANH R139, R139 ;  /* 0x0000008b008b7308 */ /* 0x000ea20000002400 */
[----:B------:R-:W-:Y:S01]  /*8370*/  FSEL R6, R6, -INF , P2 ;  /* 0xff80000006067808 */ /* 0x000fe20001000000 */
[--C-:B------:R-:W-:Y:S01]  /*8380*/  FFMA.FTZ R92, R92, UR59, -R102.reuse ;  /* 0x0000003b5c5c7c23 */ /* 0x100fe20008010866 */
[----:B------:R-:W-:Y:S01]  /*8390*/  ISETP.GT.AND P2, PT, R128, 0x8, PT ;  /* 0x000000088000780c */ /* 0x000fe20003f44270 */
[--C-:B------:R-:W-:Y:S01]  /*83a0*/  FFMA.FTZ R93, R93, UR59, -R102.reuse ;  /* 0x0000003b5d5d7c23 */ /* 0x100fe20008010866 */
[----:B------:R-:W-:Y:S01]  /*83b0*/  FSEL R7, R7, -INF , P3 ;  /* 0xff80000007077808 */ /* 0x000fe20001800000 */
[--C-:B------:R-:W-:Y:S01]  /*83c0*/  FFMA.FTZ R96, R96, UR59, -R102.reuse ;  /* 0x0000003b60607c23 */ /* 0x100fe20008010866 */
[----:B------:R-:W-:Y:S01]  /*83d0*/  FMNMX.FTZ R124, R6, R5, !PT ;  /* 0x00000005067c7209 */ /* 0x000fe20007810000 */
[----:B------:R-:W2:Y:S01]  /*83e0*/  MUFU.TANH R120, R120 ;  /* 0x0000007800787308 */ /* 0x000ea20000002400 */
[----:B------:R-:W-:Y:S01]  /*83f0*/  ISETP.GT.AND P3, PT, R128, 0x9, PT ;  /* 0x000000098000780c */ /* 0x000fe20003f64270 */
[--C-:B------:R-:W-:Y:S01]  /*8400*/  FFMA.FTZ R97, R97, UR59, -R102.reuse ;  /* 0x0000003b61617c23 */ /* 0x100fe20008010866 */
[----:B-1----:R-:W-:Y:S01]  /*8410*/  FSEL R107, R8, -INF , P2 ;  /* 0xff800000086b7808 */ /* 0x002fe20001000000 */
[--C-:B------:R-:W-:Y:S01]  /*8420*/  FFMA.FTZ R100, R100, UR59, -R102.reuse ;  /* 0x0000003b64647c23 */ /* 0x100fe20008010866 */
[----:B------:R-:W-:Y:S01]  /*8430*/  FMNMX.FTZ R124, R7, R124, !PT ;  /* 0x0000007c077c7209 */ /* 0x000fe20007810000 */
[--C-:B------:R-:W-:Y:S01]  /*8440*/  FFMA.FTZ R101, R101, UR59, -R102.reuse ;  /* 0x0000003b65657c23 */ /* 0x100fe20008010866 */
[C---:B------:R-:W-:Y:S01]  /*8450*/  ISETP.GT.AND P2, PT, R128.reuse, 0x10, PT ;  /* 0x000000108000780c */ /* 0x040fe20003f44270 */
[----:B------:R1:W-:Y:S01]  /*8460*/  MUFU.EX2 R8, R130 ;  /* 0x0000008200087308 */ /* 0x0003e20000000800 */
[----:B---3--:R-:W-:Y:S01]  /*8470*/  FSEL R9, R9, -INF , P3 ;  /* 0xff80000009097808 */ /* 0x008fe20001800000 */
[--C-:B------:R-:W-:Y:S01]  /*8480*/  FFMA.FTZ R155, R155, UR59, -R102.reuse ;  /* 0x0000003b9b9b7c23 */ /* 0x100fe20008010866 */
[----:B------:R-:W-:Y:S01]  /*8490*/  FMNMX.FTZ R124, R107, R124, !PT ;  /* 0x0000007c6b7c7209 */ /* 0x000fe20007810000 */
[----:B------:R-:W-:Y:S01]  /*84a0*/  FFMA.FTZ R111, R111, UR59, -R102 ;  /* 0x0000003b6f6f7c23 */ /* 0x000fe20008010866 */
[----:B------:R-:W-:-:S02]  /*84b0*/  ISETP.GT.AND P3, PT, R128, 0x11, PT ;  /* 0x000000118000780c */ /* 0x000fc40003f64270 */
[----:B-----5:R-:W-:Y:S01]  /*84c0*/  FSEL R10, R10, -INF , P2 ;  /* 0xff8000000a0a7808 */ /* 0x020fe20001000000 */
[----:B------:R-:W3:Y:S01]  /*84d0*/  MUFU.TANH R121, R121 ;  /* 0x0000007900797308 */ /* 0x000ee20000002400 */
[----:B------:R-:W-:Y:S01]  /*84e0*/  FMNMX.FTZ R161, R9, R124, !PT ;  /* 0x0000007c09a17209 */ /* 0x000fe20007810000 */
[----:B-1----:R-:W-:Y:S01]  /*84f0*/  FFMA.FTZ R130, R108, UR59, -R102 ;  /* 0x0000003b6c827c23 */ /* 0x002fe20008010866 */
[----:B------:R-:W-:Y:S02]  /*8500*/  ISETP.GT.AND P2, PT, R128, 0x18, PT ;  /* 0x000000188000780c */ /* 0x000fe40003f44270 */
[----:B------:R-:W-:Y:S02]  /*8510*/  FSEL R11, R11, -INF , P3 ;  /* 0xff8000000b0b7808 */ /* 0x000fe40001800000 */
[----:B------:R-:W-:Y:S01]  /*8520*/  FMNMX.FTZ R124, R10, R161, !PT ;  /* 0x000000a10a7c7209 */ /* 0x000fe20007810000 */
[----:B------:R-:W1:Y:S01]  /*8530*/  MUFU.TANH R122, R122 ;  /* 0x0000007a007a7308 */ /* 0x000e620000002400 */
[----:B------:R-:W-:-:S02]  /*8540*/  ISETP.GT.AND P3, PT, R128, 0x19, PT ;  /* 0x000000198000780c */ /* 0x000fc40003f64270 */
[----:B------:R-:W-:Y:S02]  /*8550*/  FSEL R108, R12, -INF , P2 ;  /* 0xff8000000c6c7808 */ /* 0x000fe40001000000 */
[----:B------:R-:W-:Y:S02]  /*8560*/  FMNMX.FTZ R161, R11, R124, !PT ;  /* 0x0000007c0ba17209 */ /* 0x000fe40007810000 */
[----:B------:R-:W-:Y:S01]  /*8570*/  ISETP.GT.AND P2, PT, R128, 0x20, PT ;  /* 0x000000208000780c */ /* 0x000fe20003f44270 */
[----:B------:R5:W-:Y:S01]  /*8580*/  MUFU.EX2 R12, R130 ;  /* 0x00000082000c7308 */ /* 0x000be20000000800 */
[----:B----4-:R-:W-:Y:S02]  /*8590*/  FSEL R13, R13, -INF , P3 ;  /* 0xff8000000d0d7808 */ /* 0x010fe40001800000 */
[----:B------:R-:W-:Y:S02]  /*85a0*/  FMNMX.FTZ R124, R108, R161, !PT ;  /* 0x000000a16c7c7209 */ /* 0x000fe40007810000 */
[----:B------:R-:W-:-:S02]  /*85b0*/  ISETP.GT.AND P3, PT, R128, 0x21, PT ;  /* 0x000000218000780c */ /* 0x000fc40003f64270 */
[----:B------:R-:W-:Y:S01]  /*85c0*/  FSEL R14, R14, -INF , P2 ;  /* 0xff8000000e0e7808 */ /* 0x000fe20001000000 */
[----:B------:R-:W4:Y:S01]  /*85d0*/  MUFU.TANH R123, R123 ;  /* 0x0000007b007b7308 */ /* 0x000f220000002400 */
[----:B------:R-:W-:Y:S01]  /*85e0*/  FMNMX.FTZ R161, R13, R124, !PT ;  /* 0x0000007c0da17209 */ /* 0x000fe20007810000 */
[--C-:B-----5:R-:W-:Y:S01]  /*85f0*/  FFMA.FTZ R130, R109, UR59, -R102.reuse ;  /* 0x0000003b6d827c23 */ /* 0x120fe20008010866 */
[----:B------:R-:W-:Y:S02]  /*8600*/  ISETP.GT.AND P2, PT, R128, 0x28, PT ;  /* 0x000000288000780c */ /* 0x000fe40003f44270 */
[----:B------:R-:W-:Y:S02]  /*8610*/  FSEL R15, R15, -INF , P3 ;  /* 0xff8000000f0f7808 */ /* 0x000fe40001800000 */
[----:B------:R-:W-:Y:S01]  /*8620*/  FMNMX.FTZ R124, R14, R161, !PT ;  /* 0x000000a10e7c7209 */ /* 0x000fe20007810000 */
[----:B------:R-:W5:Y:S01]  /*8630*/  MUFU.TANH R125, R125 ;  /* 0x0000007d007d7308 */ /* 0x000f620000002400 */
[----:B------:R-:W-:Y:S01]  /*8640*/  ISETP.GT.AND P3, PT, R128, 0x29, PT ;  /* 0x000000298000780c */ /* 0x000fe20003f64270 */
[----:B------:R-:W-:Y:S01]  /*8650*/  FFMA.FTZ R161, R140, UR59, -R102 ;  /* 0x0000003b8ca17c23 */ /* 0x000fe20008010866 */
[----:B------:R-:W-:-:S02]  /*8660*/  FSEL R109, R20, -INF , P2 ;  /* 0xff800000146d7808 */ /* 0x000fc40001000000 */
[----:B------:R-:W-:Y:S02]  /*8670*/  FMNMX.FTZ R124, R15, R124, !PT ;  /* 0x0000007c0f7c7209 */ /* 0x000fe40007810000 */
[C---:B------:R-:W-:Y:S01]  /*8680*/  ISETP.GT.AND P2, PT, R128.reuse, 0x30, PT ;  /* 0x000000308000780c */ /* 0x040fe20003f44270 */
[----:B------:R-:W5:Y:S01]  /*8690*/  MUFU.TANH R126, R126 ;  /* 0x0000007e007e7308 */ /* 0x000f620000002400 */
[----:B0-----:R-:W-:Y:S02]  /*86a0*/  FSEL R21, R21, -INF , P3 ;  /* 0xff80000015157808 */ /* 0x001fe40001800000 */
[----:B------:R-:W-:Y:S02]  /*86b0*/  FMNMX.FTZ R124, R109, R124, !PT ;  /* 0x0000007c6d7c7209 */ /* 0x000fe40007810000 */
[----:B------:R-:W-:Y:S02]  /*86c0*/  ISETP.GT.AND P3, PT, R128, 0x31, PT ;  /* 0x000000318000780c */ /* 0x000fe40003f64270 */
[----:B------:R-:W-:Y:S01]  /*86d0*/  FSEL R136, R136, -INF , P2 ;  /* 0xff80000088887808 */ /* 0x000fe20001000000 */
[----:B------:R-:W0:Y:S01]  /*86e0*/  MUFU.TANH R127, R127 ;  /* 0x0000007f007f7308 */ /* 0x000e220000002400 */
[----:B------:R-:W-:-:S02]  /*86f0*/  FMNMX.FTZ R163, R21, R124, !PT ;  /* 0x0000007c15a37209 */ /* 0x000fc40007810000 */
[----:B------:R-:W-:Y:S02]  /*8700*/  ISETP.GT.AND P2, PT, R128, 0x38, PT ;  /* 0x000000388000780c */ /* 0x000fe40003f44270 */
[----:B------:R-:W-:Y:S02]  /*8710*/  FSEL R137, R137, -INF , P3 ;  /* 0xff80000089897808 */ /* 0x000fe40001800000 */
[----:B------:R-:W-:Y:S01]  /*8720*/  FMNMX.FTZ R124, R136, R163, !PT ;  /* 0x000000a3887c7209 */ /* 0x000fe20007810000 */
[----:B------:R-:W0:Y:S01]  /*8730*/  MUFU.TANH R129, R129 ;  /* 0x0000008100817308 */ /* 0x000e220000002400 */
[----:B------:R-:W-:Y:S02]  /*8740*/  ISETP.GT.AND P3, PT, R128, 0x39, PT ;  /* 0x000000398000780c */ /* 0x000fe40003f64270 */
[----:B------:R-:W-:Y:S02]  /*8750*/  FSEL R138, R138, -INF , P2 ;  /* 0xff8000008a8a7808 */ /* 0x000fe40001000000 */
[----:B------:R-:W-:-:S02]  /*8760*/  FMNMX.FTZ R163, R137, R124, !PT ;  /* 0x0000007c89a37209 */ /* 0x000fc40007810000 */
[----:B------:R-:W-:Y:S01]  /*8770*/  ISETP.GT.AND P2, PT, R128, 0x40, PT ;  /* 0x000000408000780c */ /* 0x000fe20003f44270 */
[----:B------:R5:W-:Y:S01]  /*8780*/  MUFU.EX2 R20, R130 ;  /* 0x0000008200147308 */ /* 0x000be20000000800 */
[----:B--2---:R-:W-:Y:S02]  /*8790*/  FSEL R139, R139, -INF , P3 ;  /* 0xff8000008b8b7808 */ /* 0x004fe40001800000 */
[----:B------:R-:W-:Y:S02]  /*87a0*/  FMNMX.FTZ R124, R138, R163, !PT ;  /* 0x000000a38a7c7209 */ /* 0x000fe40007810000 */
[----:B------:R-:W-:Y:S02]  /*87b0*/  ISETP.GT.AND P3, PT, R128, 0x41, PT ;  /* 0x000000418000780c */ /* 0x000fe40003f64270 */
[----:B------:R-:W-:Y:S01]  /*87c0*/  FSEL R120, R120, -INF , P2 ;  /* 0xff80000078787808 */ /* 0x000fe20001000000 */
[----:B------:R-:W2:Y:S01]  /*87d0*/  MUFU.TANH R132, R132 ;  /* 0x0000008400847308 */ /* 0x000ea20000002400 */
[----:B------:R-:W-:-:S02]  /*87e0*/  FMNMX.FTZ R163, R139, R124, !PT ;  /* 0x0000007c8ba37209 */ /* 0x000fc40007810000 */
[----:B------:R-:W-:Y:S02]  /*87f0*/  ISETP.GT.AND P2, PT, R128, 0x48, PT ;  /* 0x000000488000780c */ /* 0x000fe40003f44270 */
[----:B---3--:R-:W-:Y:S02]  /*8800*/  FSEL R121, R121, -INF , P3 ;  /* 0xff80000079797808 */ /* 0x008fe40001800000 */
[----:B------:R-:W-:Y:S01]  /*8810*/  FMNMX.FTZ R124, R120, R163, !PT ;  /* 0x000000a3787c7209 */ /* 0x000fe20007810000 */
[----:B------:R-:W3:Y:S01]  /*8820*/  MUFU.TANH R134, R134 ;  /* 0x0000008600867308 */ /* 0x000ee20000002400 */
[----:B------:R-:W-:Y:S02]  /*8830*/  ISETP.GT.AND P3, PT, R128, 0x49, PT ;  /* 0x000000498000780c */ /* 0x000fe40003f64270 */
[----:B-1----:R-:W-:Y:S02]  /*8840*/  FSEL R122, R122, -INF , P2 ;  /* 0xff8000007a7a7808 */ /* 0x002fe40001000000 */
[----:B------:R-:W-:Y:S01]  /*8850*/  FMNMX.FTZ R163, R121, R124, !PT ;  /* 0x0000007c79a37209 */ /* 0x000fe20007810000 */
[----:B------:R-:W-:Y:S01]  /*8860*/  FFMA.FTZ R124, R142, UR59, -R102 ;  /* 0x0000003b8e7c7c23 */ /* 0x000fe20008010866 */
[----:B------:R-:W-:Y:S01]  /*8870*/  ISETP.GT.AND P2, PT, R128, 0x50, PT ;  /* 0x000000508000780c */ /* 0x000fe20003f44270 */
[----:B------:R-:W1:Y:S01]  /*8880*/  MUFU.TANH R154, R154 ;  /* 0x0000009a009a7308 */ /* 0x000e620000002400 */
[----:B----4-:R-:W-:-:S02]  /*8890*/  FSEL R123, R123, -INF , P3 ;  /* 0xff8000007b7b7808 */ /* 0x010fc40001800000 */
[----:B-----5:R-:W-:Y:S02]  /*88a0*/  FMNMX.FTZ R130, R122, R163, !PT ;  /* 0x000000a37a827209 */ /* 0x020fe40007810000 */
[C---:B------:R-:W-:Y:S02]  /*88b0*/  ISETP.GT.AND P3, PT, R128.reuse, 0x51, PT ;  /* 0x000000518000780c */ /* 0x040fe40003f64270 */
[----:B------:R-:W-:Y:S01]  /*88c0*/  FSEL R125, R125, -INF , P2 ;  /* 0xff8000007d7d7808 */ /* 0x000fe20001000000 */
[----:B------:R-:W4:Y:S01]  /*88d0*/  MUFU.TANH R158, R158 ;  /* 0x0000009e009e7308 */ /* 0x000f220000002400 */
[----:B------:R-:W-:Y:S02]  /*88e0*/  FMNMX.FTZ R130, R123, R130, !PT ;  /* 0x000000827b827209 */ /* 0x000fe40007810000 */
[----:B------:R-:W-:Y:S02]  /*88f0*/  ISETP.GT.AND P2, PT, R128, 0x58, PT ;  /* 0x000000588000780c */ /* 0x000fe40003f44270 */
[----:B------:R-:W-:-:S02]  /*8900*/  FSEL R126, R126, -INF , P3 ;  /* 0xff8000007e7e7808 */ /* 0x000fc40001800000 */
[----:B------:R-:W-:Y:S01]  /*8910*/  FMNMX.FTZ R163, R125, R130, !PT ;  /* 0x000000827da37209 */ /* 0x000fe20007810000 */
[----:B------:R-:W5:Y:S01]  /*8920*/  MUFU.TANH R114, R114 ;  /* 0x0000007200727308 */ /* 0x000f620000002400 */
[----:B------:R-:W-:Y:S02]  /*8930*/  ISETP.GT.AND P3, PT, R128, 0x59, PT ;  /* 0x000000598000780c */ /* 0x000fe40003f64270 */
[----:B0-----:R-:W-:Y:S02]  /*8940*/  FSEL R127, R127, -INF , P2 ;  /* 0xff8000007f7f7808 */ /* 0x001fe40001000000 */
[----:B------:R-:W-:Y:S02]  /*8950*/  FMNMX.FTZ R130, R126, R163, !PT ;  /* 0x000000a37e827209 */ /* 0x000fe40007810000 */
[----:B------:R-:W-:Y:S01]  /*8960*/  ISETP.GT.AND P2, PT, R128, 0x60, PT ;  /* 0x000000608000780c */ /* 0x000fe20003f44270 */
[----:B------:R-:W0:Y:S01]  /*8970*/  MUFU.TANH R115, R115 ;  /* 0x0000007300737308 */ /* 0x000e220000002400 */
[----:B------:R-:W-:-:S02]  /*8980*/  FSEL R129, R129, -INF , P3 ;  /* 0xff80000081817808 */ /* 0x000fc40001800000 */
[----:B------:R-:W-:Y:S02]  /*8990*/  FMNMX.FTZ R130, R127, R130, !PT ;  /* 0x000000827f827209 */ /* 0x000fe40007810000 */
[----:B------:R-:W-:Y:S02]  /*89a0*/  ISETP.GT.AND P3, PT, R128, 0x61, PT ;  /* 0x000000618000780c */ /* 0x000fe40003f64270 */
[----:B--2---:R-:W-:Y:S01]  /*89b0*/  FSEL R132, R132, -INF , P2 ;  /* 0xff80000084847808 */ /* 0x004fe20001000000 */
[----:B------:R-:W2:Y:S01]  /*89c0*/  MUFU.TANH R118, R118 ;  /* 0x0000007600767308 */ /* 0x000ea20000002400 */
[----:B------:R-:W-:Y:S02]  /*89d0*/  FMNMX.FTZ R163, R129, R130, !PT ;  /* 0x0000008281a37209 */ /* 0x000fe40007810000 */
[----:B------:R-:W-:Y:S02]  /*89e0*/  ISETP.GT.AND P2, PT, R128, 0x68, PT ;  /* 0x000000688000780c */ /* 0x000fe40003f44270 */
[----:B---3--:R-:W-:-:S02]  /*89f0*/  FSEL R134, R134, -INF , P3 ;  /* 0xff80000086867808 */ /* 0x008fc40001800000 */
[----:B------:R-:W-:Y:S01]  /*8a00*/  FMNMX.FTZ R163, R132, R163, !PT ;  /* 0x000000a384a37209 */ /* 0x000fe20007810000 */
[----:B------:R-:W3:Y:S01]  /*8a10*/  MUFU.TANH R119, R119 ;  /* 0x0000007700777308 */ /* 0x000ee20000002400 */
        /* <DEDUP_REMOVED lines=8> */
[----:B-----5:R-:W-:Y:S01]  /*8aa0*/  FSEL R130, R114, -INF , P2 ;  /* 0xff80000072827808 */ /* 0x020fe20001000000 */
[----:B------:R-:W4:Y:S01]  /*8ab0*/  MUFU.TANH R91, R91 ;  /* 0x0000005b005b7308 */ /* 0x000f220000002400 */
[----:B------:R-:W-:Y:S02]  /*8ac0*/  FMNMX.FTZ R163, R158, R163, !PT ;  /* 0x000000a39ea37209 */ /* 0x000fe40007810000 */
[----:B------:R-:W-:Y:S02]  /*8ad0*/  ISETP.GT.AND P2, PT, R128, 0x78, PT ;  /* 0x000000788000780c */ /* 0x000fe40003f44270 */
[----:B0-----:R-:W-:-:S02]  /*8ae0*/  FSEL R115, R115, -INF , P3 ;  /* 0xff80000073737808 */ /* 0x001fc40001800000 */
[----:B------:R-:W-:Y:S01]  /*8af0*/  FMNMX.FTZ R142, R130, R163, !PT ;  /* 0x000000a3828e7209 */ /* 0x000fe20007810000 */
[----:B------:R-:W0:Y:S01]  /*8b00*/  MUFU.TANH R94, R94 ;  /* 0x0000005e005e7308 */ /* 0x000e220000002400 */
[----:B------:R-:W-:Y:S02]  /*8b10*/  ISETP.GT.AND P3, PT, R128, 0x79, PT ;  /* 0x000000798000780c */ /* 0x000fe40003f64270 */
[----:B--2---:R-:W-:Y:S02]  /*8b20*/  FSEL R140, R118, -INF , P2 ;  /* 0xff800000768c7808 */ /* 0x004fe40001000000 */
[----:B------:R-:W-:Y:S02]  /*8b30*/  FMNMX.FTZ R145, R115, R142, !PT ;  /* 0x0000008e73917209 */ /* 0x000fe40007810000 */
[----:B------:R-:W-:Y:S01]  /*8b40*/  ISETP.GT.AND P2, PT, R128, 0x80, PT ;  /* 0x000000808000780c */ /* 0x000fe20003f44270 */
[----:B------:R-:W2:Y:S01]  /*8b50*/  MUFU.TANH R95, R95 ;  /* 0x0000005f005f7308 */ /* 0x000ea20000002400 */
[----:B---3--:R-:W-:-:S02]  /*8b60*/  FSEL R119, R119, -INF , P3 ;  /* 0xff80000077777808 */ /* 0x008fc40001800000 */
[----:B------:R-:W-:Y:S02]  /*8b70*/  FMNMX.FTZ R142, R140, R145, !PT ;  /* 0x000000918c8e7209 */ /* 0x000fe40007810000 */
[----:B------:R-:W-:Y:S02]  /*8b80*/  ISETP.GT.AND P3, PT, R128, 0x81, PT ;  /* 0x000000818000780c */ /* 0x000fe40003f64270 */
[----:B-1----:R-:W-:Y:S01]  /*8b90*/  FSEL R90, R90, -INF , P2 ;  /* 0xff8000005a5a7808 */ /* 0x002fe20001000000 */
[----:B------:R-:W1:Y:S01]  /*8ba0*/  MUFU.TANH R98, R98 ;  /* 0x0000006200627308 */ /* 0x000e620000002400 */
[----:B------:R-:W-:Y:S02]  /*8bb0*/  FMNMX.FTZ R163, R119, R142, !PT ;  /* 0x0000008e77a37209 */ /* 0x000fe40007810000 */
[----:B------:R-:W-:Y:S02]  /*8bc0*/  ISETP.GT.AND P2, PT, R128, 0x88, PT ;  /* 0x000000888000780c */ /* 0x000fe40003f44270 */
[----:B----4-:R-:W-:-:S02]  /*8bd0*/  FSEL R91, R91, -INF , P3 ;  /* 0xff8000005b5b7808 */ /* 0x010fc40001800000 */
[----:B------:R-:W-:Y:S01]  /*8be0*/  ISETP.GT.AND P3, PT, R128, 0x89, PT ;  /* 0x000000898000780c */ /* 0x000fe20003f64270 */
[----:B------:R-:W3:Y:S01]  /*8bf0*/  MUFU.TANH R99, R99 ;  /* 0x0000006300637308 */ /* 0x000ee20000002400 */
[----:B0-----:R-:W-:Y:S02]  /*8c00*/  FSEL R142, R94, -INF , P2 ;  /* 0xff8000005e8e7808 */ /* 0x001fe40001000000 */
[C---:B------:R-:W-:Y:S02]  /*8c10*/  ISETP.GT.AND P2, PT, R128.reuse, 0x90, PT ;  /* 0x000000908000780c */ /* 0x040fe40003f44270 */
[----:B--2---:R-:W-:Y:S02]  /*8c20*/  FSEL R95, R95, -INF , P3 ;  /* 0xff8000005f5f7808 */ /* 0x004fe40001800000 */
[----:B------:R-:W-:Y:S01]  /*8c30*/  ISETP.GT.AND P3, PT, R128, 0x91, PT ;  /* 0x000000918000780c */ /* 0x000fe20003f64270 */
[----:B------:R0:W-:Y:S01]  /*8c40*/  MUFU.EX2 R114, R144 ;  /* 0x0000009000727308 */ /* 0x0001e20000000800 */
[----:B-1----:R-:W-:-:S02]  /*8c50*/  FSEL R98, R98, -INF , P2 ;  /* 0xff80000062627808 */ /* 0x002fc40001000000 */
[----:B------:R-:W-:-:S05]  /*8c60*/  ISETP.GT.AND P2, PT, R128, 0x98, PT ;  /* 0x000000988000780c */ /* 0x000fca0003f44270 */
[----:B------:R1:W-:Y:S01]  /*8c70*/  MUFU.EX2 R118, R162 ;  /* 0x000000a200767308 */ /* 0x0003e20000000800 */
[----:B0-----:R-:W-:Y:S01]  /*8c80*/  FMNMX.FTZ R144, R90, R163, !PT ;  /* 0x000000a35a907209 */ /* 0x001fe20007810000 */
[--C-:B------:R-:W-:Y:S01]  /*8c90*/  FFMA.FTZ R163, R148, UR59, -R102.reuse ;  /* 0x0000003b94a37c23 */ /* 0x100fe20008010866 */
[----:B---3--:R-:W-:Y:S01]  /*8ca0*/  FSEL R99, R99, -INF , P3 ;  /* 0xff80000063637808 */ /* 0x008fe20001800000 */
[--C-:B------:R-:W-:Y:S01]  /*8cb0*/  FFMA.FTZ R148, R151, UR59, -R102.reuse ;  /* 0x0000003b97947c23 */ /* 0x100fe20008010866 */
[----:B------:R-:W-:Y:S01]  /*8cc0*/  ISETP.GT.AND P3, PT, R128, 0x99, PT ;  /* 0x000000998000780c */ /* 0x000fe20003f64270 */
[--C-:B------:R-:W-:Y:S01]  /*8cd0*/  FFMA.FTZ R128, R149, UR59, -R102.reuse ;  /* 0x0000003b95807c23 */ /* 0x100fe20008010866 */
[----:B------:R-:W-:-:S01]  /*8ce0*/  FFMA.FTZ R149, R150, UR59, -R102 ;  /* 0x0000003b96957c23 */ /* 0x000fc20008010866 */
[----:B------:R-:W0:Y:S01]  /*8cf0*/  MUFU.TANH R159, R159 ;  /* 0x0000009f009f7308 */ /* 0x000e220000002400 */
[----:B-1----:R-:W-:-:S01]  /*8d00*/  FFMA.FTZ R162, R89, UR59, -R102 ;  /* 0x0000003b59a27c23 */ /* 0x002fc20008010866 */
[----:B------:R-:W-:Y:S01]  /*8d10*/  FMNMX.FTZ R89, R91, R144, !PT ;  /* 0x000000905b597209 */ /* 0x000fe20007810000 */
[----:B------:R-:W-:-:S03]  /*8d20*/  FFMA.FTZ R151, R152, UR59, -R102 ;  /* 0x0000003b98977c23 */ /* 0x000fc60008010866 */
[----:B------:R-:W-:Y:S02]  /*8d30*/  FMNMX.FTZ R144, R142, R89, !PT ;  /* 0x000000598e907209 */ /* 0x000fe40007810000 */
[----:B------:R-:W1:Y:S02]  /*8d40*/  MUFU.TANH R103, R103 ;  /* 0x0000006700677308 */ /* 0x000e640000002400 */
[----:B------:R-:W-:-:S04]  /*8d50*/  FMNMX.FTZ R89, R95, R144, !PT ;  /* 0x000000905f597209 */ /* 0x000fc80007810000 */
[----:B------:R-:W-:Y:S02]  /*8d60*/  FMNMX.FTZ R144, R98, R89, !PT ;  /* 0x0000005962907209 */ /* 0x000fe40007810000 */
[----:B------:R2:W-:Y:S01]  /*8d70*/  MUFU.EX2 R145, R146 ;  /* 0x0000009200917308 */ /* 0x0005e20000000800 */
[----:B0-----:R-:W-:Y:S02]  /*8d80*/  FSEL R159, R159, -INF , P2 ;  /* 0xff8000009f9f7808 */ /* 0x001fe40001000000 */
[----:B------:R-:W-:-:S04]  /*8d90*/  FMNMX.FTZ R144, R99, R144, !PT ;  /* 0x0000009063907209 */ /* 0x000fc80007810000 */
[----:B------:R-:W-:Y:S01]  /*8da0*/  FMNMX.FTZ R144, R159, R144, !PT ;  /* 0x000000909f907209 */ /* 0x000fe20007810000 */
[----:B------:R-:W-:Y:S01]  /*8db0*/  MUFU.EX2 R160, R160 ;  /* 0x000000a000a07308 */ /* 0x000fe20000000800 */
[----:B-1----:R-:W-:Y:S01]  /*8dc0*/  FSEL R103, R103, -INF , P3 ;  /* 0xff80000067677808 */ /* 0x002fe20001800000 */
[--C-:B--2---:R-:W-:Y:S01]  /*8dd0*/  FFMA.FTZ R146, R153, UR59, -R102.reuse ;  /* 0x0000003b99927c23 */ /* 0x104fe20008010866 */
[----:B------:R-:W-:-:S01]  /*8de0*/  FFMA.FTZ R153, R110, UR59, -R102 ;  /* 0x0000003b6e997c23 */ /* 0x000fc20008010866 */
[----:B------:R-:W-:Y:S01]  /*8df0*/  FFMA.FTZ R110, R156, UR59, -R102 ;  /* 0x0000003b9c6e7c23 */ /* 0x000fe20008010866 */
[----:B------:R-:W-:-:S03]  /*8e00*/  FMNMX.FTZ R144, R103, R144, !PT ;  /* 0x0000009067907209 */ /* 0x000fc60007810000 */
[----:B------:R-:W-:Y:S02]  /*8e10*/  MUFU.EX2 R131, R131 ;  /* 0x0000008300837308 */ /* 0x000fe40000000800 */
[----:B------:R-:W0:Y:S06]  /*8e20*/  SHFL.BFLY PT, R89, R144, 0x2, 0x1f ;  /* 0x0c401f0090597f89 */ /* 0x000e2c00000e0000 */
[----:B------:R-:W-:Y:S08]  /*8e30*/  MUFU.EX2 R104, R104 ;  /* 0x0000006800687308 */ /* 0x000ff00000000800 */
[----:B------:R-:W-:Y:S08]  /*8e40*/  MUFU.EX2 R105, R105 ;  /* 0x0000006900697308 */ /* 0x000ff00000000800 */
[----:B------:R-:W-:Y:S01]  /*8e50*/  MUFU.EX2 R106, R106 ;  /* 0x0000006a006a7308 */ /* 0x000fe20000000800 */
[----:B0-----:R-:W-:-:S05]  /*8e60*/  FMNMX.FTZ R150, R144, R89, !PT ;  /* 0x0000005990967209 */ /* 0x001fca0007810000 */
[----:B------:R-:W0:Y:S02]  /*8e70*/  SHFL.BFLY PT, R89, R150, 0x1, 0x1f ;  /* 0x0c201f0096597f89 */ /* 0x000e2400000e0000 */
[----:B------:R-:W-:Y:S08]  /*8e80*/  MUFU.EX2 R144, R148 ;  /* 0x0000009400907308 */ /* 0x000ff00000000800 */
[----:B------:R1:W-:Y:S08]  /*8e90*/  MUFU.EX2 R148, R155 ;  /* 0x0000009b00947308 */ /* 0x0003f00000000800 */
[----:B------:R-:W-:Y:S01]  /*8ea0*/  MUFU.EX2 R133, R133 ;  /* 0x0000008500857308 */ /* 0x000fe20000000800 */
[----:B0-----:R-:W-:Y:S01]  /*8eb0*/  FMNMX.FTZ R89, R150, R89, !PT ;  /* 0x0000005996597209 */ /* 0x001fe20007810000 */
[----:B------:R-:W-:-:S06]  /*8ec0*/  IMAD.U32 R150, RZ, RZ, UR59 ;  /* 0x0000003bff967e24 */ /* 0x000fcc000f8e00ff */
[----:B------:R-:W-:Y:S01]  /*8ed0*/  MUFU.EX2 R94, R162 ;  /* 0x000000a2005e7308 */ /* 0x000fe20000000800 */
[C---:B------:R-:W-:Y:S01]  /*8ee0*/  FSETP.NEU.FTZ.AND P2, PT, R89.reuse, -INF , PT ;  /* 0xff8000005900780b */ /* 0x040fe20003f5d000 */
[----:B------:R-:W-:-:S05]  /*8ef0*/  FFMA.FTZ R150, R89, R150, -8 ;  /* 0xc100000059967423 */ /* 0x000fca0000010096 */
[----:B------:R-:W-:Y:S01]  /*8f00*/  FSEL R102, R150, RZ, P2 ;  /* 0x000000ff96667208 */ /* 0x000fe20001000000 */
[----:B------:R-:W-:Y:S04]  /*8f10*/  MUFU.EX2 R157, R157 ;  /* 0x0000009d009d7308 */ /* 0x000fe80000000800 */
[----:B------:R-:W-:-:S01]  /*8f20*/  FFMA.FTZ R152, R21, UR59, -R102 ;  /* 0x0000003b15987c23 */ /* 0x000fc20008010866 */
[--C-:B------:R-:W-:Y:S01]  /*8f30*/  FFMA.FTZ R21, R136, UR59, -R102.reuse ;  /* 0x0000003b88157c23 */ /* 0x100fe20008010866 */
[----:B------:R-:W-:-:S01]  /*8f40*/  FFMA.FTZ R136, R137, UR59, -R102 ;  /* 0x0000003b89887c23 */ /* 0x000fc20008010866 */
[----:B------:R-:W-:Y:S01]  /*8f50*/  FSEL R137, R88, RZ, P0 ;  /* 0x000000ff58897208 */ /* 0x000fe20000000000 */
[----:B-1----:R-:W-:-:S01]  /*8f60*/  FFMA.FTZ R155, R6, UR59, -R102 ;  /* 0x0000003b069b7c23 */ /* 0x002fc20008010866 */
[--C-:B------:R-:W-:Y:S01]  /*8f70*/  FFMA.FTZ R6, R7, UR59, -R102.reuse ;  /* 0x0000003b07067c23 */ /* 0x100fe20008010866 */
[----:B------:R-:W-:-:S01]  /*8f80*/  FFMA.FTZ R7, R107, UR59, -R102 ;  /* 0x0000003b6b077c23 */ /* 0x000fc20008010866 */
[----:B------:R-:W-:Y:S01]  /*8f90*/  FFMA.FTZ R150, R9, UR59, -R102 ;  /* 0x0000003b09967c23 */ /* 0x000fe20008010866 */
[----:B------:R-:W-:-:S01]  /*8fa0*/  FADD.FTZ R137, -R137, R4 ;  /* 0x0000000489897221 */ /* 0x000fc20000010100 */
[--C-:B------:R-:W-:Y:S01]  /*8fb0*/  FFMA.FTZ R4, R122, UR59, -R102.reuse ;  /* 0x0000003b7a047c23 */ /* 0x100fe20008010866 */
[----:B------:R-:W-:Y:S01]  /*8fc0*/  FSEL R122, R89, RZ, P2 ;  /* 0x000000ff597a7208 */ /* 0x000fe20001000000 */
[----:B------:R-:W-:Y:S01]  /*8fd0*/  MUFU.EX2 R155, R155 ;  /* 0x0000009b009b7308 */ /* 0x000fe20000000800 */
[----:B------:R-:W-:Y:S01]  /*8fe0*/  FMUL.FTZ R137, R137, UR59 ;  /* 0x0000003b89897c20 */ /* 0x000fe20008410000 */
[--C-:B------:R-:W-:Y:S01]  /*8ff0*/  FFMA.FTZ R9, R10, UR59, -R102.reuse ;  /* 0x0000003b0a097c23 */ /* 0x100fe20008010866 */
[----:B------:R-:W-:-:S01]  /*9000*/  FFMA.FTZ R10, R11, UR59, -R102 ;  /* 0x0000003b0b0a7c23 */ /* 0x000fc20008010866 */
[----:B------:R-:W-:Y:S01]  /*9010*/  FADD.FTZ R122, -R122, R5 ;  /* 0x000000057a7a7221 */ /* 0x000fe20000010100 */
[----:B------:R-:W-:-:S01]  /*9020*/  FFMA.FTZ R11, R108, UR59, -R102 ;  /* 0x0000003b6c0b7c23 */ /* 0x000fc20008010866 */
[--C-:B------:R-:W-:Y:S01]  /*9030*/  FFMA.FTZ R108, R13, UR59, -R102.reuse ;  /* 0x0000003b0d6c7c23 */ /* 0x100fe20008010866 */
[----:B------:R-:W-:-:S01]  /*9040*/  FFMA.FTZ R13, R14, UR59, -R102 ;  /* 0x0000003b0e0d7c23 */ /* 0x000fc20008010866 */
[----:B------:R-:W-:Y:S01]  /*9050*/  FMUL.FTZ R122, R122, UR59 ;  /* 0x0000003b7a7a7c20 */ /* 0x000fe20008410000 */
        /* <DEDUP_REMOVED lines=17> */
[----:B0-----:R-:W-:-:S04]  /*9170*/  FFMA.FTZ R156, R5, R3, R160 ;  /* 0x00000003059c7223 */ /* 0x001fc800000100a0 */
[----:B------:R-:W-:Y:S01]  /*9180*/  FADD.FTZ R127, R131, R156 ;  /* 0x0000009c837f7221 */ /* 0x000fe20000010000 */
[----:B------:R-:W-:-:S02]  /*9190*/  FFMA.FTZ R156, R129, UR59, -R102 ;  /* 0x0000003b819c7c23 */ /* 0x000fc40008010866 */
[----:B------:R-:W0:Y:S01]  /*91a0*/  MUFU.EX2 R7, R7 ;  /* 0x0000000700077308 */ /* 0x000e220000000800 */
[----:B-1----:R-:W-:-:S01]  /*91b0*/  FFMA.FTZ R3, R122, R2, R155 ;  /* 0x000000027a037223 */ /* 0x002fc2000001009b */
[----:B------:R-:W-:Y:S01]  /*91c0*/  FADD.FTZ R162, R104, R127 ;  /* 0x0000007f68a27221 */ /* 0x000fe20000010000 */
[----:B------:R-:W-:-:S03]  /*91d0*/  FFMA.FTZ R127, R132, UR59, -R102 ;  /* 0x0000003b847f7c23 */ /* 0x000fc60008010866 */
[----:B------:R-:W-:Y:S02]  /*91e0*/  FADD.FTZ R129, R105, R162 ;  /* 0x000000a269817221 */ /* 0x000fe40000010000 */
[----:B------:R-:W1:Y:S01]  /*91f0*/  MUFU.EX2 R150, R150 ;  /* 0x0000009600967308 */ /* 0x000e620000000800 */
[----:B--2---:R-:W-:-:S01]  /*9200*/  FADD.FTZ R2, R6, R3 ;  /* 0x0000000306027221 */ /* 0x004fc20000010000 */
[----:B------:R-:W-:-:S04]  /*9210*/  FADD.FTZ R132, R106, R129 ;  /* 0x000000816a847221 */ /* 0x000fc80000010000 */
[----:B------:R-:W-:Y:S01]  /*9220*/  FADD.FTZ R129, R133, R132 ;  /* 0x0000008485817221 */ /* 0x000fe20000010000 */
[----:B------:R-:W-:-:S01]  /*9230*/  FFMA.FTZ R132, R134, UR59, -R102 ;  /* 0x0000003b86847c23 */ /* 0x000fc20008010866 */
[----:B------:R-:W2:Y:S01]  /*9240*/  MUFU.EX2 R9, R9 ;  /* 0x0000000900097308 */ /* 0x000ea20000000800 */
[----:B0-----:R-:W-:-:S01]  /*9250*/  FADD.FTZ R3, R7, R2 ;  /* 0x0000000207037221 */ /* 0x001fc20000010000 */
[----:B------:R-:W-:Y:S01]  /*9260*/  FADD.FTZ R134, R8, R129 ;  /* 0x0000008108867221 */ /* 0x000fe20000010000 */
[----:B------:R-:W-:-:S03]  /*9270*/  FFMA.FTZ R129, R154, UR59, -R102 ;  /* 0x0000003b9a817c23 */ /* 0x000fc60008010866 */
        /* <DEDUP_REMOVED lines=16> */
[----:B------:R-:W-:-:S03]  /*9380*/  FFMA.FTZ R134, R158, UR59, -R102 ;  /* 0x0000003b9e867c23 */ /* 0x000fc60008010866 */
[----:B------:R-:W-:-:S03]  /*9390*/  FADD.FTZ R154, R20, R137 ;  /* 0x00000089149a7221 */ /* 0x000fc60000010000 */
        /* <DEDUP_REMOVED lines=24> */
[----:B------:R-:W-:-:S06]  /*9520*/  FFMA.FTZ R137, R140, UR59, -R102 ;  /* 0x0000003b8c897c23 */ /* 0x000fcc0008010866 */
        /* <DEDUP_REMOVED lines=10> */
[----:B0-----:R-:W-:-:S04]  /*95d0*/  FADD.FTZ R119, R117, R2 ;  /* 0x0000000275777221 */ /* 0x001fc80000010000 */
[----:B------:R-:W-:-:S03]  /*95e0*/  FADD.FTZ R119, R114, R119 ;  /* 0x0000007772777221 */ /* 0x000fc60000010000 */
[----:B------:R-:W0:Y:S01]  /*95f0*/  MUFU.EX2 R123, R123 ;  /* 0x0000007b007b7308 */ /* 0x000e220000000800 */
[----:B-1----:R-:W-:-:S01]  /*9600*/  FADD.FTZ R2, R4, R3 ;  /* 0x0000000304027221 */ /* 0x002fc20000010000 */
[----:B------:R-:W-:-:S04]  /*9610*/  FADD.FTZ R154, R118, R119 ;  /* 0x00000077769a7221 */ /* 0x000fc80000010000 */
[----:B------:R-:W-:Y:S02]  /*9620*/  FADD.FTZ R119, R145, R154 ;  /* 0x0000009a91777221 */ /* 0x000fe40000010000 */
[----:B------:R-:W1:Y:S01]  /*9630*/  MUFU.EX2 R126, R126 ;  /* 0x0000007e007e7308 */ /* 0x000e620000000800 */
[----:B--2---:R-:W-:-:S01]  /*9640*/  FADD.FTZ R2, R121, R2 ;  /* 0x0000000279027221 */ /* 0x004fc20000010000 */
[----:B------:R-:W-:Y:S01]  /*9650*/  FADD.FTZ R154, R94, R119 ;  /* 0x000000775e9a7221 */ /* 0x000fe20000010000 */
[----:B------:R-:W-:-:S05]  /*9660*/  FFMA.FTZ R119, R142, UR59, -R102 ;  /* 0x0000003b8e777c23 */ /* 0x000fca0008010866 */
        /* <DEDUP_REMOVED lines=38> */
[----:B--2---:R-:W-:-:S04]  /*98d0*/  FADD.FTZ R3, R97, R2 ;  /* 0x0000000261037221 */ /* 0x004fc80000010000 */
[----:B------:R-:W-:-:S03]  /*98e0*/  FADD.FTZ R3, R144, R3 ;  /* 0x0000000390037221 */ /* 0x000fc60000010000 */
[----:B------:R-:W2:Y:S01]  /*98f0*/  MUFU.EX2 R100, R100 ;  /* 0x0000006400647308 */ /* 0x000ea20000000800 */
[----:B0-----:R-:W-:-:S07]  /*9900*/  FADD.FTZ R99, R137, R154 ;  /* 0x0000009a89637221 */ /* 0x001fce0000010000 */
[----:B------:R-:W0:Y:S01]  /*9910*/  MUFU.EX2 R90, R90 ;  /* 0x0000005a005a7308 */ /* 0x000e220000000800 */
[----:B-1----:R-:W-:-:S01]  /*9920*/  FADD.FTZ R139, R140, R99 ;  /* 0x000000638c8b7221 */ /* 0x002fc20000010000 */
[--C-:B------:R-:W-:Y:S01]  /*9930*/  FFMA.FTZ R99, R159, UR59, -R102.reuse ;  /* 0x0000003b9f637c23 */ /* 0x100fe20008010866 */
[----:B------:R-:W-:-:S05]  /*9940*/  FFMA.FTZ R102, R103, UR59, -R102 ;  /* 0x0000003b67667c23 */ /* 0x000fca0008010866 */
        /* <DEDUP_REMOVED lines=31> */
.L_x_2442:
        /* <DEDUP_REMOVED lines=16> */
[----:B------:R-:W-:Y:S01]  /*9c40*/  FMUL.FTZ R28, R28, R5 ;  /* 0x000000051c1c7220 */ /* 0x000fe20000410000 */
[----:B------:R-:W-:Y:S01]  /*9c50*/  F2FP.SATFINITE.E4M3.F32.PACK_AB_MERGE_C R113, R124, R113, RZ ;  /* 0x000000717c71723e */ /* 0x000fe200048070ff */
[----:B------:R-:W-:Y:S01]  /*9c60*/  SYNCS.ARRIVE.TRANS64.RED.A1T0 RZ, [UR5], RZ ;  /* 0x000000ffffff79a7 */ /* 0x000fe20008100405 */
[----:B------:R-:W-:Y:S01]  /*9c70*/  F2FP.SATFINITE.E4M3.F32.PACK_AB_MERGE_C R107, R138, R107, RZ ;  /* 0x0000006b8a6b723e */ /* 0x000fe200048070ff */
        /* <DEDUP_REMOVED lines=96> */
.L_x_2432:
[----:B------:R-:W-:-:S06]  /*a280*/  UISETP.GE.AND UP0, UPT, UR4, UR52, UPT ;  /* 0x000000340400728c */ /* 0x000fcc000bf06270 */
[----:B------:R-:W-:-:S13]  /*a290*/  PLOP3.LUT P0, PT, PT, PT, UP0, 0x80, 0x0 ;  /* 0x000000000000781c */ /* 0x000fda0003f0f008 */
[----:B------:R-:W-:Y:S05]  /*a2a0*/  @!P0 BRA `(.L_x_2444) ;  /* 0x0000003400b48947 */ /* 0x000fea0003800000 */
[----:B------:R-:W-:Y:S01]  /*a2b0*/  IMAD.MOV.U32 R4, RZ, RZ, R89 ;  /* 0x000000ffff047224 */ /* 0x000fe200078e0059 */
[----:B------:R-:W-:Y:S01]  /*a2c0*/  UMOV UR7, UR44 ;  /* 0x0000002c00077c82 */ /* 0x000fe20008000000 */
[----:B------:R-:W-:Y:S01]  /*a2d0*/  IMAD.MOV.U32 R5, RZ, RZ, R88 ;  /* 0x000000ffff057224 */ /* 0x000fe200078e0058 */
[----:B------:R-:W-:Y:S01]  /*a2e0*/  UMOV UR5, UR38 ;  /* 0x0000002600057c82 */ /* 0x000fe20008000000 */
[----:B------:R-:W-:-:S05]  /*a2f0*/  ULDC UR45, c[0x0][0x988] ;  /* 0x00026200002d7ab9 */ /* 0x000fca0000000800 */
.L_x_2455:
        /* <DEDUP_REMOVED lines=9> */
.L_x_2446:
[----:B------:R-:W-:Y:S01]  /*a390*/  ULEA UR6, UR38, UR39, 0x3 ;  /* 0x0000002726067291 */ /* 0x000fe2000f8e183f */
[----:B------:R-:W-:-:S05]  /*a3a0*/  IMAD.U32 R6, RZ, RZ, UR44 ;  /* 0x0000002cff067e24 */ /* 0x000fca000f8e00ff */
[----:B------:R-:W-:-:S04]  /*a3b0*/  SHF.L.U32 R6, R6, 0x1f, RZ ;  /* 0x0000001f06067819 */ /* 0x000fc800000006ff */
[----:B------:R0:W1:Y:S01]  /*a3c0*/  SYNCS.PHASECHK.TRANS64.TRYWAIT P0, [UR6+0x29830], R6 ;  /* 0x02983006ff0075a7 */ /* 0x0000620008000146 */
[----:B------:R-:W-:Y:S05]  /*a3d0*/  @!P1 BRA `(.L_x_2447) ;  /* 0x0000000000049947 */ /* 0x000fea0003800000 */
[----:B------:R-:W-:Y:S01]  /*a3e0*/  BPT.TRAP 0x1 ;  /* 0x000000040000795c */ /* 0x000fe20000300000 */
.L_x_2447:
[----:B-1----:R-:W-:Y:S05]  /*a3f0*/  @P0 BRA `(.L_x_2445) ;  /* 0x0000000000080947 */ /* 0x002fea0003800000 */
[----:B------:R-:W1:Y:S02]  /*a400*/  SYNCS.PHASECHK.TRANS64.TRYWAIT P0, [UR6+0x29830], R6 ;  /* 0x02983006ff0075a7 */ /* 0x000e640008000146 */
[----:B-1----:R-:W-:Y:S05]  /*a410*/  @!P0 BRA `(.L_x_2448) ;  /* 0x000000f000b08947 */ /* 0x002fea0003800000 */
.L_x_2445:
[----:B-1----:R-:W1:Y:S01]  /*a420*/  S2R R7, SR_TID.X ;  /* 0x0000000000077919 */ /* 0x002e620000002100 */
[----:B------:R-:W-:Y:S01]  /*a430*/  UIMAD UR6, UR38, 0x780, UR47 ;  /* 0x00000780260678a4 */ /* 0x000fe2000f8e022f */
[----:B------:R-:W-:Y:S01]  /*a440*/  UMOV UR11, 0x80000020 ;  /* 0x80000020000b7882 */ /* 0x000fe20000000000 */
[----:B------:R-:W-:Y:S02]  /*a450*/  UMOV UR32, UR8 ;  /* 0x0000000800207c82 */ /* 0x000fe40008000000 */
[----:B------:R-:W-:Y:S01]  /*a460*/  UIADD3 UR34, UR6, 0x80, URZ ;  /* 0x0000008006227890 */ /* 0x000fe2000fffe03f */
[----:B------:R-:W-:Y:S02]  /*a470*/  UMOV UR33, UR9 ;  /* 0x0000000900217c82 */ /* 0x000fe40008000000 */
[----:B------:R-:W-:Y:S01]  /*a480*/  UMOV UR10, UR6 ;  /* 0x00000006000a7c82 */ /* 0x000fe20008000000 */
[----:B------:R-:W-:Y:S01]  /*a490*/  UMOV UR35, 0x80000020 ;  /* 0x8000002000237882 */ /* 0x000fe20000000000 */
        /* <DEDUP_REMOVED lines=180> */
.L_x_2450:
[----:B------:R-:W-:Y:S01]  /*afe0*/  ULEA UR6, UR5, UR39, 0x3 ;  /* 0x0000002705067291 */ /* 0x000fe2000f8e183f */
[----:B------:R-:W-:-:S05]  /*aff0*/  IMAD.U32 R6, RZ, RZ, UR7 ;  /* 0x00000007ff067e24 */ /* 0x000fca000f8e00ff */
[----:B------:R-:W-:-:S04]  /*b000*/  SHF.L.U32 R6, R6, 0x1f, RZ ;  /* 0x0000001f06067819 */ /* 0x000fc800000006ff */
[----:B------:R0:W1:Y:S01]  /*b010*/  SYNCS.PHASECHK.TRANS64.TRYWAIT P0, [UR6+0x29850], R6 ;  /* 0x02985006ff0075a7 */ /* 0x0000620008000146 */
[----:B------:R-:W-:Y:S05]  /*b020*/  @!P1 BRA `(.L_x_2451) ;  /* 0x0000000000049947 */ /* 0x000fea0003800000 */
[----:B------:R-:W-:Y:S01]  /*b030*/  BPT.TRAP 0x1 ;  /* 0x000000040000795c */ /* 0x000fe20000300000 */
.L_x_2451:
[----:B-1----:R-:W-:Y:S05]  /*b040*/  @P0 BRA `(.L_x_2449) ;  /* 0x0000000000080947 */ /* 0x002fea0003800000 */
[----:B------:R-:W1:Y:S02]  /*b050*/  SYNCS.PHASECHK.TRANS64.TRYWAIT P0, [UR6+0x29850], R6 ;  /* 0x02985006ff0075a7 */ /* 0x000e640008000146 */
[----:B-1----:R-:W-:Y:S05]  /*b060*/  @!P0 BRA `(.L_x_2452) ;  /* 0x000000e400b48947 */ /* 0x002fea0003800000 */
.L_x_2449:
        /* <DEDUP_REMOVED lines=36> */
.L_x_2453:
[C---:B0-----:R-:W-:Y:S01]  /*b2b0*/  FMUL.FTZ R6, R0.reuse, R152 ;  /* 0x0000009800067220 */ /* 0x041fe20000410000 */
        /* <DEDUP_REMOVED lines=110> */
[----:B0-----:R-:W-:Y:S01]  /*b9a0*/  FMNMX.FTZ R88, R152, R157, !PT ;  /* 0x0000009d98587209 */ /* 0x001fe20007810000 */
[----:B------:R-:W-:Y:S02]  /*b9b0*/  FMUL.FTZ R157, R0, R89 ;  /* 0x00000059009d7220 */ /* 0x000fe40000410000 */
[----:B------:R-:W-:Y:S04]  /*b9c0*/  SYNCS.ARRIVE.TRANS64.RED.A1T0 RZ, [UR6], RZ ;  /* 0x000000ffffff79a7 */ /* 0x000fe80008100406 */
        /* <DEDUP_REMOVED lines=129> */
[----:B--2---:R-:W-:Y:S02]  /*c1e0*/  FMNMX.FTZ R158, R102, R159, !PT ;  /* 0x0000009f669e7209 */ /* 0x004fe40007810000 */
[----:B0-----:R-:W-:-:S05]  /*c1f0*/  FMNMX.FTZ R159, R101, R88, !PT ;  /* 0x00000058659f7209 */ /* 0x001fca0007810000 */
[----:B------:R-:W0:Y:S01]  /*c200*/  SHFL.BFLY PT, R88, R159, 0x2, 0x1f ;  /* 0x0c401f009f587f89 */ /* 0x000e2200000e0000 */
[----:B-1----:R-:W-:-:S05]  /*c210*/  FMNMX.FTZ R158, R103, R158, !PT ;  /* 0x0000009e679e7209 */ /* 0x002fca0007810000 */
[----:B------:R-:W1:Y:S01]  /*c220*/  SHFL.BFLY PT, R89, R158, 0x2, 0x1f ;  /* 0x0c401f009e597f89 */ /* 0x000e6200000e0000 */
[----:B0-----:R-:W-:Y:S02]  /*c230*/  FMNMX.FTZ R160, R159, R88, !PT ;  /* 0x000000589fa07209 */ /* 0x001fe40007810000 */
[----:B-1----:R-:W-:-:S03]  /*c240*/  FMNMX.FTZ R161, R158, R89, !PT ;  /* 0x000000599ea17209 */ /* 0x002fc60007810000 */
[----:B------:R-:W0:Y:S04]  /*c250*/  SHFL.BFLY PT, R89, R160, 0x1, 0x1f ;  /* 0x0c201f00a0597f89 */ /* 0x000e2800000e0000 */
[----:B------:R-:W1:Y:S01]  /*c260*/  SHFL.BFLY PT, R162, R161, 0x1, 0x1f ;  /* 0x0c201f00a1a27f89 */ /* 0x000e6200000e0000 */
[----:B0-----:R-:W-:Y:S01]  /*c270*/  FMNMX.FTZ R88, R160, R89, !PT ;  /* 0x00000059a0587209 */ /* 0x001fe20007810000 */
[----:B------:R-:W-:Y:S01]  /*c280*/  IMAD.U32 R160, RZ, RZ, UR59 ;  /* 0x0000003bffa07e24 */ /* 0x000fe2000f8e00ff */
        /* <DEDUP_REMOVED lines=13> */
[----:B------:R-:W-:Y:S01]  /*c360*/  FFMA.FTZ R156, R157, UR59, -R158 ;  /* 0x0000003b9d9c7c23 */ /* 0x000fe2000801089e */
[----:B------:R-:W-:-:S01]  /*c370*/  FADD.FTZ R5, -R89, R4 ;  /* 0x0000000459057221 */ /* 0x000fc20000010100 */
        /* <DEDUP_REMOVED lines=79> */
[----:B------:R-:W-:-:S03]  /*c870*/  FFMA.FTZ R103, R103, UR59, -R157 ;  /* 0x0000003b67677c23 */ /* 0x000fc6000801089d */
        /* <DEDUP_REMOVED lines=152> */
[----:B--2---:R-:W-:-:S03]  /*d200*/  FADD.FTZ R3, R101, R2 ;  /* 0x0000000265037221 */ /* 0x004fc60000010000 */
[----:B-1----:R-:W-:Y:S01]  /*d210*/  FADD.FTZ R2, R103, R157 ;  /* 0x0000009d67027221 */ /* 0x002fe20000010000 */
[----:B------:R-:W-:Y:S06]  /*d220*/  @!P1 BRA `(.L_x_2454) ;  /* 0x0000000000049947 */ /* 0x000fec0003800000 */
[----:B------:R-:W-:Y:S01]  /*d230*/  BPT.TRAP 0x1 ;  /* 0x000000040000795c */ /* 0x000fe20000300000 */
.L_x_2454:
        /* <DEDUP_REMOVED lines=116> */
.L_x_2444:
[----:B------:R-:W-:Y:S06]  /*d980*/  BAR.ARV 0x8, 0x180 ;  /* 0x0206000000007b1d */ /* 0x000fec0000002000 */
[----:B------:R-:W-:Y:S05]  /*d990*/  @!P1 BRA `(.L_x_2456) ;  /* 0x0000000000049947 */ /* 0x000fea0003800000 */
[----:B------:R-:W-:Y:S01]  /*d9a0*/  BPT.TRAP 0x1 ;  /* 0x000000040000795c */ /* 0x000fe20000300000 */
.L_x_2456:
[----:B------:R-:W-:Y:S01]  /*d9b0*/  ULEA UR5, UR38, UR39, 0x3 ;  /* 0x0000002726057291 */ /* 0x000fe2000f8e183f */
[----:B------:R-:W-:-:S05]  /*d9c0*/  IMAD.U32 R0, RZ, RZ, UR44 ;  /* 0x0000002cff007e24 */ /* 0x000fca000f8e00ff */
[----:B------:R-:W-:-:S04]  /*d9d0*/  SHF.L.U32 R0, R0, 0x1f, RZ ;  /* 0x0000001f00007819 */ /* 0x000fc800000006ff */
[----:B------:R0:W1:Y:S01]  /*d9e0*/  SYNCS.PHASECHK.TRANS64.TRYWAIT P0, [UR5+0x29850], R0 ;  /* 0x02985000ff0075a7 */ /* 0x0000620008000145 */
[----:B------:R-:W-:Y:S05]  /*d9f0*/  @!P1 BRA `(.L_x_2457) ;  /* 0x0000000000049947 */ /* 0x000fea0003800000 */
[----:B------:R-:W-:Y:S01]  /*da00*/  BPT.TRAP 0x1 ;  /* 0x000000040000795c */ /* 0x000fe20000300000 */
.L_x_2457:
[----:B-1----:R-:W-:Y:S05]  /*da10*/  @P0 BRA `(.L_x_2458) ;  /* 0x0000000000080947 */ /* 0x002fea0003800000 */
[----:B------:R-:W1:Y:S02]  /*da20*/  SYNCS.PHASECHK.TRANS64.TRYWAIT P0, [UR5+0x29850], R0 ;  /* 0x02985000ff0075a7 */ /* 0x000e640008000145 */
[----:B-1----:R-:W-:Y:S05]  /*da30*/  @!P0 BRA `(.L_x_2459) ;  /* 0x000000bc00588947 */ /* 0x002fea0003800000 */
.L_x_2458:
        /* <DEDUP_REMOVED lines=14> */
[----:B------:R-:W-:Y:S02]  /*db20*/  ULDC.64 UR6, c[0x0][0x9a0] ;  /* 0x0002680000067ab9 */ /* 0x000fe40000000a00 */
[----:B------:R-:W-:-:S04]  /*db30*/  ISETP.NE.U32.AND P0, PT, RZ, UR6, PT ;  /* 0x00000006ff007c0c */ /* 0x000fc8000bf05070 */
[----:B------:R-:W-:-:S13]  /*db40*/  ISETP.NE.AND.EX P0, PT, RZ, UR7, PT, P0 ;  /* 0x00000007ff007c0c */ /* 0x000fda000bf05300 */
[----:B------:R-:W0:Y:S08]  /*db50*/  @P0 LDC.64 R6, c[0x0][0x9c8] ;  /* 0x00027200ff060b82 */ /* 0x000e300000000a00 */
[----:B------:R-:W2:Y:S01]  /*db60*/  @P0 LDC.64 R8, c[0x0][0x9d0] ;  /* 0x00027400ff080b82 */ /* 0x000ea20000000a00 */
[C---:B01----:R-:W-:Y:S02]  /*db70*/  @P0 IMAD R0, R6.reuse, UR57, RZ ;  /* 0x0000003906000c24 */ /* 0x043fe4000f8e02ff */
[----:B------:R-:W-:-:S04]  /*db80*/  @P0 IMAD.WIDE.U32 R4, R6, UR53, RZ ;  /* 0x0000003506040c25 */ /* 0x000fc8000f8e00ff */
[----:B------:R-:W-:-:S04]  /*db90*/  @P0 IMAD R7, R7, UR53, R0 ;  /* 0x0000003507070c24 */ /* 0x000fc8000f8e0200 */
[----:B------:R-:W-:Y:S02]  /*dba0*/  @P0 IMAD.IADD R5, R5, 0x1, R7 ;  /* 0x0000000105050824 */ /* 0x000fe400078e0207 */
[----:B--2---:R-:W-:-:S04]  /*dbb0*/  @P0 IMAD.WIDE.U32 R4, R8, UR54, R4 ;  /* 0x0000003608040c25 */ /* 0x004fc8000f8e0004 */
[----:B------:R-:W-:Y:S01]  /*dbc0*/  @P0 IMAD R5, R9, UR54, R5 ;  /* 0x0000003609050c24 */ /* 0x000fe2000f8e0205 */
[----:B------:R-:W-:Y:S01]  /*dbd0*/  @P0 LEA R6, P2, R4, UR6, 0x2 ;  /* 0x0000000604060c11 */ /* 0x000fe2000f8410ff */
[----:B------:R-:W-:-:S03]  /*dbe0*/  UIADD3 UR6, UR4, 0x200, URZ ;  /* 0x0000020004067890 */ /* 0x000fc6000fffe03f */
[----:B------:R-:W-:Y:S01]  /*dbf0*/  @P0 LEA.HI.X R7, R4, UR7, R5, 0x2, P2 ;  /* 0x0000000704070c11 */ /* 0x000fe200090f1405 */
[----:B------:R-:W-:Y:S01]  /*dc00*/  UMOV UR7, 0xc0000010 ;  /* 0xc000001000077882 */ /* 0x000fe20000000000 */
[----:B------:R-:W-:-:S06]  /*dc10*/  IMAD.MOV.U32 R4, RZ, RZ, 0x3f800000 ;  /* 0x3f800000ff047424 */ /* 0x000fcc00078e00ff */
[----:B------:R0:W2:Y:S01]  /*dc20*/  @P0 LDG.E R4, desc[UR36][R6.64] ;  /* 0x0000002406040981 */ /* 0x0000a2000c1e1900 */
[----:B------:R-:W-:Y:S02]  /*dc30*/  WARPGROUP.DEPBAR.LE gsb0, 0x0 ;  /* 0x00008000000079c5 */ /* 0x000fe40000010000 */
[----:B------:R-:W-:-:S06]  /*dc40*/  WARPGROUP.ARRIVE ;  /* 0x00000000000079c5 */ /* 0x000fcc0000000000 */
[----:B------:R-:W-:Y:S01]  /*dc50*/  QGMMA.64x128x32.F32.E4M3.E4M3 R24, R176, gdesc[UR4], R24, gsb0 ;  /* 0x01e00004b0187df3 */ /* 0x000fe20008000818 */
[----:B------:R-:W-:Y:S01]  /*dc60*/  UIADD3 UR6, UR4, 0x300, URZ ;  /* 0x0000030004067890 */ /* 0x000fe2000fffe03f */
[----:B------:R-:W-:Y:S01]  /*dc70*/  UMOV UR7, 0xc0000010 ;  /* 0xc000001000077882 */ /* 0x000fe20000000000 */
[----:B------:R-:W1:Y:S04]  /*dc80*/  SHFL.BFLY PT, R0, R3, 0x2, 0x1f ;  /* 0x0c401f0003007f89 */ /* 0x000e6800000e0000 */
[----:B------:R-:W3:Y:S01]  /*dc90*/  SHFL.BFLY PT, R9, R2, 0x2, 0x1f ;  /* 0x0c401f0002097f89 */ /* 0x000ee200000e0000 */
[----:B------:R-:W-:Y:S02]  /*dca0*/  WARPGROUP.DEPBAR.LE gsb0, 0x0 ;  /* 0x00008000000079c5 */ /* 0x000fe40000010000 */
[----:B------:R-:W-:-:S06]  /*dcb0*/  WARPGROUP.ARRIVE ;  /* 0x00000000000079c5 */ /* 0x000fcc0000000000 */
[----:B------:R-:W-:Y:S01]  /*dcc0*/  QGMMA.64x128x32.F32.E4M3.E4M3 R24, R172, gdesc[UR4], R24, gsb0 ;  /* 0x01e00004ac187df3 */ /* 0x000fe20008000818 */
[----:B------:R-:W-:Y:S01]  /*dcd0*/  UIADD3 UR6, UR4, 0x400, URZ ;  /* 0x0000040004067890 */ /* 0x000fe2000fffe03f */
[----:B------:R-:W-:Y:S01]  /*dce0*/  UMOV UR7, 0xc0000010 ;  /* 0xc000001000077882 */ /* 0x000fe20000000000 */
[----:B-1----:R-:W-:-:S01]  /*dcf0*/  FADD.FTZ R0, R0, R3 ;  /* 0x0000000300007221 */ /* 0x002fc20000010000 */
[----:B---3--:R-:W-:-:S04]  /*dd00*/  FADD.FTZ R9, R9, R2 ;  /* 0x0000000209097221 */ /* 0x008fc80000010000 */
[----:B------:R-:W1:Y:S04]  /*dd10*/  SHFL.BFLY PT, R5, R0, 0x1, 0x1f ;  /* 0x0c201f0000057f89 */ /* 0x000e6800000e0000 */
[----:B0-----:R-:W0:Y:S01]  /*dd20*/  SHFL.BFLY PT, R6, R9, 0x1, 0x1f ;  /* 0x0c201f0009067f89 */ /* 0x001e2200000e0000 */
        /* <DEDUP_REMOVED lines=32> */
.L_x_2460:
        /* <DEDUP_REMOVED lines=74> */
.L_x_2424:
        /* <DEDUP_REMOVED lines=50> */
[----:B------:R-:W-:-:S02]  /*e6f0*/  SEL R52, R67, R66, P0 ;  /* 0x0000004243347207 */ /* 0x000fc40000000000 */
[C---:B------:R-:W-:Y:S02]  /*e700*/  IADD3 R63, P6, R10.reuse, 0x20, RZ ;  /* 0x000000200a3f7810 */ /* 0x040fe40007fde0ff */
[----:B------:R-:W-:Y:S02]  /*e710*/  IADD3 R67, P1, R10, 0x40, RZ ;  /* 0x000000400a437810 */ /* 0x000fe40007f3e0ff */
[----:B------:R-:W-:Y:S01]  /*e720*/  SEL R61, R6, R9, P0 ;  /* 0x00000009063d7207 */ /* 0x000fe20000000000 */
[----:B------:R-:W-:Y:S01]  /*e730*/  IMAD.X R101, RZ, RZ, R11, P6 ;  /* 0x000000ffff657224 */ /* 0x000fe200030e060b */
[----:B------:R-:W-:Y:S02]  /*e740*/  SEL R27, R9, R6, P0 ;  /* 0x00000006091b7207 */ /* 0x000fe40000000000 */
[----:B------:R-:W-:Y:S02]  /*e750*/  SEL R103, R49, R48, P0 ;  /* 0x0000003031677207 */ /* 0x000fe40000000000 */
[----:B------:R-:W-:-:S02]  /*e760*/  SEL R141, R32, R33, P0 ;  /* 0x00000021208d7207 */ /* 0x000fc40000000000 */
[----:B------:R-:W-:Y:S02]  /*e770*/  SEL R26, R33, R32, P0 ;  /* 0x00000020211a7207 */ /* 0x000fe40000000000 */
[----:B------:R-:W-:Y:S02]  /*e780*/  SEL R119, R84, R85, P0 ;  /* 0x0000005554777207 */ /* 0x000fe40000000000 */
[----:B------:R-:W-:Y:S02]  /*e790*/  SEL R42, R85, R84, P0 ;  /* 0x00000054552a7207 */ /* 0x000fe40000000000 */
[----:B------:R-:W-:Y:S02]  /*e7a0*/  SEL R49, R48, R49, P0 ;  /* 0x0000003130317207 */ /* 0x000fe40000000000 */
[----:B------:R-:W-:Y:S02]  /*e7b0*/  LOP3.LUT R4, R63, 0x380, RZ, 0xc0, !PT ;  /* 0x000003803f047812 */ /* 0x000fe400078ec0ff */
[----:B------:R-:W-:-:S02]  /*e7c0*/  LOP3.LUT R6, R67, 0x380, RZ, 0xc0, !PT ;  /* 0x0000038043067812 */ /* 0x000fc400078ec0ff */
        /* <DEDUP_REMOVED lines=24> */
[----:B------:R-:W-:Y:S02]  /*e950*/  IADD3 R71, P2, R10, 0x60, RZ ;  /* 0x000000600a477810 */ /* 0x000fe40007f5e0ff */
[----:B------:R-:W-:Y:S02]  /*e960*/  SHF.R.U64 R4, R4, 0x3, RZ ;  /* 0x0000000304047819 */ /* 0x000fe400000012ff */
[----:B------:R-:W-:Y:S02]  /*e970*/  SHF.R.U64 R6, R6, 0x3, RZ ;  /* 0x0000000306067819 */ /* 0x000fe400000012ff */
[----:B------:R-:W-:Y:S02]  /*e980*/  SEL R65, R86, R87, P0 ;  /* 0x0000005756417207 */ /* 0x000fe40000000000 */
[----:B------:R-:W-:Y:S02]  /*e990*/  SEL R75, R87, R86, P0 ;  /* 0x00000056574b7207 */ /* 0x000fe40000000000 */
[----:B------:R-:W-:-:S02]  /*e9a0*/  IADD3 R79, P3, R10, 0x4000, RZ ;  /* 0x000040000a4f7810 */ /* 0x000fc40007f7e0ff */
[C---:B------:R-:W-:Y:S02]  /*e9b0*/  IADD3 R83, P4, R10.reuse, 0x4020, RZ ;  /* 0x000040200a537810 */ /* 0x040fe40007f9e0ff */
[----:B------:R-:W-:Y:S01]  /*e9c0*/  SEL R111, R47, R14, P0 ;  /* 0x0000000e2f6f7207 */ /* 0x000fe20000000000 */
[--C-:B------:R-:W-:Y:S01]  /*e9d0*/  IMAD.X R95, RZ, RZ, R11.reuse, P3 ;  /* 0x000000ffff5f7224 */ /* 0x100fe200018e060b */
[----:B------:R-:W-:Y:S01]  /*e9e0*/  IADD3 R87, P5, R10, 0x4040, RZ ;  /* 0x000040400a577810 */ /* 0x000fe20007fbe0ff */
[--C-:B------:R-:W-:Y:S01]  /*e9f0*/  IMAD.X R9, RZ, RZ, R11.reuse, P4 ;  /* 0x000000ffff097224 */ /* 0x100fe200020e060b */
[----:B------:R-:W-:Y:S02]  /*ea00*/  SEL R59, R7, R8, P0 ;  /* 0x00000008073b7207 */ /* 0x000fe40000000000 */
[----:B------:R-:W-:Y:S01]  /*ea10*/  SEL R25, R8, R7, P0 ;  /* 0x0000000708197207 */ /* 0x000fe20000000000 */
[----:B------:R-:W-:Y:S01]  /*ea20*/  IMAD.X R7, RZ, RZ, R11, P5 ;  /* 0x000000ffff077224 */ /* 0x000fe200028e060b */
[----:B------:R-:W-:-:S02]  /*ea30*/  SEL R47, R14, R47, P0 ;  /* 0x0000002f0e2f7207 */ /* 0x000fc40000000000 */
[----:B------:R-:W-:Y:S02]  /*ea40*/  LOP3.LUT R8, R71, 0x380, RZ, 0xc0, !PT ;  /* 0x0000038047087812 */ /* 0x000fe400078ec0ff */
[----:B------:R-:W-:Y:S02]  /*ea50*/  LOP3.LUT R100, R4, R63, RZ, 0x3c, !PT ;  /* 0x0000003f04647212 */ /* 0x000fe400078e3cff */
[----:B------:R-:W-:Y:S02]  /*ea60*/  LOP3.LUT R14, R6, R67, RZ, 0x3c, !PT ;  /* 0x00000043060e7212 */ /* 0x000fe400078e3cff */
[----:B------:R-:W-:Y:S02]  /*ea70*/  LOP3.LUT R4, R79, 0x380, RZ, 0xc0, !PT ;  /* 0x000003804f047812 */ /* 0x000fe400078ec0ff */
[----:B------:R-:W-:Y:S02]  /*ea80*/  LOP3.LUT R6, R83, 0x380, RZ, 0xc0, !PT ;  /* 0x0000038053067812 */ /* 0x000fe400078ec0ff */
[----:B------:R-:W-:-:S02]  /*ea90*/  LOP3.LUT R30, R87, 0x380, RZ, 0xc0, !PT ;  /* 0x00000380571e7812 */ /* 0x000fc400078ec0ff */
[----:B------:R-:W-:Y:S02]  /*eaa0*/  SHF.R.U64 R8, R8, 0x3, RZ ;  /* 0x0000000308087819 */ /* 0x000fe400000012ff */
[----:B------:R-:W-:Y:S02]  /*eab0*/  SHF.R.U64 R4, R4, 0x3, RZ ;  /* 0x0000000304047819 */ /* 0x000fe400000012ff */
[----:B------:R-:W-:Y:S02]  /*eac0*/  SHF.R.U64 R6, R6, 0x3, RZ ;  /* 0x0000000306067819 */ /* 0x000fe400000012ff */
[----:B------:R-:W-:Y:S02]  /*ead0*/  SHF.R.U64 R30, R30, 0x3, RZ ;  /* 0x000000031e1e7819 */ /* 0x000fe400000012ff */
[----:B------:R-:W-:Y:S02]  /*eae0*/  SEL R107, R12, R13, P0 ;  /* 0x0000000d0c6b7207 */ /* 0x000fe40000000000 */
[----:B------:R-:W-:Y:S01]  /*eaf0*/  SEL R43, R13, R12, P0 ;  /* 0x0000000c0d2b7207 */ /* 0x000fe20000000000 */
[----:B------:R-:W-:Y:S01]  /*eb00*/  IMAD.X R13, RZ, RZ, R11, P2 ;  /* 0x000000ffff0d7224 */ /* 0x000fe200010e060b */
[----:B------:R-:W-:-:S02]  /*eb10*/  IADD3 R97, P6, R10, 0x4060, RZ ;  /* 0x000040600a617810 */ /* 0x000fc40007fde0ff */
[----:B------:R-:W-:Y:S02]  /*eb20*/  LOP3.LUT R12, R8, R71, RZ, 0x3c, !PT ;  /* 0x00000047080c7212 */ /* 0x000fe400078e3cff */
[----:B------:R-:W-:Y:S02]  /*eb30*/  LOP3.LUT R94, R4, R79, RZ, 0x3c, !PT ;  /* 0x0000004f045e7212 */ /* 0x000fe400078e3cff */
[----:B------:R-:W-:Y:S02]  /*eb40*/  LOP3.LUT R8, R6, R83, RZ, 0x3c, !PT ;  /* 0x0000005306087212 */ /* 0x000fe400078e3cff */
[----:B------:R-:W-:Y:S02]  /*eb50*/  LOP3.LUT R5, R10, 0x380, RZ, 0xc0, !PT ;  /* 0x000003800a057812 */ /* 0x000fe400078ec0ff */
[----:B------:R-:W-:Y:S02]  /*eb60*/  LOP3.LUT R6, R30, R87, RZ, 0x3c, !PT ;  /* 0x000000571e067212 */ /* 0x000fe400078e3cff */
[----:B------:R-:W-:-:S02]  /*eb70*/  LOP3.LUT R58, R97, 0x380, RZ, 0xc0, !PT ;  /* 0x00000380613a7812 */ /* 0x000fc400078ec0ff */
[----:B------:R-:W-:Y:S02]  /*eb80*/  MOV R94, R94 ;  /* 0x0000005e005e7202 */ /* 0x000fe40000000f00 */
[----:B------:R-:W-:Y:S02]  /*eb90*/  SHF.R.U64 R5, R5, 0x3, RZ ;  /* 0x0000000305057819 */ /* 0x000fe400000012ff */
[----:B------:R-:W-:Y:S02]  /*eba0*/  MOV R95, R6 ;  /* 0x00000006005f7202 */ /* 0x000fe40000000f00 */
[----:B------:R-:W-:Y:S02]  /*ebb0*/  SHF.R.U64 R58, R58, 0x3, RZ ;  /* 0x000000033a3a7819 */ /* 0x000fe400000012ff */
[----:B------:R-:W-:Y:S01]  /*ebc0*/  LOP3.LUT R10, R5, R10, RZ, 0x3c, !PT ;  /* 0x0000000a050a7212 */ /* 0x000fe200078e3cff */
[----:B------:R-:W-:Y:S01]  /*ebd0*/  IMAD.X R5, RZ, RZ, R11, P6 ;  /* 0x000000ffff057224 */ /* 0x000fe200030e060b */
[----:B------:R-:W-:-:S02]  /*ebe0*/  SEL R139, R15, R88, P0 ;  /* 0x000000580f8b7207 */ /* 0x000fc40000000000 */
[----:B------:R-:W-:Y:S01]  /*ebf0*/  SEL R33, R88, R15, P0 ;  /* 0x0000000f58217207 */ /* 0x000fe20000000000 */
[----:B------:R-:W-:Y:S01]  /*ec00*/  IMAD.X R15, RZ, RZ, R11, P1 ;  /* 0x000000ffff0f7224 */ /* 0x000fe200008e060b */
[----:B------:R-:W-:Y:S02]  /*ec10*/  LOP3.LUT R4, R58, R97, RZ, 0x3c, !PT ;  /* 0x000000613a047212 */ /* 0x000fe400078e3cff */
[----:B------:R-:W-:Y:S02]  /*ec20*/  MOV R98, R12 ;  /* 0x0000000c00627202 */ /* 0x000fe40000000f00 */
[----:B------:R-:W-:Y:S02]  /*ec30*/  MOV R30, R8 ;  /* 0x00000008001e7202 */ /* 0x000fe40000000f00 */
[----:B------:R-:W-:Y:S02]  /*ec40*/  MOV R99, R10 ;  /* 0x0000000a00637202 */ /* 0x000fe40000000f00 */
[----:B------:R-:W-:-:S02]  /*ec50*/  MOV R97, R14 ;  /* 0x0000000e00617202 */ /* 0x000fc40000000f00 */
[----:B------:R-:W-:Y:S02]  /*ec60*/  MOV R96, R4 ;  /* 0x0000000400607202 */ /* 0x000fe40000000f00 */
[----:B------:R-:W-:Y:S02]  /*ec70*/  MOV R100, R100 ;  /* 0x0000006400647202 */ /* 0x000fe40000000f00 */
        /* <DEDUP_REMOVED lines=13> */
[----:B------:R-:W1:Y:S04]  /*ed50*/  SHFL.IDX PT, R80, R25, R6, 0x1c1f ;  /* 0x001c1f0619507589 */ /* 0x000e6800000e0000 */
[----:B------:R-:W-:Y:S04]  /*ed60*/  SHFL.IDX PT, R75, R75, R6, 0x1c1f ;  /* 0x001c1f064b4b7589 */ /* 0x000fe800000e0000 */
[----:B------:R-:W2:Y:S01]  /*ed70*/  SHFL.IDX PT, R45, R45, R6, 0x1c1f ;  /* 0x001c1f062d2d7589 */ /* 0x000ea200000e0000 */
[----:B0-----:R-:W-:-:S02]  /*ed80*/  SEL R78, R76, R77, P0 ;  /* 0x0000004d4c4e7207 */ /* 0x001fc40000000000 */
[----:B------:R-:W-:Y:S01]  /*ed90*/  SEL R76, R77, R76, P0 ;  /* 0x0000004c4d4c7207 */ /* 0x000fe20000000000 */
[----:B------:R-:W-:Y:S04]  /*eda0*/  SHFL.IDX PT, R26, R43, R6, 0x1c1f ;  /* 0x001c1f062b1a7589 */ /* 0x000fe800000e0000 */
[----:B------:R-:W-:Y:S04]  /*edb0*/  SHFL.IDX PT, R53, R53, R6, 0x1c1f ;  /* 0x001c1f0635357589 */ /* 0x000fe800000e0000 */
[----:B------:R-:W-:Y:S04]  /*edc0*/  SHFL.IDX PT, R61, R61, R24, 0x1c1f ;  /* 0x001c1f183d3d7589 */ /* 0x000fe800000e0000 */
[----:B------:R-:W-:Y:S01]  /*edd0*/  SHFL.IDX PT, R72, R137, R24, 0x1c1f ;  /* 0x001c1f1889487589 */ /* 0x000fe200000e0000 */
[----:B-1----:R-:W-:-:S02]  /*ede0*/  SEL R82, R59, R80, P0 ;  /* 0x000000503b527207 */ /* 0x002fc40000000000 */
[----:B------:R-:W-:Y:S01]  /*edf0*/  SEL R80, R80, R59, P0 ;  /* 0x0000003b50507207 */ /* 0x000fe20000000000 */
        /* <DEDUP_REMOVED lines=8> */
[----:B------:R2:W-:Y:S04]  /*ee80*/  SHFL.IDX PT, R58, R37, R6, 0x1c1f ;  /* 0x001c1f06253a7589 */ /* 0x0005e800000e0000 */
[----:B------:R-:W1:Y:S04]  /*ee90*/  SHFL.IDX PT, R44, R44, R6, 0x1c1f ;  /* 0x001c1f062c2c7589 */ /* 0x000e6800000e0000 */
[----:B------:R-:W3:Y:S01]  /*eea0*/  SHFL.IDX PT, R49, R49, R6, 0x1c1f ;  /* 0x001c1f0631317589 */ /* 0x000ee200000e0000 */
[----:B--2---:R-:W-:-:S03]  /*eeb0*/  SEL R37, R45, R62, P0 ;  /* 0x0000003e2d257207 */ /* 0x004fc60000000000 */
[----:B------:R-:W-:Y:S04]  /*eec0*/  SHFL.IDX PT, R7, R143, R24, 0x1c1f ;  /* 0x001c1f188f077589 */ /* 0x000fe800000e0000 */
[----:B------:R-:W-:Y:S01]  /*eed0*/  SHFL.IDX PT, R68, R133, R24, 0x1c1f ;  /* 0x001c1f1885447589 */ /* 0x000fe200000e0000 */
[----:B0-----:R-:W-:-:S03]  /*eee0*/  SEL R83, R61, R8, P0 ;  /* 0x000000083d537207 */ /* 0x001fc60000000000 */
[----:B------:R-:W-:Y:S04]  /*eef0*/  SHFL.IDX PT, R84, R121, R24, 0x1c1f ;  /* 0x001c1f1879547589 */ /* 0x000fe800000e0000 */
[----:B------:R-:W-:Y:S04]  /*ef00*/  SHFL.IDX PT, R92, R117, R24, 0x1c1f ;  /* 0x001c1f18755c7589 */ /* 0x000fe800000e0000 */
[----:B------:R0:W2:Y:S01]  /*ef10*/  SHFL.IDX PT, R10, R29, R6, 0x1c1f ;  /* 0x001c1f061d0a7589 */ /* 0x0000a200000e0000 */
[----:B-1----:R-:W-:-:S03]  /*ef20*/  SEL R34, R63, R44, P0 ;  /* 0x0000002c3f227207 */ /* 0x002fc60000000000 */
[----:B------:R-:W-:Y:S01]  /*ef30*/  SHFL.IDX PT, R69, R32, R6, 0x1c1f ;  /* 0x001c1f0620457589 */ /* 0x000fe200000e0000 */
[----:B---3--:R-:W-:-:S03]  /*ef40*/  SEL R43, R70, R49, P0 ;  /* 0x00000031462b7207 */ /* 0x008fc60000000000 */
[----:B------:R1:W-:Y:S01]  /*ef50*/  SHFL.IDX PT, R85, R38, R6, 0x1c1f ;  /* 0x001c1f0626557589 */ /* 0x0003e200000e0000 */
[----:B0-----:R-:W-:-:S03]  /*ef60*/  SEL R29, R74, R75, P0 ;  /* 0x0000004b4a1d7207 */ /* 0x001fc60000000000 */
[----:B------:R0:W-:Y:S04]  /*ef70*/  SHFL.IDX PT, R93, R39, R6, 0x1c1f ;  /* 0x001c1f06275d7589 */ /* 0x0001e800000e0000 */
[----:B------:R-:W-:Y:S01]  /*ef80*/  SHFL.IDX PT, R9, R139, R24, 0x1c1f ;  /* 0x001c1f188b097589 */ /* 0x000fe200000e0000 */
[----:B-1----:R-:W-:-:S03]  /*ef90*/  SEL R38, R67, R26, P0 ;  /* 0x0000001a43267207 */ /* 0x002fc60000000000 */
[----:B------:R-:W-:Y:S01]  /*efa0*/  SHFL.IDX PT, R87, R89, R24, 0x1c1f ;  /* 0x001c1f1859577589 */ /* 0x000fe200000e0000 */
[----:B0-----:R-:W-:-:S03]  /*efb0*/  SEL R39, R66, R47, P0 ;  /* 0x0000002f42277207 */ /* 0x001fc60000000000 */
[----:B------:R-:W-:Y:S01]  /*efc0*/  SHFL.IDX PT, R91, R91, R24, 0x1c1f ;  /* 0x001c1f185b5b7589 */ /* 0x000fe200000e0000 */
[----:B--2---:R-:W-:Y:S02]  /*efd0*/  SEL R79, R7, R10, P0 ;  /* 0x0000000a074f7207 */ /* 0x004fe40000000000 */
[----:B------:R-:W-:Y:S01]  /*efe0*/  SEL R77, R10, R7, P0 ;  /* 0x000000070a4d7207 */ /* 0x000fe20000000000 */
[----:B------:R0:W1:Y:S03]  /*eff0*/  SHFL.IDX PT, R12, R33, R6, 0x1c1f ;  /* 0x001c1f06210c7589 */ /* 0x00006600000e0000 */
[----:B------:R-:W-:Y:S01]  /*f000*/  F2FP.BF16.F32.PACK_AB R10, R77, R76 ;  /* 0x0000004c4d0a723e */ /* 0x000fe200000010ff */
[----:B------:R-:W-:Y:S04]  /*f010*/  SHFL.IDX PT, R46, R46, R6, 0x1c1f ;  /* 0x001c1f062e2e7589 */ /* 0x000fe800000e0000 */
[----:B------:R-:W2:Y:S01]  /*f020*/  SHFL.IDX PT, R32, R50, R6, 0x1c1f ;  /* 0x001c1f0632207589 */ /* 0x000ea200000e0000 */
[----:B0-----:R-:W-:-:S03]  /*f030*/  SEL R33, R75, R74, P0 ;  /* 0x0000004a4b217207 */ /* 0x001fc60000000000 */
[----:B------:R-:W-:Y:S01]  /*f040*/  SHFL.IDX PT, R11, R135, R24, 0x1c1f ;  /* 0x001c1f18870b7589 */ /* 0x000fe200000e0000 */
[----:B------:R-:W-:Y:S02]  /*f050*/  SEL R74, R72, R73, P0 ;  /* 0x00000049484a7207 */ /* 0x000fe40000000000 */
[----:B------:R-:W-:Y:S01]  /*f060*/  SEL R72, R73, R72, P0 ;  /* 0x0000004849487207 */ /* 0x000fe20000000000 */
[----:B------:R-:W-:Y:S04]  /*f070*/  SHFL.IDX PT, R5, R123, R24, 0x1c1f ;  /* 0x001c1f187b057589 */ /* 0x000fe800000e0000 */
[----:B------:R-:W-:Y:S04]  /*f080*/  SHFL.IDX PT, R4, R119, R24, 0x1c1f ;  /* 0x001c1f1877047589 */ /* 0x000fe800000e0000 */
[----:B------:R0:W3:Y:S01]  /*f090*/  SHFL.IDX PT, R14, R35, R6, 0x1c1f ;  /* 0x001c1f06230e7589 */ /* 0x0000e200000e0000 */
[----:B-1----:R-:W-:-:S02]  /*f0a0*/  SEL R75, R9, R12, P0 ;  /* 0x0000000c094b7207 */ /* 0x002fc40000000000 */
[----:B------:R-:W-:Y:S01]  /*f0b0*/  SEL R73, R12, R9, P0 ;  /* 0x000000090c497207 */ /* 0x000fe20000000000 */
[----:B------:R1:W-:Y:S01]  /*f0c0*/  SHFL.IDX PT, R86, R41, R6, 0x1c1f ;  /* 0x001c1f0629567589 */ /* 0x0003e200000e0000 */
[----:B------:R-:W-:Y:S02]  /*f0d0*/  F2FP.BF16.F32.PACK_AB R9, R39, R38 ;  /* 0x000000262709723e */ /* 0x000fe400000010ff */
[----:B------:R-:W-:Y:S01]  /*f0e0*/  F2FP.BF16.F32.PACK_AB R12, R75, R74 ;  /* 0x0000004a4b0c723e */ /* 0x000fe200000010ff */
[----:B------:R-:W-:Y:S01]  /*f0f0*/  SHFL.IDX PT, R27, R42, R6, 0x1c1f ;  /* 0x001c1f062a1b7589 */ /* 0x000fe200000e0000 */
[----:B--2---:R-:W-:Y:S02]  /*f100*/  SEL R50, R91, R32, P0 ;  /* 0x000000205b327207 */ /* 0x004fe40000000000 */
[----:B0-----:R-:W-:Y:S01]  /*f110*/  SEL R35, R62, R45, P0 ;  /* 0x0000002d3e237207 */ /* 0x001fe20000000000 */
[----:B------:R0:W-:Y:S01]  /*f120*/  SHFL.IDX PT, R28, R51, R6, 0x1c1f ;  /* 0x001c1f06331c7589 */ /* 0x0001e200000e0000 */
[----:B------:R-:W-:-:S02]  /*f130*/  SEL R45, R49, R70, P0 ;  /* 0x00000046312d7207 */ /* 0x000fc40000000000 */
[----:B-1----:R-:W-:Y:S01]  /*f140*/  SEL R41, R47, R66, P0 ;  /* 0x000000422f297207 */ /* 0x002fe20000000000 */
[----:B------:R-:W1:Y:S01]  /*f150*/  SHFL.IDX PT, R89, R48, R6, 0x1c1f ;  /* 0x001c1f0630597589 */ /* 0x000e6200000e0000 */
[----:B------:R-:W-:Y:S02]  /*f160*/  SEL R66, R64, R65, P0 ;  /* 0x0000004140427207 */ /* 0x000fe40000000000 */
[----:B------:R-:W-:Y:S01]  /*f170*/  SEL R64, R65, R64, P0 ;  /* 0x0000004041407207 */ /* 0x000fe20000000000 */
[----:B------:R-:W-:Y:S01]  /*f180*/  SHFL.IDX PT, R60, R125, R24, 0x1c1f ;  /* 0x001c1f187d3c7589 */ /* 0x000fe200000e0000 */
[----:B------:R-:W-:Y:S02]  /*f190*/  SEL R65, R58, R13, P0 ;  /* 0x0000000d3a417207 */ /* 0x000fe40000000000 */
[----:B0-----:R-:W-:Y:S01]  /*f1a0*/  SEL R51, R90, R53, P0 ;  /* 0x000000355a337207 */ /* 0x001fe20000000000 */
[----:B------:R-:W-:Y:S01]  /*f1b0*/  SHFL.IDX PT, R15, R127, R24, 0x1c1f ;  /* 0x001c1f187f0f7589 */ /* 0x000fe200000e0000 */
[----:B------:R-:W-:-:S02]  /*f1c0*/  SEL R53, R53, R90, P0 ;  /* 0x0000005a35357207 */ /* 0x000fc40000000000 */
[----:B------:R-:W-:Y:S01]  /*f1d0*/  SEL R70, R68, R69, P0 ;  /* 0x0000004544467207 */ /* 0x000fe20000000000 */
[----:B------:R0:W-:Y:S01]  /*f1e0*/  SHFL.IDX PT, R101, R81, R24, 0x1c1f ;  /* 0x001c1f1851657589 */ /* 0x0001e200000e0000 */
[----:B------:R-:W-:Y:S02]  /*f1f0*/  SEL R90, R92, R93, P0 ;  /* 0x0000005d5c5a7207 */ /* 0x000fe40000000000 */
[----:B------:R-:W-:Y:S01]  /*f200*/  SEL R42, R71, R46, P0 ;  /* 0x0000002e472a7207 */ /* 0x000fe20000000000 */
[----:B------:R-:W-:Y:S01]  /*f210*/  SHFL.IDX PT, R105, R105, R24, 0x1c1f ;  /* 0x001c1f1869697589 */ /* 0x000fe200000e0000 */
[----:B------:R-:W-:Y:S02]  /*f220*/  SEL R68, R69, R68, P0 ;  /* 0x0000004445447207 */ /* 0x000fe40000000000 */
[----:B------:R-:W-:Y:S01]  /*f230*/  SEL R92, R93, R92, P0 ;  /* 0x0000005c5d5c7207 */ /* 0x000fe20000000000 */
[----:B------:R-:W-:Y:S01]  /*f240*/  SHFL.IDX PT, R109, R109, R24, 0x1c1f ;  /* 0x001c1f186d6d7589 */ /* 0x000fe200000e0000 */
[----:B---3--:R-:W-:-:S02]  /*f250*/  SEL R69, R14, R11, P0 ;  /* 0x0000000b0e457207 */ /* 0x008fc40000000000 */
[----:B0-----:R-:W-:Y:S01]  /*f260*/  SEL R81, R8, R61, P0 ;  /* 0x0000003d08517207 */ /* 0x001fe20000000000 */
[----:B------:R0:W-:Y:S01]  /*f270*/  SHFL.IDX PT, R24, R40, R6, 0x1c1f ;  /* 0x001c1f0628187589 */ /* 0x0001e200000e0000 */
[----:B-1----:R-:W-:Y:S02]  /*f280*/  SEL R48, R89, R88, P0 ;  /* 0x0000005859307207 */ /* 0x002fe40000000000 */
[----:B------:R-:W-:Y:S01]  /*f290*/  SEL R47, R87, R28, P0 ;  /* 0x0000001c572f7207 */ /* 0x000fe20000000000 */
[----:B------:R1:W2:Y:S01]  /*f2a0*/  SHFL.IDX PT, R25, R36, R6, 0x1c1f ;  /* 0x001c1f0624197589 */ /* 0x0002a200000e0000 */
[----:B------:R-:W-:Y:S02]  /*f2b0*/  SEL R49, R28, R87, P0 ;  /* 0x000000571c317207 */ /* 0x000fe40000000000 */
[----:B------:R-:W-:Y:S01]  /*f2c0*/  SEL R59, R5, R86, P0 ;  /* 0x00000056053b7207 */ /* 0x000fe20000000000 */
[----:B------:R-:W-:Y:S01]  /*f2d0*/  SHFL.IDX PT, R104, R55, R6, 0x1c1f ;  /* 0x001c1f0637687589 */ /* 0x000fe200000e0000 */
[----:B------:R-:W-:-:S02]  /*f2e0*/  SEL R93, R27, R4, P0 ;  /* 0x000000041b5d7207 */ /* 0x000fc40000000000 */
[----:B0-----:R-:W-:Y:S01]  /*f2f0*/  SEL R40, R26, R67, P0 ;  /* 0x000000431a287207 */ /* 0x001fe20000000000 */
[----:B------:R0:W3:Y:S01]  /*f300*/  SHFL.IDX PT, R103, R52, R6, 0x1c1f ;  /* 0x001c1f0634677589 */ /* 0x0000e200000e0000 */
[----:B------:R-:W-:Y:S02]  /*f310*/  SEL R67, R13, R58, P0 ;  /* 0x0000003a0d437207 */ /* 0x000fe40000000000 */
[----:B-1----:R-:W-:Y:S01]  /*f320*/  SEL R36, R44, R63, P0 ;  /* 0x0000003f2c247207 */ /* 0x002fe20000000000 */
[----:B------:R-:W-:Y:S01]  /*f330*/  SHFL.IDX PT, R108, R56, R6, 0x1c1f ;  /* 0x001c1f06386c7589 */ /* 0x000fe200000e0000 */
[----:B------:R-:W-:Y:S02]  /*f340*/  SEL R58, R84, R85, P0 ;  /* 0x00000055543a7207 */ /* 0x000fe40000000000 */
[----:B------:R-:W-:Y:S01]  /*f350*/  SEL R44, R46, R71, P0 ;  /* 0x000000472e2c7207 */ /* 0x000fe20000000000 */
[----:B------:R-:W1:Y:S01]  /*f360*/  SHFL.IDX PT, R107, R54, R6, 0x1c1f ;  /* 0x001c1f06366b7589 */ /* 0x000e6200000e0000 */
[----:B------:R-:W-:-:S02]  /*f370*/  SEL R84, R85, R84, P0 ;  /* 0x0000005455547207 */ /* 0x000fc40000000000 */
[----:B0-----:R-:W-:Y:S01]  /*f380*/  SEL R52, R32, R91, P0 ;  /* 0x0000005b20347207 */ /* 0x001fe20000000000 */
[----:B------:R0:W4:Y:S01]  /*f390*/  SHFL.IDX PT, R110, R57, R6, 0x1c1f ;  /* 0x001c1f06396e7589 */ /* 0x00012200000e0000 */
[----:B------:R-:W-:Y:S02]  /*f3a0*/  SEL R71, R11, R14, P0 ;  /* 0x0000000e0b477207 */ /* 0x000fe40000000000 */
[----:B------:R-:W-:Y:S02]  /*f3b0*/  SEL R46, R88, R89, P0 ;  /* 0x00000059582e7207 */ /* 0x000fe40000000000 */
[----:B------:R-:W-:Y:S02]  /*f3c0*/  SEL R85, R86, R5, P0 ;  /* 0x0000000556557207 */ /* 0x000fe40000000000 */
[----:B------:R-:W-:Y:S02]  /*f3d0*/  SEL R91, R4, R27, P0 ;  /* 0x0000001b045b7207 */ /* 0x000fe40000000000 */
[----:B------:R-:W-:-:S02]  /*f3e0*/  F2FP.BF16.F32.PACK_AB R4, R83, R82 ;  /* 0x000000525304723e */ /* 0x000fc400000010ff */
[----:B------:R-:W-:Y:S02]  /*f3f0*/  F2FP.BF16.F32.PACK_AB R5, R35, R34 ;  /* 0x000000222305723e */ /* 0x000fe400000010ff */
[----:B0-----:R-:W-:Y:S02]  /*f400*/  F2FP.BF16.F32.PACK_AB R6, R81, R80 ;  /* 0x000000505106723e */ /* 0x001fe400000010ff */
[----:B------:R-:W-:Y:S02]  /*f410*/  F2FP.BF16.F32.PACK_AB R7, R37, R36 ;  /* 0x000000242507723e */ /* 0x000fe400000010ff */
[----:B--2---:R-:W-:Y:S02]  /*f420*/  SEL R62, R60, R25, P0 ;  /* 0x000000193c3e7207 */ /* 0x004fe40000000000 */
[----:B------:R-:W-:Y:S01]  /*f430*/  SEL R63, R15, R24, P0 ;  /* 0x000000180f3f7207 */ /* 0x000fe20000000000 */
[----:B------:R0:W-:Y:S01]  /*f440*/  STSM.16.M88.4 [R99], R4 ;  /* 0x0000000463007844 */ /* 0x0001e20000000200 */
[----:B------:R-:W-:-:S02]  /*f450*/  SEL R61, R24, R15, P0 ;  /* 0x0000000f183d7207 */ /* 0x000fc40000000000 */
[----:B------:R-:W-:Y:S02]  /*f460*/  F2FP.BF16.F32.PACK_AB R8, R79, R78 ;  /* 0x0000004e4f08723e */ /* 0x000fe400000010ff */
[----:B------:R-:W-:Y:S02]  /*f470*/  F2FP.BF16.F32.PACK_AB R11, R41, R40 ;  /* 0x00000028290b723e */ /* 0x000fe400000010ff */
[----:B------:R-:W-:Y:S02]  /*f480*/  SEL R60, R25, R60, P0 ;  /* 0x0000003c193c7207 */ /* 0x000fe40000000000 */
[----:B------:R-:W-:Y:S01]  /*f490*/  F2FP.BF16.F32.PACK_AB R13, R43, R42 ;  /* 0x0000002a2b0d723e */ /* 0x000fe200000010ff */
[----:B------:R-:W-:Y:S01]  /*f4a0*/  STSM.16.M88.4 [R100], R8 ;  /* 0x0000000864007844 */ /* 0x000fe20000000200 */
[----:B------:R-:W-:Y:S02]  /*f4b0*/  F2FP.BF16.F32.PACK_AB R14, R73, R72 ;  /* 0x00000048490e723e */ /* 0x000fe400000010ff */
[----:B------:R-:W-:-:S02]  /*f4c0*/  F2FP.BF16.F32.PACK_AB R15, R45, R44 ;  /* 0x0000002c2d0f723e */ /* 0x000fc400000010ff */
[----:B---3--:R-:W-:Y:S01]  /*f4d0*/  SEL R54, R102, R103, P0 ;  /* 0x0000006766367207 */ /* 0x008fe20000000000 */
[----:B0-----:R-:W-:Y:S01]  /*f4e0*/  IMAD.U32 R99, RZ, RZ, UR9 ;  /* 0x00000009ff637e24 */ /* 0x001fe2000f8e00ff */
[----:B------:R-:W-:Y:S01]  /*f4f0*/  SEL R56, R103, R102, P0 ;  /* 0x0000006667387207 */ /* 0x000fe20000000000 */
[----:B------:R-:W-:Y:S01]  /*f500*/  STSM.16.M88.4 [R97], R12 ;  /* 0x0000000c61007844 */ /* 0x000fe20000000200 */
[----:B------:R-:W-:Y:S02]  /*f510*/  SEL R55, R101, R104, P0 ;  /* 0x0000006865377207 */ /* 0x000fe40000000000 */
[----:B------:R-:W-:Y:S02]  /*f520*/  SEL R57, R104, R101, P0 ;  /* 0x0000006568397207 */ /* 0x000fe40000000000 */
[----:B------:R-:W-:Y:S02]  /*f530*/  F2FP.BF16.F32.PACK_AB R24, R71, R70 ;  /* 0x000000464718723e */ /* 0x000fe400000010ff */
[----:B------:R-:W-:-:S02]  /*f540*/  F2FP.BF16.F32.PACK_AB R25, R47, R46 ;  /* 0x0000002e2f19723e */ /* 0x000fc400000010ff */
[----:B------:R-:W-:Y:S02]  /*f550*/  F2FP.BF16.F32.PACK_AB R26, R69, R68 ;  /* 0x00000044451a723e */ /* 0x000fe400000010ff */
[----:B------:R-:W-:Y:S02]  /*f560*/  F2FP.BF16.F32.PACK_AB R27, R49, R48 ;  /* 0x00000030311b723e */ /* 0x000fe400000010ff */
[----:B-1----:R-:W-:Y:S02]  /*f570*/  SEL R86, R106, R107, P0 ;  /* 0x0000006b6a567207 */ /* 0x002fe40000000000 */
[----:B------:R-:W-:Y:S01]  /*f580*/  SEL R88, R107, R106, P0 ;  /* 0x0000006a6b587207 */ /* 0x000fe20000000000 */
[----:B------:R0:W-:Y:S01]  /*f590*/  STSM.16.M88.4 [R98], R24 ;  /* 0x0000001862007844 */ /* 0x0001e20000000200 */
[----:B------:R-:W-:Y:S02]  /*f5a0*/  SEL R87, R105, R108, P0 ;  /* 0x0000006c69577207 */ /* 0x000fe40000000000 */
[----:B------:R-:W-:-:S02]  /*f5b0*/  SEL R89, R108, R105, P0 ;  /* 0x000000696c597207 */ /* 0x000fc40000000000 */
[----:B----4-:R-:W-:Y:S02]  /*f5c0*/  SEL R28, R109, R110, P0 ;  /* 0x0000006e6d1c7207 */ /* 0x010fe40000000000 */
[----:B------:R-:W-:Y:S02]  /*f5d0*/  SEL R32, R110, R109, P0 ;  /* 0x0000006d6e207207 */ /* 0x000fe40000000000 */
[----:B------:R-:W-:Y:S02]  /*f5e0*/  F2FP.BF16.F32.PACK_AB R4, R67, R66 ;  /* 0x000000424304723e */ /* 0x000fe400000010ff */
[----:B------:R-:W-:Y:S02]  /*f5f0*/  F2FP.BF16.F32.PACK_AB R5, R51, R50 ;  /* 0x000000323305723e */ /* 0x000fe400000010ff */
[----:B------:R-:W-:Y:S02]  /*f600*/  F2FP.BF16.F32.PACK_AB R6, R65, R64 ;  /* 0x000000404106723e */ /* 0x000fe400000010ff */
[----:B------:R-:W-:Y:S01]  /*f610*/  F2FP.BF16.F32.PACK_AB R7, R53, R52 ;  /* 0x000000343507723e */ /* 0x000fe200000010ff */
[----:B0-----:R-:W-:Y:S01]  /*f620*/  IMAD.U32 R98, RZ, RZ, UR8 ;  /* 0x00000008ff627e24 */ /* 0x001fe2000f8e00ff */
[----:B------:R-:W-:Y:S01]  /*f630*/  F2FP.BF16.F32.PACK_AB R8, R63, R62 ;  /* 0x0000003e3f08723e */ /* 0x000fe200000010ff */
[----:B------:R-:W-:Y:S01]  /*f640*/  ULDC.64 UR8, c[0x0][0xc08] ;  /* 0x0003020000087ab9 */ /* 0x000fe20000000a00 */
[----:B------:R-:W-:Y:S01]  /*f650*/  F2FP.BF16.F32.PACK_AB R9, R55, R54 ;  /* 0x000000363709723e */ /* 0x000fe200000010ff */
[----:B------:R0:W-:Y:S01]  /*f660*/  STSM.16.M88.4 [R94], R4 ;  /* 0x000000045e007844 */ /* 0x0001e20000000200 */
        /* <DEDUP_REMOVED lines=10> */
[----:B------:R-:W-:Y:S01]  /*f710*/  F2FP.BF16.F32.PACK_AB R26, R93, R92 ;  /* 0x0000005c5d1a723e */ /* 0x000fe200000010ff */
[----:B0-----:R-:W0:Y:S01]  /*f720*/  LDC R94, c[0x0][0xbe8] ;  /* 0x0002fa00ff5e7b82 */ /* 0x001e220000000800 */
[----:B------:R-:W-:Y:S02]  /*f730*/  F2FP.BF16.F32.PACK_AB R27, R33, R32 ;  /* 0x00000020211b723e */ /* 0x000fe400000010ff */
[----:B------:R-:W-:-:S03]  /*f740*/  ISETP.NE.U32.AND P0, PT, RZ, UR10, PT ;  /* 0x0000000aff007c0c */ /* 0x000fc6000bf05070 */
[----:B------:R3:W-:Y:S02]  /*f750*/  STSM.16.M88.4 [R96], R24 ;  /* 0x0000001860007844 */ /* 0x0007e40000000200 */
[----:B------:R-:W-:Y:S01]  /*f760*/  BAR.SYNC.DEFER_BLOCKING 0x1, 0x100 ;  /* 0x0044000000007b1d */ /* 0x000fe20000010000 */
[----:B------:R-:W-:-:S13]  /*f770*/  ISETP.NE.AND.EX P0, PT, RZ, UR11, PT, P0 ;  /* 0x0000000bff007c0c */ /* 0x000fda000bf05300 */
[----:B------:R-:W4:Y:S01]  /*f780*/  @P0 LDG.E R97, desc[UR36][R98.64] ;  /* 0x0000002462610981 */ /* 0x000f22000c1e1900 */
[----:B------:R-:W-:Y:S01]  /*f790*/  UISETP.NE.U32.AND UP0, UPT, UR8, URZ, UPT ;  /* 0x0000003f0800728c */ /* 0x000fe2000bf05070 */
[----:B0-----:R-:W-:Y:S01]  /*f7a0*/  ISETP.NE.AND P1, PT, R94, 0x1, PT ;  /* 0x000000015e00780c */ /* 0x001fe20003f25270 */
[----:B------:R-:W-:Y:S02]  /*f7b0*/  ULDC UR4, c[0x0][0xa88] ;  /* 0x0002a20000047ab9 */ /* 0x000fe40000000800 */
[----:B------:R-:W-:Y:S01]  /*f7c0*/  UISETP.NE.AND.EX UP0, UPT, UR9, URZ, UPT, UP0 ;  /* 0x0000003f0900728c */ /* 0x000fe2000bf05300 */
[----:B-1----:R-:W-:Y:S01]  /*f7d0*/  IMAD.U32 R9, RZ, RZ, UR4 ;  /* 0x00000004ff097e24 */ /* 0x002fe2000f8e00ff */
[----:B------:R-:W-:-:S04]  /*f7e0*/  UMOV UR16, 0x9b8 ;  /* 0x000009b800107882 */ /* 0x000fc80000000000 */
[----:B------:R-:W-:-:S04]  /*f7f0*/  PLOP3.LUT P4, PT, PT, PT, UP0, 0x80, 0x0 ;  /* 0x000000000000781c */ /* 0x000fc80003f8f008 */
[----:B------:R-:W0:Y:S01]  /*f800*/  @P1 LDC R6, c[0x0][0xbec] ;  /* 0x0002fb00ff061b82 */ /* 0x000e220000000800 */
[----:B------:R-:W-:-:S04]  /*f810*/  @UP0 ULEA UR8, UP1, UR53, UR8, 0x2 ;  /* 0x0000000835080291 */ /* 0x000fc8000f82103f */
[----:B------:R-:W-:Y:S02]  /*f820*/  @UP0 ULEA.HI.X UR9, UR53, UR9, UR57, 0x2, UP1 ;  /* 0x0000000935090291 */ /* 0x000fe400088f1439 */
[----:B------:R-:W-:Y:S01]  /*f830*/  UISETP.GT.AND UP1, UPT, UR56, 0x1, UPT ;  /* 0x000000013800788c */ /* 0x000fe2000bf24270 */
[----:B------:R-:W1:Y:S01]  /*f840*/  @P1 LDC R11, c[0x0][0xbf0] ;  /* 0x0002fc00ff0b1b82 */ /* 0x000e620000000800 */
[----:B------:R-:W-:Y:S02]  /*f850*/  IMAD.U32 R4, RZ, RZ, UR8 ;  /* 0x00000008ff047e24 */ /* 0x000fe4000f8e00ff */
[----:B------:R-:W-:Y:S01]  /*f860*/  USEL UR16, UR16, 0x978, UP1 ;  /* 0x0000097810107887 */ /* 0x000fe20008800000 */
[----:B------:R-:W-:Y:S01]  /*f870*/  IMAD.U32 R5, RZ, RZ, UR9 ;  /* 0x00000009ff057e24 */ /* 0x000fe2000f8e00ff */
[----:B------:R-:W-:Y:S01]  /*f880*/  UISETP.NE.U32.AND UP0, UPT, UR10, URZ, UPT ;  /* 0x0000003f0a00728c */ /* 0x000fe2000bf05070 */
[----:B--2---:R-:W-:Y:S01]  /*f890*/  VIADD R13, R18, UR48 ;  /* 0x00000030120d7c36 */ /* 0x004fe20008000000 */
[----:B------:R-:W-:-:S02]  /*f8a0*/  UMOV UR4, URZ ;  /* 0x0000003f00047c82 */ /* 0x000fc40008000000 */
[----:B------:R-:W-:Y:S01]  /*f8b0*/  UISETP.NE.AND.EX UP0, UPT, UR11, URZ, UPT, UP0 ;  /* 0x0000003f0b00728c */ /* 0x000fe2000bf05300 */
[----:B------:R0:W5:Y:S01]  /*f8c0*/  @P4 LDG.E R9, desc[UR36][R4.64] ;  /* 0x0000002404094981 */ /* 0x000162000c1e1900 */
[----:B------:R-:W-:Y:S01]  /*f8d0*/  USEL UR7, UR58, URZ, UP1 ;  /* 0x0000003f3a077287 */ /* 0x000fe20008800000 */
[----:B------:R-:W-:Y:S01]  /*f8e0*/  IMAD.MOV.U32 R7, RZ, RZ, R13 ;  /* 0x000000ffff077224 */ /* 0x000fe200078e000d */
[----:B------:R-:W-:Y:S02]  /*f8f0*/  USEL UR53, UR53, URZ, !UP0 ;  /* 0x0000003f35357287 */ /* 0x000fe4000c000000 */
[----:B------:R-:W-:Y:S01]  /*f900*/  ULDC.64 UR10, c[0x0][UR16+0x218] ;  /* 0x00008600100a7abb */ /* 0x000fe20008000a00 */
[----:B------:R-:W-:Y:S01]  /*f910*/  ULDC.64 UR14, c[0x0][UR16+0x228] ;  /* 0x00008a00100e7abb */ /* 0x000fe20008000a00 */
[----:B------:R-:W-:Y:S01]  /*f920*/  ULDC.64 UR12, c[0x0][UR16+0x220] ;  /* 0x00008800100c7abb */ /* 0x000fe20008000a00 */
[----:B------:R-:W-:Y:S02]  /*f930*/  UIMAD.WIDE.U32 UR8, UR10, UR54, URZ ;  /* 0x000000360a0872a5 */ /* 0x000fe4000f8e003f */
[----:B------:R-:W-:Y:S01]  /*f940*/  UIMAD.WIDE.U32 UR18, UR14, UR7, URZ ;  /* 0x000000070e1272a5 */ /* 0x000fe2000f8e003f */
[----:B0-----:R-:W-:Y:S01]  /*f950*/  @P1 IMAD.HI.U32 R4, R13, R6, RZ ;  /* 0x000000060d041227 */ /* 0x001fe200078e00ff */
[----:B------:R-:W-:-:S02]  /*f960*/  UIMAD UR10, UR11, UR54, URZ ;  /* 0x000000360b0a72a4 */ /* 0x000fc4000f8e023f */
[----:B------:R-:W-:Y:S02]  /*f970*/  UIMAD UR14, UR15, UR7, URZ ;  /* 0x000000070f0e72a4 */ /* 0x000fe4000f8e023f */
[----:B------:R-:W-:Y:S01]  /*f980*/  USEL UR57, UR57, URZ, !UP0 ;  /* 0x0000003f39397287 */ /* 0x000fe2000c000000 */
[----:B-1----:R-:W-:Y:S01]  /*f990*/  @P1 SHF.R.U32.HI R7, RZ, R11, R4 ;  /* 0x0000000bff071219 */ /* 0x002fe20000011604 */
[----:B------:R-:W-:Y:S01]  /*f9a0*/  UIMAD UR7, UR13, UR53, URZ ;  /* 0x000000350d0772a4 */ /* 0x000fe2000f8e023f */
[----:B------:R-:W-:Y:S01]  /*f9b0*/  IMAD.U32 R4, RZ, RZ, UR18 ;  /* 0x00000012ff047e24 */ /* 0x000fe2000f8e00ff */
[----:B------:R-:W-:Y:S01]  /*f9c0*/  UIADD3 UR9, UR9, UR10, URZ ;  /* 0x0000000a09097290 */ /* 0x000fe2000fffe03f */
[----:B------:R-:W-:Y:S01]  /*f9d0*/  IMAD.U32 R5, RZ, RZ, UR19 ;  /* 0x00000013ff057e24 */ /* 0x000fe2000f8e00ff */
[----:B------:R-:W-:Y:S01]  /*f9e0*/  UIMAD.WIDE.U32 UR10, UR12, UR53, URZ ;  /* 0x000000350c0a72a5 */ /* 0x000fe2000f8e003f */
[--C-:B------:R-:W-:Y:S01]  /*f9f0*/  IMAD.MOV R11, RZ, RZ, -R7.reuse ;  /* 0x000000ffff0b7224 */ /* 0x100fe200078e0a07 */
[----:B------:R-:W-:Y:S01]  /*fa00*/  UIMAD UR7, UR12, UR57, UR7 ;  /* 0x000000390c0772a4 */ /* 0x000fe2000f8e0207 */
[----:B------:R-:W-:Y:S01]  /*fa10*/  SHF.R.S32.HI R5, RZ, 0x1f, R7 ;  /* 0x0000001fff057819 */ /* 0x000fe20000011407 */
[----:B------:R-:W-:Y:S01]  /*fa20*/  UIADD3 UR14, UR19, UR14, URZ ;  /* 0x0000000e130e7290 */ /* 0x000fe2000fffe03f */
[----:B------:R-:W-:Y:S01]  /*fa30*/  IMAD R11, R94, R11, R13 ;  /* 0x0000000b5e0b7224 */ /* 0x000fe200078e020d */
[----:B------:R-:W-:-:S04]  /*fa40*/  UIADD3 UR7, UR11, UR7, URZ ;  /* 0x000000070b077290 */ /* 0x000fc8000fffe03f */
[----:B------:R-:W-:Y:S01]  /*fa50*/  IMAD.U32 R8, RZ, RZ, UR14 ;  /* 0x0000000eff087e24 */ /* 0x000fe2000f8e00ff */
        /* <DEDUP_REMOVED lines=22> */
.L_x_2463:
        /* <DEDUP_REMOVED lines=63> */
[----:B------:R-:W-:Y:S01]  /*ffb0*/  IMAD R0, R22, 0x20, R202 ;  /* 0x0000002016007824 */ /* 0x000fe200078e02ca */
[----:B------:R-:W-:-:S02]  /*ffc0*/  ULDC.64 UR10, c[0x0][0xae8] ;  /* 0x0002ba00000a7ab9 */ /* 0x000fc40000000a00 */
[----:B------:R-:W5:Y:S04]  /*ffd0*/  LD.E.128 R12, desc[UR36][R12.64] ;  /* 0x000000240c0c7980 */ /* 0x000f68000c101d00 */
[----:B------:R-:W5:Y:S01]  /*ffe0*/  LD.E.128 R24, desc[UR36][R24.64] ;  /* 0x0000002418187980 */ /* 0x000f62000c101d00 */
[----:B-1----:R-:W1:Y:S01]  /*fff0*/  @P1 LDC R21, c[0x0][0xbec] ;  /* 0x0002fb00ff151b82 */ /* 0x002e620000000800 */
[----:B------:R-:W-:Y:S01]  /*10000*/  UIADD3 UR9, UR9, UR7, URZ ;  /* 0x0000000709097290 */ /* 0x000fe2000fffe03f */
[----:B------:R-:W-:Y:S01]  /*10010*/  VIADD R2, R0, UR48 ;  /* 0x0000003000027c36 */ /* 0x000fe20008000000 */
[----:B------:R-:W5:Y:S02]  /*10020*/  LD.E.128 R32, desc[UR36][R32.64] ;  /* 0x0000002420207980 */ /* 0x000f64000c101d00 */
[----:B------:R-:W-:-:S02]  /*10030*/  UIMAD.WIDE.U32 UR8, UR54, UR10, UR8 ;  /* 0x0000000a360872a5 */ /* 0x000fc4000f8e0008 */
[----:B------:R-:W-:Y:S01]  /*10040*/  USHF.R.S32.HI UR4, URZ, 0x1f, UR53 ;  /* 0x0000001f3f047899 */ /* 0x000fe20008011435 */
[----:B------:R-:W5:Y:S01]  /*10050*/  LD.E.128 R36, desc[UR36][R36.64] ;  /* 0x0000002424247980 */ /* 0x000f62000c101d00 */
[----:B------:R-:W-:-:S03]  /*10060*/  UIMAD UR9, UR54, UR11, UR9 ;  /* 0x0000000b360972a4 */ /* 0x000fc6000f8e0209 */
[----:B------:R-:W-:Y:S01]  /*10070*/  ULDC.64 UR10, c[0x0][0xaf0] ;  /* 0x0002bc00000a7ab9 */ /* 0x000fe20000000a00 */
[----:B------:R-:W5:Y:S01]  /*10080*/  LD.E.128 R40, desc[UR36][R40.64] ;  /* 0x0000002428287980 */ /* 0x000f62000c101d00 */
[----:B------:R-:W-:Y:S01]  /*10090*/  UIMAD UR4, UR4, UR10, URZ ;  /* 0x0000000a040472a4 */ /* 0x000fe2000f8e023f */
[----:B------:R-:W-:Y:S01]  /*100a0*/  IMAD.MOV.U32 R29, RZ, RZ, R2 ;  /* 0x000000ffff1d7224 */ /* 0x000fe200078e0002 */
[----:B------:R-:W-:Y:S01]  /*100b0*/  UIMAD.WIDE.U32 UR8, UR53, UR10, UR8 ;  /* 0x0000000a350872a5 */ /* 0x000fe2000f8e0008 */
[----:B------:R-:W5:Y:S01]  /*100c0*/  LD.E.128 R44, desc[UR36][R44.64] ;  /* 0x000000242c2c7980 */ /* 0x000f62000c101d00 */
[----:B------:R-:W-:-:S03]  /*100d0*/  UIMAD UR4, UR53, UR11, UR4 ;  /* 0x0000000b350472a4 */ /* 0x000fc6000f8e0204 */
[----:B------:R-:W-:Y:S01]  /*100e0*/  ULDC.64 UR10, c[0x0][0xae0] ;  /* 0x0002b800000a7ab9 */ /* 0x000fe20000000a00 */
[----:B-1----:R-:W-:Y:S01]  /*100f0*/  @P1 IMAD.HI.U32 R0, R2, R21, RZ ;  /* 0x0000001502001227 */ /* 0x002fe200078e00ff */
[----:B------:R-:W-:Y:S01]  /*10100*/  @!PT LDS RZ, [RZ] ;  /* 0x00000000fffff984 */ /* 0x000fe20000000800 */
[----:B------:R-:W-:Y:S01]  /*10110*/  @!PT LDS RZ, [RZ] ;  /* 0x00000000fffff984 */ /* 0x000fe20000000800 */
[----:B------:R-:W-:Y:S01]  /*10120*/  @!PT LDS RZ, [RZ] ;  /* 0x00000000fffff984 */ /* 0x000fe20000000800 */
[----:B------:R-:W-:Y:S01]  /*10130*/  @!PT LDS RZ, [RZ] ;  /* 0x00000000fffff984 */ /* 0x000fe20000000800 */
[----:B------:R1:W-:Y:S06]  /*10140*/  MEMBAR.ALL.CTA ;  /* 0x0000000000007992 */ /* 0x0003ec0000008000 */
[----:B-1----:R-:W1:Y:S01]  /*10150*/  FENCE.VIEW.ASYNC.S ;  /* 0x00000000000073c6 */ /* 0x002e620000000000 */
        /* <DEDUP_REMOVED lines=43> */
.L_x_2466:
[----:B------:R-:W-:Y:S05]  /*10410*/  BSYNC B1 ;  /* 0x0000000000017941 */ /* 0x000fea0003800000 */
.L_x_2465:
        /* <DEDUP_REMOVED lines=13> */
.L_x_2468:
[----:B------:R-:W-:Y:S05]  /*104f0*/  BSYNC B1 ;  /* 0x0000000000017941 */ /* 0x000fea0003800000 */
.L_x_2467:
        /* <DEDUP_REMOVED lines=13> */
.L_x_2470:
[----:B------:R-:W-:Y:S05]  /*105d0*/  BSYNC B1 ;  /* 0x0000000000017941 */ /* 0x000fea0003800000 */
.L_x_2469:
        /* <DEDUP_REMOVED lines=16> */
.L_x_2464:
        /* <DEDUP_REMOVED lines=17> */
[----:B------:R-:W-:Y:S02]  /*107f0*/  UIMAD UR4, UR4, UR10, URZ ;  /* 0x0000000a040472a4 */ /* 0x000fe4000f8e023f */
[----:B------:R-:W-:Y:S01]  /*10800*/  UIMAD.WIDE.U32 UR8, UR53, UR10, UR8 ;  /* 0x0000000a350872a5 */ /* 0x000fe2000f8e0008 */
[----:B0-----:R-:W-:Y:S01]  /*10810*/  @P1 IMAD.HI.U32 R0, R13, R0, RZ ;  /* 0x000000000d001227 */ /* 0x001fe200078e00ff */
        /* <DEDUP_REMOVED lines=8> */
[----:B------:R-:W-:Y:S01]  /*108a0*/  IMAD.U32 R5, RZ, RZ, UR9 ;  /* 0x00000009ff057e24 */ /* 0x000fe2000f8e00ff */
[----:B------:R-:W-:Y:S01]  /*108b0*/  ULDC.64 UR10, c[0x0][0xb30] ;  /* 0x0002cc00000a7ab9 */ /* 0x000fe20000000a00 */
[----:B------:R-:W-:Y:S02]  /*108c0*/  IMAD R9, R94, R9, R13 ;  /* 0x000000095e097224 */ /* 0x000fe400078e020d */
        /* <DEDUP_REMOVED lines=14> */
[----:B------:R-:W-:Y:S02]  /*109b0*/  LEA.HI.X R14, R4, UR9, R3, 0x2, P1 ;  /* 0x00000009040e7c11 */ /* 0x000fe400088f1403 */
        /* <DEDUP_REMOVED lines=8> */
[----:B012---:R-:W-:Y:S02]  /*10a40*/  @!P1 IMAD.WIDE R2, R17, 0x4, R4 ;  /* 0x0000000411029825 */ /* 0x007fe400078e0204 */
        /* <DEDUP_REMOVED lines=21> */
[----:B--2---:R-:W-:Y:S01]  /*10ba0*/  @!P2 LEA R8, P5, R195, R4, 0x2 ;  /* 0x00000004c308a211 */ /* 0x004fe200078a10ff */
[----:B------:R1:W-:Y:S01]  /*10bb0*/  @!P4 ST.E.64 desc[UR36][R2.64], R72 ;  /* 0x000000480200c985 */ /* 0x0003e2000c101b24 */
[----:B------:R-:W-:-:S02]  /*10bc0*/  @!P3 LEA.HI.X R7, R196, R5, R213, 0x2, P6 ;  /* 0x00000005c407b211 */ /* 0x000fc400030f14d5 */
[----:B------:R-:W-:Y:S02]  /*10bd0*/  ISETP.GE.AND P4, PT, R193, UR4, PT ;  /* 0x00000004c1007c0c */ /* 0x000fe4000bf86270 */
        /* <DEDUP_REMOVED lines=33> */
.L_x_2473:
[----:B------:R-:W-:Y:S05]  /*10df0*/  BSYNC B1 ;  /* 0x0000000000017941 */ /* 0x000fea0003800000 */
.L_x_2472:
[----:B-1--4-:R1:W3:Y:S04]  /*10e00*/  SHFL.IDX PT, R5, R14, 0x1, 0x1c1f ;  /* 0x003c1f000e057f89 */ /* 0x0122e800000e0000 */
        /* <DEDUP_REMOVED lines=8> */
[-C--:B0-----:R-:W-:Y:S02]  /*10e90*/  @!P1 LEA R6, P4, R201, R4.reuse, 0x2 ;  /* 0x00000004c9069211 */ /* 0x081fe400078810ff */
[----:B--23--:R-:W-:Y:S02]  /*10ea0*/  @!P6 IMAD.WIDE R2, R17, 0x4, R4 ;  /* 0x000000041102e825 */ /* 0x00cfe400078e0204 */
        /* <DEDUP_REMOVED lines=13> */
[----:B-1----:R-:W-:Y:S01]  /*10f80*/  @!P4 LEA R14, P5, R197, R4, 0x2 ;  /* 0x00000004c50ec211 */ /* 0x002fe200078a10ff */
[----:B------:R1:W-:Y:S01]  /*10f90*/  @!P2 ST.E.64 desc[UR36][R10.64], R40 ;  /* 0x000000280a00a985 */ /* 0x0003e2000c101b24 */
[----:B------:R-:W-:-:S02]  /*10fa0*/  ISETP.GE.AND P2, PT, R194, UR4, PT ;  /* 0x00000004c2007c0c */ /* 0x000fc4000bf46270 */
[-C--:B------:R-:W-:Y:S01]  /*10fb0*/  @!P4 LEA.HI.X R15, R197, R5.reuse, R214, 0x2, P5 ;  /* 0x00000005c50fc211 */ /* 0x080fe200028f14d6 */
[----:B------:R4:W-:Y:S02]  /*10fc0*/  @!P3 ST.E.64 desc[UR36][R12.64], R42 ;  /* 0x0000002a0c00b985 */ /* 0x0009e4000c101b24 */
[CC--:B0-----:R-:W-:Y:S02]  /*10fd0*/  @!P0 LEA R2, P3, R196.reuse, R4.reuse, 0x2 ;  /* 0x00000004c4028211 */ /* 0x0c1fe400078610ff */
[----:B------:R-:W-:Y:S01]  /*10fe0*/  @!P4 ST.E.64 desc[UR36][R14.64], R44 ;  /* 0x0000002c0e00c985 */ /* 0x000fe2000c101b24 */
[----:B------:R-:W-:Y:S02]  /*10ff0*/  ISETP.GE.AND P4, PT, R193, UR4, PT ;  /* 0x00000004c1007c0c */ /* 0x000fe4000bf86270 */
[----:B--2---:R-:W-:Y:S02]  /*11000*/  @!P1 LEA R6, P5, R195, R4, 0x2 ;  /* 0x00000004c3069211 */ /* 0x004fe400078a10ff */
[----:B------:R-:W-:-:S02]  /*11010*/  @!P0 LEA.HI.X R3, R196, R5, R213, 0x2, P3 ;  /* 0x00000005c4038211 */ /* 0x000fc400018f14d5 */
[----:B------:R-:W-:Y:S02]  /*11020*/  ISETP.GE.AND P3, PT, R192, UR4, PT ;  /* 0x00000004c0007c0c */ /* 0x000fe4000bf66270 */
[CC--:B---3--:R-:W-:Y:S01]  /*11030*/  @!P2 LEA R8, P6, R194.reuse, R4.reuse, 0x2 ;  /* 0x00000004c208a211 */ /* 0x0c8fe200078c10ff */
[----:B------:R0:W-:Y:S01]  /*11040*/  @!P0 ST.E.64 desc[UR36][R2.64], R46 ;  /* 0x0000002e02008985 */ /* 0x0001e2000c101b24 */
[-C--:B------:R-:W-:Y:S02]  /*11050*/  @!P1 LEA.HI.X R7, R195, R5.reuse, R212, 0x2, P5 ;  /* 0x00000005c3079211 */ /* 0x080fe400028f14d4 */
[----:B------:R-:W-:Y:S02]  /*11060*/  @!P2 LEA.HI.X R9, R194, R5, R211, 0x2, P6 ;  /* 0x00000005c209a211 */ /* 0x000fe400030f14d3 */
[----:B------:R-:W-:Y:S01]  /*11070*/  ISETP.GE.AND P0, PT, R191, UR4, PT ;  /* 0x00000004bf007c0c */ /* 0x000fe2000bf06270 */
[----:B------:R2:W-:Y:S01]  /*11080*/  @!P1 ST.E.64 desc[UR36][R6.64], R48 ;  /* 0x0000003006009985 */ /* 0x0005e2000c101b24 */
[----:B-1----:R-:W-:-:S02]  /*11090*/  @!P4 LEA R10, P1, R193, R4, 0x2 ;  /* 0x00000004c10ac211 */ /* 0x002fc400078210ff */
[----:B------:R-:W-:Y:S01]  /*110a0*/  ISETP.GE.AND P5, PT, R190, UR4, PT ;  /* 0x00000004be007c0c */ /* 0x000fe2000bfa6270 */
[----:B------:R1:W-:Y:S01]  /*110b0*/  @!P2 ST.E.64 desc[UR36][R8.64], R50 ;  /* 0x000000320800a985 */ /* 0x0003e2000c101b24 */
[----:B------:R-:W-:Y:S02]  /*110c0*/  @!P4 LEA.HI.X R11, R193, R5, R210, 0x2, P1 ;  /* 0x00000005c10bc211 */ /* 0x000fe400008f14d2 */
[----:B------:R-:W-:Y:S02]  /*110d0*/  ISETP.GE.AND P2, PT, R189, UR4, PT ;  /* 0x00000004bd007c0c */ /* 0x000fe4000bf46270 */
[----:B------:R-:W-:Y:S01]  /*110e0*/  ISETP.GE.AND P1, PT, R188, UR4, PT ;  /* 0x00000004bc007c0c */ /* 0x000fe2000bf26270 */
[----:B------:R3:W-:Y:S01]  /*110f0*/  @!P4 ST.E.64 desc[UR36][R10.64], R52 ;  /* 0x000000340a00c985 */ /* 0x0007e2000c101b24 */
[-C--:B----4-:R-:W-:Y:S02]  /*11100*/  @!P3 LEA R12, P6, R192, R4.reuse, 0x2 ;  /* 0x00000004c00cb211 */ /* 0x090fe400078c10ff */
[----:B0-----:R-:W-:-:S02]  /*11110*/  @!P0 LEA R2, P4, R191, R4, 0x2 ;  /* 0x00000004bf028211 */ /* 0x001fc400078810ff */
[-C--:B------:R-:W-:Y:S02]  /*11120*/  @!P3 LEA.HI.X R13, R192, R5.reuse, R209, 0x2, P6 ;  /* 0x00000005c00db211 */ /* 0x080fe400030f14d1 */
[----:B------:R-:W-:-:S03]  /*11130*/  @!P0 LEA.HI.X R3, R191, R5, R208, 0x2, P4 ;  /* 0x00000005bf038211 */ /* 0x000fc600020f14d0 */
[----:B------:R3:W-:Y:S01]  /*11140*/  @!P3 ST.E.64 desc[UR36][R12.64], R54 ;  /* 0x000000360c00b985 */ /* 0x0007e2000c101b24 */
[-C--:B--2---:R-:W-:Y:S02]  /*11150*/  @!P5 LEA R6, P3, R190, R4.reuse, 0x2 ;  /* 0x00000004be06d211 */ /* 0x084fe400078610ff */
        /* <DEDUP_REMOVED lines=11> */
[----:B---3--:R-:W-:-:S04]  /*11210*/  LEA R2, P0, R23, R4, 0x2 ;  /* 0x0000000417027211 */ /* 0x008fc800078010ff */
[----:B------:R-:W-:-:S05]  /*11220*/  LEA.HI.X R3, R23, R5, R204, 0x2, P0 ;  /* 0x0000000517037211 */ /* 0x000fca00000f14cc */
[----:B------:R4:W-:Y:S01]  /*11230*/  ST.E.64 desc[UR36][R2.64], R32 ;  /* 0x0000002002007985 */ /* 0x0009e2000c101b24 */
[----:B------:R-:W-:Y:S05]  /*11240*/  BRA `(.L_x_2471) ;  /* 0x0000000c000c7947 */ /* 0x000fea0003800000 */
.L_x_2462:
        /* <DEDUP_REMOVED lines=9> */
[----:B------:R-:W-:-:S03]  /*112e0*/  UISETP.NE.U32.AND UP1, UPT, UR8, URZ, UPT ;  /* 0x0000003f0800728c */ /* 0x000fc6000bf25070 */
[----:B------:R-:W2:Y:S01]  /*112f0*/  @P1 LDG.E R6, desc[UR36][R2.64] ;  /* 0x0000002402061981 */ /* 0x000ea2000c1e1900 */
[----:B------:R-:W-:Y:S01]  /*11300*/  UISETP.NE.AND.EX UP1, UPT, UR9, URZ, UPT, UP1 ;  /* 0x0000003f0900728c */ /* 0x000fe2000bf25310 */
[----:B------:R-:W-:Y:S02]  /*11310*/  ULDC UR4, c[0x0][0xa88] ;  /* 0x0002a20000047ab9 */ /* 0x000fe40000000800 */
[----:B------:R-:W-:-:S03]  /*11320*/  IMAD.U32 R0, RZ, RZ, UR4 ;  /* 0x00000004ff007e24 */ /* 0x000fc6000f8e00ff */
        /* <DEDUP_REMOVED lines=15> */
.L_x_2474:
[----:B------:R-:W-:Y:S01]  /*11420*/  USEL UR53, UR53, URZ, !UP0 ;  /* 0x0000003f35357287 */ /* 0x000fe2000c000000 */
[----:B------:R-:W-:Y:S01]  /*11430*/  BSSY B1, `(.L_x_2475) ;  /* 0x0000038000017945 */ /* 0x000fe20003800000 */
[----:B------:R-:W-:-:S03]  /*11440*/  USEL UR57, UR57, URZ, !UP0 ;  /* 0x0000003f39397287 */ /* 0x000fc6000c000000 */
[----:B------:R-:W-:Y:S09]  /*11450*/  @P0 BRA `(.L_x_2476) ;  /* 0x0000000000d40947 */ /* 0x000ff20003800000 */
        /* <DEDUP_REMOVED lines=32> */
[----:B------:R-:W-:Y:S01]  /*11660*/  UIADD3.X UR7, UR7, UR11, UR16, UP0, UP1 ;  /* 0x0000000b07077290 */ /* 0x000fe200087e2410 */
[----:B-1----:R-:W-:Y:S01]  /*11670*/  @P0 SHF.R.U32.HI R5, RZ, R7, R2 ;  /* 0x00000007ff050219 */ /* 0x002fe20000011602 */
[----:B------:R-:W-:Y:S01]  /*11680*/  IMAD.U32 R2, RZ, RZ, UR20 ;  /* 0x00000014ff027e24 */ /* 0x000fe2000f8e00ff */
[----:B------:R-:W-:Y:S01]  /*11690*/  ULDC.64 UR8, c[0x0][UR17+0x210] ;  /* 0x0000840011087abb */ /* 0x000fe20008000a00 */
[----:B------:R-:W-:Y:S01]  /*116a0*/  ULDC.64 UR10, c[0x0][0xba8] ;  /* 0x0002ea00000a7ab9 */ /* 0x000fe20000000a00 */
[----:B------:R-:W-:Y:S01]  /*116b0*/  @!UP2 ULDC UR10, c[0x0][0xb50] ;  /* 0x0002d400000aaab9 */ /* 0x000fe20000000800 */
[--C-:B------:R-:W-:Y:S01]  /*116c0*/  IMAD.MOV R7, RZ, RZ, -R5.reuse ;  /* 0x000000ffff077224 */ /* 0x100fe200078e0a05 */
[----:B------:R-:W-:Y:S01]  /*116d0*/  IADD3 R2, P0, P1, R5, UR14, R2 ;  /* 0x0000000e05027c10 */ /* 0x000fe2000f91e002 */
[----:B------:R-:W-:Y:S01]  /*116e0*/  @!UP2 ULDC UR11, c[0x0][0xb54] ;  /* 0x0002d500000baab9 */ /* 0x000fe20000000800 */
[----:B------:R-:W-:Y:S01]  /*116f0*/  SHF.R.S32.HI R5, RZ, 0x1f, R5 ;  /* 0x0000001fff057819 */ /* 0x000fe20000011405 */
[----:B------:R-:W-:-:S03]  /*11700*/  IMAD R7, R9, R7, R4 ;  /* 0x0000000709077224 */ /* 0x000fc600078e0204 */
[----:B------:R-:W-:Y:S01]  /*11710*/  IADD3.X R3, R5, UR7, R6, P0, P1 ;  /* 0x0000000705037c10 */ /* 0x000fe200087e2406 */
        /* <DEDUP_REMOVED lines=9> */
.L_x_2476:
[----:B------:R-:W-:Y:S05]  /*117b0*/  BSYNC B1 ;  /* 0x0000000000017941 */ /* 0x000fea0003800000 */
.L_x_2475:
        /* <DEDUP_REMOVED lines=11> */
[----:B------:R-:W-:Y:S01]  /*11870*/  ULDC.64 UR10, c[0x0][0xae8] ;  /* 0x0002ba00000a7ab9 */ /* 0x000fe20000000a00 */
[----:B------:R-:W-:Y:S01]  /*11880*/  UIADD3 UR9, UR9, UR7, URZ ;  /* 0x0000000709097290 */ /* 0x000fe2000fffe03f */
[----:B0-----:R-:W-:-:S03]  /*11890*/  IMAD.MOV.U32 R5, RZ, RZ, R6 ;  /* 0x000000ffff057224 */ /* 0x001fc600078e0006 */
        /* <DEDUP_REMOVED lines=51> */
.L_x_2478:
[----:B------:R-:W-:Y:S05]  /*11bd0*/  BSYNC B1 ;  /* 0x0000000000017941 */ /* 0x000fea0003800000 */
.L_x_2477:
        /* <DEDUP_REMOVED lines=13> */
.L_x_2480:
[----:B------:R-:W-:Y:S05]  /*11cb0*/  BSYNC B1 ;  /* 0x0000000000017941 */ /* 0x000fea0003800000 */
.L_x_2479:
        /* <DEDUP_REMOVED lines=13> */
.L_x_2482:
[----:B------:R-:W-:Y:S05]  /*11d90*/  BSYNC B1 ;  /* 0x0000000000017941 */ /* 0x000fea0003800000 */
.L_x_2481:
        /* <DEDUP_REMOVED lines=14> */
.L_x_2471:
[----:B------:R-:W-:Y:S05]  /*11e80*/  BSYNC B0 ;  /* 0x0000000000007941 */ /* 0x000fea0003800000 */
.L_x_2461:
[----:B------:R-:W-:Y:S02]  /*11e90*/  ULDC UR4, c[0x0][0xc3c] ;  /* 0x00030f0000047ab9 */ /* 0x000fe40000000800 */
[----:B------:R-:W-:-:S13]  /*11ea0*/  ISETP.GE.AND P0, PT, R31, UR4, PT ;  /* 0x000000041f007c0c */ /* 0x000fda000bf06270 */
[----:B------:R-:W-:Y:S05]  /*11eb0*/  @!P0 BRA `(.L_x_2483) ;  /* 0xfffffef0002c8947 */ /* 0x000fea000383ffff */
[----:B------:R-:W-:Y:S05]  /*11ec0*/  EXIT ;  /* 0x000000000000794d */ /* 0x000fea0003800000 */
.L_x_2418:
[----:B------:R-:W-:-:S08]  /*11ed0*/  NOP ;  /* 0x0000000000007918 */ /* 0x000fd00000000000 */
[----:B0-----:R-:W0:-:S00]  /*11ee0*/  USETMAXREG.DEALLOC.CTAPOOL 0x28 ;  /* 0x00000028000079c8 */ /* 0x001e0000080e0500 */
        /* <DEDUP_REMOVED lines=60> */
.L_x_2487:
        /* <DEDUP_REMOVED lines=36> */
.L_x_2485:
[----:B------:R-:W-:-:S04]  /*124f0*/  IMAD.IADD R8, R11, 0x1, -R8 ;  /* 0x000000010b087824 */ /* 0x000fc800078e0a08 */
[----:B------:R-:W-:-:S05]  /*12500*/  IMAD R3, R5, R4, R8 ;  /* 0x0000000405037224 */ /* 0x000fca00078e0208 */
[----:B------:R-:W-:Y:S01]  /*12510*/  ISETP.GT.AND P0, PT, R3, R6, PT ;  /* 0x000000060300720c */ /* 0x000fe20003f04270 */
[----:B------:R-:W-:-:S12]  /*12520*/  IMAD.MOV.U32 R3, RZ, RZ, RZ ;  /* 0x000000ffff037224 */ /* 0x000fd800078e00ff */
        /* <DEDUP_REMOVED lines=13> */
.L_x_2488:
[----:B01----:R-:W-:-:S04]  /*12600*/  IMAD R2, R3, R4, R8 ;  /* 0x0000000403027224 */ /* 0x003fc800078e0208 */
[----:B------:R-:W-:Y:S01]  /*12610*/  IMAD.IADD R5, R6, 0x1, -R2 ;  /* 0x0000000106057824 */ /* 0x000fe200078e0a02 */
[----:B------:R0:W-:Y:S01]  /*12620*/  STL [R1], R2 ;  /* 0x0000000201007387 */ /* 0x0001e20000100800 */
[----:B------:R-:W-:Y:S05]  /*12630*/  @!P1 BRA `(.L_x_2489) ;  /* 0x0000000000ec9947 */ /* 0x000fea0003800000 */
        /* <DEDUP_REMOVED lines=40> */
[----:B------:R-:W-:Y:S02]  /*128c0*/  IMAD R3, R2, R6, R3 ;  /* 0x0000000602037224 */ /* 0x000fe400078e0203 */
[----:B------:R-:W-:-:S03]  /*128d0*/  IMAD.MOV R6, RZ, RZ, -R8 ;  /* 0x000000ffff067224 */ /* 0x000fc600078e0a08 */
        /* <DEDUP_REMOVED lines=13> */
[----:B------:R-:W-:Y:S02]  /*129b0*/  IMAD R2, R0, R6, R5 ;  /* 0x0000000600027224 */ /* 0x000fe400078e0205 */
[----:B------:R-:W-:-:S05]  /*129c0*/  IMAD R3, R3, 0x10000, R4 ;  /* 0x0001000003037824 */ /* 0x000fca00078e0204 */
[----:B------:R1:W-:Y:S01]  /*129d0*/  STL [R1+0x8], R3 ;  /* 0x0000080301007387 */ /* 0x0003e20000100800 */
[----:B------:R-:W-:Y:S05]  /*129e0*/  BRA `(.L_x_2490) ;  /* 0x0000000400007947 */ /* 0x000fea0003800000 */
.L_x_2489:
        /* <DEDUP_REMOVED lines=36> */
[-C--:B------:R-:W-:Y:S02]  /*12c30*/  IABS R8, R13.reuse ;  /* 0x0000000d00087213 */ /* 0x080fe40000000000 */
[----:B------:R-:W-:Y:S02]  /*12c40*/  IABS R10, R13 ;  /* 0x0000000d000a7213 */ /* 0x000fe40000000000 */
[----:B------:R-:W0:Y:S08]  /*12c50*/  I2F.RP R4, R8 ;  /* 0x0000000800047306 */ /* 0x000e300000209400 */
[----:B0-----:R-:W0:Y:S02]  /*12c60*/  MUFU.RCP R4, R4 ;  /* 0x0000000400047308 */ /* 0x001e240000001000 */
[----:B0-----:R-:W-:-:S02]  /*12c70*/  VIADD R3, R4, 0xffffffe ;  /* 0x0ffffffe04037836 */ /* 0x001fc40000000000 */
[----:B------:R-:W-:-:S04]  /*12c80*/  IMAD.MOV R4, RZ, RZ, -R13 ;  /* 0x000000ffff047224 */ /* 0x000fc800078e0a0d */
        /* <DEDUP_REMOVED lines=20> */
[----:B------:R-:W-:-:S05]  /*12dd0*/  IMAD R3, R2, R4, R3 ;  /* 0x0000000402037224 */ /* 0x000fca00078e0203 */
[----:B------:R0:W-:Y:S02]  /*12de0*/  STL [R1+0x8], R3 ;  /* 0x0000080301007387 */ /* 0x0001e40000100800 */
.L_x_2490:
[----:B01----:R-:W-:-:S05]  /*12df0*/  LOP3.LUT R3, RZ, R2, RZ, 0x33, !PT ;  /* 0x00000002ff037212 */ /* 0x003fca00078e33ff */
[----:B------:R-:W-:-:S05]  /*12e00*/  IMAD.IADD R0, R0, 0x1, R3 ;  /* 0x0000000100007824 */ /* 0x000fca00078e0203 */
[----:B------:R1:W-:Y:S01]  /*12e10*/  STL [R1+0x4], R0 ;  /* 0x0000040001007387 */ /* 0x0003e20000100800 */
[----:B------:R-:W-:Y:S05]  /*12e20*/  BRA `(.L_x_2491) ;  /* 0x0000000000107947 */ /* 0x000fea0003800000 */
.L_x_2486:
[----:B------:R0:W-:Y:S01]  /*12e30*/  STL [R1], R6 ;  /* 0x0000000601007387 */ /* 0x0001e20000100800 */
[----:B------:R-:W-:-:S03]  /*12e40*/  ULDC UR41, c[0x0][0xc3c] ;  /* 0x00030f0000297ab9 */ /* 0x000fc60000000800 */
[----:B------:R0:W-:Y:S04]  /*12e50*/  STL [R1+0x4], RZ ;  /* 0x000004ff01007387 */ /* 0x0001e80000100800 */
[----:B------:R0:W-:Y:S02]  /*12e60*/  STL [R1+0x8], RZ ;  /* 0x000008ff01007387 */ /* 0x0001e40000100800 */
.L_x_2491:
[----:B------:R-:W2:Y:S04]  /*12e70*/  LDL R8, [R1] ;  /* 0x0000000001087983 */ /* 0x000ea80000100800 */
[----:B------:R-:W2:Y:S04]  /*12e80*/  LDL R9, [R1+0x4] ;  /* 0x0000040001097983 */ /* 0x000ea80000100800 */
[----:B------:R-:W2:Y:S01]  /*12e90*/  LDL R10, [R1+0x8] ;  /* 0x00000800010a7983 */ /* 0x000ea20000100800 */
[----:B------:R-:W-:Y:S01]  /*12ea0*/  ISETP.NE.AND P0, PT, R7, RZ, PT ;  /* 0x000000ff0700720c */ /* 0x000fe20003f05270 */
[----:B------:R-:W-:-:S12]  /*12eb0*/  IMAD.U32 R2, RZ, RZ, UR41 ;  /* 0x00000029ff027e24 */ /* 0x000fd8000f8e00ff */
[----:B------:R-:W3:Y:S01]  /*12ec0*/  @!P0 S2R R3, SR_CgaCtaId ;  /* 0x0000000000038919 */ /* 0x000ee20000008800 */
[----:B-1----:R-:W-:Y:S01]  /*12ed0*/  @!P0 MOV R0, 0x400 ;  /* 0x0000040000008802 */ /* 0x002fe20000000f00 */
[----:B------:R-:W-:-:S03]  /*12ee0*/  @!P0 IMAD.MOV.U32 R11, RZ, RZ, R2 ;  /* 0x000000ffff0b8224 */ /* 0x000fc600078e0002 */
[----:B---3--:R-:W-:-:S05]  /*12ef0*/  @!P0 LEA R0, R3, R0, 0x18 ;  /* 0x0000000003008211 */ /* 0x008fca00078ec0ff */
[----:B--2---:R1:W-:Y:S01]  /*12f00*/  @!P0 STS.128 [R0+0x298d0], R8 ;  /* 0x0298d00800008388 */ /* 0x0043e20000000c00 */
[----:B------:R-:W-:Y:S06]  /*12f10*/  BAR.ARV 0x5, 0x180 ;  /* 0x0146000000007b1d */ /* 0x000fec0000002000 */
.L_x_2484:
[----:B------:R-:W-:Y:S01]  /*12f20*/  ULDC UR4, c[0x0][0xc3c] ;  /* 0x00030f0000047ab9 */ /* 0x000fe20000000800 */
[----:B------:R2:W-:Y:S01]  /*12f30*/  STL [R1+0x28], RZ ;  /* 0x000028ff01007387 */ /* 0x0005e20000100800 */
[----:B------:R-:W-:Y:S01]  /*12f40*/  UISETP.GE.AND UP0, UPT, UR41, UR4, UPT ;  /* 0x000000042900728c */ /* 0x000fe2000bf06270 */
[----:B------:R-:W-:Y:S02]  /*12f50*/  IMAD.MOV.U32 R32, RZ, RZ, 0x1 ;  /* 0x00000001ff207424 */ /* 0x000fe400078e00ff */
[----:B------:R-:W-:-:S03]  /*12f60*/  IMAD.MOV.U32 R19, RZ, RZ, RZ ;  /* 0x000000ffff137224 */ /* 0x000fc600078e00ff */
[----:B------:R-:W-:-:S13]  /*12f70*/  PLOP3.LUT P0, PT, PT, PT, UP0, 0x80, 0x0 ;  /* 0x000000000000781c */ /* 0x000fda0003f0f008 */
[----:B--2---:R-:W-:Y:S05]  /*12f80*/  @P0 BRA `(.L_x_2492) ;  /* 0x0000006000680947 */ /* 0x004fea0003800000 */
[----:B-1----:R-:W2:Y:S01]  /*12f90*/  LDL R0, [R1+0x2c] ;  /* 0x00002c0001007983 */ /* 0x002ea20000100800 */
[----:B------:R-:W1:Y:S01]  /*12fa0*/  S2UR UR4, SR_CgaCtaId ;  /* 0x00000000000479c3 */ /* 0x000e620000008800 */
[----:B------:R-:W-:Y:S01]  /*12fb0*/  MOV R16, 0x400 ;  /* 0x0000040000107802 */ /* 0x000fe20000000f00 */
[----:B------:R-:W-:Y:S01]  /*12fc0*/  IMAD.MOV.U32 R34, RZ, RZ, 0x40 ;  /* 0x00000040ff227424 */ /* 0x000fe200078e00ff */
[----:B------:R-:W0:Y:S01]  /*12fd0*/  S2R R14, SR_TID.X ;  /* 0x00000000000e7919 */ /* 0x000e220000002100 */
[----:B------:R-:W-:Y:S01]  /*12fe0*/  IMAD.MOV.U32 R32, RZ, RZ, 0x1 ;  /* 0x00000001ff207424 */ /* 0x000fe200078e00ff */
[----:B------:R-:W-:Y:S01]  /*12ff0*/  ULDC UR46, c[0x0][0xc] ;  /* 0x00000300002e7ab9 */ /* 0x000fe20000000800 */
[----:B------:R-:W-:Y:S02]  /*13000*/  IMAD.MOV.U32 R19, RZ, RZ, RZ ;  /* 0x000000ffff137224 */ /* 0x000fe400078e00ff */
[C---:B0-----:R-:W-:Y:S01]  /*13010*/  IMAD.SHL.U32 R4, R14.reuse, 0x10, RZ ;  /* 0x000000100e047824 */ /* 0x041fe200078e00ff */
[C---:B------:R-:W-:Y:S01]  /*13020*/  LOP3.LUT R13, R14.reuse, 0x7f, RZ, 0xc0, !PT ;  /* 0x0000007f0e0d7812 */ /* 0x040fe200078ec0ff */
[C---:B------:R-:W-:Y:S01]  /*13030*/  IMAD.SHL.U32 R3, R14.reuse, 0x2, RZ ;  /* 0x000000020e037824 */ /* 0x040fe200078e00ff */
[C---:B------:R-:W-:Y:S01]  /*13040*/  R2P PR, R14.reuse, 0x14 ;  /* 0x000000140e007804 */ /* 0x040fe20000000000 */
[----:B------:R-:W-:Y:S01]  /*13050*/  IMAD.SHL.U32 R11, R14, 0x4, RZ ;  /* 0x000000040e0b7824 */ /* 0x000fe200078e00ff */
[----:B------:R-:W-:-:S02]  /*13060*/  SHF.R.U32.HI R2, RZ, 0x5, R13 ;  /* 0x00000005ff027819 */ /* 0x000fc4000001160d */
[----:B------:R-:W-:-:S03]  /*13070*/  LOP3.LUT R35, R4, 0x30, RZ, 0xc0, !PT ;  /* 0x0000003004237812 */ /* 0x000fc600078ec0ff */
[----:B------:R-:W-:Y:S01]  /*13080*/  IMAD.SHL.U32 R7, R2, 0x200, RZ ;  /* 0x0000020002077824 */ /* 0x000fe200078e00ff */
[----:B--2---:R-:W-:Y:S02]  /*13090*/  R2UR UR5, R0 ;  /* 0x00000000000572ca */ /* 0x004fe400000e0000 */
[----:B------:R-:W-:-:S04]  /*130a0*/  LOP3.LUT R0, R4, 0x1b0, RZ, 0xc0, !PT ;  /* 0x000001b004007812 */ /* 0x000fc800078ec0ff */
[----:B------:R-:W-:Y:S01]  /*130b0*/  LOP3.LUT R10, R0, 0x30, R3, 0x78, !PT ;  /* 0x00000030000a7812 */ /* 0x000fe200078e7803 */
[C---:B------:R-:W-:Y:S02]  /*130c0*/  IMAD.SHL.U32 R3, R14.reuse, 0x80, RZ ;  /* 0x000000800e037824 */ /* 0x040fe400078e00ff */
[----:B------:R-:W-:-:S03]  /*130d0*/  IMAD.SHL.U32 R0, R14, 0x20, RZ ;  /* 0x000000200e007824 */ /* 0x000fc600078e00ff */
[----:B------:R-:W-:Y:S01]  /*130e0*/  LOP3.LUT R5, R3, 0x380, RZ, 0xc0, !PT ;  /* 0x0000038003057812 */ /* 0x000fe200078ec0ff */
[----:B------:R-:W-:Y:S01]  /*130f0*/  ULOP3.LUT UR44, UR5, 0x2, URZ, 0xfc, !UPT ;  /* 0x00000002052c7892 */ /* 0x000fe2000f8efc3f */
[C---:B------:R-:W-:Y:S01]  /*13100*/  LOP3.LUT R6, R0.reuse, 0x80, RZ, 0xc0, !PT ;  /* 0x0000008000067812 */ /* 0x040fe200078ec0ff */
[----:B------:R-:W-:Y:S01]  /*13110*/  ULOP3.LUT UR45, UR5, 0x1, URZ, 0xfc, !UPT ;  /* 0x00000001052d7892 */ /* 0x000fe2000f8efc3f */
[----:B------:R-:W-:Y:S01]  /*13120*/  LOP3.LUT R9, R0, 0x380, RZ, 0xc0, !PT ;  /* 0x0000038000097812 */ /* 0x000fe200078ec0ff */
[----:B------:R-:W-:Y:S01]  /*13130*/  IMAD R5, R2, 0x10, R5 ;  /* 0x0000001002057824 */ /* 0x000fe200078e0205 */
[----:B------:R-:W-:Y:S01]  /*13140*/  LOP3.LUT R6, R6, 0x10, R14, 0xf8, !PT ;  /* 0x0000001006067812 */ /* 0x000fe200078ef80e */
[----:B------:R-:W-:Y:S01]  /*13150*/  IMAD.SHL.U32 R2, R2, 0x400, RZ ;  /* 0x0000040002027824 */ /* 0x000fe200078e00ff */
[----:B------:R-:W-:Y:S02]  /*13160*/  LOP3.LUT R33, R9, 0x30, R4, 0xf8, !PT ;  /* 0x0000003009217812 */ /* 0x000fe400078ef804 */
[----:B------:R-:W-:-:S02]  /*13170*/  LOP3.LUT R9, R7, 0x60, R0, 0xf8, !PT ;  /* 0x0000006007097812 */ /* 0x000fc400078ef800 */
[----:B------:R-:W-:Y:S02]  /*13180*/  LOP3.LUT R8, R6, 0x10, R11, 0x78, !PT ;  /* 0x0000001006087812 */ /* 0x000fe400078e780b */
[--C-:B------:R-:W-:Y:S02]  /*13190*/  LOP3.LUT R6, R5, 0x70, R4.reuse, 0x78, !PT ;  /* 0x0000007005067812 */ /* 0x100fe400078e7804 */
[----:B------:R-:W-:Y:S02]  /*131a0*/  LOP3.LUT R7, R7, 0x40, R4, 0xf8, !PT ;  /* 0x0000004007077812 */ /* 0x000fe400078ef804 */
[----:B------:R-:W-:Y:S02]  /*131b0*/  LOP3.LUT R9, R9, 0x100, R0, 0xf8, !PT ;  /* 0x0000010009097812 */ /* 0x000fe400078ef800 */
[----:B------:R-:W-:Y:S02]  /*131c0*/  LOP3.LUT R5, R6, 0xc00, R3, 0xf8, !PT ;  /* 0x00000c0006057812 */ /* 0x000fe400078ef803 */
[----:B------:R-:W-:-:S02]  /*131d0*/  LOP3.LUT R12, R7, R10, RZ, 0xfc, !PT ;  /* 0x0000000a070c7212 */ /* 0x000fc400078efcff */
[----:B------:R-:W-:Y:S01]  /*131e0*/  LOP3.LUT R3, R9, R8, RZ, 0xfc, !PT ;  /* 0x0000000809037212 */ /* 0x000fe200078efcff */
[----:B------:R0:W-:Y:S01]  /*131f0*/  STL [R1+0x1c], R5 ;  /* 0x00001c0501007387 */ /* 0x0001e20000100800 */
[----:B------:R-:W-:Y:S02]  /*13200*/  SHF.R.U32.HI R4, RZ, 0x2, R13 ;  /* 0x00000002ff047819 */ /* 0x000fe4000001160d */
[----:B------:R-:W-:Y:S01]  /*13210*/  LOP3.LUT R33, R33, 0x70, R11, 0x78, !PT ;  /* 0x0000007021217812 */ /* 0x000fe200078e780b */
[----:B------:R-:W-:Y:S01]  /*13220*/  STL [R1+0x14], R12 ;  /* 0x0000140c01007387 */ /* 0x000fe20000100800 */
[----:B------:R-:W-:Y:S02]  /*13230*/  LOP3.LUT R0, R4, 0x60, R0, 0xf8, !PT ;  /* 0x0000006004007812 */ /* 0x000fe400078ef800 */
[----:B------:R-:W-:Y:S01]  /*13240*/  LOP3.LUT R4, R35, 0x40, RZ, 0xfc, !PT ;  /* 0x0000004023047812 */ /* 0x000fe200078efcff */
[----:B------:R1:W-:Y:S01]  /*13250*/  STL [R1+0x18], R3 ;  /* 0x0000180301007387 */ /* 0x0003e20000100800 */
[----:B------:R-:W-:-:S02]  /*13260*/  LOP3.LUT R2, R0, 0x80, RZ, 0xfc, !PT ;  /* 0x0000008000027812 */ /* 0x000fc400078efcff */
[C---:B0-----:R-:W-:Y:S02]  /*13270*/  SEL R5, R34.reuse, 0xffffffc0, !P2 ;  /* 0xffffffc022057807 */ /* 0x041fe40005000000 */
[----:B------:R-:W-:-:S03]  /*13280*/  SEL R34, R34, 0xffffffc0, !P4 ;  /* 0xffffffc022227807 */ /* 0x000fc60006000000 */
[----:B------:R-:W-:Y:S01]  /*13290*/  STL [R1+0x20], R5 ;  /* 0x0000200501007387 */ /* 0x000fe20000100800 */
[----:B-1----:R-:W-:-:S05]  /*132a0*/  IMAD.U32 R3, RZ, RZ, UR4 ;  /* 0x00000004ff037e24 */ /* 0x002fca000f8e00ff */
[----:B------:R-:W-:Y:S01]  /*132b0*/  LEA R16, R3, R16, 0x18 ;  /* 0x0000001003107211 */ /* 0x000fe200078ec0ff */
[----:B------:R0:W-:Y:S04]  /*132c0*/  STL [R1+0x10], R3 ;  /* 0x0000100301007387 */ /* 0x0001e80000100800 */
[----:B------:R-:W-:Y:S01]  /*132d0*/  IMAD.IADD R0, R16, 0x1, R12 ;  /* 0x0000000110007824 */ /* 0x000fe200078e020c */
[----:B------:R1:W-:Y:S04]  /*132e0*/  STL [R1+0x28], RZ ;  /* 0x000028ff01007387 */ /* 0x0003e80000100800 */
[----:B------:R1:W-:Y:S01]  /*132f0*/  STL [R1+0x24], R0 ;  /* 0x0000240001007387 */ /* 0x0003e20000100800 */
[----:B0-----:R-:W-:-:S07]  /*13300*/  LOP3.LUT R3, R35, 0x80, RZ, 0xfc, !PT ;  /* 0x0000008023037812 */ /* 0x001fce00078efcff */
.L_x_2570:
[----:B------:R-:W-:Y:S01]  /*13310*/  ULDC.64 UR4, c[0x0][0xc88] ;  /* 0x0003220000047ab9 */ /* 0x000fe20000000a00 */
[----:B------:R-:W-:Y:S01]  /*13320*/  ULDC.64 UR6, c[0x0][0xa18] ;  /* 0x0002860000067ab9 */ /* 0x000fe20000000a00 */
[----:B------:R-:W-:Y:S01]  /*13330*/  UIMAD.WIDE UR4, UR41, 0x4, UR4 ;  /* 0x00000004290478a5 */ /* 0x000fe2000f8e0204 */
[----:B------:R-:W-:Y:S01]  /*13340*/  IMAD.MOV.U32 R36, RZ, RZ, RZ ;  /* 0x000000ffff247224 */ /* 0x000fe200078e00ff */
[----:B0--3--:R-:W0:Y:S04]  /*13350*/  LDC R7, c[0x0][0x424] ;  /* 0x00010900ff077b82 */ /* 0x009e280000000800 */
[----:B------:R-:W-:Y:S02]  /*13360*/  IMAD.U32 R2, RZ, RZ, UR4 ;  /* 0x00000004ff027e24 */ /* 0x000fe4000f8e00ff */
[----:B------:R-:W-:Y:S01]  /*13370*/  IMAD.U32 R3, RZ, RZ, UR5 ;  /* 0x00000005ff037e24 */ /* 0x000fe2000f8e00ff */
[----:B------:R-:W-:Y:S01]  /*13380*/  ULDC.64 UR4, c[0x0][0xa28] ;  /* 0x00028a0000047ab9 */ /* 0x000fe20000000a00 */
[----:B-1----:R-:W1:Y:S03]  /*13390*/  LDC R0, c[0x0][0x2f0] ;  /* 0x0000bc00ff007b82 */ /* 0x002e660000000800 */
[----:B------:R-:W2:Y:S01]  /*133a0*/  LDG.E R2, desc[UR36][R2.64] ;  /* 0x0000002402027981 */ /* 0x000ea2000c1e1900 */
[----:B------:R-:W-:-:S04]  /*133b0*/  UISETP.NE.U32.AND UP0, UPT, UR4, URZ, UPT ;  /* 0x0000003f0400728c */ /* 0x000fc8000bf05070 */
[----:B------:R-:W-:-:S06]  /*133c0*/  UISETP.NE.AND.EX UP0, UPT, UR5, URZ, UPT, UP0 ;  /* 0x0000003f0500728c */ /* 0x000fcc000bf05300 */
[----:B------:R-:W-:Y:S02]  /*133d0*/  PLOP3.LUT P0, PT, PT, PT, UP0, 0x80, 0x0 ;  /* 0x000000000000781c */ /* 0x000fe40003f0f008 */
[----:B--2---:R-:W-:-:S13]  /*133e0*/  R2UR UR43, R2 ;  /* 0x00000000022b72ca */ /* 0x004fda00000e0000 */
[----:B------:R-:W-:Y:S02]  /*133f0*/  USHF.R.S32.HI UR42, URZ, 0x1f, UR43 ;  /* 0x0000001f3f2a7899 */ /* 0x000fe4000801142b */
[----:B------:R-:W-:-:S04]  /*13400*/  @UP0 ULEA UR4, UP1, UR43, UR4, 0x2 ;  /* 0x000000042b040291 */ /* 0x000fc8000f82103f */
[----:B------:R-:W-:Y:S02]  /*13410*/  @UP0 ULEA.HI.X UR5, UR43, UR5, UR42, 0x2, UP1 ;  /* 0x000000052b050291 */ /* 0x000fe400088f142a */
[----:B------:R-:W-:-:S04]  /*13420*/  IMAD.U32 R2, RZ, RZ, UR4 ;  /* 0x00000004ff027e24 */ /* 0x000fc8000f8e00ff */
[----:B------:R-:W-:Y:S01]  /*13430*/  IMAD.U32 R3, RZ, RZ, UR5 ;  /* 0x00000005ff037e24 */ /* 0x000fe2000f8e00ff */
[----:B------:R-:W-:Y:S01]  /*13440*/  ULDC.64 UR4, c[0x0][0xa00] ;  /* 0x0002800000047ab9 */ /* 0x000fe20000000a00 */
[----:B------:R-:W-:Y:S02]  /*13450*/  USHF.L.U32 UR39, UR43, 0x2, URZ ;  /* 0x000000022b277899 */ /* 0x000fe4000800063f */
[----:B------:R-:W-:Y:S01]  /*13460*/  UISETP.NE.U32.AND UP0, UPT, UR4, URZ, UPT ;  /* 0x0000003f0400728c */ /* 0x000fe2000bf05070 */
[----:B------:R2:W5:Y:S01]  /*13470*/  @P0 LDG.E R36, desc[UR36][R2.64] ;  /* 0x0000002402240981 */ /* 0x000562000c1e1900 */
[----:B------:R-:W-:Y:S02]  /*13480*/  USHF.L.U64.HI UR38, UR43, 0x2, UR42 ;  /* 0x000000022b267899 */ /* 0x000fe4000801022a */
[----:B------:R-:W-:Y:S02]  /*13490*/  UISETP.NE.AND.EX UP2, UPT, UR5, URZ, UPT, UP0 ;  /* 0x0000003f0500728c */ /* 0x000fe4000bf45300 */
[----:B------:R-:W-:-:S02]  /*134a0*/  UIADD3 UR4, UP0, UR39, UR4, URZ ;  /* 0x0000000427047290 */ /* 0x000fc4000ff1e03f */
[----:B------:R-:W-:Y:S02]  /*134b0*/  UP2UR UR48, UPR, URZ, 0x4 ;  /* 0x000000043f307883 */ /* 0x000fe40008000000 */
[----:B------:R-:W-:Y:S01]  /*134c0*/  UIADD3.X UR5, UR38, UR5, URZ, UP0, !UPT ;  /* 0x0000000526057290 */ /* 0x000fe200087fe43f */
[----:B------:R-:W-:Y:S01]  /*134d0*/  PLOP3.LUT P0, PT, PT, PT, UP2, 0x80, 0x0 ;  /* 0x000000000000781c */ /* 0x000fe20003f0f028 */
[----:B------:R-:W-:Y:S01]  /*134e0*/  UISETP.NE.U32.AND UP0, UPT, UR6, URZ, UPT ;  /* 0x0000003f0600728c */ /* 0x000fe2000bf05070 */
[----:B--2---:R-:W-:-:S03]  /*134f0*/  IMAD.U32 R2, RZ, RZ, UR4 ;  /* 0x00000004ff027e24 */ /* 0x004fc6000f8e00ff */
[----:B------:R-:W-:Y:S01]  /*13500*/  UISETP.NE.AND.EX UP0, UPT, UR7, URZ, UPT, UP0 ;  /* 0x0000003f0700728c */ /* 0x000fe2000bf05300 */
[----:B------:R-:W-:-:S05]  /*13510*/  IMAD.U32 R3, RZ, RZ, UR5 ;  /* 0x00000005ff037e24 */ /* 0x000fca000f8e00ff */
[----:B------:R-:W-:Y:S02]  /*13520*/  PLOP3.LUT P1, PT, PT, PT, UP0, 0x80, 0x0 ;  /* 0x000000000000781c */ /* 0x000fe40003f2f008 */
[----:B------:R-:W5:Y:S03]  /*13530*/  @P0 LDG.E R6, desc[UR36][R2.64] ;  /* 0x0000002402060981 */ /* 0x000f66000c1e1900 */
[----:B------:R-:W-:-:S04]  /*13540*/  @UP0 UIADD3 UR4, UP1, UR39, UR6, URZ ;  /* 0x0000000627040290 */ /* 0x000fc8000ff3e03f */
[----:B------:R-:W-:Y:S02]  /*13550*/  @UP0 UIADD3.X UR5, UR38, UR7, URZ, UP1, !UPT ;  /* 0x0000000726050290 */ /* 0x000fe40008ffe43f */
[----:B------:R-:W-:-:S04]  /*13560*/  IMAD.U32 R4, RZ, RZ, UR4 ;  /* 0x00000004ff047e24 */ /* 0x000fc8000f8e00ff */
[----:B------:R-:W-:-:S05]  /*13570*/  IMAD.U32 R5, RZ, RZ, UR5 ;  /* 0x00000005ff057e24 */ /* 0x000fca000f8e00ff */
[----:B------:R2:W5:Y:S01]  /*13580*/  @P1 LDG.E R23, desc[UR36][R4.64] ;  /* 0x0000002404171981 */ /* 0x000562000c1e1900 */
[----:B------:R-:W-:Y:S01]  /*13590*/  PLOP3.LUT P2, PT, PT, PT, UP2, 0x80, 0x0 ;  /* 0x000000000000781c */ /* 0x000fe20003f4f028 */
[----:B--2---:R-:W2:Y:S02]  /*135a0*/  LDC.64 R4, c[0x0][0x418] ;  /* 0x00010600ff047b82 */ /* 0x004ea40000000a00 */
[----:B--2---:R-:W-:-:S04]  /*135b0*/  ISETP.NE.U32.AND P0, PT, R4, RZ, PT ;  /* 0x000000ff0400720c */ /* 0x004fc80003f05070 */
[----:B------:R-:W-:Y:S01]  /*135c0*/  ISETP.NE.AND.EX P0, PT, R5, RZ, PT, P0 ;  /* 0x000000ff0500720c */ /* 0x000fe20003f05300 */
[----:B01----:R-:W-:-:S12]  /*135d0*/  @P1 BRA `(.L_x_2493) ;  /* 0x00000000001c1947 */ /* 0x003fd80003800000 */
[----:B------:R-:W-:Y:S01]  /*135e0*/  UISETP.NE.AND UP0, UPT, UR48, URZ, UPT ;  /* 0x0000003f3000728c */ /* 0x000fe2000bf05270 */
[----:B-----5:R-:W0:Y:S05]  /*135f0*/  LDC R23, c[0x0][0x288] ;  /* 0x0000a200ff177b82 */ /* 0x020e2a0000000800 */
[----:B------:R-:W-:-:S13]  /*13600*/  PLOP3.LUT P1, PT, PT, PT, UP0, 0x40, 0x0 ;  /* 0x000000000000781c */ /* 0x000fda0003f2e808 */
[----:B------:R-:W-:Y:S05]  /*13610*/  @P1 BRA `(.L_x_2493) ;  /* 0x00000000000c1947 */ /* 0x000fea0003800000 */
[----:B------:R-:W2:Y:S04]  /*13620*/  LDG.E R4, desc[UR36][R2.64] ;  /* 0x0000002402047981 */ /* 0x000ea8000c1e1900 */
[----:B0-----:R-:W2:Y:S02]  /*13630*/  LDG.E R23, desc[UR36][R2.64+0x4] ;  /* 0x0000042402177981 */ /* 0x001ea4000c1e1900 */
[----:B--2---:R-:W-:-:S07]  /*13640*/  IMAD.IADD R23, R23, 0x1, -R4 ;  /* 0x0000000117177824 */ /* 0x004fce00078e0a04 */
.L_x_2493:
        /* <DEDUP_REMOVED lines=15> */
.L_x_2494:
[----:B------:R-:W-:Y:S02]  /*13740*/  ULDC.64 UR4, c[0x0][0xa08] ;  /* 0x0002820000047ab9 */ /* 0x000fe40000000a00 */
[----:B------:R-:W-:-:S04]  /*13750*/  ISETP.NE.U32.AND P0, PT, RZ, UR4, PT ;  /* 0x00000004ff007c0c */ /* 0x000fc8000bf05070 */
[----:B------:R-:W-:-:S13]  /*13760*/  ISETP.NE.AND.EX P0, PT, RZ, UR5, PT, P0 ;  /* 0x00000005ff007c0c */ /* 0x000fda000bf05300 */
[----:B------:R-:W-:Y:S05]  /*13770*/  @!P0 BRA `(.L_x_2495) ;  /* 0x0000000000148947 */ /* 0x000fea0003800000 */
[----:B------:R-:W1:Y:S02]  /*13780*/  LDC.64 R2, c[0x0][0xa08] ;  /* 0x00028200ff027b82 */ /* 0x000e640000000a00 */
[----:B-1----:R-:W-:-:S05]  /*13790*/  IMAD.WIDE R2, R31, 0x4, R2 ;  /* 0x000000041f027825 */ /* 0x002fca00078e0202 */
[----:B------:R-:W2:Y:S04]  /*137a0*/  LDG.E R5, desc[UR36][R2.64] ;  /* 0x0000002402057981 */ /* 0x000ea8000c1e1900 */
[----:B------:R-:W2:Y:S02]  /*137b0*/  LDG.E R0, desc[UR36][R2.64+0x4] ;  /* 0x0000042402007981 */ /* 0x000ea4000c1e1900 */
[----:B--2---:R-:W-:-:S07]  /*137c0*/  IMAD.IADD R5, R0, 0x1, -R5 ;  /* 0x0000000100057824 */ /* 0x004fce00078e0a05 */
.L_x_2495:
[----:B------:R-:W2:Y:S01]  /*137d0*/  LDL R0, [R1+0x4] ;  /* 0x0000040001007983 */ /* 0x000ea20000100800 */
[----:B------:R-:W3:Y:S03]  /*137e0*/  LDC R30, c[0x0][0x448] ;  /* 0x00011200ff1e7b82 */ /* 0x000ee60000000800 */
[----:B------:R-:W4:Y:S01]  /*137f0*/  LDL R18, [R1+0x8] ;  /* 0x0000080001127983 */ /* 0x000f220000100800 */
[----:B-----5:R-:W-:Y:S01]  /*13800*/  IMAD.IADD R22, R5, 0x1, -R36 ;  /* 0x0000000105167824 */ /* 0x020fe200078e0a24 */
[----:B------:R-:W-:Y:S02]  /*13810*/  LOP3.LUT R17, R17, 0xfffffdff, RZ, 0xc0, !PT ;  /* 0xfffffdff11117812 */ /* 0x000fe400078ec0ff */
[----:B---3--:R-:W-:-:S13]  /*13820*/  ISETP.NE.AND P0, PT, R30, 0x1, PT ;  /* 0x000000011e00780c */ /* 0x008fda0003f05270 */
[----:B-1----:R-:W1:Y:S01]  /*13830*/  @P0 LDC R3, c[0x0][0x44c] ;  /* 0x00011300ff030b82 */ /* 0x002e620000000800 */
[----:B------:R-:W-:-:S07]  /*13840*/  @P0 LOP3.LUT R17, R17, 0x200, RZ, 0xfc, !PT ;  /* 0x0000020011110812 */ /* 0x000fce00078efcff */
[----:B------:R-:W3:Y:S01]  /*13850*/  @P0 LDC R2, c[0x0][0x450] ;  /* 0x00011400ff020b82 */ /* 0x000ee20000000800 */
[----:B--2---:R-:W-:-:S04]  /*13860*/  IMAD.SHL.U32 R0, R0, 0x80, RZ ;  /* 0x0000008000007824 */ /* 0x004fc800078e00ff */
[----:B------:R-:W-:-:S04]  /*13870*/  VIADD R0, R0, 0x7f ;  /* 0x0000007f00007836 */ /* 0x000fc80000000000 */
[----:B-1----:R-:W-:-:S05]  /*13880*/  @P0 IMAD.HI.U32 R3, R0, R3, RZ ;  /* 0x0000000300030227 */ /* 0x002fca00078e00ff */
[----:B---3--:R-:W-:Y:S01]  /*13890*/  @P0 SHF.R.U32.HI R0, RZ, R2, R3 ;  /* 0x00000002ff000219 */ /* 0x008fe20000011603 */
[C---:B------:R-:W-:Y:S01]  /*138a0*/  VIADD R2, R22.reuse, 0x9f ;  /* 0x0000009f16027836 */ /* 0x040fe20000000000 */
[----:B0-----:R-:W-:-:S03]  /*138b0*/  IADD3 R3, R22, 0xa0, -R23 ;  /* 0x000000a016037810 */ /* 0x001fc60007ffe817 */
[----:B------:R-:W-:-:S04]  /*138c0*/  IMAD.HI R2, R2, 0x66666667, RZ ;  /* 0x6666666702027827 */ /* 0x000fc800078e02ff */
[----:B------:R-:W-:Y:S01]  /*138d0*/  IMAD.IADD R0, R3, 0x1, R0 ;  /* 0x0000000103007824 */ /* 0x000fe200078e0200 */
[----:B------:R-:W-:-:S03]  /*138e0*/  SHF.R.U32.HI R3, RZ, 0x1f, R2 ;  /* 0x0000001fff037819 */ /* 0x000fc60000011602 */
[----:B------:R-:W-:Y:S01]  /*138f0*/  IMAD.HI R4, R0, 0x66666667, RZ ;  /* 0x6666666700047827 */ /* 0x000fe200078e02ff */
[----:B------:R-:W-:Y:S02]  /*13900*/  LEA.HI.SX32 R0, R2, R3, 0x1a ;  /* 0x0000000302007211 */ /* 0x000fe400078fd2ff */
[----:B----4-:R-:W-:Y:S02]  /*13910*/  LOP3.LUT R2, R18, 0xff000000, RZ, 0xc0, !PT ;  /* 0xff00000012027812 */ /* 0x010fe400078ec0ff */
[----:B------:R-:W-:Y:S02]  /*13920*/  SHF.R.U32.HI R3, RZ, 0x1f, R4 ;  /* 0x0000001fff037819 */ /* 0x000fe40000011604 */
[----:B------:R-:W-:Y:S02]  /*13930*/  SHF.R.U32.HI R2, RZ, 0x8, R2 ;  /* 0x00000008ff027819 */ /* 0x000fe40000011602 */
[----:B------:R-:W-:-:S04]  /*13940*/  LEA.HI.SX32 R3, R4, R3, 0x1a ;  /* 0x0000000304037211 */ /* 0x000fc800078fd2ff */
[----:B------:R-:W-:Y:S02]  /*13950*/  VIMNMX R0, R0, R3, PT ;  /* 0x0000000300007248 */ /* 0x000fe40003fe0100 */
[----:B------:R-:W-:Y:S02]  /*13960*/  LOP3.LUT R3, R18, 0xff0000, RZ, 0xc0, !PT ;  /* 0x00ff000012037812 */ /* 0x000fe400078ec0ff */
[----:B------:R-:W-:Y:S02]  /*13970*/  ISETP.GE.AND P0, PT, R0, 0x1, PT ;  /* 0x000000010000780c */ /* 0x000fe40003f06270 */
[----:B------:R-:W-:Y:S01]  /*13980*/  LEA.HI R2, R3, R2, RZ, 0x10 ;  /* 0x0000000203027211 */ /* 0x000fe200078f80ff */
[----:B------:R-:W-:-:S03]  /*13990*/  IMAD.MOV.U32 R3, RZ, RZ, RZ ;  /* 0x000000ffff037224 */ /* 0x000fc600078e00ff */
[----:B------:R-:W-:-:S07]  /*139a0*/  LOP3.LUT R4, R2, 0xff, RZ, 0xc0, !PT ;  /* 0x000000ff02047812 */ /* 0x000fce00078ec0ff */
[----:B------:R-:W-:Y:S05]  /*139b0*/  @!P0 BRA `(.L_x_2496) ;  /* 0x0000000000748947 */ /* 0x000fea0003800000 */
[----:B------:R-:W-:-:S04]  /*139c0*/  SHF.R.U32.HI R5, RZ, 0x10, R2 ;  /* 0x00000010ff057819 */ /* 0x000fc80000011602 */
[----:B------:R-:W-:-:S13]  /*139d0*/  ISETP.NE.AND P0, PT, R5, RZ, PT ;  /* 0x000000ff0500720c */ /* 0x000fda0003f05270 */
[----:B------:R-:W0:Y:S02]  /*139e0*/  @!P0 LDC R5, c[0x0][0x9f0] ;  /* 0x00027c00ff058b82 */ /* 0x000e240000000800 */
[-C--:B0-----:R-:W-:Y:S02]  /*139f0*/  IABS R7, R5.reuse ;  /* 0x0000000500077213 */ /* 0x081fe40000000000 */
[----:B------:R-:W-:Y:S02]  /*13a00*/  IADD3 R6, R5, -0x1, R0 ;  /* 0xffffffff05067810 */ /* 0x000fe40007ffe000 */
[----:B------:R-:W0:Y:S02]  /*13a10*/  I2F.RP R9, R7 ;  /* 0x0000000700097306 */ /* 0x000e240000209400 */
[----:B------:R-:W-:-:S04]  /*13a20*/  LOP3.LUT R2, R6, R5, RZ, 0x3c, !PT ;  /* 0x0000000506027212 */ /* 0x000fc800078e3cff */
[----:B------:R-:W-:Y:S02]  /*13a30*/  ISETP.GE.AND P2, PT, R2, RZ, PT ;  /* 0x000000ff0200720c */ /* 0x000fe40003f46270 */
[----:B0-----:R-:W0:Y:S02]  /*13a40*/  MUFU.RCP R9, R9 ;  /* 0x0000000900097308 */ /* 0x001e240000001000 */
[----:B0-----:R-:W-:-:S06]  /*13a50*/  VIADD R10, R9, 0xffffffe ;  /* 0x0ffffffe090a7836 */ /* 0x001fcc0000000000 */
[----:B------:R-:W0:Y:S02]  /*13a60*/  F2I.FTZ.U32.TRUNC.NTZ R3, R10 ;  /* 0x0000000a00037305 */ /* 0x000e24000021f000 */
[----:B0-----:R-:W-:-:S04]  /*13a70*/  IMAD.MOV R2, RZ, RZ, -R3 ;  /* 0x000000ffff027224 */ /* 0x001fc800078e0a03 */
[----:B------:R-:W-:Y:S02]  /*13a80*/  IMAD R8, R2, R7, RZ ;  /* 0x0000000702087224 */ /* 0x000fe400078e02ff */
[----:B------:R-:W-:-:S04]  /*13a90*/  IMAD.MOV.U32 R2, RZ, RZ, RZ ;  /* 0x000000ffff027224 */ /* 0x000fc800078e00ff */
        /* <DEDUP_REMOVED lines=15> */
.L_x_2496:
        /* <DEDUP_REMOVED lines=25> */
.L_x_2498:
        /* <DEDUP_REMOVED lines=20> */
.L_x_2501:
[----:B------:R-:W-:Y:S05]  /*13e60*/  BSYNC B6 ;  /* 0x0000000000067941 */ /* 0x000fea0003800000 */
.L_x_2500:
        /* <DEDUP_REMOVED lines=22> */
.L_x_2503:
[----:B------:R-:W-:Y:S05]  /*13fd0*/  BSYNC B6 ;  /* 0x0000000000067941 */ /* 0x000fea0003800000 */
.L_x_2502:
        /* <DEDUP_REMOVED lines=20> */
.L_x_2505:
[----:B------:R-:W-:Y:S05]  /*14120*/  BSYNC B6 ;  /* 0x0000000000067941 */ /* 0x000fea0003800000 */
.L_x_2504:
        /* <DEDUP_REMOVED lines=19> */
.L_x_2507:
[----:B------:R-:W-:Y:S05]  /*14260*/  BSYNC B6 ;  /* 0x0000000000067941 */ /* 0x000fea0003800000 */
.L_x_2506:
        /* <DEDUP_REMOVED lines=8> */
[----:B------:R-:W-:Y:S02]  /*142f0*/  ULDC UR4, c[0x0][0x2f4] ;  /* 0x0000bd0000047ab9 */ /* 0x000fe40000000800 */
[C---:B------:R-:W-:Y:S01]  /*14300*/  ISETP.GE.AND P1, PT, R35.reuse, UR4, PT ;  /* 0x0000000423007c0c */ /* 0x040fe2000bf26270 */
[----:B------:R-:W-:Y:S01]  /*14310*/  IMAD.U32 R3, RZ, RZ, UR5 ;  /* 0x00000005ff037e24 */ /* 0x000fe2000f8e00ff */
[----:B------:R-:W-:Y:S01]  /*14320*/  LOP3.LUT R21, R35, 0x40, RZ, 0xfc, !PT ;  /* 0x0000004023157812 */ /* 0x000fe200078efcff */
[----:B------:R-:W-:Y:S01]  /*14330*/  ULDC UR5, c[0x0][0x320] ;  /* 0x0000c80000057ab9 */ /* 0x000fe20000000800 */
[----:B------:R-:W-:Y:S02]  /*14340*/  LOP3.LUT R17, R17, 0xffffffef, RZ, 0xc0, !PT ;  /* 0xffffffef11117812 */ /* 0x000fe400078ec0ff */
[----:B------:R1:W5:Y:S01]  /*14350*/  @P0 LDG.E R31, desc[UR36][R2.64] ;  /* 0x00000024021f0981 */ /* 0x000362000c1e1900 */
[----:B------:R-:W-:Y:S01]  /*14360*/  ISETP.GE.AND P0, PT, R21, UR4, PT ;  /* 0x0000000415007c0c */ /* 0x000fe2000bf06270 */
[----:B------:R-:W-:Y:S01]  /*14370*/  UMOV UR6, 0xffffffff ;  /* 0xffffffff00067882 */ /* 0x000fe20000000000 */
[----:B------:R-:W-:-:S04]  /*14380*/  LOP3.LUT R24, R35, 0x80, RZ, 0xfc, !PT ;  /* 0x0000008023187812 */ /* 0x000fc800078efcff */
[----:B------:R-:W-:Y:S02]  /*14390*/  @P1 LOP3.LUT R17, R17, 0x10, RZ, 0xfc, !PT ;  /* 0x0000001011111812 */ /* 0x000fe400078efcff */
[----:B------:R-:W-:Y:S02]  /*143a0*/  ISETP.GE.AND P2, PT, R24, UR4, PT ;  /* 0x0000000418007c0c */ /* 0x000fe4000bf46270 */
[----:B------:R-:W-:Y:S02]  /*143b0*/  LOP3.LUT R17, R17, 0xfffffff7, RZ, 0xc0, !PT ;  /* 0xfffffff711117812 */ /* 0x000fe400078ec0ff */
[----:B------:R-:W-:Y:S02]  /*143c0*/  ISETP.GE.AND P1, PT, R35, UR5, PT ;  /* 0x0000000523007c0c */ /* 0x000fe4000bf26270 */
[----:B------:R-:W-:Y:S02]  /*143d0*/  @P0 LOP3.LUT R17, R17, 0x8, RZ, 0xfc, !PT ;  /* 0x0000000811110812 */ /* 0x000fe400078efcff */
[----:B------:R-:W-:-:S02]  /*143e0*/  ISETP.GE.AND P0, PT, R21, UR5, PT ;  /* 0x0000000515007c0c */ /* 0x000fc4000bf06270 */
[----:B------:R-:W-:-:S04]  /*143f0*/  LOP3.LUT R17, R17, 0xfffffffb, RZ, 0xc0, !PT ;  /* 0xfffffffb11117812 */ /* 0x000fc800078ec0ff */
[----:B------:R-:W-:-:S04]  /*14400*/  @P2 LOP3.LUT R17, R17, 0x4, RZ, 0xfc, !PT ;  /* 0x0000000411112812 */ /* 0x000fc800078efcff */
[----:B------:R-:W-:-:S04]  /*14410*/  LOP3.LUT R17, R17, 0xfffffffe, RZ, 0xc0, !PT ;  /* 0xfffffffe11117812 */ /* 0x000fc800078ec0ff */
[----:B------:R-:W-:-:S04]  /*14420*/  LOP3.LUT R17, R17, 0xfffffffd, RZ, 0xc0, !PT ;  /* 0xfffffffd11117812 */ /* 0x000fc800078ec0ff */
[----:B------:R-:W-:-:S04]  /*14430*/  @P1 LOP3.LUT R17, R17, 0x2, RZ, 0xfc, !PT ;  /* 0x0000000211111812 */ /* 0x000fc800078efcff */
[----:B------:R-:W-:Y:S01]  /*14440*/  @P0 LOP3.LUT R17, R17, 0x1, RZ, 0xfc, !PT ;  /* 0x0000000111110812 */ /* 0x000fe200078efcff */
[----:B01----:R-:W-:Y:S06]  /*14450*/  BRA.DIV UR6, `(.L_x_2508) ;  /* 0x0000005206e87947 */ /* 0x003fec000b800000 */
.L_x_2590:
[----:B------:R-:W0:Y:S01]  /*14460*/  S2R R0, SR_TID.X ;  /* 0x0000000000007919 */ /* 0x000e220000002100 */
[----:B------:R-:W-:Y:S01]  /*14470*/  ISETP.NE.AND P2, PT, R20, 0x1, PT ;  /* 0x000000011400780c */ /* 0x000fe20003f45270 */
[----:B------:R-:W-:Y:S01]  /*14480*/  UMOV UR4, 0xa0 ;  /* 0x000000a000047882 */ /* 0x000fe20000000000 */
[----:B-----5:R-:W-:Y:S01]  /*14490*/  SHF.R.S32.HI R37, RZ, 0x1f, R31 ;  /* 0x0000001fff257819 */ /* 0x020fe2000001141f */
[----:B------:R-:W1:Y:S01]  /*144a0*/  S2R R10, SR_TID.X ;  /* 0x00000000000a7919 */ /* 0x000e620000002100 */
[----:B------:R-:W-:Y:S01]  /*144b0*/  UIMAD UR4, UR47, UR4, -0xa0 ;  /* 0xffffff602f0474a4 */ /* 0x000fe2000f8e0204 */
[----:B------:R-:W-:-:S08]  /*144c0*/  LOP3.LUT R17, R17, 0xffffff7f, RZ, 0xc0, !PT ;  /* 0xffffff7f11117812 */ /* 0x000fd000078ec0ff */
[----:B------:R-:W2:Y:S01]  /*144d0*/  @P2 LDC R5, c[0x0][0x434] ;  /* 0x00010d00ff052b82 */ /* 0x000ea20000000800 */
[----:B------:R-:W-:-:S07]  /*144e0*/  @P2 LOP3.LUT R17, R17, 0x80, RZ, 0xfc, !PT ;  /* 0x0000008011112812 */ /* 0x000fce00078efcff */
[----:B------:R-:W3:Y:S01]  /*144f0*/  @P2 LDC R4, c[0x0][0x438] ;  /* 0x00010e00ff042b82 */ /* 0x000ee20000000800 */
[----:B0-----:R-:W-:Y:S01]  /*14500*/  LOP3.LUT R0, R0, 0x7f, RZ, 0xc0, !PT ;  /* 0x0000007f00007812 */ /* 0x001fe200078ec0ff */
[----:B-1----:R-:W-:-:S03]  /*14510*/  IMAD.SHL.U32 R11, R10, 0x20, RZ ;  /* 0x000000200a0b7824 */ /* 0x002fc600078e00ff */
        /* <DEDUP_REMOVED lines=8> */
[----:B--2---:R-:W-:Y:S01]  /*145a0*/  @P2 IMAD.HI.U32 R5, R8, R5, RZ ;  /* 0x0000000508052227 */ /* 0x004fe200078e00ff */
        /* <DEDUP_REMOVED lines=31> */
[----:B------:R-:W-:-:S02]  /*147a0*/  LOP3.LUT R17, R17, 0xffffffbf, RZ, 0xc0, !PT ;  /* 0xffffffbf11117812 */ /* 0x000fc400078ec0ff */
[----:B0-----:R-:W-:-:S04]  /*147b0*/  @!P0 LEA R2, P1, R6, R2, 0x2 ;  /* 0x0000000206028211 */ /* 0x001fc800078210ff */
[----:B------:R-:W-:Y:S01]  /*147c0*/  @!P0 LEA.HI.X R3, R6, R3, R5, 0x2, P1 ;  /* 0x0000000306038211 */ /* 0x000fe200008f1405 */
[----:B------:R-:W-:Y:S02]  /*147d0*/  IMAD.MOV R5, RZ, RZ, -R0 ;  /* 0x000000ffff057224 */ /* 0x000fe400078e0a00 */
[----:B------:R-:W-:Y:S02]  /*147e0*/  IMAD.U32 R0, RZ, RZ, UR44 ;  /* 0x0000002cff007e24 */ /* 0x000fe4000f8e00ff */
[----:B------:R-:W-:-:S03]  /*147f0*/  IMAD.MOV.U32 R6, RZ, RZ, RZ ;  /* 0x000000ffff067224 */ /* 0x000fc600078e00ff */
[----:B------:R-:W-:-:S03]  /*14800*/  ISETP.NE.AND P2, PT, R0, 0x3, PT ;  /* 0x000000030000780c */ /* 0x000fc60003f45270 */
[----:B------:R0:W5:Y:S01]  /*14810*/  @!P0 LDG.E R6, desc[UR36][R2.64] ;  /* 0x0000002402068981 */ /* 0x000162000c1e1900 */
[----:B------:R-:W-:Y:S01]  /*14820*/  ISETP.GT.U32.AND P0, PT, R11, 0x9f, PT ;  /* 0x0000009f0b00780c */ /* 0x000fe20003f04070 */
[----:B------:R-:W-:Y:S01]  /*14830*/  IMAD.MOV R7, RZ, RZ, -R10 ;  /* 0x000000ffff077224 */ /* 0x000fe200078e0a0a */
[----:B------:R-:W-:Y:S01]  /*14840*/  LOP3.LUT R18, R18, 0xffff, RZ, 0xc0, !PT ;  /* 0x0000ffff12127812 */ /* 0x000fe200078ec0ff */
[----:B------:R-:W-:Y:S02]  /*14850*/  IMAD.U32 R10, RZ, RZ, UR47 ;  /* 0x0000002fff0a7e24 */ /* 0x000fe4000f8e00ff */
[C---:B------:R-:W-:Y:S02]  /*14860*/  IMAD R5, R20.reuse, R5, R8 ;  /* 0x0000000514057224 */ /* 0x040fe400078e0208 */
[----:B------:R-:W-:Y:S02]  /*14870*/  IMAD R7, R20, R7, R9 ;  /* 0x0000000714077224 */ /* 0x000fe400078e0209 */
[----:B------:R-:W-:Y:S01]  /*14880*/  @P2 LOP3.LUT R17, R17, 0x40, RZ, 0xfc, !PT ;  /* 0x0000004011112812 */ /* 0x000fe200078efcff */
[----:B------:R-:W-:-:S03]  /*14890*/  VIADD R10, R10, 0xffffffff ;  /* 0xffffffff0a0a7836 */ /* 0x000fc60000000000 */
[----:B------:R-:W-:-:S04]  /*148a0*/  LOP3.LUT R17, R17, 0xffffffdf, RZ, 0xc0, !PT ;  /* 0xffffffdf11117812 */ /* 0x000fc800078ec0ff */
[----:B------:R-:W-:Y:S01]  /*148b0*/  @P0 LOP3.LUT R17, R17, 0x20, RZ, 0xfc, !PT ;  /* 0x0000002011110812 */ /* 0x000fe200078efcff */
[----:B0-----:R-:W-:Y:S06]  /*148c0*/  @!P2 BRA `(.L_x_2509) ;  /* 0x000000000004a947 */ /* 0x001fec0003800000 */
[----:B------:R-:W-:Y:S01]  /*148d0*/  BPT.TRAP 0x1 ;  /* 0x000000040000795c */ /* 0x000fe20000300000 */
.L_x_2509:
[----:B------:R-:W-:Y:S01]  /*148e0*/  IMAD R0, R19, 0x8, R16 ;  /* 0x0000000813007824 */ /* 0x000fe200078e0210 */
[----:B------:R-:W-:Y:S01]  /*148f0*/  SHF.L.U32 R29, R32, 0x1f, RZ ;  /* 0x0000001f201d7819 */ /* 0x000fe200000006ff */
[----:B------:R-:W-:Y:S01]  /*14900*/  BSSY B0, `(.L_x_2510) ;  /* 0x0000004000007945 */ /* 0x000fe20003800000 */
[----:B------:R-:W-:Y:S02]  /*14910*/  SHF.R.S32.HI R25, RZ, 0x1f, R7 ;  /* 0x0000001fff197819 */ /* 0x000fe40000011407 */
[----:B------:R-:W0:Y:S02]  /*14920*/  SYNCS.PHASECHK.TRANS64.TRYWAIT P0, [R0+URZ+0x29880], R29 ;  /* 0x0298801d000075a7 */ /* 0x000e24000800017f */
[----:B0-----:R-:W-:Y:S05]  /*14930*/  @!P0 BRA `(.L_x_2511) ;  /* 0x0000004c00dc8947 */ /* 0x001fea0003800000 */
.L_x_2591:
[----:B------:R-:W-:Y:S05]  /*14940*/  BSYNC B0 ;  /* 0x0000000000007941 */ /* 0x000fea0003800000 */
.L_x_2510:
[----:B------:R-:W-:Y:S01]  /*14950*/  ULDC.64 UR4, c[0x0][0x328] ;  /* 0x0000ca0000047ab9 */ /* 0x000fe20000000a00 */
[----:B-----5:R-:W-:Y:S01]  /*14960*/  SHF.R.S32.HI R27, RZ, 0x1f, R6 ;  /* 0x0000001fff1b7819 */ /* 0x020fe20000011406 */
[----:B------:R-:W-:Y:S01]  /*14970*/  IMAD R8, R25, UR4, RZ ;  /* 0x0000000419087c24 */ /* 0x000fe2000f8e02ff */
[----:B------:R-:W1:Y:S01]  /*14980*/  S2R R13, SR_TID.X ;  /* 0x00000000000d7919 */ /* 0x000e620000002100 */
        /* <DEDUP_REMOVED lines=16> */
[----:B------:R-:W-:-:S03]  /*14a90*/  ULDC.64 UR4, c[0x0][0x330] ;  /* 0x0000cc0000047ab9 */ /* 0x000fc60000000a00 */
[----:B------:R-:W-:Y:S01]  /*14aa0*/  IMAD.IADD R3, R3, 0x1, R10 ;  /* 0x0000000103037824 */ /* 0x000fe200078e020a */
[----:B-1----:R-:W-:Y:S01]  /*14ab0*/  LOP3.LUT R13, R13, 0x7f, RZ, 0xc0, !PT ;  /* 0x0000007f0d0d7812 */ /* 0x002fe200078ec0ff */
[----:B------:R-:W-:Y:S02]  /*14ac0*/  IMAD R10, R28, UR6, RZ ;  /* 0x000000061c0a7c24 */ /* 0x000fe4000f8e02ff */
[C---:B------:R-:W-:Y:S01]  /*14ad0*/  IMAD.WIDE.U32 R2, R4.reuse, UR6, R2 ;  /* 0x0000000604027c25 */ /* 0x040fe2000f8e0002 */
[--C-:B------:R-:W-:Y:S02]  /*14ae0*/  SHF.R.U32.HI R14, RZ, 0x2, R13.reuse ;  /* 0x00000002ff0e7819 */ /* 0x100fe4000001160d */
[----:B------:R-:W-:Y:S01]  /*14af0*/  SHF.R.U32.HI R13, RZ, 0x5, R13 ;  /* 0x00000005ff0d7819 */ /* 0x000fe2000001160d */
[----:B------:R-:W-:Y:S01]  /*14b00*/  IMAD R10, R4, UR7, R10 ;  /* 0x00000007040a7c24 */ /* 0x000fe2000f8e020a */
[----:B------:R-:W-:Y:S01]  /*14b10*/  ULDC.64 UR6, c[0x0][0x318] ;  /* 0x0000c60000067ab9 */ /* 0x000fe20000000a00 */
[----:B------:R-:W-:-:S02]  /*14b20*/  IMAD R22, R18, UR5, RZ ;  /* 0x0000000512167c24 */ /* 0x000fc4000f8e02ff */
        /* <DEDUP_REMOVED lines=56> */
.L_x_2603:
        /* <DEDUP_REMOVED lines=12> */
.L_x_2513:
[----:B------:R-:W-:Y:S02]  /*14f70*/  PLOP3.LUT P1, PT, P1, P0, PT, 0xa2, 0x0 ;  /* 0x000000000000781c */ /* 0x000fe40000f21472 */
[----:B------:R-:W-:-:S08]  /*14f80*/  @P0 R2UR P1, UR4, R0 ;  /* 0x00000000000402ca */ /* 0x000fd00000020000 */
[----:B------:R-:W-:-:S05]  /*14f90*/  @P0 PLOP3.LUT P0, PT, P1, PT, PT, 0x80, 0x0 ;  /* 0x000000000000081c */ /* 0x000fca0000f0f070 */
[----:B------:R-:W-:Y:S01]  /*14fa0*/  @!P1 SYNCS.ARRIVE.TRANS64.RED.A0T1 RZ, [UR4+0x29870], RZ ;  /* 0x029870ffffff99a7 */ /* 0x000fe20008200404 */
[----:B------:R-:W-:Y:S07]  /*14fb0*/  @!P1 ARRIVES.LDGSTSBAR.64.TRANSCNT [UR4+0x29870] ;  /* 0x02987000ff0099b0 */ /* 0x000fee0008000a84 */
[----:B------:R-:W-:Y:S05]  /*14fc0*/  @P0 BRA.U.ANY `(.L_x_2513) ;  /* 0xfffffffd00e80947 */ /* 0x000fea000393ffff */
[----:B------:R-:W-:Y:S01]  /*14fd0*/  NOP ;  /* 0x0000000000007918 */ /* 0x000fe20000000000 */
[----:B------:R-:W-:-:S13]  /*14fe0*/  LOP3.LUT P6, RZ, R17, 0x40, RZ, 0xc0, !PT ;  /* 0x0000004011ff7812 */ /* 0x000fda00078cc0ff */
[----:B------:R-:W-:Y:S05]  /*14ff0*/  @!P6 BRA `(.L_x_2514) ;  /* 0x000000000004e947 */ /* 0x000fea0003800000 */
[----:B------:R-:W-:Y:S01]  /*15000*/  BPT.TRAP 0x1 ;  /* 0x000000040000795c */ /* 0x000fe20000300000 */
.L_x_2514:
[----:B------:R3:W-:Y:S01]  /*15010*/  SYNCS.ARRIVE.TRANS64.A1T0 RZ, [R0+URZ+0x29870], RZ ;  /* 0x029870ff00ff79a7 */ /* 0x0007e2000810003f */
[----:B------:R-:W-:Y:S05]  /*15020*/  @!P6 BRA `(.L_x_2515) ;  /* 0x000000000004e947 */ /* 0x000fea0003800000 */
[----:B------:R-:W-:Y:S01]  /*15030*/  BPT.TRAP 0x1 ;  /* 0x000000040000795c */ /* 0x000fe20000300000 */
.L_x_2515:
[----:B------:R-:W4:Y:S01]  /*15040*/  SYNCS.PHASECHK.TRANS64.TRYWAIT P0, [R0+URZ+0x29840], R29 ;  /* 0x0298401d000075a7 */ /* 0x000f22000800017f */
[----:B------:R-:W-:Y:S04]  /*15050*/  BSSY B0, `(.L_x_2516) ;  /* 0x0000002000007945 */ /* 0x000fe80003800000 */
[----:B----4-:R-:W-:Y:S05]  /*15060*/  @!P0 BRA `(.L_x_2517) ;  /* 0x0000004c00d48947 */ /* 0x010fea0003800000 */
.L_x_2604:
[----:B------:R-:W-:Y:S05]  /*15070*/  BSYNC B0 ;  /* 0x0000000000007941 */ /* 0x000fea0003800000 */
.L_x_2516:
[----:B--2---:R-:W2:Y:S01]  /*15080*/  LDL R9, [R1+0x14] ;  /* 0x0000140001097983 */ /* 0x004ea20000100800 */
        /* <DEDUP_REMOVED lines=29> */
[----:B--2---:R-:W-:Y:S01]  /*15260*/  IMAD R4, R19, 0x7800, R9 ;  /* 0x0000780013047824 */ /* 0x004fe200078e0209 */
[----:B------:R-:W-:Y:S07]  /*15270*/  BRA.DIV UR4, `(.L_x_2518) ;  /* 0x0000004e04647947 */ /* 0x000fee000b800000 */
[----:B------:R-:W2:Y:S01]  /*15280*/  SHFL.IDX PT, R3, R5, RZ, 0x1c1f ;  /* 0x001c1fff05037589 */ /* 0x000ea200000e0000 */
[C---:B------:R-:W-:Y:S01]  /*15290*/  LOP3.LUT P6, RZ, R17.reuse, 0x8, RZ, 0xc0, !PT ;  /* 0x0000000811ff7812 */ /* 0x040fe200078cc0ff */
[C-C-:B------:R-:W-:Y:S01]  /*152a0*/  @P5 IMAD.IADD R9, R16.reuse, 0x1, R4.reuse ;  /* 0x0000000110095824 */ /* 0x140fe200078e0204 */
[----:B------:R-:W-:Y:S01]  /*152b0*/  LOP3.LUT P1, RZ, R17, 0x4, RZ, 0xc0, !PT ;  /* 0x0000000411ff7812 */ /* 0x000fe2000782c0ff */
[----:B------:R-:W5:Y:S01]  /*152c0*/  SHFL.IDX PT, R2, R6, RZ, 0x1c1f ;  /* 0x001c1fff06027589 */ /* 0x000f6200000e0000 */
[----:B------:R-:W-:-:S03]  /*152d0*/  @P4 IMAD.IADD R21, R16, 0x1, R4 ;  /* 0x0000000110154824 */ /* 0x000fc600078e0204 */
[----:B------:R-:W-:Y:S01]  /*152e0*/  SHFL.IDX PT, R7, R7, RZ, 0x1c1f ;  /* 0x001c1fff07077589 */ /* 0x000fe200000e0000 */
[----:B--2---:R-:W-:-:S05]  /*152f0*/  @P5 IADD3 R3, P0, R35, R3, RZ ;  /* 0x0000000323035210 */ /* 0x004fca0007f1e0ff */
        /* <DEDUP_REMOVED lines=9> */
[----:B--2---:R-:W2:Y:S01]  /*15390*/  SHFL.IDX PT, R3, R5, 0x1, 0x1c1f ;  /* 0x003c1f0005037f89 */ /* 0x004ea200000e0000 */
[----:B------:R-:W-:-:S03]  /*153a0*/  @P3 IMAD.IADD R9, R16, 0x1, R4 ;  /* 0x0000000110093824 */ /* 0x000fc600078e0204 */
[----:B------:R-:W5:Y:S01]  /*153b0*/  SHFL.IDX PT, R2, R6, 0x1, 0x1c1f ;  /* 0x003c1f0006027f89 */ /* 0x000f6200000e0000 */
[----:B--2---:R-:W-:-:S05]  /*153c0*/  @P4 IADD3 R3, P0, R35, R3, RZ ;  /* 0x0000000323034210 */ /* 0x004fca0007f1e0ff */
[----:B-----5:R-:W-:-:S05]  /*153d0*/  @P4 IMAD.X R2, RZ, RZ, R2, P0 ;  /* 0x000000ffff024224 */ /* 0x020fca00000e0602 */
[----:B------:R-:W-:-:S04]  /*153e0*/  @P4 LOP3.LUT R3, R3, R2, RZ, 0x3c, !PT ;  /* 0x0000000203034212 */ /* 0x000fc800078e3cff */
[----:B------:R-:W-:-:S04]  /*153f0*/  @P4 LOP3.LUT R2, R3, R2, RZ, 0x3c, !PT ;  /* 0x0000000203024212 */ /* 0x000fc800078e3cff */
[----:B------:R-:W-:-:S05]  /*15400*/  @P4 LOP3.LUT R3, R3, R2, RZ, 0x3c, !PT ;  /* 0x0000000203034212 */ /* 0x000fca00078e3cff */
[----:B------:R-:W-:Y:S04]  /*15410*/  @P4 LDGSTS.E.BYPASS.LTC128B.128 [R21+0x1ac00], desc[UR36][R2.64], !P5 ;  /* 0x1ac0000002154fae */ /* 0x000fe8000e901d64 */
[----:B------:R-:W-:Y:S04]  /*15420*/  @P4 LDGSTS.E.BYPASS.LTC128B.128 [R21+0x1d400], desc[UR36][R2.64+0x40], !P6 ;  /* 0x1d40004002154fae */ /* 0x000fe8000f101d64 */
[----:B------:R2:W-:Y:S04]  /*15430*/  @P4 LDGSTS.E.BYPASS.LTC128B.128 [R21+0x1fc00], desc[UR36][R2.64+0x80], !P1 ;  /* 0x1fc0008002154fae */ /* 0x0005e8000c901d64 */
[----:B--2---:R-:W2:Y:S01]  /*15440*/  SHFL.IDX PT, R3, R5, 0x2, 0x1c1f ;  /* 0x005c1f0005037f89 */ /* 0x004ea200000e0000 */
[----:B------:R-:W-:-:S03]  /*15450*/  @P2 IMAD.IADD R21, R16, 0x1, R4 ;  /* 0x0000000110152824 */ /* 0x000fc600078e0204 */
[----:B------:R-:W5:Y:S04]  /*15460*/  SHFL.IDX PT, R2, R6, 0x2, 0x1c1f ;  /* 0x005c1f0006027f89 */ /* 0x000f6800000e0000 */
[----:B------:R-:W-:Y:S01]  /*15470*/  SHFL.IDX PT, R6, R6, 0x3, 0x1c1f ;  /* 0x007c1f0006067f89 */ /* 0x000fe200000e0000 */
        /* <DEDUP_REMOVED lines=8> */
[----:B--2---:R-:W2:Y:S02]  /*15500*/  SHFL.IDX PT, R2, R5, 0x3, 0x1c1f ;  /* 0x007c1f0005027f89 */ /* 0x004ea400000e0000 */
[----:B--2---:R-:W-:-:S05]  /*15510*/  @P2 IADD3 R2, P0, R35, R2, RZ ;  /* 0x0000000223022210 */ /* 0x004fca0007f1e0ff */
[----:B------:R-:W-:-:S05]  /*15520*/  @P2 IMAD.X R3, RZ, RZ, R6, P0 ;  /* 0x000000ffff032224 */ /* 0x000fca00000e0606 */
[----:B------:R-:W-:Y:S04]  /*15530*/  @P2 LDGSTS.E.BYPASS.LTC128B.128 [R21+0x1bc00], desc[UR36][R2.64], !P5 ;  /* 0x1bc0000002152fae */ /* 0x000fe8000e901d64 */
[----:B------:R-:W-:Y:S04]  /*15540*/  @P2 LDGSTS.E.BYPASS.LTC128B.128 [R21+0x1e400], desc[UR36][R2.64+0x40], !P6 ;  /* 0x1e40004002152fae */ /* 0x000fe8000f101d64 */
[----:B------:R2:W-:Y:S04]  /*15550*/  @P2 LDGSTS.E.BYPASS.LTC128B.128 [R21+0x20c00], desc[UR36][R2.64+0x80], !P1 ;  /* 0x20c0008002152fae */ /* 0x0005e8000c901d64 */
[----:B--2---:R2:W0:Y:S02]  /*15560*/  SHFL.IDX PT, R2, R8, RZ, 0x1c1f ;  /* 0x001c1fff08027589 */ /* 0x00442400000e0000 */
.L_x_2616:
[----:B------:R-:W-:Y:S01]  /*15570*/  LOP3.LUT P0, RZ, R17, 0x100, RZ, 0xc0, !PT ;  /* 0x0000010011ff7812 */ /* 0x000fe2000780c0ff */
[----:B------:R-:W-:-:S12]  /*15580*/  BSSY B0, `(.L_x_2519) ;  /* 0x000000e000007945 */ /* 0x000fd80003800000 */
[----:B------:R-:W-:Y:S05]  /*15590*/  @!P0 BRA `(.L_x_2520) ;  /* 0x0000000000308947 */ /* 0x000fea0003800000 */
[C---:B------:R-:W-:Y:S01]  /*155a0*/  LOP3.LUT P3, RZ, R17.reuse, 0x10, RZ, 0xc0, !PT ;  /* 0x0000001011ff7812 */ /* 0x040fe2000786c0ff */
[----:B------:R-:W-:Y:S01]  /*155b0*/  IMAD.IADD R4, R16, 0x1, R4 ;  /* 0x0000000110047824 */ /* 0x000fe200078e0204 */
[C---:B------:R-:W-:Y:S02]  /*155c0*/  LOP3.LUT P2, RZ, R17.reuse, 0x8, RZ, 0xc0, !PT ;  /* 0x0000000811ff7812 */ /* 0x040fe4000784c0ff */
[----:B------:R-:W-:Y:S02]  /*155d0*/  LOP3.LUT P1, RZ, R17, 0x4, RZ, 0xc0, !PT ;  /* 0x0000000411ff7812 */ /* 0x000fe4000782c0ff */
[----:B0-----:R-:W-:-:S05]  /*155e0*/  IADD3 R2, P0, R35, R2, RZ ;  /* 0x0000000223027210 */ /* 0x001fca0007f1e0ff */
[----:B------:R-:W-:-:S05]  /*155f0*/  IMAD.X R3, RZ, RZ, R7, P0 ;  /* 0x000000ffff037224 */ /* 0x000fca00000e0607 */
[----:B------:R-:W-:Y:S01]  /*15600*/  @!PT LDS RZ, [RZ] ;  /* 0x00000000fffff984 */ /* 0x000fe20000000800 */
[----:B------:R-:W-:Y:S01]  /*15610*/  @!PT LDS RZ, [RZ] ;  /* 0x00000000fffff984 */ /* 0x000fe20000000800 */
[----:B------:R-:W-:Y:S01]  /*15620*/  @!PT LDS RZ, [RZ] ;  /* 0x00000000fffff984 */ /* 0x000fe20000000800 */
[----:B------:R0:W-:Y:S04]  /*15630*/  LDGSTS.E.BYPASS.LTC128B.128 [R4+0x1c400], desc[UR36][R2.64], !P3 ;  /* 0x1c40000002047fae */ /* 0x0001e8000d901d64 */
[----:B------:R0:W-:Y:S04]  /*15640*/  LDGSTS.E.BYPASS.LTC128B.128 [R4+0x1ec00], desc[UR36][R2.64+0x40], !P2 ;  /* 0x1ec0004002047fae */ /* 0x0001e8000d101d64 */
[----:B------:R0:W-:Y:S02]  /*15650*/  LDGSTS.E.BYPASS.LTC128B.128 [R4+0x21400], desc[UR36][R2.64+0x80], !P1 ;  /* 0x2140008002047fae */ /* 0x0001e4000c901d64 */
.L_x_2520:
[----:B------:R-:W-:Y:S05]  /*15660*/  BSYNC B0 ;  /* 0x0000000000007941 */ /* 0x000fea0003800000 */
.L_x_2519:
[----:B------:R-:W-:Y:S01]  /*15670*/  NOP ;  /* 0x0000000000007918 */ /* 0x000fe20000000000 */
[----:B------:R-:W-:-:S13]  /*15680*/  PLOP3.LUT P0, PT, PT, PT, PT, 0x80, 0x0 ;  /* 0x000000000000781c */ /* 0x000fda0003f0f070 */
.L_x_2521:
        /* <DEDUP_REMOVED lines=10> */
.L_x_2522:
[----:B------:R0:W-:Y:S02]  /*15730*/  SYNCS.ARRIVE.TRANS64.A1T0 RZ, [R0+URZ+0x29830], RZ ;  /* 0x029830ff00ff79a7 */ /* 0x0001e4000810003f */
[----:B------:R-:W-:Y:S05]  /*15740*/  WARPSYNC.ALL ;  /* 0x0000000000007948 */ /* 0x000fea0003800000 */
[----:B0--34-:R-:W-:Y:S01]  /*15750*/  VIADD R0, R16, 0x14400 ;  /* 0x0001440010007836 */ /* 0x019fe20000000000 */
[----:B------:R-:W-:Y:S01]  /*15760*/  USHF.R.S32.HI UR4, URZ, 0x1f, UR40 ;  /* 0x0000001f3f047899 */ /* 0x000fe20008011428 */
[----:B------:R-:W-:Y:S01]  /*15770*/  BAR.SYNC.DEFER_BLOCKING 0x8, 0x180 ;  /* 0x0206000000007b1d */ /* 0x000fe20000010000 */
[----:B------:R-:W-:Y:S02]  /*15780*/  UISETP.NE.AND UP0, UPT, UR48, URZ, UPT ;  /* 0x0000003f3000728c */ /* 0x000fe4000bf05270 */
[----:B------:R-:W-:-:S02]  /*15790*/  LOP3.LUT P0, RZ, R0, 0x1bf, RZ, 0xc0, !PT ;  /* 0x000001bf00ff7812 */ /* 0x000fc4000780c0ff */
[----:B------:R-:W-:Y:S01]  /*157a0*/  USEL UR42, UR42, URZ, !UP0 ;  /* 0x0000003f2a2a7287 */ /* 0x000fe2000c000000 */
[----:B------:R-:W-:Y:S01]  /*157b0*/  BSSY B6, `(.L_x_2523) ;  /* 0x0000018000067945 */ /* 0x000fe20003800000 */
[----:B------:R-:W-:Y:S02]  /*157c0*/  ULDC.64 UR6, c[0x0][0x298] ;  /* 0x0000a60000067ab9 */ /* 0x000fe40000000a00 */
[----:B------:R-:W-:Y:S02]  /*157d0*/  UIMAD UR4, UR4, UR6, URZ ;  /* 0x00000006040472a4 */ /* 0x000fe4000f8e023f */
[----:B------:R-:W-:Y:S02]  /*157e0*/  UIMAD.WIDE.U32 UR38, UR40, UR6, URZ ;  /* 0x00000006282672a5 */ /* 0x000fe4000f8e003f */
[----:B------:R-:W-:Y:S02]  /*157f0*/  UIMAD UR4, UR40, UR7, UR4 ;  /* 0x00000007280472a4 */ /* 0x000fe4000f8e0204 */
[----:B------:R-:W-:-:S02]  /*15800*/  USEL UR40, UR43, URZ, !UP0 ;  /* 0x0000003f2b287287 */ /* 0x000fc4000c000000 */
        /* <DEDUP_REMOVED lines=13> */
[----:B--2---:R-:W-:Y:S02]  /*158e0*/  IMAD.MOV.U32 R8, RZ, RZ, 0x70 ;  /* 0x00000070ff087424 */ /* 0x004fe400078e00ff */
[----:B------:R-:W-:Y:S02]  /*158f0*/  IMAD.MOV.U32 R12, RZ, RZ, 0x1 ;  /* 0x00000001ff0c7424 */ /* 0x000fe400078e00ff */
[----:B------:R-:W-:-:S07]  /*15900*/  IMAD.MOV.U32 R13, RZ, RZ, RZ ;  /* 0x000000ffff0d7224 */ /* 0x000fce00078e00ff */
[----:B------:R-:W-:-:S07]  /*15910*/  LEPC R20, `(.L_x_2524) ;  /* 0x000000001014794e */ /* 0x000fce0000000000 */
[----:B01----:R-:W-:Y:S05]  /*15920*/  CALL.ABS.NOINC R2 ;  /* 0x0000000002007343 */ /* 0x003fea0003c00000 */
.L_x_2524:
[----:B------:R-:W-:Y:S05]  /*15930*/  BSYNC B6 ;  /* 0x0000000000067941 */ /* 0x000fea0003800000 */
.L_x_2523:
[----:B------:R-:W0:Y:S01]  /*15940*/  S2R R2, SR_TID.X ;  /* 0x0000000000027919 */ /* 0x000e220000002100 */
[----:B--2---:R2:W5:Y:S01]  /*15950*/  LDL R8, [R1+0x24] ;  /* 0x0000240001087983 */ /* 0x0045620000100800 */
[----:B------:R-:W-:Y:S01]  /*15960*/  ISETP.NE.AND P6, PT, R30, 0x1, PT ;  /* 0x000000011e00780c */ /* 0x000fe20003fc5270 */
[----:B------:R-:W-:-:S12]  /*15970*/  ULDC.64 UR6, c[0x0][0x2d8] ;  /* 0x0000b60000067ab9 */ /* 0x000fd80000000a00 */
[----:B------:R-:W3:Y:S01]  /*15980*/  @P6 LDC R5, c[0x0][0x44c] ;  /* 0x00011300ff056b82 */ /* 0x000ee20000000800 */
[----:B------:R-:W-:-:S07]  /*15990*/  R2UR UR8, R18 ;  /* 0x00000000120872ca */ /* 0x000fce00000e0000 */
[----:B------:R-:W4:Y:S01]  /*159a0*/  @P6 LDC R3, c[0x0][0x450] ;  /* 0x00011400ff036b82 */ /* 0x000f220000000800 */
[----:B0-----:R-:W-:-:S04]  /*159b0*/  LOP3.LUT R20, R2, 0x7f, RZ, 0xc0, !PT ;  /* 0x0000007f02147812 */ /* 0x001fc800078ec0ff */
[----:B------:R-:W-:Y:S02]  /*159c0*/  SHF.R.U32.HI R21, RZ, 0x2, R20 ;  /* 0x00000002ff157819 */ /* 0x000fe40000011614 */
[----:B------:R-:W2:Y:S01]  /*159d0*/  LDL R20, [R1+0x4] ;  /* 0x0000040001147983 */ /* 0x000ea20000100800 */
[----:B------:R-:W-:-:S05]  /*159e0*/  IMAD.SHL.U32 R2, R2, 0x20, RZ ;  /* 0x0000002002027824 */ /* 0x000fca00078e00ff */
[----:B------:R-:W-:Y:S02]  /*159f0*/  LOP3.LUT R2, R21, 0x60, R2, 0xf8, !PT ;  /* 0x0000006015027812 */ /* 0x000fe400078ef802 */
[----:B------:R-:W-:Y:S01]  /*15a00*/  R2UR UR9, R18 ;  /* 0x00000000120972ca */ /* 0x000fe200000e0000 */
[----:B------:R-:W-:Y:S01]  /*15a10*/  UMOV UR4, UR38 ;  /* 0x0000002600047c82 */ /* 0x000fe20008000000 */
[----:B------:R-:W-:Y:S02]  /*15a20*/  UMOV UR5, UR43 ;  /* 0x0000002b00057c82 */ /* 0x000fe40008000000 */
[----:B------:R-:W-:Y:S01]  /*15a30*/  UIMAD.WIDE.U32 UR4, UR8, UR6, UR4 ;  /* 0x00000006080472a5 */ /* 0x000fe2000f8e0004 */
[----:B------:R-:W0:Y:S08]  /*15a40*/  S2R R21, SR_TID.X ;  /* 0x0000000000157919 */ /* 0x000e300000002100 */
[----:B------:R-:W-:-:S03]  /*15a50*/  UIMAD UR5, UR9, UR7, UR5 ;  /* 0x00000007090572a4 */ /* 0x000fc6000f8e0205 */
[----:B------:R-:W-:Y:S02]  /*15a60*/  ULDC.64 UR8, c[0x0][0x2e0] ;  /* 0x0000b80000087ab9 */ /* 0x000fe40000000a00 */
[----:B------:R-:W-:Y:S02]  /*15a70*/  UIMAD UR6, UR42, UR8, URZ ;  /* 0x000000082a0672a4 */ /* 0x000fe4000f8e023f */
[----:B------:R-:W-:Y:S02]  /*15a80*/  UIMAD.WIDE.U32 UR4, UR40, UR8, UR4 ;  /* 0x00000008280472a5 */ /* 0x000fe4000f8e0004 */
[----:B------:R-:W-:-:S03]  /*15a90*/  UIMAD UR6, UR40, UR9, UR6 ;  /* 0x00000009280672a4 */ /* 0x000fc6000f8e0206 */
[----:B------:R-:W-:Y:S01]  /*15aa0*/  ULDC.64 UR8, c[0x0][0x2d0] ;  /* 0x0000b40000087ab9 */ /* 0x000fe20000000a00 */
[----:B------:R-:W-:Y:S01]  /*15ab0*/  UIADD3 UR5, UR5, UR6, URZ ;  /* 0x0000000605057290 */ /* 0x000fe2000fffe03f */
[C---:B------:R-:W-:Y:S02]  /*15ac0*/  LOP3.LUT R7, R35.reuse, 0x40, RZ, 0xfc, !PT ;  /* 0x0000004023077812 */ /* 0x040fe400078efcff */
[----:B------:R-:W-:Y:S02]  /*15ad0*/  LOP3.LUT R6, R35, 0x80, RZ, 0xfc, !PT ;  /* 0x0000008023067812 */ /* 0x000fe400078efcff */
[----:B0-----:R-:W-:-:S04]  /*15ae0*/  LOP3.LUT R21, R21, 0x7f, RZ, 0xc0, !PT ;  /* 0x0000007f15157812 */ /* 0x001fc800078ec0ff */
[----:B------:R-:W-:Y:S01]  /*15af0*/  SHF.R.U32.HI R9, RZ, 0x2, R21 ;  /* 0x00000002ff097819 */ /* 0x000fe20000011615 */
[----:B--2---:R-:W-:-:S04]  /*15b00*/  IMAD R0, R20, 0x80, R2 ;  /* 0x0000008014007824 */ /* 0x004fc800078e0202 */
[----:B---3--:R-:W-:Y:S02]  /*15b10*/  @P6 IMAD.HI.U32 R4, R0, R5, RZ ;  /* 0x0000000500046227 */ /* 0x008fe400078e00ff */
[----:B------:R-:W0:Y:S02]  /*15b20*/  LDC R5, c[0x0][0x448] ;  /* 0x00011200ff057b82 */ /* 0x000e240000000800 */
[----:B------:R-:W-:Y:S01]  /*15b30*/  IMAD.MOV.U32 R2, RZ, RZ, R0 ;  /* 0x000000ffff027224 */ /* 0x000fe200078e0000 */
[----:B----4-:R-:W-:-:S04]  /*15b40*/  @P6 SHF.R.U32.HI R2, RZ, R3, R4 ;  /* 0x00000003ff026219 */ /* 0x010fc80000011604 */
[--C-:B------:R-:W-:Y:S01]  /*15b50*/  SHF.R.S32.HI R4, RZ, 0x1f, R2.reuse ;  /* 0x0000001fff047819 */ /* 0x100fe20000011402 */
[----:B------:R-:W-:-:S04]  /*15b60*/  IMAD.MOV R3, RZ, RZ, -R2 ;  /* 0x000000ffff037224 */ /* 0x000fc800078e0a02 */
[----:B------:R-:W-:-:S04]  /*15b70*/  IMAD R4, R4, UR8, RZ ;  /* 0x0000000804047c24 */ /* 0x000fc8000f8e02ff */
[----:B------:R-:W-:Y:S02]  /*15b80*/  IMAD R4, R2, UR9, R4 ;  /* 0x0000000902047c24 */ /* 0x000fe4000f8e0204 */
[----:B0-----:R-:W-:Y:S02]  /*15b90*/  IMAD R0, R5, R3, R0 ;  /* 0x0000000305007224 */ /* 0x001fe400078e0200 */
[----:B------:R-:W-:-:S04]  /*15ba0*/  IMAD.U32 R3, RZ, RZ, UR8 ;  /* 0x00000008ff037e24 */ /* 0x000fc8000f8e00ff */
[----:B------:R-:W-:Y:S01]  /*15bb0*/  IMAD.WIDE.U32 R2, R2, R3, UR4 ;  /* 0x0000000402027e25 */ /* 0x000fe2000f8e0003 */
[----:B------:R-:W-:-:S03]  /*15bc0*/  ULDC.64 UR4, c[0x0][0x2c8] ;  /* 0x0000b20000047ab9 */ /* 0x000fc60000000a00 */
[----:B------:R-:W-:Y:S01]  /*15bd0*/  IMAD.IADD R3, R3, 0x1, R4 ;  /* 0x0000000103037824 */ /* 0x000fe200078e0204 */
[----:B------:R-:W-:Y:S01]  /*15be0*/  SHF.R.S32.HI R4, RZ, 0x1f, R0 ;  /* 0x0000001fff047819 */ /* 0x000fe20000011400 */
[----:B------:R-:W-:-:S04]  /*15bf0*/  IMAD.WIDE.U32 R2, R0, UR4, R2 ;  /* 0x0000000400027c25 */ /* 0x000fc8000f8e0002 */
[----:B------:R-:W-:-:S04]  /*15c00*/  IMAD R4, R4, UR4, RZ ;  /* 0x0000000404047c24 */ /* 0x000fc8000f8e02ff */
[----:B------:R-:W-:Y:S01]  /*15c10*/  IMAD R4, R0, UR5, R4 ;  /* 0x0000000500047c24 */ /* 0x000fe2000f8e0204 */
[----:B------:R-:W-:Y:S02]  /*15c20*/  ULDC.64 UR4, c[0x0][0x280] ;  /* 0x0000a00000047ab9 */ /* 0x000fe40000000a00 */
[----:B------:R-:W-:Y:S01]  /*15c30*/  IADD3 R0, P0, R2, UR4, RZ ;  /* 0x0000000402007c10 */ /* 0x000fe2000ff1e0ff */
[----:B------:R-:W-:-:S03]  /*15c40*/  ULDC UR4, c[0x0][0x2b8] ;  /* 0x0000ae0000047ab9 */ /* 0x000fc60000000800 */
[----:B------:R-:W-:Y:S01]  /*15c50*/  IADD3.X R4, R3, UR5, R4, P0, !PT ;  /* 0x0000000503047c10 */ /* 0x000fe200087fe404 */
[----:B------:R-:W-:Y:S01]  /*15c60*/  UMOV UR5, 0xffffffff ;  /* 0xffffffff00057882 */ /* 0x000fe20000000000 */
[----:B------:R-:W-:Y:S02]  /*15c70*/  ISETP.GE.AND P3, PT, R35, UR4, PT ;  /* 0x0000000423007c0c */ /* 0x000fe4000bf66270 */
[----:B------:R-:W-:Y:S02]  /*15c80*/  ISETP.GE.AND P2, PT, R7, UR4, PT ;  /* 0x0000000407007c0c */ /* 0x000fe4000bf46270 */
[----:B------:R-:W-:Y:S01]  /*15c90*/  ISETP.GE.AND P1, PT, R6, UR4, PT ;  /* 0x0000000406007c0c */ /* 0x000fe2000bf26270 */
[----:B------:R-:W-:-:S12]  /*15ca0*/  BRA.DIV UR5, `(.L_x_2525) ;  /* 0x0000004a05b87947 */ /* 0x000fd8000b800000 */
[----:B------:R-:W0:Y:S01]  /*15cb0*/  SHFL.IDX PT, R3, R0, RZ, 0x1c1f ;  /* 0x001c1fff00037589 */ /* 0x000e2200000e0000 */
[----:B------:R-:W-:Y:S02]  /*15cc0*/  IMAD R23, R23, R5, RZ ;  /* 0x0000000517177224 */ /* 0x000fe400078e02ff */
[----:B------:R-:W-:Y:S01]  /*15cd0*/  IMAD R5, R20, 0x80, R9 ;  /* 0x0000008014057824 */ /* 0x000fe200078e0209 */
[----:B------:R-:W2:Y:S04]  /*15ce0*/  SHFL.IDX PT, R2, R4, RZ, 0x1c1f ;  /* 0x001c1fff04027589 */ /* 0x000ea800000e0000 */
[----:B------:R-:W-:Y:S01]  /*15cf0*/  ISETP.GE.AND P0, PT, R5, R23, PT ;  /* 0x000000170500720c */ /* 0x000fe20003f06270 */
[----:B------:R-:W3:-:S12]  /*15d00*/  SHFL.IDX PT, R14, R0, 0x1, 0x1c1f ;  /* 0x003c1f00000e7f89 */ /* 0x000ed800000e0000 */
[----:B0-----:R-:W-:-:S05]  /*15d10*/  @!P0 IADD3 R6, P4, R35, R3, RZ ;  /* 0x0000000323068210 */ /* 0x001fca0007f9e0ff */
[----:B--2---:R-:W-:Y:S02]  /*15d20*/  @!P0 IMAD.X R3, RZ, RZ, R2, P4 ;  /* 0x000000ffff038224 */ /* 0x004fe400020e0602 */
[----:B------:R-:W-:Y:S02]  /*15d30*/  @!P0 IMAD.MOV.U32 R2, RZ, RZ, R6 ;  /* 0x000000ffff028224 */ /* 0x000fe400078e0006 */
[----:B------:R-:W-:-:S03]  /*15d40*/  VIADD R6, R5, 0x20 ;  /* 0x0000002005067836 */ /* 0x000fc60000000000 */
        /* <DEDUP_REMOVED lines=16> */
[----:B--2---:R-:W-:Y:S01]  /*15e50*/  @!P0 IADD3 R6, P4, R35, R14, RZ ;  /* 0x0000000e23068210 */ /* 0x004fe20007f9e0ff */
[----:B------:R-:W2:Y:S04]  /*15e60*/  SHFL.IDX PT, R4, R4, 0x3, 0x1c1f ;  /* 0x007c1f0004047f89 */ /* 0x000ea800000e0000 */
[----:B------:R3:W4:Y:S01]  /*15e70*/  SHFL.IDX PT, R14, R0, 0x3, 0x1c1f ;  /* 0x007c1f00000e7f89 */ /* 0x00072200000e0000 */
[----:B0-----:R-:W-:-:S02]  /*15e80*/  @!P0 IMAD.X R7, RZ, RZ, R2, P4 ;  /* 0x000000ffff078224 */ /* 0x001fc400020e0602 */
[----:B------:R-:W-:Y:S02]  /*15e90*/  @!P0 IMAD.MOV.U32 R2, RZ, RZ, R6 ;  /* 0x000000ffff028224 */ /* 0x000fe400078e0006 */
[----:B------:R-:W-:-:S05]  /*15ea0*/  @!P0 IMAD.MOV.U32 R3, RZ, RZ, R7 ;  /* 0x000000ffff038224 */ /* 0x000fca00078e0007 */
[----:B------:R3:W-:Y:S04]  /*15eb0*/  @!P0 LDGSTS.E.BYPASS.LTC128B.128 [R8+0x15400], desc[UR36][R2.64], !P3 ;  /* 0x1540000002088fae */ /* 0x0007e8000d901d64 */
[----:B------:R3:W-:Y:S04]  /*15ec0*/  @!P0 LDGSTS.E.BYPASS.LTC128B.128 [R8+0x17400], desc[UR36][R2.64+0x40], !P2 ;  /* 0x1740004002088fae */ /* 0x0007e8000d101d64 */
[----:B--2-4-:R3:W-:Y:S02]  /*15ed0*/  @!P0 LDGSTS.E.BYPASS.LTC128B.128 [R8+0x19400], desc[UR36][R2.64+0x80], !P1 ;  /* 0x1940008002088fae */ /* 0x0147e4000c901d64 */
.L_x_2625:
[----:B---3--:R-:W-:Y:S01]  /*15ee0*/  VIADD R0, R5, 0x60 ;  /* 0x0000006005007836 */ /* 0x008fe20000000000 */
        /* <DEDUP_REMOVED lines=11> */
.L_x_2527:
[----:B------:R-:W-:Y:S05]  /*15fa0*/  BSYNC B0 ;  /* 0x0000000000007941 */ /* 0x000fea0003800000 */
.L_x_2526:
[----:B------:R-:W-:Y:S01]  /*15fb0*/  NOP ;  /* 0x0000000000007918 */ /* 0x000fe20000000000 */
[----:B------:R-:W-:-:S13]  /*15fc0*/  PLOP3.LUT P0, PT, PT, PT, PT, 0x80, 0x0 ;  /* 0x000000000000781c */ /* 0x000fda0003f0f070 */
.L_x_2528:
[----:B------:R-:W-:Y:S02]  /*15fd0*/  PLOP3.LUT P1, PT, P1, P0, PT, 0xa2, 0x0 ;  /* 0x000000000000781c */ /* 0x000fe40000f21472 */
[----:B------:R-:W-:-:S08]  /*15fe0*/  @P0 R2UR P1, UR4, R16 ;  /* 0x00000000100402ca */ /* 0x000fd00000020000 */
[----:B------:R-:W-:-:S05]  /*15ff0*/  @P0 PLOP3.LUT P0, PT, P1, PT, PT, 0x80, 0x0 ;  /* 0x000000000000081c */ /* 0x000fca0000f0f070 */
[----:B------:R-:W-:Y:S01]  /*16000*/  @!P1 SYNCS.ARRIVE.TRANS64.RED.A0T1 RZ, [UR4+0x29800], RZ ;  /* 0x029800ffffff99a7 */ /* 0x000fe20008200404 */
[----:B------:R-:W-:Y:S07]  /*16010*/  @!P1 ARRIVES.LDGSTSBAR.64.TRANSCNT [UR4+0x29800] ;  /* 0x02980000ff0099b0 */ /* 0x000fee0008000a84 */
[----:B------:R-:W-:Y:S05]  /*16020*/  @P0 BRA.U.ANY `(.L_x_2528) ;  /* 0xfffffffd00e80947 */ /* 0x000fea000393ffff */
[----:B0-----:R-:W2:Y:S02]  /*16030*/  LDL.LU R2, [R1+0x28] ;  /* 0x0000280001027983 */ /* 0x001ea40000300800 */
        /* <DEDUP_REMOVED lines=11> */
.L_x_2626:
[----:B------:R-:W-:Y:S05]  /*160f0*/  BSYNC B0 ;  /* 0x0000000000007941 */ /* 0x000fea0003800000 */
.L_x_2529:
[----:B------:R-:W2:Y:S01]  /*16100*/  LDL R0, [R1+0xc] ;  /* 0x00000c0001007983 */ /* 0x000ea20000100800 */
[----:B------:R-:W-:Y:S01]  /*16110*/  UIADD3 UR4, UR47, -0x2, URZ ;  /* 0xfffffffe2f047890 */ /* 0x000fe2000fffe03f */
[----:B--2---:R-:W-:-:S13]  /*16120*/  R2UR UR5, R0 ;  /* 0x00000000000572ca */ /* 0x004fda00000e0000 */
[----:B------:R-:W-:-:S06]  /*16130*/  UISETP.GE.AND UP0, UPT, UR4, UR5, UPT ;  /* 0x000000050400728c */ /* 0x000fcc000bf06270 */
[----:B------:R-:W-:-:S13]  /*16140*/  PLOP3.LUT P0, PT, PT, PT, UP0, 0x40, 0x0 ;  /* 0x000000000000781c */ /* 0x000fda0003f0e808 */
[----:B------:R-:W-:Y:S05]  /*16150*/  @P0 BRA `(.L_x_2531) ;  /* 0x0000001400b00947 */ /* 0x000fea0003800000 */
[----:B------:R-:W-:Y:S02]  /*16160*/  IMAD.MOV.U32 R20, RZ, RZ, R32 ;  /* 0x000000ffff147224 */ /* 0x000fe400078e0020 */
[----:B------:R-:W-:Y:S02]  /*16170*/  IMAD.MOV.U32 R10, RZ, RZ, R19 ;  /* 0x000000ffff0a7224 */ /* 0x000fe400078e0013 */
[----:B------:R-:W-:-:S07]  /*16180*/  IMAD.U32 R30, RZ, RZ, UR4 ;  /* 0x00000004ff1e7e24 */ /* 0x000fce000f8e00ff */
.L_x_2551:
        /* <DEDUP_REMOVED lines=50> */
[----:B------:R-:W-:Y:S01]  /*164b0*/  LOP3.LUT P1, RZ, R17, 0x40, RZ, 0xc0, !PT ;  /* 0x0000004011ff7812 */ /* 0x000fe2000782c0ff */
[----:B------:R-:W-:-:S05]  /*164c0*/  VIADD R19, R10, 0x1 ;  /* 0x000000010a137836 */ /* 0x000fca0000000000 */
[----:B------:R-:W-:Y:S01]  /*164d0*/  ISETP.NE.AND P0, PT, R19, 0x2, PT ;  /* 0x000000021300780c */ /* 0x000fe20003f05270 */
[----:B0-----:R-:W-:Y:S02]  /*164e0*/  IMAD.MOV R7, RZ, RZ, -R11 ;  /* 0x000000ffff077224 */ /* 0x001fe400078e0a0b */
[----:B------:R-:W-:Y:S02]  /*164f0*/  IMAD.MOV.U32 R6, RZ, RZ, RZ ;  /* 0x000000ffff067224 */ /* 0x000fe400078e00ff */
[----:B------:R-:W-:Y:S01]  /*16500*/  IMAD R7, R7, UR4, R0 ;  /* 0x0000000407077c24 */ /* 0x000fe2000f8e0200 */
[----:B------:R-:W-:Y:S01]  /*16510*/  SEL R32, RZ, 0x1, P0 ;  /* 0x00000001ff207807 */ /* 0x000fe20000000000 */
[----:B------:R-:W-:Y:S01]  /*16520*/  IMAD.MOV.U32 R0, RZ, RZ, R30 ;  /* 0x000000ffff007224 */ /* 0x000fe200078e001e */
[----:B------:R-:W-:Y:S01]  /*16530*/  SEL R19, R19, RZ, P0 ;  /* 0x000000ff13137207 */ /* 0x000fe20000000000 */
[----:B------:R0:W5:Y:S01]  /*16540*/  @!P2 LDG.E R6, desc[UR36][R8.64] ;  /* 0x000000240806a981 */ /* 0x000162000c1e1900 */
[----:B------:R-:W-:Y:S01]  /*16550*/  VIADD R30, R30, 0xffffffff ;  /* 0xffffffff1e1e7836 */ /* 0x000fe20000000000 */
[----:B------:R-:W-:-:S02]  /*16560*/  LOP3.LUT R32, R20, R32, RZ, 0x3c, !PT ;  /* 0x0000002014207212 */ /* 0x000fc400078e3cff */
[----:B------:R-:W-:Y:S02]  /*16570*/  ISETP.GT.AND P2, PT, R0, R12, PT ;  /* 0x0000000c0000720c */ /* 0x000fe40003f44270 */
[----:B--2---:R-:W-:Y:S01]  /*16580*/  SHF.R.S32.HI R28, RZ, 0x1f, R5 ;  /* 0x0000001fff1c7819 */ /* 0x004fe20000011405 */
[----:B0-----:R-:W-:Y:S10]  /*16590*/  @!P1 BRA `(.L_x_2532) ;  /* 0x0000000000049947 */ /* 0x001ff40003800000 */
[----:B------:R-:W-:Y:S01]  /*165a0*/  BPT.TRAP 0x1 ;  /* 0x000000040000795c */ /* 0x000fe20000300000 */
.L_x_2532:
[----:B------:R-:W-:Y:S01]  /*165b0*/  IMAD R0, R19, 0x8, R16 ;  /* 0x0000000813007824 */ /* 0x000fe200078e0210 */
[----:B------:R-:W-:Y:S01]  /*165c0*/  SHF.L.U32 R29, R32, 0x1f, RZ ;  /* 0x0000001f201d7819 */ /* 0x000fe200000006ff */
[----:B------:R-:W-:Y:S01]  /*165d0*/  BSSY B0, `(.L_x_2533) ;  /* 0x0000004000007945 */ /* 0x000fe20003800000 */
[----:B------:R-:W-:Y:S02]  /*165e0*/  SHF.R.S32.HI R25, RZ, 0x1f, R4 ;  /* 0x0000001fff197819 */ /* 0x000fe40000011404 */
[----:B------:R-:W0:Y:S02]  /*165f0*/  SYNCS.PHASECHK.TRANS64.TRYWAIT P0, [R0+URZ+0x29880], R29 ;  /* 0x0298801d000075a7 */ /* 0x000e24000800017f */
[----:B0-----:R-:W-:Y:S05]  /*16600*/  @!P0 BRA `(.L_x_2534) ;  /* 0x0000004400b48947 */ /* 0x001fea0003800000 */
.L_x_2627:
[----:B------:R-:W-:Y:S05]  /*16610*/  BSYNC B0 ;  /* 0x0000000000007941 */ /* 0x000fea0003800000 */
.L_x_2533:
        /* <DEDUP_REMOVED lines=33> */
[----:B-1----:R-:W-:Y:S01]  /*16830*/  IADD3.X R22, R23, UR7, R9, P0, !PT ;  /* 0x0000000717167c10 */ /* 0x002fe200087fe409 */
        /* <DEDUP_REMOVED lines=33> */
.L_x_2639:
        /* <DEDUP_REMOVED lines=9> */
.L_x_2536:
        /* <DEDUP_REMOVED lines=10> */
.L_x_2537:
[----:B------:R3:W-:Y:S01]  /*16b80*/  SYNCS.ARRIVE.TRANS64.A1T0 RZ, [R0+URZ+0x29870], RZ ;  /* 0x029870ff00ff79a7 */ /* 0x0007e2000810003f */
[----:B------:R-:W-:Y:S05]  /*16b90*/  @!P3 BRA `(.L_x_2538) ;  /* 0x000000000004b947 */ /* 0x000fea0003800000 */
[----:B------:R-:W-:Y:S01]  /*16ba0*/  BPT.TRAP 0x1 ;  /* 0x000000040000795c */ /* 0x000fe20000300000 */
.L_x_2538:
[----:B------:R-:W4:Y:S01]  /*16bb0*/  SYNCS.PHASECHK.TRANS64.TRYWAIT P0, [R0+URZ+0x29840], R29 ;  /* 0x0298401d000075a7 */ /* 0x000f22000800017f */
[----:B------:R-:W-:Y:S04]  /*16bc0*/  BSSY B0, `(.L_x_2539) ;  /* 0x0000002000007945 */ /* 0x000fe80003800000 */
[----:B----4-:R-:W-:Y:S05]  /*16bd0*/  @!P0 BRA `(.L_x_2540) ;  /* 0x0000004400c88947 */ /* 0x010fea0003800000 */
.L_x_2640:
[----:B------:R-:W-:Y:S05]  /*16be0*/  BSYNC B0 ;  /* 0x0000000000007941 */ /* 0x000fea0003800000 */
.L_x_2539:
[----:B------:R-:W5:Y:S01]  /*16bf0*/  LDL R11, [R1+0x14] ;  /* 0x00001400010b7983 */ /* 0x000f620000100800 */
[----:B------:R-:W-:Y:S01]  /*16c00*/  ULDC.64 UR4, c[0x0][0x300] ;  /* 0x0000c00000047ab9 */ /* 0x000fe20000000a00 */
[----:B------:R-:W-:Y:S01]  /*16c10*/  ULDC.64 UR6, c[0x0][0x310] ;  /* 0x0000c40000067ab9 */ /* 0x000fe20000000a00 */
[----:B------:R-:W-:Y:S01]  /*16c20*/  IMAD R8, R25, UR4, RZ ;  /* 0x0000000419087c24 */ /* 0x000fe2000f8e02ff */
[C---:B------:R-:W-:Y:S01]  /*16c30*/  LOP3.LUT P4, RZ, R17.reuse, 0x10, RZ, 0xc0, !PT ;  /* 0x0000001011ff7812 */ /* 0x040fe2000788c0ff */
[C---:B--2---:R-:W-:Y:S01]  /*16c40*/  IMAD.WIDE.U32 R2, R4.reuse, UR4, RZ ;  /* 0x0000000404027c25 */ /* 0x044fe2000f8e00ff */
        /* <DEDUP_REMOVED lines=28> */
[----:B-----5:R-:W-:Y:S01]  /*16e10*/  IMAD R7, R19, 0x7800, R11 ;  /* 0x0000780013077824 */ /* 0x020fe200078e020b */
[----:B------:R-:W-:Y:S07]  /*16e20*/  BRA.DIV UR4, `(.L_x_2541) ;  /* 0x0000004604487947 */ /* 0x000fee000b800000 */
[----:B------:R-:W2:Y:S01]  /*16e30*/  SHFL.IDX PT, R2, R4, RZ, 0x1c1f ;  /* 0x001c1fff04027589 */ /* 0x000ea200000e0000 */
[----:B------:R-:W-:-:S03]  /*16e40*/  IMAD.IADD R7, R16, 0x1, R7 ;  /* 0x0000000110077824 */ /* 0x000fc600078e0207 */
[----:B------:R-:W5:Y:S04]  /*16e50*/  SHFL.IDX PT, R3, R5, RZ, 0x1c1f ;  /* 0x001c1fff05037589 */ /* 0x000f6800000e0000 */
[----:B------:R-:W-:Y:S04]  /*16e60*/  SHFL.IDX PT, R9, R5, 0x2, 0x1c1f ;  /* 0x005c1f0005097f89 */ /* 0x000fe800000e0000 */
[----:B------:R-:W-:Y:S01]  /*16e70*/  SHFL.IDX PT, R8, R8, RZ, 0x1c1f ;  /* 0x001c1fff08087589 */ /* 0x000fe200000e0000 */
[----:B--2---:R-:W-:-:S05]  /*16e80*/  IADD3 R2, P0, R35, R2, RZ ;  /* 0x0000000223027210 */ /* 0x004fca0007f1e0ff */
[----:B-----5:R-:W-:-:S05]  /*16e90*/  IMAD.X R3, RZ, RZ, R3, P0 ;  /* 0x000000ffff037224 */ /* 0x020fca00000e0603 */
[----:B------:R-:W-:Y:S04]  /*16ea0*/  LDGSTS.E.BYPASS.LTC128B.128 [R7+0x1a400], desc[UR36][R2.64], !P4 ;  /* 0x1a40000002077fae */ /* 0x000fe8000e101d64 */
[----:B------:R-:W-:Y:S04]  /*16eb0*/  LDGSTS.E.BYPASS.LTC128B.128 [R7+0x1cc00], desc[UR36][R2.64+0x40], !P3 ;  /* 0x1cc0004002077fae */ /* 0x000fe8000d901d64 */
[----:B------:R2:W-:Y:S04]  /*16ec0*/  LDGSTS.E.BYPASS.LTC128B.128 [R7+0x1f400], desc[UR36][R2.64+0x80], !P1 ;  /* 0x1f40008002077fae */ /* 0x0005e8000c901d64 */
[----:B--2---:R-:W2:Y:S04]  /*16ed0*/  SHFL.IDX PT, R2, R4, 0x1, 0x1c1f ;  /* 0x003c1f0004027f89 */ /* 0x004ea800000e0000 */
[----:B------:R-:W5:Y:S01]  /*16ee0*/  SHFL.IDX PT, R3, R5, 0x1, 0x1c1f ;  /* 0x003c1f0005037f89 */ /* 0x000f6200000e0000 */
[----:B--2---:R-:W-:-:S05]  /*16ef0*/  IADD3 R2, P0, R35, R2, RZ ;  /* 0x0000000223027210 */ /* 0x004fca0007f1e0ff */
[----:B-----5:R-:W-:-:S05]  /*16f00*/  IMAD.X R3, RZ, RZ, R3, P0 ;  /* 0x000000ffff037224 */ /* 0x020fca00000e0603 */
[----:B------:R-:W-:Y:S04]  /*16f10*/  LDGSTS.E.BYPASS.LTC128B.128 [R7+0x1ac00], desc[UR36][R2.64], !P4 ;  /* 0x1ac0000002077fae */ /* 0x000fe8000e101d64 */
[----:B------:R-:W-:Y:S04]  /*16f20*/  LDGSTS.E.BYPASS.LTC128B.128 [R7+0x1d400], desc[UR36][R2.64+0x40], !P3 ;  /* 0x1d40004002077fae */ /* 0x000fe8000d901d64 */
[----:B------:R2:W-:Y:S04]  /*16f30*/  LDGSTS.E.BYPASS.LTC128B.128 [R7+0x1fc00], desc[UR36][R2.64+0x80], !P1 ;  /* 0x1fc0008002077fae */ /* 0x0005e8000c901d64 */
[----:B--2---:R-:W2:Y:S02]  /*16f40*/  SHFL.IDX PT, R2, R4, 0x2, 0x1c1f ;  /* 0x005c1f0004027f89 */ /* 0x004ea400000e0000 */
[----:B--2---:R-:W-:-:S05]  /*16f50*/  IADD3 R2, P0, R35, R2, RZ ;  /* 0x0000000223027210 */ /* 0x004fca0007f1e0ff */
[----:B------:R-:W-:Y:S02]  /*16f60*/  IMAD.X R3, RZ, RZ, R9, P0 ;  /* 0x000000ffff037224 */ /* 0x000fe400000e0609 */
[----:B------:R-:W-:Y:S04]  /*16f70*/  SHFL.IDX PT, R9, R5, 0x3, 0x1c1f ;  /* 0x007c1f0005097f89 */ /* 0x000fe800000e0000 */
[----:B------:R-:W-:Y:S04]  /*16f80*/  LDGSTS.E.BYPASS.LTC128B.128 [R7+0x1b400], desc[UR36][R2.64], !P4 ;  /* 0x1b40000002077fae */ /* 0x000fe8000e101d64 */
[----:B------:R-:W-:Y:S04]  /*16f90*/  LDGSTS.E.BYPASS.LTC128B.128 [R7+0x1dc00], desc[UR36][R2.64+0x40], !P3 ;  /* 0x1dc0004002077fae */ /* 0x000fe8000d901d64 */
[----:B------:R2:W-:Y:S04]  /*16fa0*/  LDGSTS.E.BYPASS.LTC128B.128 [R7+0x20400], desc[UR36][R2.64+0x80], !P1 ;  /* 0x2040008002077fae */ /* 0x0005e8000c901d64 */
[----:B--2---:R-:W2:Y:S02]  /*16fb0*/  SHFL.IDX PT, R2, R4, 0x3, 0x1c1f ;  /* 0x007c1f0004027f89 */ /* 0x004ea400000e0000 */
[----:B--2---:R-:W-:-:S05]  /*16fc0*/  IADD3 R2, P0, R35, R2, RZ ;  /* 0x0000000223027210 */ /* 0x004fca0007f1e0ff */
[----:B------:R-:W-:-:S05]  /*16fd0*/  IMAD.X R3, RZ, RZ, R9, P0 ;  /* 0x000000ffff037224 */ /* 0x000fca00000e0609 */
[----:B------:R-:W-:Y:S04]  /*16fe0*/  LDGSTS.E.BYPASS.LTC128B.128 [R7+0x1bc00], desc[UR36][R2.64], !P4 ;  /* 0x1bc0000002077fae */ /* 0x000fe8000e101d64 */
[----:B------:R-:W-:Y:S04]  /*16ff0*/  LDGSTS.E.BYPASS.LTC128B.128 [R7+0x1e400], desc[UR36][R2.64+0x40], !P3 ;  /* 0x1e40004002077fae */ /* 0x000fe8000d901d64 */
[----:B------:R2:W-:Y:S04]  /*17000*/  LDGSTS.E.BYPASS.LTC128B.128 [R7+0x20c00], desc[UR36][R2.64+0x80], !P1 ;  /* 0x20c0008002077fae */ /* 0x0005e8000c901d64 */
[----:B--2---:R2:W0:Y:S02]  /*17010*/  SHFL.IDX PT, R2, R6, RZ, 0x1c1f ;  /* 0x001c1fff06027589 */ /* 0x00442400000e0000 */
.L_x_2652:
        /* <DEDUP_REMOVED lines=10> */
.L_x_2542:
        /* <DEDUP_REMOVED lines=10> */
.L_x_2543:
[----:B------:R3:W-:Y:S02]  /*17160*/  SYNCS.ARRIVE.TRANS64.A1T0 RZ, [R0+URZ+0x29830], RZ ;  /* 0x029830ff00ff79a7 */ /* 0x0007e4000810003f */
[----:B---34-:R-:W-:-:S05]  /*17170*/  IMAD.U32 R0, RZ, RZ, UR45 ;  /* 0x0000002dff007e24 */ /* 0x018fca000f8e00ff */
[----:B------:R-:W-:-:S13]  /*17180*/  ISETP.NE.AND P0, PT, R0, 0x3, PT ;  /* 0x000000030000780c */ /* 0x000fda0003f05270 */
[----:B------:R-:W-:Y:S05]  /*17190*/  @!P0 BRA `(.L_x_2544) ;  /* 0x0000000000048947 */ /* 0x000fea0003800000 */
[----:B------:R-:W-:Y:S01]  /*171a0*/  BPT.TRAP 0x1 ;  /* 0x000000040000795c */ /* 0x000fe20000300000 */
.L_x_2544:
[----:B0-----:R-:W-:Y:S01]  /*171b0*/  LOP3.LUT R3, R20, 0x1, RZ, 0x3c, !PT ;  /* 0x0000000114037812 */ /* 0x001fe200078e3cff */
[----:B------:R-:W-:Y:S01]  /*171c0*/  IMAD R0, R10, 0x8, R16 ;  /* 0x000000080a007824 */ /* 0x000fe200078e0210 */
[----:B------:R-:W-:Y:S02]  /*171d0*/  BSSY B0, `(.L_x_2545) ;  /* 0x0000004000007945 */ /* 0x000fe40003800000 */
[----:B------:R-:W-:-:S04]  /*171e0*/  SHF.L.U32 R3, R3, 0x1f, RZ ;  /* 0x0000001f03037819 */ /* 0x000fc800000006ff */
[----:B------:R-:W0:Y:S02]  /*171f0*/  SYNCS.PHASECHK.TRANS64.TRYWAIT P1, [R0+URZ+0x29870], R3 ;  /* 0x02987003000075a7 */ /* 0x000e24000802017f */
[----:B0-----:R-:W-:Y:S05]  /*17200*/  @!P1 BRA `(.L_x_2546) ;  /* 0x0000004400d09947 */ /* 0x001fea0003800000 */
.L_x_2653:
[----:B------:R-:W-:Y:S05]  /*17210*/  BSYNC B0 ;  /* 0x0000000000007941 */ /* 0x000fea0003800000 */
.L_x_2545:
[----:B------:R-:W-:-:S13]  /*17220*/  LOP3.LUT P1, RZ, R17, 0x40, RZ, 0xc0, !PT ;  /* 0x0000004011ff7812 */ /* 0x000fda000782c0ff */
[----:B------:R-:W-:Y:S05]  /*17230*/  @!P1 BRA `(.L_x_2547) ;  /* 0x0000000000049947 */ /* 0x000fea0003800000 */
[----:B------:R-:W-:Y:S01]  /*17240*/  BPT.TRAP 0x1 ;  /* 0x000000040000795c */ /* 0x000fe20000300000 */
.L_x_2547:
[----:B0-----:R-:W-:Y:S01]  /*17250*/  SHF.L.U32 R3, R20, 0x1f, RZ ;  /* 0x0000001f14037819 */ /* 0x001fe200000006ff */
[----:B------:R-:W-:-:S03]  /*17260*/  IMAD R12, R10, 0x5000, RZ ;  /* 0x000050000a0c7824 */ /* 0x000fc600078e02ff */
[----:B------:R-:W0:Y:S02]  /*17270*/  SYNCS.PHASECHK.TRANS64.TRYWAIT P1, [R0+URZ+0x29860], R3 ;  /* 0x02986003000075a7 */ /* 0x000e24000802017f */
[----:B0-----:R-:W-:Y:S05]  /*17280*/  @!P1 BRA `(.L_x_2548) ;  /* 0x0000004400c49947 */ /* 0x001fea0003800000 */
.L_x_2654:
[----:B------:R-:W0:Y:S04]  /*17290*/  LDL R4, [R1+0x1c] ;  /* 0x00001c0001047983 */ /* 0x000e280000100800 */
[----:B------:R-:W3:Y:S04]  /*172a0*/  LDL R2, [R1+0x20] ;  /* 0x0000200001027983 */ /* 0x000ee80000100800 */
[----:B------:R-:W1:Y:S01]  /*172b0*/  LDL R13, [R1+0x18] ;  /* 0x00001800010d7983 */ /* 0x000e620000100800 */
[----:B------:R-:W-:Y:S05]  /*172c0*/  WARPSYNC.ALL ;  /* 0x0000000000007948 */ /* 0x000fea0003800000 */
[----:B------:R-:W-:-:S02]  /*172d0*/  LOP3.LUT P1, RZ, R17, 0x40, RZ, 0xc0, !PT ;  /* 0x0000004011ff7812 */ /* 0x000fc4000782c0ff */
[----:B0-----:R-:W-:-:S05]  /*172e0*/  LOP3.LUT R3, R12, R4, RZ, 0xfc, !PT ;  /* 0x000000040c037212 */ /* 0x001fca00078efcff */
[----:B------:R-:W-:Y:S01]  /*172f0*/  IMAD.IADD R3, R16, 0x1, R3 ;  /* 0x0000000110037824 */ /* 0x000fe200078e0203 */
[----:B-1----:R-:W-:-:S03]  /*17300*/  LOP3.LUT R24, R12, R13, RZ, 0xfc, !PT ;  /* 0x0000000d0c187212 */ /* 0x002fc600078efcff */
[----:B---3--:R-:W-:Y:S01]  /*17310*/  IMAD.IADD R2, R2, 0x1, R3 ;  /* 0x0000000102027824 */ /* 0x008fe200078e0203 */
[----:B--2---:R-:W0:Y:S01]  /*17320*/  LDSM.16.MT88.4 R4, [R3+0xa400] ;  /* 0x00a400000304783b */ /* 0x004e220000004200 */
        /* <DEDUP_REMOVED lines=68> */
.L_x_2549:
[----:B-1----:R1:W-:Y:S01]  /*17770*/  SYNCS.ARRIVE.TRANS64.A1T0 RZ, [R0+URZ+0x29850], RZ ;  /* 0x029850ff00ff79a7 */ /* 0x0023e2000810003f */
[----:B------:R-:W-:Y:S06]  /*17780*/  BAR.SYNC.DEFER_BLOCKING 0x2, 0x80 ;  /* 0x0082000000007b1d */ /* 0x000fec0000010000 */
[----:B------:R-:W-:Y:S05]  /*17790*/  @!P0 BRA `(.L_x_2550) ;  /* 0x0000000000048947 */ /* 0x000fea0003800000 */
[----:B------:R-:W-:Y:S01]  /*177a0*/  BPT.TRAP 0x1 ;  /* 0x000000040000795c */ /* 0x000fe20000300000 */
.L_x_2550:
[----:B------:R-:W2:Y:S01]  /*177b0*/  LDL R2, [R1+0x10] ;  /* 0x0000100001027983 */ /* 0x000ea20000100800 */
[----:B-1----:R-:W-:Y:S02]  /*177c0*/  VIADD R0, R0, 0x29880 ;  /* 0x0002988000007836 */ /* 0x002fe40000000000 */
[----:B------:R-:W-:Y:S02]  /*177d0*/  IMAD.MOV.U32 R20, RZ, RZ, R32 ;  /* 0x000000ffff147224 */ /* 0x000fe400078e0020 */
[----:B0-----:R-:W-:Y:S01]  /*177e0*/  IMAD.MOV.U32 R10, RZ, RZ, R19 ;  /* 0x000000ffff0a7224 */ /* 0x001fe200078e0013 */
[----:B--2---:R-:W-:-:S04]  /*177f0*/  PRMT R0, R2, 0x654, R0 ;  /* 0x0000065402007816 */ /* 0x004fc80000000000 */
[----:B------:R2:W-:Y:S01]  /*17800*/  SYNCS.ARRIVE.TRANS64.RED.A1T0 RZ, [R0+URZ], RZ ;  /* 0x000000ff00ff79a7 */ /* 0x0005e2000810043f */
[----:B------:R-:W-:Y:S05]  /*17810*/  @P2 BRA `(.L_x_2551) ;  /* 0xffffffe8005c2947 */ /* 0x000fea000383ffff */
.L_x_2531:
        /* <DEDUP_REMOVED lines=20> */
.L_x_2553:
[----:B------:R-:W-:Y:S05]  /*17960*/  BSYNC B0 ;  /* 0x0000000000007941 */ /* 0x000fea0003800000 */
.L_x_2552:
[----:B------:R-:W-:Y:S05]  /*17970*/  @!P0 BRA `(.L_x_2554) ;  /* 0x0000000000048947 */ /* 0x000fea0003800000 */
[----:B------:R-:W-:Y:S01]  /*17980*/  BPT.TRAP 0x1 ;  /* 0x000000040000795c */ /* 0x000fe20000300000 */
.L_x_2554:
[----:B0-----:R-:W-:Y:S01]  /*17990*/  LOP3.LUT R3, R32, 0x1, RZ, 0x3c, !PT ;  /* 0x0000000120037812 */ /* 0x001fe200078e3cff */
[----:B------:R-:W-:Y:S01]  /*179a0*/  IMAD R18, R19, 0x8, R16 ;  /* 0x0000000813127824 */ /* 0x000fe200078e0210 */
[----:B------:R-:W-:Y:S02]  /*179b0*/  BSSY B0, `(.L_x_2555) ;  /* 0x0000004000007945 */ /* 0x000fe40003800000 */
[----:B------:R-:W-:-:S04]  /*179c0*/  SHF.L.U32 R3, R3, 0x1f, RZ ;  /* 0x0000001f03037819 */ /* 0x000fc800000006ff */
[----:B------:R-:W0:Y:S02]  /*179d0*/  SYNCS.PHASECHK.TRANS64.TRYWAIT P1, [R18+URZ+0x29870], R3 ;  /* 0x02987003120075a7 */ /* 0x000e24000802017f */
[----:B0-----:R-:W-:Y:S05]  /*179e0*/  @!P1 BRA `(.L_x_2556) ;  /* 0x0000004000009947 */ /* 0x001fea0003800000 */
.L_x_2655:
[----:B------:R-:W-:Y:S05]  /*179f0*/  BSYNC B0 ;  /* 0x0000000000007941 */ /* 0x000fea0003800000 */
.L_x_2555:
[----:B------:R-:W-:-:S13]  /*17a00*/  LOP3.LUT P1, RZ, R17, 0x40, RZ, 0xc0, !PT ;  /* 0x0000004011ff7812 */ /* 0x000fda000782c0ff */
[----:B------:R-:W-:Y:S05]  /*17a10*/  @!P1 BRA `(.L_x_2557) ;  /* 0x0000000000049947 */ /* 0x000fea0003800000 */
[----:B------:R-:W-:Y:S01]  /*17a20*/  BPT.TRAP 0x1 ;  /* 0x000000040000795c */ /* 0x000fe20000300000 */
.L_x_2557:
[----:B0-----:R-:W-:-:S04]  /*17a30*/  SHF.L.U32 R3, R32, 0x1f, RZ ;  /* 0x0000001f20037819 */ /* 0x001fc800000006ff */
[----:B------:R-:W0:Y:S02]  /*17a40*/  SYNCS.PHASECHK.TRANS64.TRYWAIT P1, [R18+URZ+0x29860], R3 ;  /* 0x02986003120075a7 */ /* 0x000e24000802017f */
[----:B0-----:R-:W-:Y:S05]  /*17a50*/  @!P1 BRA `(.L_x_2558) ;  /* 0x0000003c00f89947 */ /* 0x001fea0003800000 */
.L_x_2656:
[----:B------:R-:W0:Y:S04]  /*17a60*/  LDL R2, [R1+0x1c] ;  /* 0x00001c0001027983 */ /* 0x000e280000100800 */
[----:B------:R-:W3:Y:S04]  /*17a70*/  LDL R13, [R1+0x20] ;  /* 0x00002000010d7983 */ /* 0x000ee80000100800 */
[----:B------:R-:W4:Y:S01]  /*17a80*/  LDL R12, [R1+0x18] ;  /* 0x00001800010c7983 */ /* 0x000f220000100800 */
[----:B--2---:R-:W-:Y:S01]  /*17a90*/  IMAD R0, R19, 0x5000, RZ ;  /* 0x0000500013007824 */ /* 0x004fe200078e02ff */
[----:B------:R-:W-:Y:S05]  /*17aa0*/  WARPSYNC.ALL ;  /* 0x0000000000007948 */ /* 0x000fea0003800000 */
[----:B------:R-:W-:-:S02]  /*17ab0*/  LOP3.LUT P1, RZ, R17, 0x40, RZ, 0xc0, !PT ;  /* 0x0000004011ff7812 */ /* 0x000fc4000782c0ff */
[----:B0-----:R-:W-:-:S05]  /*17ac0*/  LOP3.LUT R3, R0, R2, RZ, 0xfc, !PT ;  /* 0x0000000200037212 */ /* 0x001fca00078efcff */
[----:B------:R-:W-:-:S04]  /*17ad0*/  IMAD.IADD R2, R16, 0x1, R3 ;  /* 0x0000000110027824 */ /* 0x000fc800078e0203 */
[----:B---3--:R-:W-:Y:S01]  /*17ae0*/  IMAD.IADD R3, R13, 0x1, R2 ;  /* 0x000000010d037824 */ /* 0x008fe200078e0202 */
[----:B------:R-:W0:Y:S01]  /*17af0*/  LDSM.16.MT88.4 R8, [R2+0xa400] ;  /* 0x00a400000208783b */ /* 0x000e220000004200 */
[----:B----4-:R-:W-:-:S05]  /*17b00*/  LOP3.LUT R13, R0, R12, RZ, 0xfc, !PT ;  /* 0x0000000c000d7212 */ /* 0x010fca00078efcff */
        /* <DEDUP_REMOVED lines=68> */
.L_x_2559:
[----:B-1----:R1:W-:Y:S01]  /*17f50*/  SYNCS.ARRIVE.TRANS64.A1T0 RZ, [R18+URZ+0x29850], RZ ;  /* 0x029850ff12ff79a7 */ /* 0x0023e2000810003f */
[----:B------:R-:W-:Y:S06]  /*17f60*/  BAR.SYNC.DEFER_BLOCKING 0x2, 0x80 ;  /* 0x0082000000007b1d */ /* 0x000fec0000010000 */
[----:B------:R-:W-:Y:S05]  /*17f70*/  @!P0 BRA `(.L_x_2560) ;  /* 0x0000000000048947 */ /* 0x000fea0003800000 */
[----:B------:R-:W-:Y:S01]  /*17f80*/  BPT.TRAP 0x1 ;  /* 0x000000040000795c */ /* 0x000fe20000300000 */
.L_x_2560:
        /* <DEDUP_REMOVED lines=9> */
.L_x_2499:
[----:B------:R-:W-:Y:S05]  /*18020*/  BSYNC B7 ;  /* 0x0000000000077941 */ /* 0x000fea0003800000 */
.L_x_2497:
[----:B------:R-:W-:-:S13]  /*18030*/  LOP3.LUT P0, RZ, R17, 0x400, RZ, 0xc0, !PT ;  /* 0x0000040011ff7812 */ /* 0x000fda000780c0ff */
[----:B------:R-:W-:Y:S05]  /*18040*/  @!P0 BRA `(.L_x_2561) ;  /* 0x0000000000348947 */ /* 0x000fea0003800000 */
[----:B------:R-:W1:Y:S08]  /*18050*/  S2UR UR4, SR_CgaCtaId ;  /* 0x00000000000479c3 */ /* 0x000e700000008800 */
[----:B------:R-:W-:Y:S01]  /*18060*/  BAR.SYNC.DEFER_BLOCKING 0x5, 0x180 ;  /* 0x0146000000007b1d */ /* 0x000fe20000010000 */
[----:B------:R-:W-:Y:S01]  /*18070*/  MOV R16, 0x400 ;  /* 0x0000040000107802 */ /* 0x000fe20000000f00 */
[----:B-1----:R-:W-:-:S05]  /*18080*/  IMAD.U32 R0, RZ, RZ, UR4 ;  /* 0x00000004ff007e24 */ /* 0x002fca000f8e00ff */
[----:B------:R-:W-:Y:S01]  /*18090*/  LEA R16, R0, R16, 0x18 ;  /* 0x0000001000107211 */ /* 0x000fe200078ec0ff */
[----:B------:R-:W-:Y:S04]  /*180a0*/  STL [R1+0x10], R0 ;  /* 0x0000100001007387 */ /* 0x000fe80000100800 */
[----:B------:R-:W1:Y:S04]  /*180b0*/  LDS.128 R4, [R16+0x298d0] ;  /* 0x0298d00010047984 */ /* 0x000e680000000c00 */
[----:B-1----:R1:W-:Y:S01]  /*180c0*/  STL.64 [R1], R4 ;  /* 0x0000000401007387 */ /* 0x0023e20000100a00 */
[----:B------:R-:W-:-:S03]  /*180d0*/  IMAD.MOV.U32 R0, RZ, RZ, R7 ;  /* 0x000000ffff007224 */ /* 0x000fc600078e0007 */
[----:B------:R1:W-:Y:S02]  /*180e0*/  STL [R1+0x8], R6 ;  /* 0x0000080601007387 */ /* 0x0003e40000100800 */
[----:B------:R-:W-:Y:S01]  /*180f0*/  R2UR UR41, R0 ;  /* 0x00000000002972ca */ /* 0x000fe200000e0000 */
[----:B------:R-:W-:Y:S06]  /*18100*/  BAR.ARV 0x4, 0x180 ;  /* 0x0106000000007b1d */ /* 0x000fec0000002000 */
[----:B------:R-:W-:Y:S08]  /*18110*/  BRA `(.L_x_2562) ;  /* 0x0000000c00f47947 */ /* 0x000ff00003800000 */
.L_x_2561:
[----:B-1----:R-:W2:Y:S01]  /*18120*/  LDL.LU R0, [R1] ;  /* 0x0000000001007983 */ /* 0x002ea20000300800 */
[----:B------:R-:W-:Y:S01]  /*18130*/  ULDC UR4, c[0x0][0xc3c] ;  /* 0x00030f0000047ab9 */ /* 0x000fe20000000800 */
[----:B------:R-:W1:Y:S02]  /*18140*/  S2R R2, SR_TID.X ;  /* 0x0000000000027919 */ /* 0x000e640000002100 */
[----:B-1----:R-:W-:-:S04]  /*18150*/  LOP3.LUT R9, R2, 0x1f, RZ, 0xc0, !PT ;  /* 0x0000001f02097812 */ /* 0x002fc800078ec0ff */
[C---:B------:R-:W-:Y:S01]  /*18160*/  ISETP.NE.AND P0, PT, R9.reuse, 0x1f, PT ;  /* 0x0000001f0900780c */ /* 0x040fe20003f05270 */
[----:B------:R-:W-:-:S05]  /*18170*/  VIADD R7, R9, UR41 ;  /* 0x0000002909077c36 */ /* 0x000fca0008000000 */
[----:B------:R-:W-:Y:S01]  /*18180*/  ISETP.GE.OR P1, PT, R7, UR4, !P0 ;  /* 0x0000000407007c0c */ /* 0x000fe2000c726670 */
[----:B------:R-:W-:-:S12]  /*18190*/  ULDC UR4, c[0x0][0xc3c] ;  /* 0x00030f0000047ab9 */ /* 0x000fd80000000800 */
[----:B------:R-:W1:Y:S08]  /*181a0*/  @!P1 LDC.64 R2, c[0x0][0xc80] ;  /* 0x00032000ff029b82 */ /* 0x000e700000000a00 */
[----:B------:R-:W3:Y:S01]  /*181b0*/  @!P1 LDC.64 R4, c[0x0][0xc78] ;  /* 0x00031e00ff049b82 */ /* 0x000ee20000000a00 */
[----:B-1----:R-:W-:-:S04]  /*181c0*/  @!P1 IMAD.WIDE R2, R7, 0x4, R2 ;  /* 0x0000000407029825 */ /* 0x002fc800078e0202 */
        /* <DEDUP_REMOVED lines=21> */
[----:B------:R-:W-:Y:S02]  /*18320*/  IMAD.IADD R2, R6, 0x1, R3 ;  /* 0x0000000106027824 */ /* 0x000fe400078e0203 */
[----:B------:R-:W-:Y:S04]  /*18330*/  SHFL.IDX PT, R6, R10, RZ, 0x1f ;  /* 0x00001fff0a067589 */ /* 0x000fe800000e0000 */
[----:B------:R-:W1:Y:S02]  /*18340*/  SHFL.UP PT, R3, R2, 0x8, RZ ;  /* 0x0500000002037989 */ /* 0x000e6400000e00ff */
[----:B-1----:R-:W-:-:S05]  /*18350*/  SEL R3, R3, RZ, P4 ;  /* 0x000000ff03037207 */ /* 0x002fca0002000000 */
[----:B------:R-:W-:-:S05]  /*18360*/  IMAD.IADD R7, R2, 0x1, R3 ;  /* 0x0000000102077824 */ /* 0x000fca00078e0203 */
[----:B------:R-:W1:Y:S02]  /*18370*/  SHFL.UP PT, R3, R7, 0x10, RZ ;  /* 0x0600000007037989 */ /* 0x000e6400000e00ff */
[----:B-1----:R-:W-:-:S05]  /*18380*/  SEL R4, R3, RZ, P5 ;  /* 0x000000ff03047207 */ /* 0x002fca0002800000 */
[----:B------:R-:W-:Y:S02]  /*18390*/  IMAD.IADD R3, R7, 0x1, R4 ;  /* 0x0000000107037824 */ /* 0x000fe400078e0204 */
[----:B------:R-:W1:Y:S01]  /*183a0*/  LDC R4, c[0x0][0xc38] ;  /* 0x00030e00ff047b82 */ /* 0x000e620000000800 */
[----:B------:R-:W-:Y:S02]  /*183b0*/  IMAD.MOV.U32 R7, RZ, RZ, RZ ;  /* 0x000000ffff077224 */ /* 0x000fe400078e00ff */
[----:B------:R-:W1:Y:S02]  /*183c0*/  SHFL.IDX PT, R9, R3, 0x1f, 0x1f ;  /* 0x03e01f0003097f89 */ /* 0x000e6400000e0000 */
[----:B-1----:R-:W-:-:S04]  /*183d0*/  IMAD R2, R9, R4, RZ ;  /* 0x0000000409027224 */ /* 0x002fc800078e02ff */
[----:B------:R-:W-:-:S05]  /*183e0*/  IMAD.IADD R9, R11, 0x1, R2 ;  /* 0x000000010b097824 */ /* 0x000fca00078e0202 */
[----:B------:R-:W-:-:S13]  /*183f0*/  ISETP.GT.AND P6, PT, R9, R6, PT ;  /* 0x000000060900720c */ /* 0x000fda0003fc4270 */
[----:B------:R-:W-:Y:S05]  /*18400*/  @P6 BRA `(.L_x_2563) ;  /* 0x0000000000a06947 */ /* 0x000fea0003800000 */
.L_x_2565:
[----:B------:R-:W-:-:S04]  /*18410*/  UIADD3 UR41, UR41, 0x1f, URZ ;  /* 0x0000001f29297890 */ /* 0x000fc8000fffe03f */
[----:B------:R-:W-:-:S06]  /*18420*/  UISETP.GE.AND UP0, UPT, UR41, UR4, UPT ;  /* 0x000000042900728c */ /* 0x000fcc000bf06270 */
[----:B------:R-:W-:-:S13]  /*18430*/  PLOP3.LUT P6, PT, PT, PT, UP0, 0x40, 0x0 ;  /* 0x000000000000781c */ /* 0x000fda0003fce808 */
[----:B------:R-:W-:Y:S05]  /*18440*/  @!P6 BRA `(.L_x_2564) ;  /* 0x0000000800cce947 */ /* 0x000fea0003800000 */
[----:B------:R-:W1:Y:S02]  /*18450*/  S2R R0, SR_TID.X ;  /* 0x0000000000007919 */ /* 0x000e640000002100 */
[----:B-1----:R-:W-:-:S05]  /*18460*/  LOP3.LUT R0, R0, 0x1f, RZ, 0xc0, !PT ;  /* 0x0000001f00007812 */ /* 0x002fca00078ec0ff */
[----:B------:R-:W-:Y:S02]  /*18470*/  VIADD R11, R0, UR41 ;  /* 0x00000029000b7c36 */ /* 0x000fe40008000000 */
[----:B------:R-:W-:-:S03]  /*18480*/  IMAD.MOV.U32 R0, RZ, RZ, RZ ;  /* 0x000000ffff007224 */ /* 0x000fc600078e00ff */
[----:B------:R-:W-:-:S13]  /*18490*/  ISETP.GE.OR P6, PT, R11, UR4, !P0 ;  /* 0x000000040b007c0c */ /* 0x000fda000c7c6670 */
[----:B------:R-:W1:Y:S08]  /*184a0*/  @!P6 LDC.64 R2, c[0x0][0xc80] ;  /* 0x00032000ff02eb82 */ /* 0x000e700000000a00 */
[----:B------:R-:W2:Y:S01]  /*184b0*/  @!P6 LDC.64 R4, c[0x0][0xc78] ;  /* 0x00031e00ff04eb82 */ /* 0x000ea20000000a00 */
[----:B-1----:R-:W-:-:S05]  /*184c0*/  @!P6 IMAD.WIDE R2, R11, 0x4, R2 ;  /* 0x000000040b02e825 */ /* 0x002fca00078e0202 */
[----:B------:R2:W3:Y:S02]  /*184d0*/  @!P6 LDG.E R0, desc[UR36][R2.64] ;  /* 0x000000240200e981 */ /* 0x0004e4000c1e1900 */
        /* <DEDUP_REMOVED lines=9> */
[----:B------:R-:W-:Y:S02]  /*18570*/  IMAD.IADD R11, R4, 0x1, R11 ;  /* 0x00000001040b7824 */ /* 0x000fe400078e020b */
[----:B------:R-:W1:Y:S03]  /*18580*/  LDC R4, c[0x0][0xc38] ;  /* 0x00030e00ff047b82 */ /* 0x000e660000000800 */
        /* <DEDUP_REMOVED lines=8> */
[----:B------:R-:W-:-:S05]  /*18610*/  IMAD.IADD R2, R3, 0x1, R2 ;  /* 0x0000000103027824 */ /* 0x000fca00078e0202 */
[----:B------:R-:W1:Y:S02]  /*18620*/  SHFL.IDX PT, R13, R2, 0x1f, 0x1f ;  /* 0x03e01f00020d7f89 */ /* 0x000e6400000e0000 */
[----:B-1----:R-:W-:-:S04]  /*18630*/  IMAD R10, R13, R4, RZ ;  /* 0x000000040d0a7224 */ /* 0x002fc800078e02ff */
[----:B------:R-:W-:-:S05]  /*18640*/  IMAD.IADD R9, R10, 0x1, R9 ;  /* 0x000000010a097824 */ /* 0x000fca00078e0209 */
[----:B------:R-:W-:-:S13]  /*18650*/  ISETP.GT.AND P6, PT, R9, R6, PT ;  /* 0x000000060900720c */ /* 0x000fda0003fc4270 */
[----:B------:R-:W-:Y:S05]  /*18660*/  @!P6 BRA `(.L_x_2565) ;  /* 0xfffffffc0068e947 */ /* 0x000fea000383ffff */
[----:B------:R-:W-:Y:S02]  /*18670*/  IMAD.MOV.U32 R3, RZ, RZ, R2 ;  /* 0x000000ffff037224 */ /* 0x000fe400078e0002 */
[----:B------:R-:W-:-:S07]  /*18680*/  IMAD.MOV.U32 R2, RZ, RZ, R10 ;  /* 0x000000ffff027224 */ /* 0x000fce00078e000a */
.L_x_2563:
        /* <DEDUP_REMOVED lines=8> */
[----:B------:R1:W2:Y:S04]  /*18710*/  SHFL.IDX PT, R8, R5, R8, 0x1f ;  /* 0x00001f0805087589 */ /* 0x0002a800000e0000 */
[----:B------:R1:W3:Y:S01]  /*18720*/  SHFL.IDX PT, R0, R0, R9, 0x1f ;  /* 0x00001f0900007589 */ /* 0x0002e200000e0000 */
[----:B------:R-:W-:Y:S05]  /*18730*/  @!P0 BRA `(.L_x_2566) ;  /* 0x00000000000c8947 */ /* 0x000fea0003800000 */
[----:B------:R-:W-:-:S06]  /*18740*/  UIADD3 UR5, UR4, -0x1, URZ ;  /* 0xffffffff04057890 */ /* 0x000fcc000fffe03f */
[----:B------:R-:W-:-:S05]  /*18750*/  IMAD.U32 R10, RZ, RZ, UR5 ;  /* 0x00000005ff0a7e24 */ /* 0x000fca000f8e00ff */
[----:B------:R4:W0:Y:S02]  /*18760*/  SHFL.IDX PT, R7, R3, R10, 0x1f ;  /* 0x00001f0a03077589 */ /* 0x00082400000e0000 */
.L_x_2566:
[----:B0---4-:R-:W-:Y:S01]  /*18770*/  IMAD R3, R7, R4, R2 ;  /* 0x0000000407037224 */ /* 0x011fe200078e0202 */
[----:B--2---:R-:W-:Y:S01]  /*18780*/  ISETP.NE.AND P0, PT, R8, 0x1, PT ;  /* 0x000000010800780c */ /* 0x004fe20003f05270 */
[----:B------:R-:W-:Y:S02]  /*18790*/  UIADD3 UR41, UR4, UR41, URZ ;  /* 0x0000002904297290 */ /* 0x000fe4000fffe03f */
[----:B-1----:R-:W-:Y:S01]  /*187a0*/  IMAD.IADD R5, R6, 0x1, -R3 ;  /* 0x0000000106057824 */ /* 0x002fe200078e0a03 */
[----:B------:R0:W-:Y:S09]  /*187b0*/  STL [R1], R3 ;  /* 0x0000000301007387 */ /* 0x0001f20000100800 */
[----:B------:R-:W-:Y:S05]  /*187c0*/  @!P0 BRA `(.L_x_2567) ;  /* 0x0000000000e08947 */ /* 0x000fea0003800000 */
[----:B---3--:R-:W-:Y:S01]  /*187d0*/  IABS R6, R0 ;  /* 0x0000000000067213 */ /* 0x008fe20000000000 */
[----:B------:R-:W-:Y:S01]  /*187e0*/  IMAD.MOV.U32 R2, RZ, RZ, RZ ;  /* 0x000000ffff027224 */ /* 0x000fe200078e00ff */
[----:B------:R-:W-:Y:S02]  /*187f0*/  IABS R4, R8 ;  /* 0x0000000800047213 */ /* 0x000fe40000000000 */
[----:B------:R-:W1:Y:S01]  /*18800*/  I2F.RP R7, R6 ;  /* 0x0000000600077306 */ /* 0x000e620000209400 */
[----:B------:R-:W-:-:S07]  /*18810*/  IABS R12, R5 ;  /* 0x00000005000c7213 */ /* 0x000fce0000000000 */
[----:B------:R-:W-:Y:S08]  /*18820*/  I2F.RP R10, R4 ;  /* 0x00000004000a7306 */ /* 0x000ff00000209400 */
[----:B-1----:R-:W1:Y:S02]  /*18830*/  MUFU.RCP R7, R7 ;  /* 0x0000000700077308 */ /* 0x002e640000001000 */
[----:B-1----:R-:W-:Y:S01]  /*18840*/  VIADD R9, R7, 0xffffffe ;  /* 0x0ffffffe07097836 */ /* 0x002fe20000000000 */
[----:B------:R-:W-:-:S05]  /*18850*/  IABS R7, R0 ;  /* 0x0000000000077213 */ /* 0x000fca0000000000 */
[----:B0-----:R0:W1:Y:S02]  /*18860*/  F2I.FTZ.U32.TRUNC.NTZ R3, R9 ;  /* 0x0000000900037305 */ /* 0x001064000021f000 */
[----:B0-----:R-:W-:Y:S02]  /*18870*/  IMAD.MOV R9, RZ, RZ, -R7 ;  /* 0x000000ffff097224 */ /* 0x001fe400078e0a07 */
[----:B-1----:R-:W-:-:S04]  /*18880*/  IMAD.MOV R11, RZ, RZ, -R3 ;  /* 0x000000ffff0b7224 */ /* 0x002fc800078e0a03 */
[----:B------:R-:W-:-:S04]  /*18890*/  IMAD R11, R11, R6, RZ ;  /* 0x000000060b0b7224 */ /* 0x000fc800078e02ff */
        /* <DEDUP_REMOVED lines=11> */
[----:B------:R-:W-:Y:S02]  /*18950*/  ISETP.GE.U32.AND P0, PT, R9, R6, PT ;  /* 0x000000060900720c */ /* 0x000fe40003f06070 */
[----:B------:R-:W-:Y:S01]  /*18960*/  IABS R6, R8 ;  /* 0x0000000800067213 */ /* 0x000fe20000000000 */
[----:B0-----:R-:W-:-:S04]  /*18970*/  IMAD.MOV R9, RZ, RZ, -R3 ;  /* 0x000000ffff097224 */ /* 0x001fc800078e0a03 */
[----:B------:R-:W-:Y:S02]  /*18980*/  IMAD.MOV R6, RZ, RZ, -R6 ;  /* 0x000000ffff067224 */ /* 0x000fe400078e0a06 */
[----:B------:R-:W-:-:S04]  /*18990*/  IMAD R9, R9, R4, RZ ;  /* 0x0000000409097224 */ /* 0x000fc800078e02ff */
[----:B------:R-:W-:Y:S01]  /*189a0*/  IMAD.HI.U32 R2, R3, R9, R2 ;  /* 0x0000000903027227 */ /* 0x000fe200078e0002 */
[----:B------:R-:W-:-:S03]  /*189b0*/  LOP3.LUT R3, R5, R0, RZ, 0x3c, !PT ;  /* 0x0000000005037212 */ /* 0x000fc600078e3cff */
[----:B------:R-:W-:Y:S01]  /*189c0*/  @P0 VIADD R7, R7, 0x1 ;  /* 0x0000000107070836 */ /* 0x000fe20000000000 */
        /* <DEDUP_REMOVED lines=21> */
[----:B------:R-:W-:-:S03]  /*18b20*/  IMAD R2, R0, R2, R5 ;  /* 0x0000000200027224 */ /* 0x000fc600078e0205 */
[----:B------:R1:W-:Y:S01]  /*18b30*/  STL [R1+0x8], R3 ;  /* 0x0000080301007387 */ /* 0x0003e20000100800 */
[----:B------:R-:W-:Y:S05]  /*18b40*/  BRA `(.L_x_2568) ;  /* 0x0000000000fc7947 */ /* 0x000fea0003800000 */
.L_x_2567:
[----:B------:R-:W-:Y:S02]  /*18b50*/  ULDC.64 UR4, c[0x0][0xc90] ;  /* 0x0003240000047ab9 */ /* 0x000fe40000000a00 */
[----:B------:R-:W-:-:S06]  /*18b60*/  UIMAD.WIDE UR4, UR41, 0x4, UR4 ;  /* 0x00000004290478a5 */ /* 0x000fcc000f8e0204 */
[----:B------:R-:W-:Y:S02]  /*18b70*/  IMAD.U32 R2, RZ, RZ, UR4 ;  /* 0x00000004ff027e24 */ /* 0x000fe4000f8e00ff */
[----:B0-----:R-:W-:-:S05]  /*18b80*/  IMAD.U32 R3, RZ, RZ, UR5 ;  /* 0x00000005ff037e24 */ /* 0x001fca000f8e00ff */
[----:B------:R0:W3:Y:S02]  /*18b90*/  LDG.E R7, desc[UR36][R2.64] ;  /* 0x0000002402077981 */ /* 0x0000e4000c1e1900 */
[----:B0-----:R-:W-:Y:S02]  /*18ba0*/  IMAD.MOV.U32 R2, RZ, RZ, RZ ;  /* 0x000000ffff027224 */ /* 0x001fe400078e00ff */
[----:B---3--:R-:W-:-:S05]  /*18bb0*/  IMAD R6, R0, R7, RZ ;  /* 0x0000000700067224 */ /* 0x008fca00078e02ff */
        /* <DEDUP_REMOVED lines=33> */
[----:B0-----:R-:W-:Y:S01]  /*18dd0*/  VIADD R3, R9, 0xffffffe ;  /* 0x0ffffffe09037836 */ /* 0x001fe20000000000 */
[----:B------:R-:W-:-:S05]  /*18de0*/  IABS R9, R5 ;  /* 0x0000000500097213 */ /* 0x000fca0000000000 */
[----:B------:R-:W0:Y:S02]  /*18df0*/  F2I.FTZ.U32.TRUNC.NTZ R3, R3 ;  /* 0x0000000300037305 */ /* 0x000e24000021f000 */
[----:B0-----:R-:W-:-:S04]  /*18e00*/  IMAD.MOV R2, RZ, RZ, -R3 ;  /* 0x000000ffff027224 */ /* 0x001fc800078e0a03 */
[----:B------:R-:W-:Y:S02]  /*18e10*/  IMAD R11, R2, R7, RZ ;  /* 0x00000007020b7224 */ /* 0x000fe400078e02ff */
[----:B------:R-:W-:-:S04]  /*18e20*/  IMAD.MOV.U32 R2, RZ, RZ, RZ ;  /* 0x000000ffff027224 */ /* 0x000fc800078e00ff */
[----:B------:R-:W-:Y:S01]  /*18e30*/  IMAD.HI.U32 R2, R3, R11, R2 ;  /* 0x0000000b03027227 */ /* 0x000fe200078e0002 */
[----:B------:R-:W-:Y:S02]  /*18e40*/  LOP3.LUT R3, R5, R4, RZ, 0x3c, !PT ;  /* 0x0000000405037212 */ /* 0x000fe400078e3cff */
[----:B------:R-:W-:Y:S02]  /*18e50*/  IADD3 R5, R8, 0x1000000, R5 ;  /* 0x0100000008057810 */ /* 0x000fe40007ffe005 */
        /* <DEDUP_REMOVED lines=12> */
[----:B------:R-:W-:-:S05]  /*18f20*/  IMAD R3, R2, R4, R5 ;  /* 0x0000000402037224 */ /* 0x000fca00078e0205 */
[----:B------:R0:W-:Y:S02]  /*18f30*/  STL [R1+0x8], R3 ;  /* 0x0000080301007387 */ /* 0x0001e40000100800 */
.L_x_2568:
[----:B01----:R-:W-:-:S05]  /*18f40*/  LOP3.LUT R3, RZ, R2, RZ, 0x33, !PT ;  /* 0x00000002ff037212 */ /* 0x003fca00078e33ff */
[----:B------:R-:W-:-:S05]  /*18f50*/  IMAD.IADD R0, R0, 0x1, R3 ;  /* 0x0000000100007824 */ /* 0x000fca00078e0203 */
[----:B------:R2:W-:Y:S01]  /*18f60*/  STL [R1+0x4], R0 ;  /* 0x0000040001007387 */ /* 0x0005e20000100800 */
[----:B------:R-:W-:Y:S05]  /*18f70*/  BRA `(.L_x_2569) ;  /* 0x0000000000107947 */ /* 0x000fea0003800000 */
.L_x_2564:
[----:B------:R1:W-:Y:S01]  /*18f80*/  STL [R1], R6 ;  /* 0x0000000601007387 */ /* 0x0003e20000100800 */
[----:B------:R-:W-:-:S03]  /*18f90*/  ULDC UR41, c[0x0][0xc3c] ;  /* 0x00030f0000297ab9 */ /* 0x000fc60000000800 */
[----:B------:R1:W-:Y:S04]  /*18fa0*/  STL [R1+0x4], RZ ;  /* 0x000004ff01007387 */ /* 0x0003e80000100800 */
[----:B------:R1:W-:Y:S02]  /*18fb0*/  STL [R1+0x8], RZ ;  /* 0x000008ff01007387 */ /* 0x0003e40000100800 */
.L_x_2569:
[----:B------:R-:W3:Y:S04]  /*18fc0*/  LDL R3, [R1+0x4] ;  /* 0x0000040001037983 */ /* 0x000ee80000100800 */
[----:B------:R-:W4:Y:S04]  /*18fd0*/  LDL R2, [R1+0x8] ;  /* 0x0000080001027983 */ /* 0x000f280000100800 */
[----:B------:R-:W5:Y:S01]  /*18fe0*/  LDL R4, [R1] ;  /* 0x0000000001047983 */ /* 0x000f620000100800 */
[----:B--2---:R-:W2:Y:S01]  /*18ff0*/  S2R R0, SR_TID.X ;  /* 0x0000000000007919 */ /* 0x004ea20000002100 */
[----:B------:R-:W-:Y:S01]  /*19000*/  BAR.SYNC.DEFER_BLOCKING 0x4, 0x180 ;  /* 0x0106000000007b1d */ /* 0x000fe20000010000 */
[----:B---3--:R-:W-:-:S02]  /*19010*/  IMAD.MOV.U32 R5, RZ, RZ, R3 ;  /* 0x000000ffff057224 */ /* 0x008fc400078e0003 */
[----:B----4-:R-:W-:-:S03]  /*19020*/  IMAD.MOV.U32 R3, RZ, RZ, R2 ;  /* 0x000000ffff037224 */ /* 0x010fc600078e0002 */
[----:B------:R3:W4:Y:S01]  /*19030*/  LDL R2, [R1+0x10] ;  /* 0x0000100001027983 */ /* 0x0007220000100800 */
[----:B--2---:R-:W-:Y:S01]  /*19040*/  LOP3.LUT R0, R0, 0x1f, RZ, 0xc0, !PT ;  /* 0x0000001f00007812 */ /* 0x004fe200078ec0ff */
[----:B-1----:R-:W-:-:S03]  /*19050*/  IMAD.MOV.U32 R6, RZ, RZ, R3 ;  /* 0x000000ffff067224 */ /* 0x002fc600078e0003 */
[----:B------:R-:W-:-:S13]  /*19060*/  ISETP.NE.AND P0, PT, R0, RZ, PT ;  /* 0x000000ff0000720c */ /* 0x000fda0003f05270 */
[----:B------:R-:W-:Y:S01]  /*19070*/  @!P0 MOV R0, 0x400 ;  /* 0x0000040000008802 */ /* 0x000fe20000000f00 */
[----:B----4-:R-:W1:Y:S03]  /*19080*/  @!P0 S2R R2, SR_CgaCtaId ;  /* 0x0000000000028919 */ /* 0x010e660000008800 */
[----:B-1----:R-:W-:Y:S01]  /*19090*/  @!P0 LEA R16, R2, R0, 0x18 ;  /* 0x0000000002108211 */ /* 0x002fe200078ec0ff */
[----:B------:R-:W-:Y:S01]  /*190a0*/  IMAD.U32 R0, RZ, RZ, UR41 ;  /* 0x00000029ff007e24 */ /* 0x000fe2000f8e00ff */
[----:B------:R3:W-:Y:S03]  /*190b0*/  @!P0 STL [R1+0x10], R2 ;  /* 0x0000100201008387 */ /* 0x0007e60000100800 */
[----:B------:R-:W-:-:S05]  /*190c0*/  @!P0 IMAD.MOV.U32 R7, RZ, RZ, R0 ;  /* 0x000000ffff078224 */ /* 0x000fca00078e0000 */
[----:B-----5:R3:W-:Y:S01]  /*190d0*/  @!P0 STS.128 [R16+0x298d0], R4 ;  /* 0x0298d00410008388 */ /* 0x0207e20000000c00 */
[----:B------:R-:W-:Y:S06]  /*190e0*/  BAR.ARV 0x5, 0x180 ;  /* 0x0146000000007b1d */ /* 0x000fec0000002000 */
.L_x_2562:
[----:B------:R-:W-:Y:S02]  /*190f0*/  ULDC UR4, c[0x0][0xc3c] ;  /* 0x00030f0000047ab9 */ /* 0x000fe40000000800 */
[----:B------:R-:W-:-:S06]  /*19100*/  UISETP.GE.AND UP0, UPT, UR41, UR4, UPT ;  /* 0x000000042900728c */ /* 0x000fcc000bf06270 */
[----:B------:R-:W-:-:S13]  /*19110*/  PLOP3.LUT P0, PT, PT, PT, UP0, 0x80, 0x0 ;  /* 0x000000000000781c */ /* 0x000fda0003f0f008 */
[----:B------:R-:W-:Y:S05]  /*19120*/  @!P0 BRA `(.L_x_2570) ;  /* 0xffffffa000788947 */ /* 0x000fea000383ffff */
.L_x_2492:
[----:B-1----:R-:W2:Y:S01]  /*19130*/  LDL.LU R0, [R1+0x28] ;  /* 0x0000280001007983 */ /* 0x002ea20000300800 */
[----:B------:R-:W-:Y:S01]  /*19140*/  BSSY B0, `(.L_x_2571) ;  /* 0x000000b000007945 */ /* 0x000fe20003800000 */
[----:B0--3--:R-:W0:Y:S01]  /*19150*/  S2R R5, SR_CgaCtaId ;  /* 0x0000000000057919 */ /* 0x009e220000008800 */
        /* <DEDUP_REMOVED lines=9> */
.L_x_2657:
[----:B------:R-:W-:Y:S05]  /*191f0*/  BSYNC B0 ;  /* 0x0000000000007941 */ /* 0x000fea0003800000 */
.L_x_2571:
[----:B------:R-:W-:-:S03]  /*19200*/  UMOV UR4, 0xffffffff ;  /* 0xffffffff00047882 */ /* 0x000fc60000000000 */
[----:B------:R-:W-:Y:S05]  /*19210*/  BRA.DIV UR4, `(.L_x_2573) ;  /* 0x0000002a04307947 */ /* 0x000fea000b800000 */
[----:B0-----:R-:W0:Y:S02]  /*19220*/  S2R R0, SR_TID.X ;  /* 0x0000000000007919 */ /* 0x001e240000002100 */
[----:B0-----:R-:W-:-:S04]  /*19230*/  SHF.R.U32.HI R0, RZ, 0x5, R0 ;  /* 0x00000005ff007819 */ /* 0x001fc80000011600 */
[----:B------:R-:W-:-:S05]  /*19240*/  LOP3.LUT R0, R0, 0x3, RZ, 0xc0, !PT ;  /* 0x0000000300007812 */ /* 0x000fca00078ec0ff */
[----:B------:R0:W1:Y:S02]  /*19250*/  SHFL.IDX PT, R14, R0, RZ, 0x1f ;  /* 0x00001fff000e7589 */ /* 0x00006400000e0000 */
.L_x_2660:
[----:B-1----:R-:W-:Y:S01]  /*19260*/  ISETP.NE.AND P0, PT, R14, RZ, PT ;  /* 0x000000ff0e00720c */ /* 0x002fe20003f05270 */
[----:B------:R-:W-:-:S12]  /*19270*/  BSSY B0, `(.L_x_2574) ;  /* 0x000002e000007945 */ /* 0x000fd80003800000 */
[----:B------:R-:W-:Y:S05]  /*19280*/  @P0 BRA `(.L_x_2575) ;  /* 0x0000000000b00947 */ /* 0x000fea0003800000 */
[----:B------:R-:W-:-:S03]  /*19290*/  UMOV UR4, 0xffffffff ;  /* 0xffffffff00047882 */ /* 0x000fc60000000000 */
[----:B------:R-:W-:Y:S05]  /*192a0*/  BRA.DIV UR4, `(.L_x_2576) ;  /* 0x0000002a04407947 */ /* 0x000fea000b800000 */
[----:B------:R-:W-:-:S13]  /*192b0*/  ELECT P6, URZ, PT ;  /* 0x00000000003f782f */ /* 0x000fda00038c0000 */
.L_x_2663:
[----:B------:R-:W-:Y:S05]  /*192c0*/  @!P6 BRA `(.L_x_2575) ;  /* 0x0000000000a0e947 */ /* 0x000fea0003800000 */
[----:B0-----:R-:W2:Y:S02]  /*192d0*/  LDL R0, [R1+0x2c] ;  /* 0x00002c0001007983 */ /* 0x001ea40000100800 */
[----:B--2---:R-:W-:-:S13]  /*192e0*/  R2UR UR4, R0 ;  /* 0x00000000000472ca */ /* 0x004fda00000e0000 */
[----:B------:R-:W-:-:S06]  /*192f0*/  ULOP3.LUT UR4, UR4, 0x2, URZ, 0xfc, !UPT ;  /* 0x0000000204047892 */ /* 0x000fcc000f8efc3f */
[----:B------:R-:W-:-:S05]  /*19300*/  IMAD.U32 R0, RZ, RZ, UR4 ;  /* 0x00000004ff007e24 */ /* 0x000fca000f8e00ff */
[----:B------:R-:W-:-:S13]  /*19310*/  ISETP.NE.AND P0, PT, R0, 0x3, PT ;  /* 0x000000030000780c */ /* 0x000fda0003f05270 */
[----:B------:R-:W-:Y:S05]  /*19320*/  @!P0 BRA `(.L_x_2577) ;  /* 0x0000000000048947 */ /* 0x000fea0003800000 */
[----:B------:R-:W-:Y:S01]  /*19330*/  BPT.TRAP 0x1 ;  /* 0x000000040000795c */ /* 0x000fe20000300000 */
.L_x_2577:
[C---:B------:R-:W-:Y:S01]  /*19340*/  IMAD R5, R19.reuse, 0x8, R4 ;  /* 0x0000000813057824 */ /* 0x040fe200078e0204 */
[----:B------:R-:W-:Y:S01]  /*19350*/  SHF.L.U32 R0, R32, 0x1f, RZ ;  /* 0x0000001f20007819 */ /* 0x000fe200000006ff */
[----:B------:R-:W-:-:S03]  /*19360*/  VIADD R19, R19, 0x1 ;  /* 0x0000000113137836 */ /* 0x000fc60000000000 */
[----:B------:R-:W0:Y:S02]  /*19370*/  SYNCS.PHASECHK.TRANS64.TRYWAIT P1, [R5+URZ+0x29840], R0 ;  /* 0x02984000050075a7 */ /* 0x000e24000802017f */
[----:B------:R-:W-:-:S04]  /*19380*/  ISETP.NE.AND P2, PT, R19, 0x2, PT ;  /* 0x000000021300780c */ /* 0x000fc80003f45270 */
[----:B------:R-:W-:Y:S01]  /*19390*/  SEL R3, RZ, 0x1, P2 ;  /* 0x00000001ff037807 */ /* 0x000fe20001000000 */
[----:B0-----:R-:W-:Y:S08]  /*193a0*/  @!P1 BRA `(.L_x_2578) ;  /* 0x0000002800209947 */ /* 0x001ff00003800000 */
.L_x_2664:
[----:B------:R-:W-:Y:S02]  /*193b0*/  SEL R19, R19, RZ, P2 ;  /* 0x000000ff13137207 */ /* 0x000fe40001000000 */
[----:B------:R-:W-:Y:S01]  /*193c0*/  LOP3.LUT R2, R32, R3, RZ, 0x3c, !PT ;  /* 0x0000000320027212 */ /* 0x000fe200078e3cff */
[----:B------:R-:W-:Y:S06]  /*193d0*/  @!P0 BRA `(.L_x_2579) ;  /* 0x0000000000048947 */ /* 0x000fec0003800000 */
[----:B------:R-:W-:Y:S01]  /*193e0*/  BPT.TRAP 0x1 ;  /* 0x000000040000795c */ /* 0x000fe20000300000 */
.L_x_2579:
[----:B------:R-:W-:Y:S01]  /*193f0*/  IMAD R19, R19, 0x8, R4 ;  /* 0x0000000813137824 */ /* 0x000fe200078e0204 */
[----:B------:R-:W-:-:S04]  /*19400*/  SHF.L.U32 R2, R2, 0x1f, RZ ;  /* 0x0000001f02027819 */ /* 0x000fc800000006ff */
[----:B------:R-:W1:Y:S02]  /*19410*/  SYNCS.PHASECHK.TRANS64.TRYWAIT P1, [R19+URZ+0x29840], R2 ;  /* 0x02984002130075a7 */ /* 0x000e64000802017f */
[----:B-1----:R-:W-:Y:S05]  /*19420*/  @!P1 BRA `(.L_x_2580) ;  /* 0x0000002800149947 */ /* 0x002fea0003800000 */
.L_x_2665:
[----:B------:R-:W-:Y:S05]  /*19430*/  @!P0 BRA `(.L_x_2581) ;  /* 0x0000000000048947 */ /* 0x000fea0003800000 */
[----:B------:R-:W-:Y:S01]  /*19440*/  BPT.TRAP 0x1 ;  /* 0x000000040000795c */ /* 0x000fe20000300000 */
.L_x_2581:
[----:B------:R-:W2:Y:S02]  /*19450*/  SYNCS.PHASECHK.TRANS64.TRYWAIT P1, [R5+URZ+0x29860], R0 ;  /* 0x02986000050075a7 */ /* 0x000ea4000802017f */
[----:B--2---:R-:W-:Y:S05]  /*19460*/  @!P1 BRA `(.L_x_2582) ;  /* 0x0000002800189947 */ /* 0x004fea0003800000 */
.L_x_2666:
[----:B------:R-:W-:Y:S05]  /*19470*/  @!P0 BRA `(.L_x_2583) ;  /* 0x0000000000048947 */ /* 0x000fea0003800000 */
[----:B------:R-:W-:Y:S01]  /*19480*/  BPT.TRAP 0x1 ;  /* 0x000000040000795c */ /* 0x000fe20000300000 */
.L_x_2583:
[----:B------:R-:W3:Y:S02]  /*19490*/  SYNCS.PHASECHK.TRANS64.TRYWAIT P1, [R19+URZ+0x29860], R2 ;  /* 0x02986002130075a7 */ /* 0x000ee4000802017f */
[----:B---3--:R-:W-:Y:S05]  /*194a0*/  @!P1 BRA `(.L_x_2584) ;  /* 0x00000028001c9947 */ /* 0x008fea0003800000 */
.L_x_2667:
[----:B------:R-:W-:Y:S05]  /*194b0*/  @!P0 BRA `(.L_x_2585) ;  /* 0x0000000000048947 */ /* 0x000fea0003800000 */
[----:B------:R-:W-:Y:S01]  /*194c0*/  BPT.TRAP 0x1 ;  /* 0x000000040000795c */ /* 0x000fe20000300000 */
.L_x_2585:
[----:B------:R-:W4:Y:S02]  /*194d0*/  SYNCS.PHASECHK.TRANS64.TRYWAIT P1, [R5+URZ+0x29880], R0 ;  /* 0x02988000050075a7 */ /* 0x000f24000802017f */
[----:B----4-:R-:W-:Y:S05]  /*194e0*/  @!P1 BRA `(.L_x_2586) ;  /* 0x0000002800209947 */ /* 0x010fea0003800000 */
.L_x_2668:
[----:B------:R-:W-:Y:S05]  /*194f0*/  @!P0 BRA `(.L_x_2587) ;  /* 0x0000000000048947 */ /* 0x000fea0003800000 */
[----:B------:R-:W-:Y:S01]  /*19500*/  BPT.TRAP 0x1 ;  /* 0x000000040000795c */ /* 0x000fe20000300000 */
.L_x_2587:
[----:B------:R0:W0:Y:S02]  /*19510*/  SYNCS.PHASECHK.TRANS64.TRYWAIT P0, [R19+URZ+0x29880], R2 ;  /* 0x02988002130075a7 */ /* 0x000024000800017f */
[----:B0-----:R-:W-:Y:S05]  /*19520*/  @!P0 NANOSLEEP.SYNCS 0x989680 ;  /* 0x009896800000895d */ /* 0x001fea0003900000 */
[----:B------:R-:W0:Y:S02]  /*19530*/  @!P0 SYNCS.PHASECHK.TRANS64 P0, [R19+URZ+0x29880], R2 ;  /* 0x02988002130085a7 */ /* 0x000e24000800007f */
[----:B0-----:R-:W-:Y:S05]  /*19540*/  @!P0 BRA `(.L_x_2587) ;  /* 0xfffffffc00f08947 */ /* 0x001fea000383ffff */
.L_x_2575:
[----:B------:R-:W-:Y:S05]  /*19550*/  BSYNC B0 ;  /* 0x0000000000007941 */ /* 0x000fea0003800000 */
.L_x_2574:
[----:B------:R-:W-:Y:S05]  /*19560*/  EXIT ;  /* 0x000000000000794d */ /* 0x000fea0003800000 */
.L_x_2426:
[----:B0-----:R-:W-:-:S04]  /*19570*/  IMAD.U32 R3, RZ, RZ, UR39 ;  /* 0x00000027ff037e24 */ /* 0x001fc8000f8e00ff */
[----:B------:R0:W1:Y:S03]  /*19580*/  SYNCS.PHASECHK.TRANS64.TRYWAIT P0, [R3+URZ+0x29800], R2 ;  /* 0x02980002030075a7 */ /* 0x000066000800017f */
[----:B-1----:R-:W-:Y:S05]  /*19590*/  @!P0 NANOSLEEP.SYNCS 0x989680 ;  /* 0x009896800000895d */ /* 0x002fea0003900000 */
[----:B------:R-:W1:Y:S02]  /*195a0*/  @!P0 SYNCS.PHASECHK.TRANS64 P0, [R3+URZ+0x29800], R2 ;  /* 0x02980002030085a7 */ /* 0x000e64000800007f */
[----:B-1----:R-:W-:Y:S05]  /*195b0*/  @!P0 BRA `(.L_x_2426) ;  /* 0xfffffffc00ec8947 */ /* 0x002fea000383ffff */
[----:B------:R-:W-:Y:S05]  /*195c0*/  BRA `(.L_x_2588) ;  /* 0xfffffe8800707947 */ /* 0x000fea000383ffff */
.L_x_2430:
[----:B-1----:R1:W2:Y:S02]  /*195d0*/  SYNCS.PHASECHK.TRANS64.TRYWAIT P0, [R2+URZ+0x29830], R3 ;  /* 0x02983003020075a7 */ /* 0x0022a4000800017f */
[----:B--2---:R-:W-:Y:S05]  /*195e0*/  @!P0 NANOSLEEP.SYNCS 0x989680 ;  /* 0x009896800000895d */ /* 0x004fea0003900000 */
[----:B------:R-:W2:Y:S02]  /*195f0*/  @!P0 SYNCS.PHASECHK.TRANS64 P0, [R2+URZ+0x29830], R3 ;  /* 0x02983003020085a7 */ /* 0x000ea4000800007f */
[----:B--2---:R-:W-:Y:S05]  /*19600*/  @!P0 BRA `(.L_x_2430) ;  /* 0xfffffffc00f08947 */ /* 0x004fea000383ffff */
[----:B------:R-:W-:Y:S05]  /*19610*/  BRA `(.L_x_2429) ;  /* 0xfffffe88008c7947 */ /* 0x000fea000383ffff */
.L_x_2436:
[----:B-1----:R-:W-:-:S04]  /*19620*/  IMAD.U32 R7, RZ, RZ, UR6 ;  /* 0x00000006ff077e24 */ /* 0x002fc8000f8e00ff */
[----:B------:R1:W2:Y:S03]  /*19630*/  SYNCS.PHASECHK.TRANS64.TRYWAIT P0, [R7+URZ+0x29830], R6 ;  /* 0x02983006070075a7 */ /* 0x0002a6000800017f */
[----:B--2---:R-:W-:Y:S05]  /*19640*/  @!P0 NANOSLEEP.SYNCS 0x989680 ;  /* 0x009896800000895d */ /* 0x004fea0003900000 */
[----:B------:R-:W2:Y:S02]  /*19650*/  @!P0 SYNCS.PHASECHK.TRANS64 P0, [R7+URZ+0x29830], R6 ;  /* 0x02983006070085a7 */ /* 0x000ea4000800007f */
[----:B--2---:R-:W-:Y:S05]  /*19660*/  @!P0 BRA `(.L_x_2436) ;  /* 0xfffffffc00ec8947 */ /* 0x004fea000383ffff */
[----:B------:R-:W-:Y:S05]  /*19670*/  BRA `(.L_x_2433) ;  /* 0xfffffec800c47947 */ /* 0x000fea000383ffff */
.L_x_2440:
[----:B-1----:R-:W-:-:S04]  /*19680*/  IMAD.U32 R7, RZ, RZ, UR6 ;  /* 0x00000006ff077e24 */ /* 0x002fc8000f8e00ff */
[----:B------:R1:W2:Y:S03]  /*19690*/  SYNCS.PHASECHK.TRANS64.TRYWAIT P0, [R7+URZ+0x29850], R6 ;  /* 0x02985006070075a7 */ /* 0x0002a6000800017f */
[----:B--2---:R-:W-:Y:S05]  /*196a0*/  @!P0 NANOSLEEP.SYNCS 0x989680 ;  /* 0x009896800000895d */ /* 0x004fea0003900000 */
[----:B------:R-:W2:Y:S02]  /*196b0*/  @!P0 SYNCS.PHASECHK.TRANS64 P0, [R7+URZ+0x29850], R6 ;  /* 0x02985006070085a7 */ /* 0x000ea4000800007f */
[----:B--2---:R-:W-:Y:S05]  /*196c0*/  @!P0 BRA `(.L_x_2440) ;  /* 0xfffffffc00ec8947 */ /* 0x004fea000383ffff */
[----:B------:R-:W-:Y:S05]  /*196d0*/  BRA `(.L_x_2437) ;  /* 0xfffffed400cc7947 */ /* 0x000fea000383ffff */
.L_x_2448:
[----:B-1----:R-:W-:-:S04]  /*196e0*/  IMAD.U32 R7, RZ, RZ, UR6 ;  /* 0x00000006ff077e24 */ /* 0x002fc8000f8e00ff */
[----:B------:R1:W2:Y:S03]  /*196f0*/  SYNCS.PHASECHK.TRANS64.TRYWAIT P0, [R7+URZ+0x29830], R6 ;  /* 0x02983006070075a7 */ /* 0x0002a6000800017f */
[----:B--2---:R-:W-:Y:S05]  /*19700*/  @!P0 NANOSLEEP.SYNCS 0x989680 ;  /* 0x009896800000895d */ /* 0x004fea0003900000 */
[----:B------:R-:W2:Y:S02]  /*19710*/  @!P0 SYNCS.PHASECHK.TRANS64 P0, [R7+URZ+0x29830], R6 ;  /* 0x02983006070085a7 */ /* 0x000ea4000800007f */
[----:B--2---:R-:W-:Y:S05]  /*19720*/  @!P0 BRA `(.L_x_2448) ;  /* 0xfffffffc00ec8947 */ /* 0x004fea000383ffff */
[----:B------:R-:W-:Y:S05]  /*19730*/  BRA `(.L_x_2445) ;  /* 0xffffff0c00387947 */ /* 0x000fea000383ffff */
.L_x_2452:
[----:B-1----:R-:W-:-:S04]  /*19740*/  IMAD.U32 R7, RZ, RZ, UR6 ;  /* 0x00000006ff077e24 */ /* 0x002fc8000f8e00ff */
[----:B------:R1:W2:Y:S03]  /*19750*/  SYNCS.PHASECHK.TRANS64.TRYWAIT P0, [R7+URZ+0x29850], R6 ;  /* 0x02985006070075a7 */ /* 0x0002a6000800017f */
[----:B--2---:R-:W-:Y:S05]  /*19760*/  @!P0 NANOSLEEP.SYNCS 0x989680 ;  /* 0x009896800000895d */ /* 0x004fea0003900000 */
[----:B------:R-:W2:Y:S02]  /*19770*/  @!P0 SYNCS.PHASECHK.TRANS64 P0, [R7+URZ+0x29850], R6 ;  /* 0x02985006070085a7 */ /* 0x000ea4000800007f */
[----:B--2---:R-:W-:Y:S05]  /*19780*/  @!P0 BRA `(.L_x_2452) ;  /* 0xfffffffc00ec8947 */ /* 0x004fea000383ffff */
[----:B------:R-:W-:Y:S05]  /*19790*/  BRA `(.L_x_2449) ;  /* 0xffffff1800347947 */ /* 0x000fea000383ffff */
.L_x_2459:
[----:B-1----:R-:W-:-:S04]  /*197a0*/  IMAD.U32 R5, RZ, RZ, UR5 ;  /* 0x00000005ff057e24 */ /* 0x002fc8000f8e00ff */
[----:B------:R1:W2:Y:S03]  /*197b0*/  SYNCS.PHASECHK.TRANS64.TRYWAIT P0, [R5+URZ+0x29850], R0 ;  /* 0x02985000050075a7 */ /* 0x0002a6000800017f */
[----:B--2---:R-:W-:Y:S05]  /*197c0*/  @!P0 NANOSLEEP.SYNCS 0x989680 ;  /* 0x009896800000895d */ /* 0x004fea0003900000 */
[----:B------:R-:W2:Y:S02]  /*197d0*/  @!P0 SYNCS.PHASECHK.TRANS64 P0, [R5+URZ+0x29850], R0 ;  /* 0x02985000050085a7 */ /* 0x000ea4000800007f */
[----:B--2---:R-:W-:Y:S05]  /*197e0*/  @!P0 BRA `(.L_x_2459) ;  /* 0xfffffffc00ec8947 */ /* 0x004fea000383ffff */
[----:B------:R-:W-:Y:S05]  /*197f0*/  BRA `(.L_x_2458) ;  /* 0xffffff4000907947 */ /* 0x000fea000383ffff */
.L_x_2508:
        /* <DEDUP_REMOVED lines=10> */
.L_x_2589:
[----:B------:R-:W-:Y:S05]  /*198a0*/  BRA `(.L_x_2590) ;  /* 0xffffffa800ec7947 */ /* 0x000fea000383ffff */
.L_x_2511:
[----:B0-----:R0:W1:Y:S02]  /*198b0*/  SYNCS.PHASECHK.TRANS64.TRYWAIT P0, [R0+URZ+0x29880], R29 ;  /* 0x0298801d000075a7 */ /* 0x001064000800017f */
[----:B-1----:R-:W-:Y:S05]  /*198c0*/  @!P0 NANOSLEEP.SYNCS 0x989680 ;  /* 0x009896800000895d */ /* 0x002fea0003900000 */
[----:B------:R-:W1:Y:S02]  /*198d0*/  @!P0 SYNCS.PHASECHK.TRANS64 P0, [R0+URZ+0x29880], R29 ;  /* 0x0298801d000085a7 */ /* 0x000e64000800007f */
[----:B-1----:R-:W-:Y:S05]  /*198e0*/  @!P0 BRA `(.L_x_2511) ;  /* 0xfffffffc00f08947 */ /* 0x002fea000383ffff */
[----:B------:R-:W-:Y:S05]  /*198f0*/  BRA `(.L_x_2591) ;  /* 0xffffffb000107947 */ /* 0x000fea000383ffff */
.L_x_2512:
        /* <DEDUP_REMOVED lines=8> */
.L_x_2593:
[----:B------:R-:W-:Y:S05]  /*19980*/  BSYNC B0 ;  /* 0x0000000000007941 */ /* 0x000fea0003800000 */
.L_x_2592:
        /* <DEDUP_REMOVED lines=12> */
.L_x_2594:
        /* <DEDUP_REMOVED lines=9> */
.L_x_2595:
        /* <DEDUP_REMOVED lines=13> */
.L_x_2596:
        /* <DEDUP_REMOVED lines=9> */
.L_x_2597:
        /* <DEDUP_REMOVED lines=11> */
.L_x_2598:
        /* <DEDUP_REMOVED lines=9> */
.L_x_2599:
        /* <DEDUP_REMOVED lines=11> */
.L_x_2600:
[----:B------:R-:W-:Y:S02]  /*19e30*/  IMAD.MOV.U32 R13, RZ, RZ, R22 ;  /* 0x000000ffff0d7224 */ /* 0x000fe400078e0016 */
[----:B------:R-:W-:Y:S02]  /*19e40*/  IMAD.MOV.U32 R12, RZ, RZ, RZ ;  /* 0x000000ffff0c7224 */ /* 0x000fe400078e00ff */
[----:B------:R-:W-:-:S07]  /*19e50*/  IMAD.MOV.U32 R9, RZ, RZ, R14 ;  /* 0x000000ffff097224 */ /* 0x000fce00078e000e */
[----:B------:R-:W-:Y:S05]  /*19e60*/  WARPSYNC.COLLECTIVE R15, `(.L_x_2601) ;  /* 0x000000000f087348 */ /* 0x000fea0003c00000 */
[----:B------:R0:W1:Y:S02]  /*19e70*/  SHFL.IDX P6, R14, R13, R12, R11 ;  /* 0x0000000c0d0e7389 */ /* 0x00006400000c000b */
[----:B01----:R-:W-:Y:S01]  /*19e80*/  ENDCOLLECTIVE ;  /* 0x000000000000791b */ /* 0x003fe20003800000 */
.L_x_2601:
        /* <DEDUP_REMOVED lines=16> */
.L_x_2602:
[----:B------:R-:W-:Y:S01]  /*19f90*/  @P0 LOP3.LUT R17, R17, 0x100, RZ, 0xfc, !PT ;  /* 0x0000010011110812 */ /* 0x000fe200078efcff */
[----:B------:R-:W-:Y:S01]  /*19fa0*/  IMAD.MOV.U32 R8, RZ, RZ, R14 ;  /* 0x000000ffff087224 */ /* 0x000fe200078e000e */
[----:B------:R-:W-:Y:S06]  /*19fb0*/  BRA `(.L_x_2603) ;  /* 0xffffffac00bc7947 */ /* 0x000fec000383ffff */
.L_x_2517:
[----:B----4-:R4:W0:Y:S02]  /*19fc0*/  SYNCS.PHASECHK.TRANS64.TRYWAIT P0, [R0+URZ+0x29840], R29 ;  /* 0x0298401d000075a7 */ /* 0x010824000800017f */
[----:B0-----:R-:W-:Y:S05]  /*19fd0*/  @!P0 NANOSLEEP.SYNCS 0x989680 ;  /* 0x009896800000895d */ /* 0x001fea0003900000 */
[----:B------:R-:W0:Y:S02]  /*19fe0*/  @!P0 SYNCS.PHASECHK.TRANS64 P0, [R0+URZ+0x29840], R29 ;  /* 0x0298401d000085a7 */ /* 0x000e24000800007f */
[----:B0-----:R-:W-:Y:S05]  /*19ff0*/  @!P0 BRA `(.L_x_2517) ;  /* 0xfffffffc00f08947 */ /* 0x001fea000383ffff */
[----:B------:R-:W-:Y:S05]  /*1a000*/  BRA `(.L_x_2604) ;  /* 0xffffffb000187947 */ /* 0x000fea000383ffff */
.L_x_2518:
[----:B------:R-:W-:Y:S01]  /*1a010*/  BSSY B0, `(.L_x_2605) ;  /* 0x0000008000007945 */ /* 0x000fe20003800000 */
[----:B------:R-:W-:Y:S02]  /*1a020*/  IMAD.MOV.U32 R13, RZ, RZ, R6 ;  /* 0x000000ffff0d7224 */ /* 0x000fe400078e0006 */
[----:B------:R-:W-:Y:S02]  /*1a030*/  IMAD.MOV.U32 R12, RZ, RZ, RZ ;  /* 0x000000ffff0c7224 */ /* 0x000fe400078e00ff */
[----:B------:R-:W-:Y:S02]  /*1a040*/  IMAD.MOV.U32 R11, RZ, RZ, 0x1c1f ;  /* 0x00001c1fff0b7424 */ /* 0x000fe400078e00ff */
[----:B------:R-:W-:-:S07]  /*1a050*/  IMAD.MOV.U32 R15, RZ, RZ, -0x1 ;  /* 0xffffffffff0f7424 */ /* 0x000fce00078e00ff */
[----:B01-34-:R-:W-:Y:S05]  /*1a060*/  WARPSYNC.COLLECTIVE R15, `(.L_x_2606) ;  /* 0x000000000f087348 */ /* 0x01bfea0003c00000 */
[----:B------:R2:W0:Y:S02]  /*1a070*/  SHFL.IDX P6, R14, R13, R12, R11 ;  /* 0x0000000c0d0e7389 */ /* 0x00042400000c000b */
[----:B01234-:R-:W-:Y:S01]  /*1a080*/  ENDCOLLECTIVE ;  /* 0x000000000000791b */ /* 0x01ffe20003800000 */
.L_x_2606:
[----:B------:R-:W-:Y:S05]  /*1a090*/  BSYNC B0 ;  /* 0x0000000000007941 */ /* 0x000fea0003800000 */
.L_x_2605:
[----:B------:R-:W-:Y:S01]  /*1a0a0*/  IMAD.MOV.U32 R13, RZ, RZ, R5 ;  /* 0x000000ffff0d7224 */ /* 0x000fe200078e0005 */
[----:B------:R-:W-:Y:S01]  /*1a0b0*/  LOP3.LUT P1, RZ, R17, 0x4, RZ, 0xc0, !PT ;  /* 0x0000000411ff7812 */ /* 0x000fe2000782c0ff */
[----:B------:R-:W-:Y:S02]  /*1a0c0*/  IMAD.MOV.U32 R12, RZ, RZ, RZ ;  /* 0x000000ffff0c7224 */ /* 0x000fe400078e00ff */
[----:B------:R-:W-:Y:S02]  /*1a0d0*/  IMAD.MOV.U32 R11, RZ, RZ, 0x1c1f ;  /* 0x00001c1fff0b7424 */ /* 0x000fe400078e00ff */
[----:B------:R-:W-:Y:S02]  /*1a0e0*/  IMAD.MOV.U32 R15, RZ, RZ, -0x1 ;  /* 0xffffffffff0f7424 */ /* 0x000fe400078e00ff */
[----:B------:R-:W-:Y:S02]  /*1a0f0*/  IMAD.MOV.U32 R2, RZ, RZ, R14 ;  /* 0x000000ffff027224 */ /* 0x000fe400078e000e */
[----:B------:R-:W-:-:S07]  /*1a100*/  @P5 IMAD.IADD R9, R16, 0x1, R4 ;  /* 0x0000000110095824 */ /* 0x000fce00078e0204 */
[----:B------:R-:W-:Y:S05]  /*1a110*/  WARPSYNC.COLLECTIVE R15, `(.L_x_2607) ;  /* 0x000000000f087348 */ /* 0x000fea0003c00000 */
[----:B------:R0:W1:Y:S02]  /*1a120*/  SHFL.IDX P6, R14, R13, R12, R11 ;  /* 0x0000000c0d0e7389 */ /* 0x00006400000c000b */
[----:B01----:R-:W-:Y:S01]  /*1a130*/  ENDCOLLECTIVE ;  /* 0x000000000000791b */ /* 0x003fe20003800000 */
.L_x_2607:
        /* <DEDUP_REMOVED lines=19> */
.L_x_2608:
        /* <DEDUP_REMOVED lines=11> */
.L_x_2609:
        /* <DEDUP_REMOVED lines=16> */
.L_x_2610:
        /* <DEDUP_REMOVED lines=12> */
.L_x_2611:
[----:B------:R-:W-:Y:S02]  /*1a4e0*/  IMAD.MOV.U32 R13, RZ, RZ, R6 ;  /* 0x000000ffff0d7224 */ /* 0x000fe400078e0006 */
[----:B------:R-:W-:Y:S02]  /*1a4f0*/  IMAD.MOV.U32 R12, RZ, RZ, 0x3 ;  /* 0x00000003ff0c7424 */ /* 0x000fe400078e00ff */
[----:B------:R-:W-:-:S07]  /*1a500*/  IMAD.MOV.U32 R3, RZ, RZ, R14 ;  /* 0x000000ffff037224 */ /* 0x000fce00078e000e */
[----:B------:R-:W-:Y:S05]  /*1a510*/  WARPSYNC.COLLECTIVE R15, `(.L_x_2612) ;  /* 0x000000000f087348 */ /* 0x000fea0003c00000 */
[----:B------:R0:W1:Y:S02]  /*1a520*/  SHFL.IDX P6, R14, R13, R12, R11 ;  /* 0x0000000c0d0e7389 */ /* 0x00006400000c000b */
[----:B01----:R-:W-:Y:S01]  /*1a530*/  ENDCOLLECTIVE ;  /* 0x000000000000791b */ /* 0x003fe20003800000 */
.L_x_2612:
        /* <DEDUP_REMOVED lines=10> */
.L_x_2613:
        /* <DEDUP_REMOVED lines=12> */
.L_x_2614:
        /* <DEDUP_REMOVED lines=13> */
.L_x_2615:
[----:B------:R-:W-:Y:S01]  /*1a770*/  IMAD.MOV.U32 R2, RZ, RZ, R14 ;  /* 0x000000ffff027224 */ /* 0x000fe200078e000e */
[----:B------:R-:W-:Y:S06]  /*1a780*/  BRA `(.L_x_2616) ;  /* 0xffffffac00787947 */ /* 0x000fec000383ffff */
.L_x_2525:
[----:B------:R-:W-:Y:S02]  /*1a790*/  IMAD.MOV.U32 R13, RZ, RZ, R4 ;  /* 0x000000ffff0d7224 */ /* 0x000fe400078e0004 */
[----:B------:R-:W-:Y:S02]  /*1a7a0*/  IMAD.MOV.U32 R12, RZ, RZ, RZ ;  /* 0x000000ffff0c7224 */ /* 0x000fe400078e00ff */
[----:B------:R-:W-:Y:S02]  /*1a7b0*/  IMAD.MOV.U32 R11, RZ, RZ, 0x1c1f ;  /* 0x00001c1fff0b7424 */ /* 0x000fe400078e00ff */
[----:B------:R-:W-:Y:S02]  /*1a7c0*/  IMAD.MOV.U32 R15, RZ, RZ, -0x1 ;  /* 0xffffffffff0f7424 */ /* 0x000fe400078e00ff */
[----:B------:R-:W-:Y:S02]  /*1a7d0*/  IMAD R23, R23, R5, RZ ;  /* 0x0000000517177224 */ /* 0x000fe400078e02ff */
[----:B------:R-:W-:-:S07]  /*1a7e0*/  IMAD R5, R20, 0x80, R9 ;  /* 0x0000008014057824 */ /* 0x000fce00078e0209 */
[----:B-1---5:R-:W-:Y:S05]  /*1a7f0*/  WARPSYNC.COLLECTIVE R15, `(.L_x_2617) ;  /* 0x000000000f087348 */ /* 0x022fea0003c00000 */
[----:B------:R0:W2:Y:S02]  /*1a800*/  SHFL.IDX P6, R14, R13, R12, R11 ;  /* 0x0000000c0d0e7389 */ /* 0x0000a400000c000b */
[----:B012--5:R-:W-:Y:S01]  /*1a810*/  ENDCOLLECTIVE ;  /* 0x000000000000791b */ /* 0x027fe20003800000 */
.L_x_2617:
[----:B------:R-:W-:Y:S01]  /*1a820*/  ISETP.GE.AND P0, PT, R5, R23, PT ;  /* 0x000000170500720c */ /* 0x000fe20003f06270 */
[----:B------:R-:W-:Y:S02]  /*1a830*/  IMAD.MOV.U32 R13, RZ, RZ, R0 ;  /* 0x000000ffff0d7224 */ /* 0x000fe400078e0000 */
[----:B------:R-:W-:-:S10]  /*1a840*/  IMAD.MOV.U32 R2, RZ, RZ, R14 ;  /* 0x000000ffff027224 */ /* 0x000fd400078e000e */
[----:B------:R-:W-:Y:S05]  /*1a850*/  WARPSYNC.COLLECTIVE R15, `(.L_x_2618) ;  /* 0x000000000f087348 */ /* 0x000fea0003c00000 */
[----:B------:R0:W1:Y:S02]  /*1a860*/  SHFL.IDX P6, R14, R13, R12, R11 ;  /* 0x0000000c0d0e7389 */ /* 0x00006400000c000b */
[----:B01----:R-:W-:Y:S01]  /*1a870*/  ENDCOLLECTIVE ;  /* 0x000000000000791b */ /* 0x003fe20003800000 */
.L_x_2618:
[----:B------:R-:W-:Y:S02]  /*1a880*/  IMAD.MOV.U32 R13, RZ, RZ, R4 ;  /* 0x000000ffff0d7224 */ /* 0x000fe400078e0004 */
[----:B------:R-:W-:Y:S02]  /*1a890*/  IMAD.MOV.U32 R12, RZ, RZ, 0x1 ;  /* 0x00000001ff0c7424 */ /* 0x000fe400078e00ff */
[----:B------:R-:W-:-:S07]  /*1a8a0*/  IMAD.MOV.U32 R3, RZ, RZ, R14 ;  /* 0x000000ffff037224 */ /* 0x000fce00078e000e */
[----:B------:R-:W-:Y:S05]  /*1a8b0*/  WARPSYNC.COLLECTIVE R15, `(.L_x_2619) ;  /* 0x000000000f087348 */ /* 0x000fea0003c00000 */
[----:B------:R0:W1:Y:S02]  /*1a8c0*/  SHFL.IDX P6, R14, R13, R12, R11 ;  /* 0x0000000c0d0e7389 */ /* 0x00006400000c000b */
[----:B01----:R-:W-:Y:S01]  /*1a8d0*/  ENDCOLLECTIVE ;  /* 0x000000000000791b */ /* 0x003fe20003800000 */
.L_x_2619:
[----:B------:R-:W-:-:S05]  /*1a8e0*/  @!P0 IADD3 R6, P4, R35, R3, RZ ;  /* 0x0000000323068210 */ /* 0x000fca0007f9e0ff */
[----:B------:R-:W-:Y:S02]  /*1a8f0*/  @!P0 IMAD.X R3, RZ, RZ, R2, P4 ;  /* 0x000000ffff038224 */ /* 0x000fe400020e0602 */
[----:B------:R-:W-:Y:S02]  /*1a900*/  @!P0 IMAD.MOV.U32 R2, RZ, RZ, R6 ;  /* 0x000000ffff028224 */ /* 0x000fe400078e0006 */
[----:B------:R-:W-:Y:S02]  /*1a910*/  VIADD R6, R5, 0x20 ;  /* 0x0000002005067836 */ /* 0x000fe40000000000 */
[----:B------:R-:W-:Y:S01]  /*1a920*/  IMAD.MOV.U32 R13, RZ, RZ, R0 ;  /* 0x000000ffff0d7224 */ /* 0x000fe200078e0000 */
        /* <DEDUP_REMOVED lines=11> */
.L_x_2620:
[----:B------:R-:W-:Y:S02]  /*1a9e0*/  IMAD.MOV.U32 R13, RZ, RZ, R4 ;  /* 0x000000ffff0d7224 */ /* 0x000fe400078e0004 */
[----:B------:R-:W-:Y:S01]  /*1a9f0*/  IMAD.MOV.U32 R12, RZ, RZ, 0x2 ;  /* 0x00000002ff0c7424 */ /* 0x000fe200078e00ff */
[----:B------:R-:W-:-:S13]  /*1aa00*/  @!P0 IADD3 R6, P4, R35, R14, RZ ;  /* 0x0000000e23068210 */ /* 0x000fda0007f9e0ff */
[----:B------:R-:W-:Y:S05]  /*1aa10*/  WARPSYNC.COLLECTIVE R15, `(.L_x_2621) ;  /* 0x000000000f087348 */ /* 0x000fea0003c00000 */
[----:B------:R0:W1:Y:S02]  /*1aa20*/  SHFL.IDX P6, R14, R13, R12, R11 ;  /* 0x0000000c0d0e7389 */ /* 0x00006400000c000b */
[----:B01----:R-:W-:Y:S01]  /*1aa30*/  ENDCOLLECTIVE ;  /* 0x000000000000791b */ /* 0x003fe20003800000 */
.L_x_2621:
        /* <DEDUP_REMOVED lines=16> */
.L_x_2622:
[----:B------:R-:W-:Y:S02]  /*1ab40*/  IMAD.MOV.U32 R13, RZ, RZ, R4 ;  /* 0x000000ffff0d7224 */ /* 0x000fe400078e0004 */
[----:B------:R-:W-:Y:S01]  /*1ab50*/  IMAD.MOV.U32 R12, RZ, RZ, 0x3 ;  /* 0x00000003ff0c7424 */ /* 0x000fe200078e00ff */
[----:B------:R-:W-:-:S13]  /*1ab60*/  @!P0 IADD3 R6, P4, R35, R14, RZ ;  /* 0x0000000e23068210 */ /* 0x000fda0007f9e0ff */
[----:B------:R-:W-:Y:S05]  /*1ab70*/  WARPSYNC.COLLECTIVE R15, `(.L_x_2623) ;  /* 0x000000000f087348 */ /* 0x000fea0003c00000 */
[----:B------:R0:W1:Y:S02]  /*1ab80*/  SHFL.IDX P6, R14, R13, R12, R11 ;  /* 0x0000000c0d0e7389 */ /* 0x00006400000c000b */
[----:B01----:R-:W-:Y:S01]  /*1ab90*/  ENDCOLLECTIVE ;  /* 0x000000000000791b */ /* 0x003fe20003800000 */
.L_x_2623:
        /* <DEDUP_REMOVED lines=14> */
.L_x_2624:
[----:B------:R-:W-:Y:S05]  /*1ac80*/  BRA `(.L_x_2625) ;  /* 0xffffffb000947947 */ /* 0x000fea000383ffff */
.L_x_2530:
[----:B0-----:R0:W2:Y:S02]  /*1ac90*/  SYNCS.PHASECHK.TRANS64.TRYWAIT P0, [R16+URZ+0x29820], R3 ;  /* 0x02982003100075a7 */ /* 0x0010a4000800017f */
[----:B--2---:R-:W-:Y:S05]  /*1aca0*/  @!P0 NANOSLEEP.SYNCS 0x989680 ;  /* 0x009896800000895d */ /* 0x004fea0003900000 */
[----:B------:R-:W2:Y:S02]  /*1acb0*/  @!P0 SYNCS.PHASECHK.TRANS64 P0, [R16+URZ+0x29820], R3 ;  /* 0x02982003100085a7 */ /* 0x000ea4000800007f */
[----:B--2---:R-:W-:Y:S05]  /*1acc0*/  @!P0 BRA `(.L_x_2530) ;  /* 0xfffffffc00f08947 */ /* 0x004fea000383ffff */
[----:B------:R-:W-:Y:S05]  /*1acd0*/  BRA `(.L_x_2626) ;  /* 0xffffffb400047947 */ /* 0x000fea000383ffff */
.L_x_2534:
[----:B0-----:R0:W2:Y:S02]  /*1ace0*/  SYNCS.PHASECHK.TRANS64.TRYWAIT P0, [R0+URZ+0x29880], R29 ;  /* 0x0298801d000075a7 */ /* 0x0010a4000800017f */
[----:B--2---:R-:W-:Y:S05]  /*1acf0*/  @!P0 NANOSLEEP.SYNCS 0x989680 ;  /* 0x009896800000895d */ /* 0x004fea0003900000 */
[----:B------:R-:W2:Y:S02]  /*1ad00*/  @!P0 SYNCS.PHASECHK.TRANS64 P0, [R0+URZ+0x29880], R29 ;  /* 0x0298801d000085a7 */ /* 0x000ea4000800007f */
[----:B--2---:R-:W-:Y:S05]  /*1ad10*/  @!P0 BRA `(.L_x_2534) ;  /* 0xfffffffc00f08947 */ /* 0x004fea000383ffff */
[----:B------:R-:W-:Y:S05]  /*1ad20*/  BRA `(.L_x_2627) ;  /* 0xffffffb800387947 */ /* 0x000fea000383ffff */
.L_x_2535:
        /* <DEDUP_REMOVED lines=8> */
.L_x_2629:
[----:B------:R-:W-:Y:S05]  /*1adb0*/  BSYNC B0 ;  /* 0x0000000000007941 */ /* 0x000fea0003800000 */
.L_x_2628:
        /* <DEDUP_REMOVED lines=10> */
.L_x_2630:
[----:B------:R-:W-:Y:S02]  /*1ae60*/  IMAD.MOV.U32 R13, RZ, RZ, R22 ;  /* 0x000000ffff0d7224 */ /* 0x000fe400078e0016 */
[----:B------:R-:W-:Y:S02]  /*1ae70*/  IMAD.MOV.U32 R12, RZ, RZ, 0x1 ;  /* 0x00000001ff0c7424 */ /* 0x000fe400078e00ff */
[----:B------:R-:W-:-:S07]  /*1ae80*/  IMAD.MOV.U32 R2, RZ, RZ, R14 ;  /* 0x000000ffff027224 */ /* 0x000fce00078e000e */
[----:B------:R-:W-:Y:S05]  /*1ae90*/  WARPSYNC.COLLECTIVE R15, `(.L_x_2631) ;  /* 0x000000000f087348 */ /* 0x000fea0003c00000 */
[----:B------:R0:W1:Y:S02]  /*1aea0*/  SHFL.IDX P6, R14, R13, R12, R11 ;  /* 0x0000000c0d0e7389 */ /* 0x00006400000c000b */
[----:B01----:R-:W-:Y:S01]  /*1aeb0*/  ENDCOLLECTIVE ;  /* 0x000000000000791b */ /* 0x003fe20003800000 */
.L_x_2631:
        /* <DEDUP_REMOVED lines=12> */
.L_x_2632:
[----:B------:R-:W-:Y:S02]  /*1af80*/  IMAD.MOV.U32 R13, RZ, RZ, R22 ;  /* 0x000000ffff0d7224 */ /* 0x000fe400078e0016 */
[----:B------:R-:W-:Y:S02]  /*1af90*/  IMAD.MOV.U32 R12, RZ, RZ, 0x2 ;  /* 0x00000002ff0c7424 */ /* 0x000fe400078e00ff */
[----:B------:R-:W-:-:S07]  /*1afa0*/  IMAD.MOV.U32 R2, RZ, RZ, R14 ;  /* 0x000000ffff027224 */ /* 0x000fce00078e000e */
[----:B------:R-:W-:Y:S05]  /*1afb0*/  WARPSYNC.COLLECTIVE R15, `(.L_x_2633) ;  /* 0x000000000f087348 */ /* 0x000fea0003c00000 */
[----:B------:R0:W1:Y:S02]  /*1afc0*/  SHFL.IDX P6, R14, R13, R12, R11 ;  /* 0x0000000c0d0e7389 */ /* 0x00006400000c000b */
[----:B01----:R-:W-:Y:S01]  /*1afd0*/  ENDCOLLECTIVE ;  /* 0x000000000000791b */ /* 0x003fe20003800000 */
.L_x_2633:
        /* <DEDUP_REMOVED lines=12> */
.L_x_2634:
[----:B------:R-:W-:Y:S02]  /*1b0a0*/  IMAD.MOV.U32 R13, RZ, RZ, R22 ;  /* 0x000000ffff0d7224 */ /* 0x000fe400078e0016 */
[----:B------:R-:W-:Y:S02]  /*1b0b0*/  IMAD.MOV.U32 R12, RZ, RZ, 0x3 ;  /* 0x00000003ff0c7424 */ /* 0x000fe400078e00ff */
[----:B------:R-:W-:-:S07]  /*1b0c0*/  IMAD.MOV.U32 R2, RZ, RZ, R14 ;  /* 0x000000ffff027224 */ /* 0x000fce00078e000e */
[----:B------:R-:W-:Y:S05]  /*1b0d0*/  WARPSYNC.COLLECTIVE R15, `(.L_x_2635) ;  /* 0x000000000f087348 */ /* 0x000fea0003c00000 */
[----:B------:R0:W1:Y:S02]  /*1b0e0*/  SHFL.IDX P6, R14, R13, R12, R11 ;  /* 0x0000000c0d0e7389 */ /* 0x00006400000c000b */
[----:B01----:R-:W-:Y:S01]  /*1b0f0*/  ENDCOLLECTIVE ;  /* 0x000000000000791b */ /* 0x003fe20003800000 */
.L_x_2635:
        /* <DEDUP_REMOVED lines=12> */
.L_x_2636:
[----:B------:R-:W-:Y:S02]  /*1b1c0*/  IMAD.MOV.U32 R13, RZ, RZ, R23 ;  /* 0x000000ffff0d7224 */ /* 0x000fe400078e0017 */
[----:B------:R-:W-:Y:S02]  /*1b1d0*/  IMAD.MOV.U32 R12, RZ, RZ, RZ ;  /* 0x000000ffff0c7224 */ /* 0x000fe400078e00ff */
[----:B------:R-:W-:-:S07]  /*1b1e0*/  IMAD.MOV.U32 R2, RZ, RZ, R14 ;  /* 0x000000ffff027224 */ /* 0x000fce00078e000e */
[----:B------:R-:W-:Y:S05]  /*1b1f0*/  WARPSYNC.COLLECTIVE R15, `(.L_x_2637) ;  /* 0x000000000f087348 */ /* 0x000fea0003c00000 */
[----:B------:R0:W1:Y:S02]  /*1b200*/  SHFL.IDX P6, R14, R13, R12, R11 ;  /* 0x0000000c0d0e7389 */ /* 0x00006400000c000b */
[----:B01----:R-:W-:Y:S01]  /*1b210*/  ENDCOLLECTIVE ;  /* 0x000000000000791b */ /* 0x003fe20003800000 */
.L_x_2637:
        /* <DEDUP_REMOVED lines=12> */
.L_x_2638:
[----:B------:R-:W-:Y:S01]  /*1b2e0*/  IMAD.MOV.U32 R2, RZ, RZ, R14 ;  /* 0x000000ffff027224 */ /* 0x000fe200078e000e */
[----:B------:R-:W-:Y:S06]  /*1b2f0*/  BRA `(.L_x_2639) ;  /* 0xffffffb400d47947 */ /* 0x000fec000383ffff */
.L_x_2540:
[----:B----4-:R4:W0:Y:S02]  /*1b300*/  SYNCS.PHASECHK.TRANS64.TRYWAIT P0, [R0+URZ+0x29840], R29 ;  /* 0x0298401d000075a7 */ /* 0x010824000800017f */
[----:B0-----:R-:W-:Y:S05]  /*1b310*/  @!P0 NANOSLEEP.SYNCS 0x989680 ;  /* 0x009896800000895d */ /* 0x001fea0003900000 */
[----:B------:R-:W0:Y:S02]  /*1b320*/  @!P0 SYNCS.PHASECHK.TRANS64 P0, [R0+URZ+0x29840], R29 ;  /* 0x0298401d000085a7 */ /* 0x000e24000800007f */
[----:B0-----:R-:W-:Y:S05]  /*1b330*/  @!P0 BRA `(.L_x_2540) ;  /* 0xfffffffc00f08947 */ /* 0x001fea000383ffff */
[----:B------:R-:W-:Y:S05]  /*1b340*/  BRA `(.L_x_2640) ;  /* 0xffffffb800247947 */ /* 0x000fea000383ffff */
.L_x_2541:
        /* <DEDUP_REMOVED lines=8> */
.L_x_2642:
[----:B------:R-:W-:Y:S05]  /*1b3d0*/  BSYNC B0 ;  /* 0x0000000000007941 */ /* 0x000fea0003800000 */
.L_x_2641:
        /* <DEDUP_REMOVED lines=9> */
.L_x_2643:
[----:B------:R-:W-:Y:S02]  /*1b470*/  IMAD.MOV.U32 R13, RZ, RZ, R5 ;  /* 0x000000ffff0d7224 */ /* 0x000fe400078e0005 */
[----:B------:R-:W-:Y:S02]  /*1b480*/  IMAD.MOV.U32 R12, RZ, RZ, 0x1 ;  /* 0x00000001ff0c7424 */ /* 0x000fe400078e00ff */
[----:B------:R-:W-:-:S07]  /*1b490*/  IMAD.MOV.U32 R2, RZ, RZ, R14 ;  /* 0x000000ffff027224 */ /* 0x000fce00078e000e */
[----:B------:R-:W-:Y:S05]  /*1b4a0*/  WARPSYNC.COLLECTIVE R15, `(.L_x_2644) ;  /* 0x000000000f087348 */ /* 0x000fea0003c00000 */
[----:B------:R0:W1:Y:S02]  /*1b4b0*/  SHFL.IDX P6, R14, R13, R12, R11 ;  /* 0x0000000c0d0e7389 */ /* 0x00006400000c000b */
[----:B01----:R-:W-:Y:S01]  /*1b4c0*/  ENDCOLLECTIVE ;  /* 0x000000000000791b */ /* 0x003fe20003800000 */
.L_x_2644:
        /* <DEDUP_REMOVED lines=13> */
.L_x_2645:
[----:B------:R-:W-:Y:S02]  /*1b5a0*/  IMAD.MOV.U32 R13, RZ, RZ, R5 ;  /* 0x000000ffff0d7224 */ /* 0x000fe400078e0005 */
[----:B------:R-:W-:Y:S02]  /*1b5b0*/  IMAD.MOV.U32 R12, RZ, RZ, 0x2 ;  /* 0x00000002ff0c7424 */ /* 0x000fe400078e00ff */
[----:B------:R-:W-:-:S07]  /*1b5c0*/  IMAD.MOV.U32 R2, RZ, RZ, R14 ;  /* 0x000000ffff027224 */ /* 0x000fce00078e000e */
[----:B------:R-:W-:Y:S05]  /*1b5d0*/  WARPSYNC.COLLECTIVE R15, `(.L_x_2646) ;  /* 0x000000000f087348 */ /* 0x000fea0003c00000 */
[----:B------:R0:W1:Y:S02]  /*1b5e0*/  SHFL.IDX P6, R14, R13, R12, R11 ;  /* 0x0000000c0d0e7389 */ /* 0x00006400000c000b */
[----:B01----:R-:W-:Y:S01]  /*1b5f0*/  ENDCOLLECTIVE ;  /* 0x000000000000791b */ /* 0x003fe20003800000 */
.L_x_2646:
        /* <DEDUP_REMOVED lines=13> */
.L_x_2647:
[----:B------:R-:W-:Y:S02]  /*1b6d0*/  IMAD.MOV.U32 R13, RZ, RZ, R5 ;  /* 0x000000ffff0d7224 */ /* 0x000fe400078e0005 */
[----:B------:R-:W-:Y:S02]  /*1b6e0*/  IMAD.MOV.U32 R12, RZ, RZ, 0x3 ;  /* 0x00000003ff0c7424 */ /* 0x000fe400078e00ff */
[----:B------:R-:W-:-:S07]  /*1b6f0*/  IMAD.MOV.U32 R2, RZ, RZ, R14 ;  /* 0x000000ffff027224 */ /* 0x000fce00078e000e */
[----:B------:R-:W-:Y:S05]  /*1b700*/  WARPSYNC.COLLECTIVE R15, `(.L_x_2648) ;  /* 0x000000000f087348 */ /* 0x000fea0003c00000 */
[----:B------:R0:W1:Y:S02]  /*1b710*/  SHFL.IDX P6, R14, R13, R12, R11 ;  /* 0x0000000c0d0e7389 */ /* 0x00006400000c000b */
[----:B01----:R-:W-:Y:S01]  /*1b720*/  ENDCOLLECTIVE ;  /* 0x000000000000791b */ /* 0x003fe20003800000 */
.L_x_2648:
        /* <DEDUP_REMOVED lines=13> */
.L_x_2649:
[----:B------:R-:W-:Y:S02]  /*1b800*/  IMAD.MOV.U32 R13, RZ, RZ, R8 ;  /* 0x000000ffff0d7224 */ /* 0x000fe400078e0008 */
[----:B------:R-:W-:Y:S02]  /*1b810*/  IMAD.MOV.U32 R12, RZ, RZ, RZ ;  /* 0x000000ffff0c7224 */ /* 0x000fe400078e00ff */
[----:B------:R-:W-:-:S07]  /*1b820*/  IMAD.MOV.U32 R2, RZ, RZ, R14 ;  /* 0x000000ffff027224 */ /* 0x000fce00078e000e */
[----:B------:R-:W-:Y:S05]  /*1b830*/  WARPSYNC.COLLECTIVE R15, `(.L_x_2650) ;  /* 0x000000000f087348 */ /* 0x000fea0003c00000 */
[----:B------:R0:W1:Y:S02]  /*1b840*/  SHFL.IDX P6, R14, R13, R12, R11 ;  /* 0x0000000c0d0e7389 */ /* 0x00006400000c000b */
[----:B01----:R-:W-:Y:S01]  /*1b850*/  ENDCOLLECTIVE ;  /* 0x000000000000791b */ /* 0x003fe20003800000 */
.L_x_2650:
        /* <DEDUP_REMOVED lines=13> */
.L_x_2651:
[----:B------:R-:W-:Y:S01]  /*1b930*/  IMAD.MOV.U32 R2, RZ, RZ, R14 ;  /* 0x000000ffff027224 */ /* 0x000fe200078e000e */
[----:B------:R-:W-:Y:S06]  /*1b940*/  BRA `(.L_x_2652) ;  /* 0xffffffb400b47947 */ /* 0x000fec000383ffff */
.L_x_2546:
[----:B0-----:R0:W3:Y:S02]  /*1b950*/  SYNCS.PHASECHK.TRANS64.TRYWAIT P1, [R0+URZ+0x29870], R3 ;  /* 0x02987003000075a7 */ /* 0x0010e4000802017f */
[----:B---3--:R-:W-:Y:S05]  /*1b960*/  @!P1 NANOSLEEP.SYNCS 0x989680 ;  /* 0x009896800000995d */ /* 0x008fea0003900000 */
[----:B------:R-:W3:Y:S02]  /*1b970*/  @!P1 SYNCS.PHASECHK.TRANS64 P1, [R0+URZ+0x29870], R3 ;  /* 0x02987003000095a7 */ /* 0x000ee4000802007f */
[----:B---3--:R-:W-:Y:S05]  /*1b980*/  @!P1 BRA `(.L_x_2546) ;  /* 0xfffffffc00f09947 */ /* 0x008fea000383ffff */
[----:B------:R-:W-:Y:S05]  /*1b990*/  BRA `(.L_x_2653) ;  /* 0xffffffb8001c7947 */ /* 0x000fea000383ffff */
.L_x_2548:
[----:B0-----:R0:W3:Y:S02]  /*1b9a0*/  SYNCS.PHASECHK.TRANS64.TRYWAIT P1, [R0+URZ+0x29860], R3 ;  /* 0x02986003000075a7 */ /* 0x0010e4000802017f */
[----:B---3--:R-:W-:Y:S05]  /*1b9b0*/  @!P1 NANOSLEEP.SYNCS 0x989680 ;  /* 0x009896800000995d */ /* 0x008fea0003900000 */
[----:B------:R-:W3:Y:S02]  /*1b9c0*/  @!P1 SYNCS.PHASECHK.TRANS64 P1, [R0+URZ+0x29860], R3 ;  /* 0x02986003000095a7 */ /* 0x000ee4000802007f */
[----:B---3--:R-:W-:Y:S05]  /*1b9d0*/  @!P1 BRA `(.L_x_2548) ;  /* 0xfffffffc00f09947 */ /* 0x008fea000383ffff */
[----:B------:R-:W-:Y:S05]  /*1b9e0*/  BRA `(.L_x_2654) ;  /* 0xffffffb800287947 */ /* 0x000fea000383ffff */
.L_x_2556:
[----:B0-----:R0:W3:Y:S02]  /*1b9f0*/  SYNCS.PHASECHK.TRANS64.TRYWAIT P1, [R18+URZ+0x29870], R3 ;  /* 0x02987003120075a7 */ /* 0x0010e4000802017f */
[----:B---3--:R-:W-:Y:S05]  /*1ba00*/  @!P1 NANOSLEEP.SYNCS 0x989680 ;  /* 0x009896800000995d */ /* 0x008fea0003900000 */
[----:B------:R-:W3:Y:S02]  /*1ba10*/  @!P1 SYNCS.PHASECHK.TRANS64 P1, [R18+URZ+0x29870], R3 ;  /* 0x02987003120095a7 */ /* 0x000ee4000802007f */
[----:B---3--:R-:W-:Y:S05]  /*1ba20*/  @!P1 BRA `(.L_x_2556) ;  /* 0xfffffffc00f09947 */ /* 0x008fea000383ffff */
[----:B------:R-:W-:Y:S05]  /*1ba30*/  BRA `(.L_x_2655) ;  /* 0xffffffbc00ec7947 */ /* 0x000fea000383ffff */
.L_x_2558:
[----:B0-----:R0:W3:Y:S02]  /*1ba40*/  SYNCS.PHASECHK.TRANS64.TRYWAIT P1, [R18+URZ+0x29860], R3 ;  /* 0x02986003120075a7 */ /* 0x0010e4000802017f */
[----:B---3--:R-:W-:Y:S05]  /*1ba50*/  @!P1 NANOSLEEP.SYNCS 0x989680 ;  /* 0x009896800000995d */ /* 0x008fea0003900000 */
[----:B------:R-:W3:Y:S02]  /*1ba60*/  @!P1 SYNCS.PHASECHK.TRANS64 P1, [R18+URZ+0x29860], R3 ;  /* 0x02986003120095a7 */ /* 0x000ee4000802007f */
[----:B---3--:R-:W-:Y:S05]  /*1ba70*/  @!P1 BRA `(.L_x_2558) ;  /* 0xfffffffc00f09947 */ /* 0x008fea000383ffff */
[----:B------:R-:W-:Y:S05]  /*1ba80*/  BRA `(.L_x_2656) ;  /* 0xffffffbc00f47947 */ /* 0x000fea000383ffff */
.L_x_2572:
[----:B0-----:R0:W1:Y:S02]  /*1ba90*/  SYNCS.PHASECHK.TRANS64.TRYWAIT P0, [R4+URZ+0x29820], R0 ;  /* 0x02982000040075a7 */ /* 0x001064000800017f */
[----:B-1----:R-:W-:Y:S05]  /*1baa0*/  @!P0 NANOSLEEP.SYNCS 0x989680 ;  /* 0x009896800000895d */ /* 0x002fea0003900000 */
[----:B------:R-:W1:Y:S02]  /*1bab0*/  @!P0 SYNCS.PHASECHK.TRANS64 P0, [R4+URZ+0x29820], R0 ;  /* 0x02982000040085a7 */ /* 0x000e64000800007f */
[----:B-1----:R-:W-:Y:S05]  /*1bac0*/  @!P0 BRA `(.L_x_2572) ;  /* 0xfffffffc00f08947 */ /* 0x002fea000383ffff */
[----:B------:R-:W-:Y:S05]  /*1bad0*/  BRA `(.L_x_2657) ;  /* 0xffffffd400c47947 */ /* 0x000fea000383ffff */
.L_x_2573:
        /* <DEDUP_REMOVED lines=11> */
.L_x_2659:
[----:B------:R-:W-:Y:S05]  /*1bb90*/  BSYNC B0 ;  /* 0x0000000000007941 */ /* 0x000fea0003800000 */
.L_x_2658:
[----:B------:R-:W-:Y:S05]  /*1bba0*/  BRA `(.L_x_2660) ;  /* 0xffffffd400ac7947 */ /* 0x000fea000383ffff */
.L_x_2576:
[----:B------:R-:W-:Y:S01]  /*1bbb0*/  BSSY B1, `(.L_x_2661) ;  /* 0x0000006000017945 */ /* 0x000fe20003800000 */
[----:B------:R-:W-:-:S07]  /*1bbc0*/  IMAD.MOV.U32 R15, RZ, RZ, -0x1 ;  /* 0xffffffffff0f7424 */ /* 0x000fce00078e00ff */
[----:B0-----:R-:W-:Y:S05]  /*1bbd0*/  WARPSYNC.COLLECTIVE R15, `(.L_x_2662) ;  /* 0x000000000f0c7348 */ /* 0x001fea0003c00000 */
[----:B------:R-:W-:Y:S02]  /*1bbe0*/  ELECT P6, UR62, PT ;  /* 0x00000000003e782f */ /* 0x000fe400038c0000 */
[----:B------:R-:W-:Y:S01]  /*1bbf0*/  MOV R14, UR62 ;  /* 0x0000003e000e7c02 */ /* 0x000fe20008000f00 */
[----:B0-----:R-:W-:Y:S10]  /*1bc00*/  ENDCOLLECTIVE ;  /* 0x000000000000791b */ /* 0x001ff40003800000 */
.L_x_2662:
[----:B------:R-:W-:Y:S05]  /*1bc10*/  BSYNC B1 ;  /* 0x0000000000017941 */ /* 0x000fea0003800000 */
.L_x_2661:
[----:B------:R-:W-:Y:S05]  /*1bc20*/  BRA `(.L_x_2663) ;  /* 0xffffffd400a47947 */ /* 0x000fea000383ffff */
.L_x_2578:
[----:B0-----:R0:W1:Y:S02]  /*1bc30*/  SYNCS.PHASECHK.TRANS64.TRYWAIT P1, [R5+URZ+0x29840], R0 ;  /* 0x02984000050075a7 */ /* 0x001064000802017f */
[----:B-1----:R-:W-:Y:S05]  /*1bc40*/  @!P1 NANOSLEEP.SYNCS 0x989680 ;  /* 0x009896800000995d */ /* 0x002fea0003900000 */
[----:B------:R-:W1:Y:S02]  /*1bc50*/  @!P1 SYNCS.PHASECHK.TRANS64 P1, [R5+URZ+0x29840], R0 ;  /* 0x02984000050095a7 */ /* 0x000e64000802007f */
[----:B-1----:R-:W-:Y:S05]  /*1bc60*/  @!P1 BRA `(.L_x_2578) ;  /* 0xfffffffc00f09947 */ /* 0x002fea000383ffff */
[----:B------:R-:W-:Y:S05]  /*1bc70*/  BRA `(.L_x_2664) ;  /* 0xffffffd400cc7947 */ /* 0x000fea000383ffff */
.L_x_2580:
[----:B-1----:R1:W2:Y:S02]  /*1bc80*/  SYNCS.PHASECHK.TRANS64.TRYWAIT P1, [R19+URZ+0x29840], R2 ;  /* 0x02984002130075a7 */ /* 0x0022a4000802017f */
[----:B--2---:R-:W-:Y:S05]  /*1bc90*/  @!P1 NANOSLEEP.SYNCS 0x989680 ;  /* 0x009896800000995d */ /* 0x004fea0003900000 */
[----:B------:R-:W2:Y:S02]  /*1bca0*/  @!P1 SYNCS.PHASECHK.TRANS64 P1, [R19+URZ+0x29840], R2 ;  /* 0x02984002130095a7 */ /* 0x000ea4000802007f */
[----:B--2---:R-:W-:Y:S05]  /*1bcb0*/  @!P1 BRA `(.L_x_2580) ;  /* 0xfffffffc00f09947 */ /* 0x004fea000383ffff */
[----:B------:R-:W-:Y:S05]  /*1bcc0*/  BRA `(.L_x_2665) ;  /* 0xffffffd400d87947 */ /* 0x000fea000383ffff */
.L_x_2582:
[----:B--2---:R2:W3:Y:S02]  /*1bcd0*/  SYNCS.PHASECHK.TRANS64.TRYWAIT P1, [R5+URZ+0x29860], R0 ;  /* 0x02986000050075a7 */ /* 0x0044e4000802017f */
[----:B---3--:R-:W-:Y:S05]  /*1bce0*/  @!P1 NANOSLEEP.SYNCS 0x989680 ;  /* 0x009896800000995d */ /* 0x008fea0003900000 */
[----:B------:R-:W3:Y:S02]  /*1bcf0*/  @!P1 SYNCS.PHASECHK.TRANS64 P1, [R5+URZ+0x29860], R0 ;  /* 0x02986000050095a7 */ /* 0x000ee4000802007f */
[----:B---3--:R-:W-:Y:S05]  /*1bd00*/  @!P1 BRA `(.L_x_2582) ;  /* 0xfffffffc00f09947 */ /* 0x008fea000383ffff */
[----:B------:R-:W-:Y:S05]  /*1bd10*/  BRA `(.L_x_2666) ;  /* 0xffffffd400d47947 */ /* 0x000fea000383ffff */
.L_x_2584:
[----:B---3--:R3:W4:Y:S02]  /*1bd20*/  SYNCS.PHASECHK.TRANS64.TRYWAIT P1, [R19+URZ+0x29860], R2 ;  /* 0x02986002130075a7 */ /* 0x008724000802017f */
[----:B----4-:R-:W-:Y:S05]  /*1bd30*/  @!P1 NANOSLEEP.SYNCS 0x989680 ;  /* 0x009896800000995d */ /* 0x010fea0003900000 */
[----:B------:R-:W4:Y:S02]  /*1bd40*/  @!P1 SYNCS.PHASECHK.TRANS64 P1, [R19+URZ+0x29860], R2 ;  /* 0x02986002130095a7 */ /* 0x000f24000802007f */
[----:B----4-:R-:W-:Y:S05]  /*1bd50*/  @!P1 BRA `(.L_x_2584) ;  /* 0xfffffffc00f09947 */ /* 0x010fea000383ffff */
[----:B------:R-:W-:Y:S05]  /*1bd60*/  BRA `(.L_x_2667) ;  /* 0xffffffd400d07947 */ /* 0x000fea000383ffff */
.L_x_2586:
[----:B----4-:R4:W0:Y:S02]  /*1bd70*/  SYNCS.PHASECHK.TRANS64.TRYWAIT P1, [R5+URZ+0x29880], R0 ;  /* 0x02988000050075a7 */ /* 0x010824000802017f */
[----:B0-----:R-:W-:Y:S05]  /*1bd80*/  @!P1 NANOSLEEP.SYNCS 0x989680 ;  /* 0x009896800000995d */ /* 0x001fea0003900000 */
[----:B------:R-:W0:Y:S02]  /*1bd90*/  @!P1 SYNCS.PHASECHK.TRANS64 P1, [R5+URZ+0x29880], R0 ;  /* 0x02988000050095a7 */ /* 0x000e24000802007f */
[----:B0-----:R-:W-:Y:S05]  /*1bda0*/  @!P1 BRA `(.L_x_2586) ;  /* 0xfffffffc00f09947 */ /* 0x001fea000383ffff */
[----:B------:R-:W-:Y:S05]  /*1bdb0*/  BRA `(.L_x_2668) ;  /* 0xffffffd400cc7947 */ /* 0x000fea000383ffff */
.L_x_2669:
        /* <DEDUP_REMOVED lines=12> */
.L_x_3321:


//--------------------- .text._ZN7cutlass13device_kernelIN5flash11enable_sm90INS1_16FlashAttnFwdSm90INS1_25CollectiveMainloopFwdSm90ILi2EN4cute5tupleIJNS5_1CILi1EEES8_S8_EEENS6_IJNS7_ILi128EEENS7_ILi160EEENS7_ILi192EEEEEELi128ENS_12float_e4m3_tEfNS_4arch4Sm90ELb1ELb0ELb1ELb1ELb1ELb1ELb0ELb1ELb1ELb1ELb1ELb0EEENS1_21CollectiveEpilogueFwdINS6_IJSA_SA_SB_EEES9_NS_10bfloat16_tESG_Li256ELb1ELb1ELb1ELb1EEENS1_36VarlenDynamicPersistentTileSchedulerILi128ELi160ELi256ELi128ELb1ELb1ELb1ELb1ELb1ELb1EEEEEEEEEvNT_6ParamsE --------------------------
	.section	.text._ZN7cutlass13device_kernelIN5flash11enable_sm90INS1_16FlashAttnFwdSm90INS1_25CollectiveMainloopFwdSm90ILi2EN4cute5tupleIJNS5_1CILi1EEES8_S8_EEENS6_IJNS7_ILi128EEENS7_ILi160EEENS7_ILi192EEEEEELi128ENS_12float_e4m3_tEfNS_4arch4Sm90ELb1ELb0ELb1ELb1ELb1ELb1ELb0ELb1ELb1ELb1ELb1ELb0EEENS1_21CollectiveEpilogueFwdINS6_IJSA_SA_SB_EEES9_NS_10bfloat16_tESG_Li256ELb1ELb1ELb1ELb1EEENS1_36VarlenDynamicPersistentTileSchedulerILi128ELi160ELi256ELi128ELb1ELb1ELb1ELb1ELb1ELb1EEEEEEEEEvNT_6ParamsE,"ax",@progbits
	.align	128
.text._ZN7cutlass13device_kernelIN5flash11enable_sm90INS1_16FlashAttnFwdSm90INS1_25CollectiveMainloopFwdSm90ILi2EN4cute5tupleIJNS5_1CILi1EEES8_S8_EEENS6_IJNS7_ILi128EEENS7_ILi160EEENS7_ILi192EEEEEELi128ENS_12float_e4m3_tEfNS_4arch4Sm90ELb1ELb0ELb1ELb1ELb1ELb1ELb0ELb1ELb1ELb1ELb1ELb0EEENS1_21CollectiveEpilogueFwdINS6_IJSA_SA_SB_EEES9_NS_10bfloat16_tESG_Li256ELb1ELb1ELb1ELb1EEENS1_36VarlenDynamicPersistentTileSchedulerILi128ELi160ELi256ELi128ELb1ELb1ELb1ELb1ELb1ELb1EEEEEEEEEvNT_6ParamsE:
        .type           _ZN7cutlass13device_kernelIN5flash11enable_sm90INS1_16FlashAttnFwdSm90INS1_25CollectiveMainloopFwdSm90ILi2EN4cute5tupleIJNS5_1CILi1EEES8_S8_EEENS6_IJNS7_ILi128EEENS7_ILi160EEENS7_ILi192EEEEEELi128ENS_12float_e4m3_tEfNS_4arch4Sm90ELb1ELb0ELb1ELb1ELb1ELb1ELb0ELb1ELb1ELb1ELb1ELb0EEENS1_21CollectiveEpilogueFwdINS6_IJSA_SA_SB_EEES9_NS_10bfloat16_tESG_Li256ELb1ELb1ELb1ELb1EEENS1_36VarlenDynamicPersistentTileSchedulerILi128ELi160ELi256ELi128ELb1ELb1ELb1ELb1ELb1ELb1EEEEEEEEEvNT_6ParamsE,@function
        .size           _ZN7cutlass13device_kernelIN5flash11enable_sm90INS1_16FlashAttnFwdSm90INS1_25CollectiveMainloopFwdSm90ILi2EN4cute5tupleIJNS5_1CILi1EEES8_S8_EEENS6_IJNS7_ILi128EEENS7_ILi160EEENS7_ILi192EEEEEELi128ENS_12float_e4m3_tEfNS_4arch4Sm90ELb1ELb0ELb1ELb1ELb1ELb1ELb0ELb1ELb1ELb1ELb1ELb0EEENS1_21CollectiveEpilogueFwdINS6_IJSA_SA_SB_EEES9_NS_10bfloat16_tESG_Li256ELb1ELb1ELb1ELb1EEENS1_36VarlenDynamicPersistentTileSchedulerILi128ELi160ELi256ELi128ELb1ELb1ELb1ELb1ELb1ELb1EEEEEEEEEvNT_6ParamsE,(.L_x_3322 - _ZN7cutlass13device_kernelIN5flash11enable_sm90INS1_16FlashAttnFwdSm90INS1_25CollectiveMainloopFwdSm90ILi2EN4cute5tupleIJNS5_1CILi1EEES8_S8_EEENS6_IJNS7_ILi128EEENS7_ILi160EEENS7_ILi192EEEEEELi128ENS_12float_e4m3_tEfNS_4arch4Sm90ELb1ELb0ELb1ELb1ELb1ELb1ELb0ELb1ELb1ELb1ELb1ELb0EEENS1_21CollectiveEpilogueFwdINS6_IJSA_SA_SB_EEES9_NS_10bfloat16_tESG_Li256ELb1ELb1ELb1ELb1EEENS1_36VarlenDynamicPersistentTileSchedulerILi128ELi160ELi256ELi128ELb1ELb1ELb1ELb1ELb1ELb1EEEEEEEEEvNT_6ParamsE)
        .other          _ZN7cutlass13device_kernelIN5flash11enable_sm90INS1_16FlashAttnFwdSm90INS1_25CollectiveMainloopFwdSm90ILi2EN4cute5tupleIJNS5_1CILi1EEES8_S8_EEENS6_IJNS7_ILi128EEENS7_ILi160EEENS7_ILi192EEEEEELi128ENS_12float_e4m3_tEfNS_4arch4Sm90ELb1ELb0ELb1ELb1ELb1ELb1ELb0ELb1ELb1ELb1ELb1ELb0EEENS1_21CollectiveEpilogueFwdINS6_IJSA_SA_SB_EEES9_NS_10bfloat16_tESG_Li256ELb1ELb1ELb1ELb1EEENS1_36VarlenDynamicPersistentTileSchedulerILi128ELi160ELi256ELi128ELb1ELb1ELb1ELb1ELb1ELb1EEEEEEEEEvNT_6ParamsE,@"STO_CUDA_ENTRY STV_DEFAULT"
_ZN7cutlass13device_kernelIN5flash11enable_sm90INS1_16FlashAttnFwdSm90INS1_25CollectiveMainloopFwdSm90ILi2EN4cute5tupleIJNS5_1CILi1EEES8_S8_EEENS6_IJNS7_ILi128EEENS7_ILi160EEENS7_ILi192EEEEEELi128ENS_12float_e4m3_tEfNS_4arch4Sm90ELb1ELb0ELb1ELb1ELb1ELb1ELb0ELb1ELb1ELb1ELb1ELb0EEENS1_21CollectiveEpilogueFwdINS6_IJSA_SA_SB_EEES9_NS_10bfloat16_tESG_Li256ELb1ELb1ELb1ELb1EEENS1_36VarlenDynamicPersistentTileSchedulerILi128ELi160ELi256ELi128ELb1ELb1ELb1ELb1ELb1ELb1EEEEEEEEEvNT_6ParamsE:
        /* <DEDUP_REMOVED lines=18> */
.L_x_2671:
[----:B------:R-:W-:Y:S05]  /*0120*/  BSYNC B0 ;  /* 0x0000000000007941 */ /* 0x000fea0003800000 */
.L_x_2670:
        /* <DEDUP_REMOVED lines=41> */
.L_x_2672:
        /* <DEDUP_REMOVED lines=22> */
.L_x_2673:
        /* <DEDUP_REMOVED lines=18> */
.L_x_2674:
        /* <DEDUP_REMOVED lines=22> */
.L_x_2675:
        /* <DEDUP_REMOVED lines=23> */
.L_x_2676:
        /* <DEDUP_REMOVED lines=8> */
.L_x_2679:
[----:B------:R-:W-:-:S08]  /*0990*/  NOP ;  /* 0x0000000000007918 */ /* 0x000fd00000000000 */
[----:B------:R-:W0:Y:S02]  /*09a0*/  USETMAXREG.TRY_ALLOC.CTAPOOL UP0, 0xe8 ;  /* 0x000000e8000079c8 */ /* 0x000e240008000600 */
[----:B0-----:R-:W-:-:S13]  /*09b0*/  PLOP3.LUT P0, PT, PT, PT, UP0, 0x80, 0x0 ;  /* 0x000000000000781c */ /* 0x001fda0003f0f008 */
[----:B------:R-:W-:Y:S05]  /*09c0*/  @!P0 BRA `(.L_x_2679) ;  /* 0xfffffffc00f08947 */ /* 0x000fea000383ffff */
[----:B------:R-:W0:Y:S01]  /*09d0*/  S2R R0, SR_TID.X ;  /* 0x0000000000007919 */ /* 0x000e220000002100 */
[----:B------:R-:W1:Y:S01]  /*09e0*/  S2UR UR38, SR_CgaCtaId ;  /* 0x00000000002679c3 */ /* 0x000e620000008800 */
[----:B------:R-:W-:Y:S01]  /*09f0*/  UMOV UR4, 0x400 ;  /* 0x0000040000047882 */ /* 0x000fe20000000000 */
[----:B------:R-:W-:-:S06]  /*0a00*/  LOP3.LUT R22, R22, 0xfffffffb, RZ, 0xc0, !PT ;  /* 0xfffffffb16167812 */ /* 0x000fcc00078ec0ff */
[----:B------:R-:W-:Y:S06]  /*0a10*/  BAR.ARV 0x8, 0x180 ;  /* 0x0206000000007b1d */ /* 0x000fec0000002000 */
[----:B-1----:R-:W-:-:S06]  /*0a20*/  ULEA UR4, UR38, UR4, 0x18 ;  /* 0x0000000426047291 */ /* 0x002fcc000f8ec03f */
[----:B------:R-:W-:Y:S01]  /*0a30*/  IMAD.U32 R18, RZ, RZ, UR4 ;  /* 0x00000004ff127e24 */ /* 0x000fe2000f8e00ff */
[----:B0-----:R-:W-:Y:S01]  /*0a40*/  SHF.R.U32.HI R0, RZ, 0x7, R0 ;  /* 0x00000007ff007819 */ /* 0x001fe20000011600 */
[----:B------:R-:W-:-:S03]  /*0a50*/  ULDC UR4, c[0x0][0xc3c] ;  /* 0x00030f0000047ab9 */ /* 0x000fc60000000800 */
[----:B------:R-:W-:-:S13]  /*0a60*/  ISETP.NE.AND P0, PT, R0, 0x1, PT ;  /* 0x000000010000780c */ /* 0x000fda0003f05270 */
[----:B------:R-:W-:Y:S01]  /*0a70*/  @P0 LOP3.LUT R22, R22, 0x4, RZ, 0xfc, !PT ;  /* 0x0000000416160812 */ /* 0x000fe200078efcff */
        /* <DEDUP_REMOVED lines=8> */
[----:B------:R-:W-:Y:S01]  /*0b00*/  IMAD.MOV.U32 R199, RZ, RZ, RZ ;  /* 0x000000ffffc77224 */ /* 0x000fe200078e00ff */
[----:B------:R-:W-:Y:S01]  /*0b10*/  ULOP3.LUT UR48, UR36, 0x1, URZ, 0xfc, !UPT ;  /* 0x0000000124307892 */ /* 0x000fe2000f8efc3f */
[----:B------:R-:W-:Y:S01]  /*0b20*/  IMAD.MOV.U32 R194, RZ, RZ, RZ ;  /* 0x000000ffffc27224 */ /* 0x000fe200078e00ff */
[----:B------:R-:W-:-:S09]  /*0b30*/  UMOV UR37, URZ ;  /* 0x0000003f00257c82 */ /* 0x000fd20008000000 */
[----:B------:R-:W-:Y:S01]  /*0b40*/  UIADD3 UR39, UR39, 0x14400, URZ ;  /* 0x0001440027277890 */ /* 0x000fe2000fffe03f */
[----:B0-----:R-:W-:-:S05]  /*0b50*/  VIADD R26, R0, 0xffffff80 ;  /* 0xffffff80001a7836 */ /* 0x001fca0000000000 */
[----:B------:R-:W-:Y:S02]  /*0b60*/  SHF.R.S32.HI R0, RZ, 0x1f, R26 ;  /* 0x0000001fff007819 */ /* 0x000fe4000001141a */
[-C--:B------:R-:W-:Y:S02]  /*0b70*/  LEA.HI R7, R26, R26.reuse, RZ, 0x1 ;  /* 0x0000001a1a077211 */ /* 0x080fe400078f08ff */
[CC--:B------:R-:W-:Y:S02]  /*0b80*/  LEA.HI R3, R0.reuse, R26.reuse, RZ, 0x5 ;  /* 0x0000001a00037211 */ /* 0x0c0fe400078f28ff */
[CC--:B------:R-:W-:Y:S02]  /*0b90*/  LEA.HI R2, R0.reuse, R26.reuse, RZ, 0x4 ;  /* 0x0000001a00027211 */ /* 0x0c0fe400078f20ff */
[----:B------:R-:W-:Y:S01]  /*0ba0*/  LEA.HI R8, R0, R26, RZ, 0x2 ;  /* 0x0000001a00087211 */ /* 0x000fe200078f10ff */
[----:B------:R-:W-:Y:S01]  /*0bb0*/  IMAD.SHL.U32 R4, R3, 0x20, RZ ;  /* 0x0000002003047824 */ /* 0x000fe200078e00ff */
[----:B------:R-:W-:-:S02]  /*0bc0*/  LOP3.LUT R3, R2, 0x3fffff0, RZ, 0xc0, !PT ;  /* 0x03fffff002037812 */ /* 0x000fc400078ec0ff */
[----:B------:R-:W-:Y:S02]  /*0bd0*/  LOP3.LUT R6, R7, 0xfffffffe, RZ, 0xc0, !PT ;  /* 0xfffffffe07067812 */ /* 0x000fe400078ec0ff */
[----:B------:R-:W-:Y:S02]  /*0be0*/  LOP3.LUT R4, R4, 0xfffffc00, RZ, 0xc0, !PT ;  /* 0xfffffc0004047812 */ /* 0x000fe400078ec0ff */
[C---:B------:R-:W-:Y:S01]  /*0bf0*/  IADD3 R3, R26.reuse, -R3, RZ ;  /* 0x800000031a037210 */ /* 0x040fe20007ffe0ff */
[----:B------:R-:W-:Y:S01]  /*0c00*/  IMAD.IADD R16, R26, 0x1, -R6 ;  /* 0x000000011a107824 */ /* 0x000fe200078e0a06 */
[--C-:B------:R-:W-:Y:S02]  /*0c10*/  SHF.R.S32.HI R9, RZ, 0x2, R8.reuse ;  /* 0x00000002ff097819 */ /* 0x100fe40000011408 */
[----:B------:R-:W-:Y:S01]  /*0c20*/  SHF.R.S32.HI R10, RZ, 0x1f, R8 ;  /* 0x0000001fff0a7819 */ /* 0x000fe20000011408 */
[----:B------:R-:W-:Y:S01]  /*0c30*/  IMAD R5, R3, 0x40, R4 ;  /* 0x0000004003057824 */ /* 0x000fe200078e0204 */
[----:B------:R-:W-:Y:S01]  /*0c40*/  SHF.R.S32.HI R3, RZ, 0x4, R2 ;  /* 0x00000004ff037819 */ /* 0x000fe20000011402 */
[----:B------:R-:W-:Y:S01]  /*0c50*/  IMAD.SHL.U32 R188, R16, 0x8, RZ ;  /* 0x0000000810bc7824 */ /* 0x000fe200078e00ff */
[----:B------:R-:W-:-:S02]  /*0c60*/  LOP3.LUT R8, R8, 0xfffffffc, RZ, 0xc0, !PT ;  /* 0xfffffffc08087812 */ /* 0x000fc400078ec0ff */
[----:B------:R-:W-:Y:S01]  /*0c70*/  LEA.HI R2, R2, R3, RZ, 0x1 ;  /* 0x0000000302027211 */ /* 0x000fe200078f08ff */
[----:B------:R-:W-:Y:S01]  /*0c80*/  VIADD R201, R188, 0x40 ;  /* 0x00000040bcc97836 */ /* 0x000fe20000000000 */
[----:B------:R-:W-:Y:S01]  /*0c90*/  LEA.HI R10, R10, R9, RZ, 0x2 ;  /* 0x000000090a0a7211 */ /* 0x000fe200078f10ff */
[----:B------:R-:W-:Y:S01]  /*0ca0*/  IMAD.IADD R8, R26, 0x1, -R8 ;  /* 0x000000011a087824 */ /* 0x000fe200078e0a08 */
[----:B------:R-:W-:Y:S01]  /*0cb0*/  LOP3.LUT R2, R2, 0x1ffffffe, RZ, 0xc0, !PT ;  /* 0x1ffffffe02027812 */ /* 0x000fe200078ec0ff */
[----:B------:R-:W-:Y:S01]  /*0cc0*/  VIADD R200, R188, 0x10 ;  /* 0x00000010bcc87836 */ /* 0x000fe20000000000 */
[----:B------:R-:W-:Y:S01]  /*0cd0*/  LOP3.LUT R10, R10, 0xfffffffc, RZ, 0xc0, !PT ;  /* 0xfffffffc0a0a7812 */ /* 0x000fe200078ec0ff */
[----:B------:R-:W-:Y:S01]  /*0ce0*/  VIADD R204, R188, 0x50 ;  /* 0x00000050bccc7836 */ /* 0x000fe20000000000 */
[----:B------:R-:W-:Y:S01]  /*0cf0*/  LEA.HI R4, R8, R8, RZ, 0x1 ;  /* 0x0000000808047211 */ /* 0x000fe200078f08ff */
[----:B------:R-:W-:Y:S01]  /*0d00*/  IMAD.IADD R2, R3, 0x1, -R2 ;  /* 0x0000000103027824 */ /* 0x000fe200078e0a02 */
[----:B------:R-:W-:Y:S01]  /*0d10*/  IADD3 R202, R188, 0x20, RZ ;  /* 0x00000020bcca7810 */ /* 0x000fe20007ffe0ff */
[----:B------:R-:W-:Y:S01]  /*0d20*/  IMAD.IADD R10, R9, 0x1, -R10 ;  /* 0x00000001090a7824 */ /* 0x000fe200078e0a0a */
[----:B------:R-:W-:Y:S01]  /*0d30*/  LOP3.LUT R9, R4, 0x1ffffffe, RZ, 0xc0, !PT ;  /* 0x1ffffffe04097812 */ /* 0x000fe200078ec0ff */
[----:B------:R-:W-:Y:S01]  /*0d40*/  IMAD.IADD R4, R188, 0x1, R201 ;  /* 0x00000001bc047824 */ /* 0x000fe200078e02c9 */
[----:B------:R-:W-:Y:S01]  /*0d50*/  LEA R2, R2, R5, 0x3 ;  /* 0x0000000502027211 */ /* 0x000fe200078e18ff */
[----:B------:R-:W-:Y:S01]  /*0d60*/  IMAD.IADD R6, R188, 0x1, R202 ;  /* 0x00000001bc067824 */ /* 0x000fe200078e02ca */
[----:B------:R-:W-:Y:S01]  /*0d70*/  SHF.R.S32.HI R198, RZ, 0x1, R7 ;  /* 0x00000001ffc67819 */ /* 0x000fe20000011407 */
[----:B------:R-:W-:Y:S01]  /*0d80*/  IMAD.IADD R219, R8, 0x1, -R9 ;  /* 0x0000000108db7824 */ /* 0x000fe200078e0a09 */
[----:B------:R-:W-:Y:S01]  /*0d90*/  SHF.R.S32.HI R9, RZ, 0x1f, R4 ;  /* 0x0000001fff097819 */ /* 0x000fe20000011404 */
[----:B------:R0:W-:Y:S01]  /*0da0*/  STL [R1+0x54], R2 ;  /* 0x0000540201007387 */ /* 0x0001e20000100800 */
[----:B------:R-:W-:Y:S01]  /*0db0*/  SHF.R.S32.HI R5, RZ, 0x1f, R7 ;  /* 0x0000001fff057819 */ /* 0x000fe20000011407 */
[----:B------:R-:W-:Y:S01]  /*0dc0*/  VIADD R12, R198, 0x80 ;  /* 0x00000080c60c7836 */ /* 0x000fe20000000000 */
[CC--:B------:R-:W-:Y:S01]  /*0dd0*/  LEA.HI R193, R9.reuse, R4.reuse, RZ, 0x4 ;  /* 0x0000000409c17211 */ /* 0x0c0fe200078f20ff */
[----:B------:R-:W-:Y:S01]  /*0de0*/  IMAD.SHL.U32 R208, R10, 0x80, RZ ;  /* 0x000000800ad07824 */ /* 0x000fe200078e00ff */
[----:B------:R-:W-:-:S02]  /*0df0*/  LEA.HI R23, R9, R4, RZ, 0x6 ;  /* 0x0000000409177211 */ /* 0x000fc400078f30ff */
[----:B------:R-:W-:Y:S02]  /*0e00*/  LEA.HI R5, R5, R198, RZ, 0x3 ;  /* 0x000000c605057211 */ /* 0x000fe400078f18ff */
[----:B------:R-:W-:Y:S01]  /*0e10*/  SHF.R.S32.HI R11, RZ, 0x1f, R6 ;  /* 0x0000001fff0b7819 */ /* 0x000fe20000011406 */
[----:B------:R-:W-:Y:S01]  /*0e20*/  IMAD.SHL.U32 R23, R23, 0x80, RZ ;  /* 0x0000008017177824 */ /* 0x000fe200078e00ff */
[----:B0-----:R-:W-:Y:S02]  /*0e30*/  LEA.HI R2, R0, R26, RZ, 0x7 ;  /* 0x0000001a00027211 */ /* 0x001fe400078f38ff */
[----:B------:R-:W-:Y:S02]  /*0e40*/  LOP3.LUT R5, R5, 0xfffffff8, RZ, 0xc0, !PT ;  /* 0xfffffff805057812 */ /* 0x000fe400078ec0ff */
[----:B------:R-:W-:Y:S02]  /*0e50*/  LOP3.LUT R4, R2, 0xffffff80, RZ, 0xc0, !PT ;  /* 0xffffff8002047812 */ /* 0x000fe400078ec0ff */
[----:B------:R-:W-:-:S02]  /*0e60*/  LEA.HI R21, R11, R6, RZ, 0x4 ;  /* 0x000000060b157211 */ /* 0x000fc400078f20ff */
[----:B------:R-:W-:Y:S01]  /*0e70*/  LEA.HI R20, R11, R6, RZ, 0x6 ;  /* 0x000000060b147211 */ /* 0x000fe200078f30ff */
[----:B------:R-:W-:Y:S01]  /*0e80*/  IMAD.IADD R24, R26, 0x1, -R4 ;  /* 0x000000011a187824 */ /* 0x000fe200078e0a04 */
[----:B------:R-:W-:Y:S01]  /*0e90*/  SHF.R.S32.HI R4, RZ, 0x1f, R12 ;  /* 0x0000001fff047819 */ /* 0x000fe2000001140c */
[----:B------:R-:W-:Y:S01]  /*0ea0*/  IMAD.IADD R6, R198, 0x1, -R5 ;  /* 0x00000001c6067824 */ /* 0x000fe200078e0a05 */
[-C--:B------:R-:W-:Y:S01]  /*0eb0*/  LEA.HI R17, R12, R12.reuse, RZ, 0x1 ;  /* 0x0000000c0c117211 */ /* 0x080fe200078f08ff */
[----:B------:R-:W-:Y:S01]  /*0ec0*/  IMAD.SHL.U32 R20, R20, 0x80, RZ ;  /* 0x0000008014147824 */ /* 0x000fe200078e00ff */
[----:B------:R-:W-:Y:S01]  /*0ed0*/  LEA.HI R5, R4, R12, RZ, 0x3 ;  /* 0x0000000c04057211 */ /* 0x000fe200078f18ff */
[----:B------:R-:W-:Y:S01]  /*0ee0*/  IMAD.SHL.U32 R4, R6, 0x80, RZ ;  /* 0x0000008006047824 */ /* 0x000fe200078e00ff */
[----:B------:R-:W-:Y:S01]  /*0ef0*/  SHF.R.S32.HI R8, RZ, 0x1f, R24 ;  /* 0x0000001fff087819 */ /* 0x000fe20000011418 */
[----:B------:R0:W-:Y:S01]  /*0f00*/  STL [R1+0x50], R6 ;  /* 0x0000500601007387 */ /* 0x0001e20000100800 */
[----:B------:R-:W-:Y:S01]  /*0f10*/  SHF.R.S32.HI R25, RZ, 0x7, R2 ;  /* 0x00000007ff197819 */ /* 0x000fe20000011402 */
[----:B------:R-:W-:Y:S01]  /*0f20*/  IMAD.SHL.U32 R11, R5, 0x40, RZ ;  /* 0x00000040050b7824 */ /* 0x000fe200078e00ff */
[----:B------:R-:W-:-:S02]  /*0f30*/  LEA.HI R9, R8, R24, RZ, 0x2 ;  /* 0x0000001808097211 */ /* 0x000fc400078f10ff */
[----:B------:R-:W-:Y:S02]  /*0f40*/  LEA.HI R2, R2, R25, RZ, 0x1 ;  /* 0x0000001902027211 */ /* 0x000fe400078f08ff */
[----:B------:R-:W-:Y:S02]  /*0f50*/  LOP3.LUT R19, R11, 0xfffffe00, RZ, 0xc0, !PT ;  /* 0xfffffe000b137812 */ /* 0x000fe400078ec0ff */
[--C-:B------:R-:W-:Y:S02]  /*0f60*/  SHF.R.S32.HI R11, RZ, 0x2, R9.reuse ;  /* 0x00000002ff0b7819 */ /* 0x100fe40000011409 */
[----:B0-----:R-:W-:Y:S02]  /*0f70*/  LOP3.LUT R6, R17, 0x3fffffe, RZ, 0xc0, !PT ;  /* 0x03fffffe11067812 */ /* 0x001fe400078ec0ff */
[----:B------:R-:W-:Y:S02]  /*0f80*/  LEA.HI R8, R8, R24, RZ, 0x5 ;  /* 0x0000001808087211 */ /* 0x000fe400078f28ff */
[----:B------:R-:W-:Y:S01]  /*0f90*/  LEA.HI R7, R7, R198, RZ, 0x1 ;  /* 0x000000c607077211 */ /* 0x000fe200078f08ff */
[----:B------:R-:W-:Y:S01]  /*0fa0*/  IMAD.IADD R212, R12, 0x1, -R6 ;  /* 0x000000010cd47824 */ /* 0x000fe200078e0a06 */
[----:B------:R-:W-:-:S02]  /*0fb0*/  SHF.R.S32.HI R12, RZ, 0x1f, R9 ;  /* 0x0000001fff0c7819 */ /* 0x000fc40000011409 */
[----:B------:R-:W-:Y:S02]  /*0fc0*/  LOP3.LUT R2, R2, 0x3fffffe, RZ, 0xc0, !PT ;  /* 0x03fffffe02027812 */ /* 0x000fe400078ec0ff */
[----:B------:R-:W-:Y:S02]  /*0fd0*/  LEA.HI R12, R12, R11, RZ, 0x3 ;  /* 0x0000000b0c0c7211 */ /* 0x000fe400078f18ff */
[----:B------:R-:W-:Y:S02]  /*0fe0*/  SHF.R.S32.HI R8, RZ, 0x5, R8 ;  /* 0x00000005ff087819 */ /* 0x000fe40000011408 */
[----:B------:R-:W-:Y:S02]  /*0ff0*/  LOP3.LUT R12, R12, 0xfffffff8, RZ, 0xc0, !PT ;  /* 0xfffffff80c0c7812 */ /* 0x000fe400078ec0ff */
[----:B------:R-:W-:Y:S02]  /*1000*/  LOP3.LUT R7, R7, 0x3fffffe, RZ, 0xc0, !PT ;  /* 0x03fffffe07077812 */ /* 0x000fe400078ec0ff */
[----:B------:R-:W-:-:S02]  /*1010*/  IADD3 R11, R11, -R12, RZ ;  /* 0x8000000c0b0b7210 */ /* 0x000fc40007ffe0ff */
[----:B------:R-:W-:Y:S01]  /*1020*/  LOP3.LUT R5, R4, 0x380, RZ, 0xc0, !PT ;  /* 0x0000038004057812 */ /* 0x000fe200078ec0ff */
[----:B------:R-:W-:Y:S01]  /*1030*/  IMAD.IADD R4, R198, 0x1, -R7 ;  /* 0x00000001c6047824 */ /* 0x000fe200078e0a07 */
[----:B------:R-:W-:Y:S01]  /*1040*/  SHF.L.U32 R16, R16, 0x4, RZ ;  /* 0x0000000410107819 */ /* 0x000fe200000006ff */
[----:B------:R-:W-:Y:S01]  /*1050*/  IMAD R11, R8, 0x10, R11 ;  /* 0x00000010080b7824 */ /* 0x000fe200078e020b */
[----:B------:R-:W-:Y:S01]  /*1060*/  IADD3 R2, R25, -R2, RZ ;  /* 0x8000000219027210 */ /* 0x000fe20007ffe0ff */
[----:B------:R-:W-:Y:S01]  /*1070*/  IMAD R4, R3, 0x8, R4 ;  /* 0x0000000803047824 */ /* 0x000fe200078e0204 */
[----:B------:R-:W-:Y:S01]  /*1080*/  LEA.HI R0, R0, R26, RZ, 0x3 ;  /* 0x0000001a00007211 */ /* 0x000fe200078f18ff */
[----:B------:R-:W-:Y:S01]  /*1090*/  IMAD.MOV.U32 R7, RZ, RZ, R15 ;  /* 0x000000ffff077224 */ /* 0x000fe200078e000f */
[----:B------:R-:W-:Y:S01]  /*10a0*/  SHF.R.U32.HI R6, RZ, 0x3, R5 ;  /* 0x00000003ff067819 */ /* 0x000fe20000011605 */
[----:B------:R-:W-:Y:S01]  /*10b0*/  IMAD R8, R2, 0x40, R11 ;  /* 0x0000004002087824 */ /* 0x000fe200078e020b */
[----:B------:R-:W-:Y:S01]  /*10c0*/  LOP3.LUT R5, R5, 0x10, R16, 0xf8, !PT ;  /* 0x0000001005057812 */ /* 0x000fe200078ef810 */
[----:B------:R-:W-:Y:S01]  /*10d0*/  IMAD.SHL.U32 R210, R4, 0x40, RZ ;  /* 0x0000004004d27824 */ /* 0x000fe200078e00ff */
[----:B------:R-:W-:Y:S01]  /*10e0*/  LOP3.LUT R223, R0, 0xfffffff8, RZ, 0xc0, !PT ;  /* 0xfffffff800df7812 */ /* 0x000fe200078ec0ff */
[C---:B------:R-:W-:Y:S01]  /*10f0*/  VIADD R190, R16.reuse, 0x60 ;  /* 0x0000006010be7836 */ /* 0x040fe20000000000 */
[----:B------:R-:W-:Y:S01]  /*1100*/  SHF.R.S32.HI R2, RZ, 0x3, R0 ;  /* 0x00000003ff027819 */ /* 0x000fe20000011400 */
[----:B------:R-:W-:Y:S01]  /*1110*/  STL [R1+0x4c], R8 ;  /* 0x00004c0801007387 */ /* 0x000fe20000100800 */
[----:B------:R-:W-:Y:S01]  /*1120*/  LOP3.LUT R9, R9, 0x7ffffffc, RZ, 0xc0, !PT ;  /* 0x7ffffffc09097812 */ /* 0x000fe200078ec0ff */
[C---:B------:R-:W-:Y:S01]  /*1130*/  VIADD R195, R16.reuse, 0x80 ;  /* 0x0000008010c37836 */ /* 0x040fe20000000000 */
[----:B------:R-:W-:Y:S01]  /*1140*/  SHF.R.S32.HI R0, RZ, 0x1, R17 ;  /* 0x00000001ff007819 */ /* 0x000fe20000011411 */
[----:B------:R-:W-:Y:S01]  /*1150*/  VIADD R196, R16, 0xa0 ;  /* 0x000000a010c47836 */ /* 0x000fe20000000000 */
[----:B------:R-:W-:Y:S01]  /*1160*/  LOP3.LUT R6, R5, R6, RZ, 0x3c, !PT ;  /* 0x0000000605067212 */ /* 0x000fe200078e3cff */
[----:B------:R-:W-:Y:S01]  /*1170*/  IMAD.IADD R9, R24, 0x1, -R9 ;  /* 0x0000000118097824 */ /* 0x000fe200078e0a09 */
[----:B------:R-:W-:Y:S01]  /*1180*/  LOP3.LUT R208, R208, 0x180, RZ, 0xc0, !PT ;  /* 0x00000180d0d07812 */ /* 0x000fe200078ec0ff */
[----:B------:R-:W-:Y:S01]  /*1190*/  IMAD.SHL.U32 R0, R0, 0x80, RZ ;  /* 0x0000008000007824 */ /* 0x000fe200078e00ff */
[----:B------:R-:W-:Y:S01]  /*11a0*/  LOP3.LUT R23, R23, 0xffffe000, RZ, 0xc0, !PT ;  /* 0xffffe00017177812 */ /* 0x000fe200078ec0ff */
[----:B------:R-:W-:Y:S01]  /*11b0*/  IMAD R222, R3, 0x400, R6 ;  /* 0x0000040003de7824 */ /* 0x000fe200078e0206 */
[C---:B------:R-:W-:Y:S01]  /*11c0*/  LOP3.LUT R4, R208.reuse, 0x30, R21, 0xf8, !PT ;  /* 0x00000030d0047812 */ /* 0x040fe200078ef815 */
[----:B------:R-:W-:Y:S01]  /*11d0*/  IMAD.SHL.U32 R216, R9, 0x2, RZ ;  /* 0x0000000209d87824 */ /* 0x000fe200078e00ff */
[----:B------:R-:W-:Y:S01]  /*11e0*/  SHF.R.U32.HI R209, RZ, 0x3, R208 ;  /* 0x00000003ffd17819 */ /* 0x000fe200000116d0 */
[----:B------:R-:W-:Y:S01]  /*11f0*/  IMAD.MOV.U32 R5, RZ, RZ, R13 ;  /* 0x000000ffff057224 */ /* 0x000fe200078e000d */
[----:B------:R-:W-:Y:S01]  /*1200*/  LOP3.LUT R6, R208, 0x30, R193, 0xf8, !PT ;  /* 0x00000030d0067812 */ /* 0x000fe200078ef8c1 */
[----:B------:R-:W-:Y:S01]  /*1210*/  VIADD R15, R216, 0x50 ;  /* 0x00000050d80f7836 */ /* 0x000fe20000000000 */
[----:B------:R-:W-:Y:S01]  /*1220*/  LOP3.LUT R2, R208, 0x30, R16, 0xf8, !PT ;  /* 0x00000030d0027812 */ /* 0x000fe200078ef810 */
[----:B------:R-:W-:Y:S01]  /*1230*/  VIADD R13, R216, 0x60 ;  /* 0x00000060d80d7836 */ /* 0x000fe20000000000 */
[----:B------:R-:W-:Y:S01]  /*1240*/  LOP3.LUT R3, R20, 0xffffe000, RZ, 0xc0, !PT ;  /* 0xffffe00014037812 */ /* 0x000fe200078ec0ff */
[----:B------:R-:W-:Y:S01]  /*1250*/  VIADD R228, R216, 0x48 ;  /* 0x00000048d8e47836 */ /* 0x000fe20000000000 */
[----:B------:R-:W-:Y:S01]  /*1260*/  LOP3.LUT R4, R4, R209, RZ, 0x3c, !PT ;  /* 0x000000d104047212 */ /* 0x000fe200078e3cff */
[----:B------:R-:W-:Y:S01]  /*1270*/  IMAD R219, R219, 0x8, R8 ;  /* 0x00000008dbdb7824 */ /* 0x000fe200078e0208 */
[----:B------:R-:W-:-:S02]  /*1280*/  LOP3.LUT R211, R0, 0x180, RZ, 0xc0, !PT ;  /* 0x0000018000d37812 */ /* 0x000fc400078ec0ff */
[-C--:B------:R-:W-:Y:S02]  /*1290*/  LOP3.LUT R6, R6, R209.reuse, RZ, 0x3c, !PT ;  /* 0x000000d106067212 */ /* 0x080fe400078e3cff */
[----:B------:R-:W-:Y:S02]  /*12a0*/  LOP3.LUT R0, R208, 0x10, R16, 0xf8, !PT ;  /* 0x00000010d0007812 */ /* 0x000fe400078ef810 */
[-C--:B------:R-:W-:Y:S02]  /*12b0*/  LOP3.LUT R11, R2, R209.reuse, RZ, 0x3c, !PT ;  /* 0x000000d1020b7212 */ /* 0x080fe400078e3cff */
[-C--:B------:R-:W-:Y:S01]  /*12c0*/  IADD3 R25, R4, R210.reuse, R3 ;  /* 0x000000d204197210 */ /* 0x080fe20007ffe003 */
[C---:B------:R-:W-:Y:S01]  /*12d0*/  VIADD R4, R216.reuse, 0x78 ;  /* 0x00000078d8047836 */ /* 0x040fe20000000000 */
[----:B------:R-:W-:Y:S02]  /*12e0*/  IADD3 R12, R216, 0x68, RZ ;  /* 0x00000068d80c7810 */ /* 0x000fe40007ffe0ff */
[-C--:B------:R-:W-:Y:S01]  /*12f0*/  IADD3 R27, R6, R210.reuse, R23 ;  /* 0x000000d2061b7210 */ /* 0x080fe20007ffe017 */
[----:B------:R-:W-:Y:S01]  /*1300*/  IMAD.MOV.U32 R6, RZ, RZ, R14 ;  /* 0x000000ffff067224 */ /* 0x000fe200078e000e */
[----:B------:R-:W-:Y:S01]  /*1310*/  LOP3.LUT R9, R0, R209, RZ, 0x3c, !PT ;  /* 0x000000d100097212 */ /* 0x000fe200078e3cff */
[----:B------:R-:W-:Y:S01]  /*1320*/  VIADD R14, R216, 0x58 ;  /* 0x00000058d80e7836 */ /* 0x000fe20000000000 */
[----:B------:R-:W-:Y:S01]  /*1330*/  IADD3 R2, R18, R210, R11 ;  /* 0x000000d212027210 */ /* 0x000fe20007ffe00b */
[----:B------:R-:W-:Y:S01]  /*1340*/  IMAD.MOV.U32 R23, RZ, RZ, RZ ;  /* 0x000000ffff177224 */ /* 0x000fe200078e00ff */
[----:B------:R-:W-:Y:S01]  /*1350*/  LOP3.LUT P0, RZ, R10, 0x2, RZ, 0xc0, !PT ;  /* 0x000000020aff7812 */ /* 0x000fe2000780c0ff */
[----:B------:R-:W-:Y:S01]  /*1360*/  VIADD R10, R216, 0x70 ;  /* 0x00000070d80a7836 */ /* 0x000fe20000000000 */
[----:B------:R-:W-:Y:S01]  /*1370*/  MOV R3, 0x20 ;  /* 0x0000002000037802 */ /* 0x000fe20000000f00 */
[----:B------:R-:W-:Y:S01]  /*1380*/  IMAD.IADD R218, R210, 0x1, R9 ;  /* 0x00000001d2da7824 */ /* 0x000fe200078e0209 */
[----:B------:R-:W-:Y:S01]  /*1390*/  SHF.R.S32.HI R0, RZ, 0x1f, R15 ;  /* 0x0000001fff007819 */ /* 0x000fe2000001140f */
[----:B------:R0:W-:Y:S01]  /*13a0*/  STL [R1+0x48], R2 ;  /* 0x0000480201007387 */ /* 0x0001e20000100800 */
[----:B------:R-:W-:Y:S01]  /*13b0*/  SHF.R.S32.HI R0, RZ, 0x1f, R12 ;  /* 0x0000001fff007819 */ /* 0x000fe2000001140c */
[----:B------:R-:W-:Y:S01]  /*13c0*/  IMAD.IADD R0, R18, 0x1, R25 ;  /* 0x0000000112007824 */ /* 0x000fe200078e0219 */
[----:B------:R-:W-:-:S02]  /*13d0*/  SEL R3, R3, 0xffffffe0, !P0 ;  /* 0xffffffe003037807 */ /* 0x000fc40004000000 */
[----:B------:R-:W-:Y:S01]  /*13e0*/  LEA R212, R212, R19, 0x6 ;  /* 0x00000013d4d47211 */ /* 0x000fe200078e30ff */
[----:B------:R-:W-:Y:S01]  /*13f0*/  IMAD.MOV.U32 R19, RZ, RZ, RZ ;  /* 0x000000ffff137224 */ /* 0x000fe200078e00ff */
[----:B------:R1:W-:Y:S01]  /*1400*/  STL [R1+0x44], R0 ;  /* 0x0000440001007387 */ /* 0x0003e20000100800 */
[----:B------:R-:W-:Y:S01]  /*1410*/  IADD3 R223, R26, -R223, RZ ;  /* 0x800000df1adf7210 */ /* 0x000fe20007ffe0ff */
[----:B------:R-:W-:Y:S01]  /*1420*/  IMAD.IADD R221, R3, 0x1, R218 ;  /* 0x0000000103dd7824 */ /* 0x000fe200078e02da */
[----:B0-----:R-:W-:Y:S02]  /*1430*/  SHF.R.S32.HI R2, RZ, 0x1f, R14 ;  /* 0x0000001fff027819 */ /* 0x001fe4000001140e */
[----:B------:R-:W-:Y:S02]  /*1440*/  SHF.R.S32.HI R2, RZ, 0x1f, R10 ;  /* 0x0000001fff027819 */ /* 0x000fe4000001140a */
[----:B------:R-:W-:Y:S02]  /*1450*/  IADD3 R2, R18, R27, RZ ;  /* 0x0000001b12027210 */ /* 0x000fe40007ffe0ff */
[----:B------:R-:W-:-:S02]  /*1460*/  SHF.R.S32.HI R17, RZ, 0x1f, R16 ;  /* 0x0000001fff117819 */ /* 0x000fc40000011410 */
[----:B-1----:R-:W-:Y:S01]  /*1470*/  IADD3 R0, R3, UR39, R218 ;  /* 0x0000002703007c10 */ /* 0x002fe2000fffe0da */
[----:B------:R0:W-:Y:S01]  /*1480*/  STL [R1+0x40], R2 ;  /* 0x0000400201007387 */ /* 0x0001e20000100800 */
[----:B------:R-:W-:Y:S02]  /*1490*/  IADD3 R203, R188, 0x30, RZ ;  /* 0x00000030bccb7810 */ /* 0x000fe40007ffe0ff */
[----:B------:R-:W-:Y:S01]  /*14a0*/  SHF.R.S32.HI R197, RZ, 0x1f, R190 ;  /* 0x0000001fffc57819 */ /* 0x000fe200000114be */
[----:B------:R0:W-:Y:S01]  /*14b0*/  STL [R1+0x18], R0 ;  /* 0x0000180001007387 */ /* 0x0001e20000100800 */
[----:B------:R-:W-:Y:S02]  /*14c0*/  SHF.R.S32.HI R206, RZ, 0x1f, R195 ;  /* 0x0000001fffce7819 */ /* 0x000fe400000114c3 */
[----:B------:R-:W-:Y:S02]  /*14d0*/  SHF.R.S32.HI R205, RZ, 0x1f, R196 ;  /* 0x0000001fffcd7819 */ /* 0x000fe400000114c4 */
[----:B------:R-:W-:-:S02]  /*14e0*/  SHF.R.S32.HI R192, RZ, 0x4, R21 ;  /* 0x00000004ffc07819 */ /* 0x000fc40000011415 */
[----:B------:R-:W-:Y:S02]  /*14f0*/  SHF.R.S32.HI R193, RZ, 0x4, R193 ;  /* 0x00000004ffc17819 */ /* 0x000fe400000114c1 */
[----:B------:R-:W-:Y:S02]  /*1500*/  IADD3 R229, R216, 0x8, RZ ;  /* 0x00000008d8e57810 */ /* 0x000fe40007ffe0ff */
[----:B------:R-:W-:Y:S02]  /*1510*/  SHF.R.S32.HI R9, RZ, 0x1f, R13 ;  /* 0x0000001fff097819 */ /* 0x000fe4000001140d */
[----:B0-----:R-:W-:-:S07]  /*1520*/  SHF.R.S32.HI R4, RZ, 0x1f, R4 ;  /* 0x0000001fff047819 */ /* 0x001fce0000011404 */
.L_x_2905:
[----:B0-23--:R-:W0:Y:S02]  /*1530*/  LDC.64 R2, c[0x0][0xc88] ;  /* 0x00032200ff027b82 */ /* 0x00de240000000a00 */
        /* <DEDUP_REMOVED lines=8> */
[----:B------:R-:W-:-:S02]  /*15c0*/  ISETP.NE.U32.AND P0, PT, RZ, UR6, PT ;  /* 0x00000006ff007c0c */ /* 0x000fc4000bf05070 */
[----:B------:R-:W-:Y:S02]  /*15d0*/  ISETP.NE.AND.EX P1, PT, RZ, UR5, PT, P1 ;  /* 0x00000005ff007c0c */ /* 0x000fe4000bf25310 */
[----:B------:R-:W-:Y:S02]  /*15e0*/  ISETP.NE.AND.EX P0, PT, RZ, UR7, PT, P0 ;  /* 0x00000007ff007c0c */ /* 0x000fe4000bf05300 */
[----:B-----5:R-:W-:Y:S02]  /*15f0*/  MOV R26, RZ ;  /* 0x000000ff001a7202 */ /* 0x020fe40000000f00 */
[----:B--2---:R-:W-:Y:S01]  /*1600*/  SHF.R.S32.HI R227, RZ, 0x1f, R220 ;  /* 0x0000001fffe37819 */ /* 0x004fe200000114dc */
[----:B------:R-:W-:-:S06]  /*1610*/  IMAD.SHL.U32 R225, R220, 0x4, RZ ;  /* 0x00000004dce17824 */ /* 0x000fcc00078e00ff */
[C---:B------:R-:W-:Y:S02]  /*1620*/  @P1 LEA R8, P2, R220.reuse, UR4, 0x2 ;  /* 0x00000004dc081c11 */ /* 0x040fe4000f8410ff */
[C-C-:B------:R-:W-:Y:S02]  /*1630*/  SHF.L.U64.HI R226, R220.reuse, 0x2, R227.reuse ;  /* 0x00000002dce27819 */ /* 0x140fe400000102e3 */
[----:B------:R-:W-:Y:S02]  /*1640*/  @P1 LEA.HI.X R9, R220, UR5, R227, 0x2, P2 ;  /* 0x00000005dc091c11 */ /* 0x000fe400090f14e3 */
[----:B------:R-:W-:Y:S01]  /*1650*/  ISETP.NE.U32.AND P2, PT, RZ, UR8, PT ;  /* 0x00000008ff007c0c */ /* 0x000fe2000bf45070 */
[----:B------:R-:W-:Y:S01]  /*1660*/  ULDC UR4, c[0x0][0x288] ;  /* 0x0000a20000047ab9 */ /* 0x000fe20000000800 */
[----:B------:R-:W-:Y:S01]  /*1670*/  IADD3 R12, P3, R225, UR6, RZ ;  /* 0x00000006e10c7c10 */ /* 0x000fe2000ff7e0ff */
[----:B------:R0:W5:Y:S01]  /*1680*/  @P1 LDG.E R4, desc[UR52][R8.64] ;  /* 0x0000003408041981 */ /* 0x000162000c1e1900 */
[----:B------:R-:W-:Y:S01]  /*1690*/  ISETP.NE.AND.EX P2, PT, RZ, UR9, PT, P2 ;  /* 0x00000009ff007c0c */ /* 0x000fe2000bf45320 */
[----:B------:R-:W-:Y:S01]  /*16a0*/  IMAD.U32 R215, RZ, RZ, UR4 ;  /* 0x00000004ffd77e24 */ /* 0x000fe2000f8e00ff */
[----:B------:R-:W-:Y:S01]  /*16b0*/  IADD3.X R13, R226, UR7, RZ, P3, !PT ;  /* 0x00000007e20d7c10 */ /* 0x000fe20009ffe4ff */
[----:B------:R-:W-:-:S04]  /*16c0*/  ULDC.64 UR4, c[0x0][0x418] ;  /* 0x0001060000047ab9 */ /* 0x000fc80000000a00 */
[----:B------:R0:W5:Y:S06]  /*16d0*/  @P0 LDG.E R26, desc[UR52][R12.64] ;  /* 0x000000340c1a0981 */ /* 0x00016c000c1e1900 */
        /* <DEDUP_REMOVED lines=10> */
[----:B------:R-:W-:Y:S02]  /*1780*/  IMAD.U32 R2, RZ, RZ, UR5 ;  /* 0x00000005ff027e24 */ /* 0x000fe4000f8e00ff */
[----:B------:R-:W-:Y:S01]  /*1790*/  IMAD.U32 R25, RZ, RZ, UR4 ;  /* 0x00000004ff197e24 */ /* 0x000fe2000f8e00ff */
[----:B01--4-:R-:W-:Y:S06]  /*17a0*/  @P2 BRA `(.L_x_2681) ;  /* 0x0000000000242947 */ /* 0x013fec0003800000 */
        /* <DEDUP_REMOVED lines=9> */
.L_x_2681:
[----:B------:R-:W-:Y:S01]  /*1840*/  ULDC.64 UR4, c[0x0][0xa20] ;  /* 0x0002880000047ab9 */ /* 0x000fe20000000a00 */
[C---:B------:R-:W-:Y:S02]  /*1850*/  LOP3.LUT R3, R6.reuse, 0xff000000, RZ, 0xc0, !PT ;  /* 0xff00000006037812 */ /* 0x040fe400078ec0ff */
        /* <DEDUP_REMOVED lines=11> */
.L_x_2682:
[----:B------:R-:W-:Y:S05]  /*1910*/  @!P0 BRA `(.L_x_2683) ;  /* 0x00000000000c8947 */ /* 0x000fea0003800000 */
[----:B------:R-:W2:Y:S04]  /*1920*/  LDG.E R0, desc[UR52][R12.64] ;  /* 0x000000340c007981 */ /* 0x000ea8000c1e1900 */
[----:B------:R-:W2:Y:S02]  /*1930*/  LDG.E R25, desc[UR52][R12.64+0x4] ;  /* 0x000004340c197981 */ /* 0x000ea4000c1e1900 */
[----:B--2---:R-:W-:-:S07]  /*1940*/  IADD3 R25, -R0, R25, RZ ;  /* 0x0000001900197210 */ /* 0x004fce0007ffe1ff */
.L_x_2683:
[----:B------:R-:W-:Y:S01]  /*1950*/  ULDC.64 UR4, c[0x0][0xa10] ;  /* 0x0002840000047ab9 */ /* 0x000fe20000000a00 */
[----:B------:R-:W1:Y:S01]  /*1960*/  LDC R10, c[0x0][0x448] ;  /* 0x00011200ff0a7b82 */ /* 0x000e620000000800 */
[----:B------:R-:W-:-:S04]  /*1970*/  ISETP.NE.U32.AND P0, PT, RZ, UR4, PT ;  /* 0x00000004ff007c0c */ /* 0x000fc8000bf05070 */
[----:B------:R-:W-:Y:S01]  /*1980*/  ISETP.NE.AND.EX P0, PT, RZ, UR5, PT, P0 ;  /* 0x00000005ff007c0c */ /* 0x000fe2000bf05300 */
[----:B------:R-:W-:-:S12]  /*1990*/  ULDC.64 UR4, c[0x0][0xa30] ;  /* 0x00028c0000047ab9 */ /* 0x000fd80000000a00 */
[----:B0-----:R-:W0:Y:S02]  /*19a0*/  @P0 LDC.64 R6, c[0x0][0xa10] ;  /* 0x00028400ff060b82 */ /* 0x001e240000000a00 */
[----:B0-----:R-:W-:-:S05]  /*19b0*/  @P0 IMAD.WIDE R6, R220, 0x4, R6 ;  /* 0x00000004dc060825 */ /* 0x001fca00078e0206 */
[----:B------:R-:W2:Y:S04]  /*19c0*/  @P0 LDG.E R0, desc[UR52][R6.64] ;  /* 0x0000003406000981 */ /* 0x000ea8000c1e1900 */
[----:B------:R0:W2:Y:S01]  /*19d0*/  @P0 LDG.E R3, desc[UR52][R6.64+0x4] ;  /* 0x0000043406030981 */ /* 0x0000a2000c1e1900 */
[----:B------:R-:W-:Y:S01]  /*19e0*/  ISETP.NE.U32.AND P1, PT, RZ, UR4, PT ;  /* 0x00000004ff007c0c */ /* 0x000fe2000bf25070 */
[----:B-----5:R-:W-:-:S03]  /*19f0*/  IMAD.MOV.U32 R135, RZ, RZ, R25 ;  /* 0x000000ffff877224 */ /* 0x020fc600078e0019 */
[----:B------:R-:W-:-:S13]  /*1a00*/  ISETP.NE.AND.EX P1, PT, RZ, UR5, PT, P1 ;  /* 0x00000005ff007c0c */ /* 0x000fda000bf25310 */
[----:B------:R-:W-:-:S04]  /*1a10*/  @P1 IADD3 R8, P2, R225, UR4, RZ ;  /* 0x00000004e1081c10 */ /* 0x000fc8000ff5e0ff */
[----:B------:R-:W-:-:S05]  /*1a20*/  @P1 IADD3.X R9, R226, UR5, RZ, P2, !PT ;  /* 0x00000005e2091c10 */ /* 0x000fca00097fe4ff */
[----:B------:R3:W5:Y:S01]  /*1a30*/  @P1 LDG.E R135, desc[UR52][R8.64] ;  /* 0x0000003408871981 */ /* 0x000762000c1e1900 */
[----:B-1----:R-:W-:Y:S01]  /*1a40*/  ISETP.NE.AND P1, PT, R10, 0x1, PT ;  /* 0x000000010a00780c */ /* 0x002fe20003f25270 */
[----:B------:R-:W-:Y:S01]  /*1a50*/  IMAD.SHL.U32 R214, R5, 0x80, RZ ;  /* 0x0000008005d67824 */ /* 0x000fe200078e00ff */
[----:B------:R-:W-:Y:S01]  /*1a60*/  IADD3 R11, -R4, R25, RZ ;  /* 0x00000019040b7210 */ /* 0x000fe20007ffe1ff */
[----:B------:R-:W-:Y:S01]  /*1a70*/  BSSY B0, `(.L_x_2684) ;  /* 0x0000035000007945 */ /* 0x000fe20003800000 */
[----:B------:R-:W-:Y:S01]  /*1a80*/  LOP3.LUT R13, R224, 0xff, RZ, 0xc0, !PT ;  /* 0x000000ffe00d7812 */ /* 0x000fe200078ec0ff */
[----:B------:R-:W-:Y:S01]  /*1a90*/  VIADD R5, R214, 0x7f ;  /* 0x0000007fd6057836 */ /* 0x000fe20000000000 */
[----:B------:R-:W-:-:S03]  /*1aa0*/  SHF.R.U32.HI R224, RZ, 0x10, R224 ;  /* 0x00000010ffe07819 */ /* 0x000fc600000116e0 */
[----:B------:R1:W-:Y:S04]  /*1ab0*/  STL [R1], R13 ;  /* 0x0000000d01007387 */ /* 0x0003e80000100800 */
[----:B------:R-:W4:Y:S08]  /*1ac0*/  @P1 LDC R10, c[0x0][0x44c] ;  /* 0x00011300ff0a1b82 */ /* 0x000f300000000800 */
[----:B0-----:R-:W0:Y:S01]  /*1ad0*/  @P1 LDC R7, c[0x0][0x450] ;  /* 0x00011400ff071b82 */ /* 0x001e220000000800 */
[----:B--2---:R-:W-:-:S02]  /*1ae0*/  @P0 IMAD.IADD R2, R3, 0x1, -R0 ;  /* 0x0000000103020824 */ /* 0x004fc400078e0a00 */
[----:B----4-:R-:W-:-:S04]  /*1af0*/  @P1 IMAD.HI.U32 R0, R5, R10, RZ ;  /* 0x0000000a05001227 */ /* 0x010fc800078e00ff */
[----:B------:R-:W-:Y:S01]  /*1b00*/  IMAD.IADD R217, R11, 0x1, R2 ;  /* 0x000000010bd97824 */ /* 0x000fe200078e0202 */
[----:B0-----:R-:W-:-:S03]  /*1b10*/  @P1 SHF.R.U32.HI R5, RZ, R7, R0 ;  /* 0x00000007ff051219 */ /* 0x001fc60000011600 */
[C---:B------:R-:W-:Y:S01]  /*1b20*/  VIADD R0, R217.reuse, 0x9f ;  /* 0x0000009fd9007836 */ /* 0x040fe20000000000 */
[----:B------:R-:W-:-:S03]  /*1b30*/  IADD3 R4, R217, 0xa0, -R215 ;  /* 0x000000a0d9047810 */ /* 0x000fc60007ffe8d7 */
[----:B------:R-:W-:-:S04]  /*1b40*/  IMAD.HI R0, R0, 0x66666667, RZ ;  /* 0x6666666700007827 */ /* 0x000fc800078e02ff */
[----:B------:R-:W-:Y:S01]  /*1b50*/  IMAD.IADD R5, R4, 0x1, R5 ;  /* 0x0000000104057824 */ /* 0x000fe200078e0205 */
[----:B------:R-:W-:-:S03]  /*1b60*/  SHF.R.U32.HI R3, RZ, 0x1f, R0 ;  /* 0x0000001fff037819 */ /* 0x000fc60000011600 */
[----:B------:R-:W-:Y:S01]  /*1b70*/  IMAD.HI R5, R5, 0x66666667, RZ ;  /* 0x6666666705057827 */ /* 0x000fe200078e02ff */
[----:B------:R-:W-:-:S03]  /*1b80*/  LEA.HI.SX32 R156, R0, R3, 0x1a ;  /* 0x00000003009c7211 */ /* 0x000fc600078fd2ff */
[----:B------:R-:W-:Y:S01]  /*1b90*/  IMAD.MOV.U32 R0, RZ, RZ, RZ ;  /* 0x000000ffff007224 */ /* 0x000fe200078e00ff */
[----:B------:R-:W-:-:S04]  /*1ba0*/  SHF.R.U32.HI R4, RZ, 0x1f, R5 ;  /* 0x0000001fff047819 */ /* 0x000fc80000011605 */
[----:B------:R-:W-:-:S04]  /*1bb0*/  LEA.HI.SX32 R5, R5, R4, 0x1a ;  /* 0x0000000405057211 */ /* 0x000fc800078fd2ff */
[----:B---3--:R-:W-:-:S04]  /*1bc0*/  VIMNMX R9, R156, R5, PT ;  /* 0x000000059c097248 */ /* 0x008fc80003fe0100 */
[----:B------:R-:W-:-:S13]  /*1bd0*/  ISETP.GE.AND P0, PT, R9, 0x1, PT ;  /* 0x000000010900780c */ /* 0x000fda0003f06270 */
[----:B-1----:R-:W-:Y:S05]  /*1be0*/  @!P0 BRA `(.L_x_2685) ;  /* 0x0000000000748947 */ /* 0x002fea0003800000 */
[----:B------:R-:W-:Y:S01]  /*1bf0*/  ISETP.NE.AND P0, PT, R224, RZ, PT ;  /* 0x000000ffe000720c */ /* 0x000fe20003f05270 */
[----:B------:R-:W-:-:S03]  /*1c00*/  ULDC UR4, c[0x0][0x9f0] ;  /* 0x00027c0000047ab9 */ /* 0x000fc60000000800 */
[----:B------:R-:W-:-:S04]  /*1c10*/  SEL R10, R224, UR4, P0 ;  /* 0x00000004e00a7c07 */ /* 0x000fc80008000000 */
[-C--:B------:R-:W-:Y:S02]  /*1c20*/  IABS R6, R10.reuse ;  /* 0x0000000a00067213 */ /* 0x080fe40000000000 */
[----:B------:R-:W-:Y:S02]  /*1c30*/  IADD3 R0, R10, -0x1, R9 ;  /* 0xffffffff0a007810 */ /* 0x000fe40007ffe009 */
[----:B------:R-:W0:Y:S01]  /*1c40*/  I2F.RP R3, R6 ;  /* 0x0000000600037306 */ /* 0x000e220000209400 */
[----:B------:R-:W-:Y:S02]  /*1c50*/  IABS R12, R10 ;  /* 0x0000000a000c7213 */ /* 0x000fe40000000000 */
[----:B------:R-:W-:Y:S02]  /*1c60*/  IABS R8, R0 ;  /* 0x0000000000087213 */ /* 0x000fe40000000000 */
[----:B------:R-:W-:-:S04]  /*1c70*/  LOP3.LUT R0, R0, R10, RZ, 0x3c, !PT ;  /* 0x0000000a00007212 */ /* 0x000fc800078e3cff */
[----:B------:R-:W-:Y:S01]  /*1c80*/  ISETP.GE.AND P2, PT, R0, RZ, PT ;  /* 0x000000ff0000720c */ /* 0x000fe20003f46270 */
[----:B0-----:R-:W0:Y:S02]  /*1c90*/  MUFU.RCP R3, R3 ;  /* 0x0000000300037308 */ /* 0x001e240000001000 */
[----:B0-----:R-:W-:Y:S01]  /*1ca0*/  IADD3 R4, R3, 0xffffffe, RZ ;  /* 0x0ffffffe03047810 */ /* 0x001fe20007ffe0ff */
[----:B------:R-:W-:-:S05]  /*1cb0*/  IMAD.MOV R3, RZ, RZ, -R12 ;  /* 0x000000ffff037224 */ /* 0x000fca00078e0a0c */
[----:B------:R0:W1:Y:S02]  /*1cc0*/  F2I.FTZ.U32.TRUNC.NTZ R5, R4 ;  /* 0x0000000400057305 */ /* 0x000064000021f000 */
[----:B0-----:R-:W-:Y:S02]  /*1cd0*/  IMAD.MOV.U32 R4, RZ, RZ, RZ ;  /* 0x000000ffff047224 */ /* 0x001fe400078e00ff */
[----:B-1----:R-:W-:-:S04]  /*1ce0*/  IMAD.MOV R7, RZ, RZ, -R5 ;  /* 0x000000ffff077224 */ /* 0x002fc800078e0a05 */
        /* <DEDUP_REMOVED lines=13> */
.L_x_2685:
[----:B------:R-:W-:Y:S05]  /*1dc0*/  BSYNC B0 ;  /* 0x0000000000007941 */ /* 0x000fea0003800000 */
.L_x_2684:
        /* <DEDUP_REMOVED lines=8> */
[----:B------:R-:W-:-:S04]  /*1e50*/  SHF.R.U32.HI R119, RZ, 0x7, R5 ;  /* 0x00000007ff777819 */ /* 0x000fc80000011605 */
[----:B------:R-:W-:-:S07]  /*1e60*/  MOV R24, R119 ;  /* 0x0000007700187202 */ /* 0x000fce0000000f00 */
[----:B------:R-:W-:-:S04]  /*1e70*/  @P0 VIADD R0, R0, 0x9f ;  /* 0x0000009f00000836 */ /* 0x000fc80000000000 */
        /* <DEDUP_REMOVED lines=25> */
[----:B-1---5:R-:W-:Y:S05]  /*2010*/  CALL.ABS.NOINC R14 ;  /* 0x000000000e007343 */ /* 0x022fea0003c00000 */
.L_x_2688:
[----:B------:R-:W-:Y:S05]  /*2020*/  BSYNC B6 ;  /* 0x0000000000067941 */ /* 0x000fea0003800000 */
.L_x_2687:
        /* <DEDUP_REMOVED lines=20> */
.L_x_2690:
[----:B------:R-:W-:Y:S05]  /*2170*/  BSYNC B6 ;  /* 0x0000000000067941 */ /* 0x000fea0003800000 */
.L_x_2689:
[----:B------:R-:W-:Y:S01]  /*2180*/  ULDC.64 UR4, c[0x0][0x9f8] ;  /* 0x00027e0000047ab9 */ /* 0x000fe20000000a00 */
[----:B------:R-:W2:Y:S01]  /*2190*/  LDL R28, [R1+0x50] ;  /* 0x00005000011c7983 */ /* 0x000ea20000100800 */
[----:B------:R-:W-:Y:S01]  /*21a0*/  ISETP.NE.U32.AND P0, PT, RZ, UR4, PT ;  /* 0x00000004ff007c0c */ /* 0x000fe2000bf05070 */
[----:B------:R-:W-:Y:S01]  /*21b0*/  IMAD.MOV.U32 R0, RZ, RZ, R220 ;  /* 0x000000ffff007224 */ /* 0x000fe200078e00dc */
[----:B------:R-:W0:Y:S01]  /*21c0*/  LDC R15, c[0x0][0x3f4] ;  /* 0x0000fd00ff0f7b82 */ /* 0x000e220000000800 */
[----:B------:R-:W1:Y:S01]  /*21d0*/  S2R R27, SR_TID.X ;  /* 0x00000000001b7919 */ /* 0x000e620000002100 */
[----:B------:R-:W-:Y:S01]  /*21e0*/  ISETP.NE.AND.EX P0, PT, RZ, UR5, PT, P0 ;  /* 0x00000005ff007c0c */ /* 0x000fe2000bf05300 */
[C---:B------:R-:W-:Y:S02]  /*21f0*/  VIADD R3, R16.reuse, 0x20 ;  /* 0x0000002010037836 */ /* 0x040fe40000000000 */
[----:B------:R-:W-:-:S03]  /*2200*/  VIADD R4, R16, 0x40 ;  /* 0x0000004010047836 */ /* 0x000fc60000000000 */
[----:B------:R-:W3:Y:S07]  /*2210*/  LDC.64 R104, c[0x0][0x3f8] ;  /* 0x0000fe00ff687b82 */ /* 0x000eee0000000a00 */
[----:B------:R-:W-:Y:S01]  /*2220*/  @P0 IADD3 R6, P1, R225, UR4, RZ ;  /* 0x00000004e1060c10 */ /* 0x000fe2000ff3e0ff */
[----:B------:R-:W-:Y:S01]  /*2230*/  ULDC UR4, c[0x0][0x320] ;  /* 0x0000c80000047ab9 */ /* 0x000fe20000000800 */
[----:B------:R-:W4:Y:S02]  /*2240*/  LDC.64 R98, c[0x0][0x408] ;  /* 0x00010200ff627b82 */ /* 0x000f240000000a00 */
[----:B------:R-:W-:-:S05]  /*2250*/  @P0 IADD3.X R7, R226, UR5, RZ, P1, !PT ;  /* 0x00000005e2070c10 */ /* 0x000fca0008ffe4ff */
[----:B------:R4:W2:Y:S01]  /*2260*/  @P0 LDG.E R0, desc[UR52][R6.64] ;  /* 0x0000003406000981 */ /* 0x0008a2000c1e1900 */
[----:B------:R-:W-:Y:S01]  /*2270*/  ISETP.GE.AND P2, PT, R16, UR4, PT ;  /* 0x0000000410007c0c */ /* 0x000fe2000bf46270 */
[----:B------:R-:W-:Y:S01]  /*2280*/  IMAD.MOV.U32 R122, RZ, RZ, 0x20 ;  /* 0x00000020ff7a7424 */ /* 0x000fe200078e00ff */
[----:B------:R-:W-:Y:S01]  /*2290*/  ISETP.GE.AND P3, PT, R3, UR4, PT ;  /* 0x0000000403007c0c */ /* 0x000fe2000bf66270 */
[----:B------:R-:W-:Y:S01]  /*22a0*/  IMAD.MOV.U32 R123, RZ, RZ, 0x40 ;  /* 0x00000040ff7b7424 */ /* 0x000fe200078e00ff */
[----:B------:R-:W-:Y:S01]  /*22b0*/  ISETP.GE.AND P0, PT, R4, UR4, PT ;  /* 0x0000000404007c0c */ /* 0x000fe2000bf06270 */
[----:B0-----:R-:W-:Y:S01]  /*22c0*/  IMAD.SHL.U32 R118, R15, 0x2, RZ ;  /* 0x000000020f767824 */ /* 0x001fe200078e00ff */
[----:B------:R-:W-:Y:S01]  /*22d0*/  ISETP.GE.AND P1, PT, R190, UR4, PT ;  /* 0x00000004be007c0c */ /* 0x000fe2000bf26270 */
[-C--:B---3--:R-:W-:Y:S01]  /*22e0*/  IMAD.WIDE.U32 R106, R198, R104.reuse, R16 ;  /* 0x00000068c66a7225 */ /* 0x088fe200078e0010 */
[----:B-1----:R-:W-:Y:S02]  /*22f0*/  SHF.R.U32.HI R20, RZ, 0x7, R27 ;  /* 0x00000007ff147819 */ /* 0x002fe4000001161b */
[----:B------:R-:W-:Y:S01]  /*2300*/  SHF.R.S32.HI R11, RZ, 0x1f, R198 ;  /* 0x0000001fff0b7819 */ /* 0x000fe200000114c6 */
[----:B------:R-:W-:Y:S01]  /*2310*/  VIADD R27, R27, 0xffffff80 ;  /* 0xffffff801b1b7836 */ /* 0x000fe20000000000 */
[C---:B------:R-:W-:Y:S01]  /*2320*/  ISETP.NE.AND P6, PT, R20.reuse, 0x1, PT ;  /* 0x000000011400780c */ /* 0x040fe20003fc5270 */
[----:B------:R-:W-:Y:S01]  /*2330*/  VIADD R150, R20, 0x8 ;  /* 0x0000000814967836 */ /* 0x000fe20000000000 */
[----:B------:R-:W-:Y:S01]  /*2340*/  SHF.R.S32.HI R189, RZ, 0x1f, R188 ;  /* 0x0000001fffbd7819 */ /* 0x000fe200000114bc */
[----:B------:R-:W-:Y:S01]  /*2350*/  IMAD R9, R11, R104, RZ ;  /* 0x000000680b097224 */ /* 0x000fe200078e02ff */
[----:B------:R-:W-:Y:S01]  /*2360*/  LEA.HI R14, R27, R27, RZ, 0x1 ;  /* 0x0000001b1b0e7211 */ /* 0x000fe200078f08ff */
[-C--:B----4-:R-:W-:Y:S01]  /*2370*/  IMAD R11, R11, R98.reuse, RZ ;  /* 0x000000620b0b7224 */ /* 0x090fe200078e02ff */
[----:B------:R-:W-:Y:S01]  /*2380*/  LOP3.LUT R22, R22, 0xfffffffe, RZ, 0xc0, !PT ;  /* 0xfffffffe16167812 */ /* 0x000fe200078ec0ff */
[----:B------:R-:W-:Y:S01]  /*2390*/  IMAD R13, R198, R105, R9 ;  /* 0x00000069c60d7224 */ /* 0x000fe200078e0209 */
[----:B------:R-:W-:Y:S01]  /*23a0*/  LOP3.LUT R14, R14, 0xfffffffe, RZ, 0xc0, !PT ;  /* 0xfffffffe0e0e7812 */ /* 0x000fe200078ec0ff */
[----:B------:R-:W-:Y:S01]  /*23b0*/  IMAD R11, R198, R99, R11 ;  /* 0x00000063c60b7224 */ /* 0x000fe200078e020b */
[----:B------:R-:W-:Y:S01]  /*23c0*/  IADD3 R125, R26, R25, RZ ;  /* 0x000000191a7d7210 */ /* 0x000fe20007ffe0ff */
[C---:B------:R-:W-:Y:S01]  /*23d0*/  IMAD.WIDE.U32 R100, R198.reuse, R98, R16 ;  /* 0x00000062c6647225 */ /* 0x040fe200078e0010 */
[----:B------:R-:W-:Y:S01]  /*23e0*/  IADD3 R14, R27, -R14, RZ ;  /* 0x8000000e1b0e7210 */ /* 0x000fe20007ffe0ff */
[----:B------:R-:W-:Y:S05]  /*23f0*/  @!P6 WARPSYNC.ALL ;  /* 0x000000000000e948 */ /* 0x000fea0003800000 */
[----:B------:R-:W-:Y:S01]  /*2400*/  ULDC UR4, c[0x0][0x2f4] ;  /* 0x0000bd0000047ab9 */ /* 0x000fe20000000800 */
[----:B------:R-:W-:Y:S01]  /*2410*/  IMAD.WIDE.U32 R102, R198, R98, R188 ;  /* 0x00000062c6667225 */ /* 0x000fe200078e00bc */
[----:B------:R-:W-:-:S02]  /*2420*/  ISETP.GE.AND P5, PT, R3, UR4, PT ;  /* 0x0000000403007c0c */ /* 0x000fc4000bfa6270 */
[----:B------:R-:W-:Y:S01]  /*2430*/  ISETP.GE.AND P4, PT, R16, UR4, PT ;  /* 0x0000000410007c0c */ /* 0x000fe2000bf86270 */
[----:B------:R-:W-:Y:S01]  /*2440*/  IMAD.IADD R103, R103, 0x1, R11 ;  /* 0x0000000167677824 */ /* 0x000fe200078e020b */
[----:B------:R-:W-:Y:S01]  /*2450*/  SEL R6, RZ, 0xffffffff, P5 ;  /* 0xffffffffff067807 */ /* 0x000fe20002800000 */
[----:B------:R-:W-:Y:S01]  /*2460*/  IMAD.WIDE.U32 R108, R198, R104, R188 ;  /* 0x00000068c66c7225 */ /* 0x000fe200078e00bc */
[----:B------:R-:W-:Y:S02]  /*2470*/  SEL R5, RZ, 0x1, P4 ;  /* 0x00000001ff057807 */ /* 0x000fe40002000000 */
[----:B------:R-:W-:Y:S01]  /*2480*/  ISETP.GE.AND P4, PT, R190, UR4, PT ;  /* 0x00000004be007c0c */ /* 0x000fe2000bf86270 */
[----:B------:R-:W-:Y:S01]  /*2490*/  IMAD.SHL.U32 R6, R6, 0x2, RZ ;  /* 0x0000000206067824 */ /* 0x000fe200078e00ff */
[----:B------:R-:W-:Y:S01]  /*24a0*/  ISETP.GE.AND P5, PT, R4, R15, PT ;  /* 0x0000000f0400720c */ /* 0x000fe20003fa6270 */
[----:B------:R-:W-:Y:S01]  /*24b0*/  IMAD.IADD R109, R109, 0x1, R13 ;  /* 0x000000016d6d7824 */ /* 0x000fe200078e020d */
[----:B------:R-:W-:Y:S01]  /*24c0*/  SEL R8, RZ, 0x8, P4 ;  /* 0x00000008ff087807 */ /* 0x000fe20002000000 */
[----:B------:R-:W-:Y:S01]  /*24d0*/  IMAD.IADD R107, R13, 0x1, R107 ;  /* 0x000000010d6b7824 */ /* 0x000fe200078e026b */
[----:B------:R-:W-:Y:S01]  /*24e0*/  LOP3.LUT R7, R6, 0x2, R5, 0xe2, !PT ;  /* 0x0000000206077812 */ /* 0x000fe200078ee205 */
[----:B-----5:R-:W-:Y:S01]  /*24f0*/  IMAD.WIDE.U32 R102, R135, R98, R102 ;  /* 0x0000006287667225 */ /* 0x020fe200078e0066 */
[----:B------:R-:W-:-:S02]  /*2500*/  SEL R6, RZ, 0xffffffff, P3 ;  /* 0xffffffffff067807 */ /* 0x000fc40001800000 */
[----:B------:R-:W-:Y:S01]  /*2510*/  ISETP.GE.AND P3, PT, R4, UR4, PT ;  /* 0x0000000404007c0c */ /* 0x000fe2000bf66270 */
[-C--:B------:R-:W-:Y:S01]  /*2520*/  IMAD.WIDE.U32 R108, R135, R104.reuse, R108 ;  /* 0x00000068876c7225 */ /* 0x080fe200078e006c */
[----:B------:R-:W-:Y:S02]  /*2530*/  SEL R5, RZ, 0x1, P2 ;  /* 0x00000001ff057807 */ /* 0x000fe40001000000 */
[----:B------:R-:W-:Y:S01]  /*2540*/  ISETP.GE.AND P2, PT, R195, UR4, PT ;  /* 0x00000004c3007c0c */ /* 0x000fe2000bf46270 */
[----:B------:R-:W-:Y:S01]  /*2550*/  IMAD.SHL.U32 R10, R6, 0x2, RZ ;  /* 0x00000002060a7824 */ /* 0x000fe200078e00ff */
[----:B------:R-:W-:Y:S01]  /*2560*/  SEL R6, RZ, 0x4, P3 ;  /* 0x00000004ff067807 */ /* 0x000fe20001800000 */
[----:B------:R-:W-:Y:S01]  /*2570*/  IMAD.WIDE.U32 R106, R135, R104, R106 ;  /* 0x00000068876a7225 */ /* 0x000fe200078e006a */
[----:B------:R-:W-:Y:S02]  /*2580*/  ISETP.GE.AND P3, PT, R3, R15, PT ;  /* 0x0000000f0300720c */ /* 0x000fe40003f66270 */
[----:B------:R-:W-:Y:S01]  /*2590*/  LOP3.LUT R8, R8, R7, R6, 0xfe, !PT ;  /* 0x0000000708087212 */ /* 0x000fe200078efe06 */
[----:B------:R-:W-:Y:S01]  /*25a0*/  IMAD R127, R99, 0xa0, RZ ;  /* 0x000000a0637f7824 */ /* 0x000fe200078e02ff */
[----:B------:R-:W-:Y:S01]  /*25b0*/  LOP3.LUT R5, R10, 0x2, R5, 0xe2, !PT ;  /* 0x000000020a057812 */ /* 0x000fe200078ee205 */
[----:B------:R-:W-:Y:S01]  /*25c0*/  IMAD.SHL.U32 R97, R98, 0x80, RZ ;  /* 0x0000008062617824 */ /* 0x000fe200078e00ff */
[----:B------:R-:W-:Y:S01]  /*25d0*/  SEL R6, RZ, 0x4, P0 ;  /* 0x00000004ff067807 */ /* 0x000fe20000000000 */
[----:B------:R-:W-:Y:S01]  /*25e0*/  IMAD R113, R14, 0x80, R198 ;  /* 0x000000800e717824 */ /* 0x000fe200078e02c6 */
[----:B------:R-:W-:Y:S01]  /*25f0*/  SEL R7, RZ, 0x8, P1 ;  /* 0x00000008ff077807 */ /* 0x000fe20000800000 */
[----:B------:R-:W-:Y:S01]  /*2600*/  @!P6 BAR.SYNC.DEFER_BLOCKING 0x9, 0x100 ;  /* 0x024400000000eb1d */ /* 0x000fe20000010000 */
[----:B------:R-:W-:-:S02]  /*2610*/  ISETP.GE.AND P0, PT, R16, R15, PT ;  /* 0x0000000f1000720c */ /* 0x000fc40003f06270 */
[----:B------:R-:W-:Y:S02]  /*2620*/  LOP3.LUT R21, R7, R5, R6, 0xfe, !PT ;  /* 0x0000000507157212 */ /* 0x000fe400078efe06 */
[C---:B------:R-:W-:Y:S02]  /*2630*/  SEL R6, R15.reuse, RZ, P3 ;  /* 0x000000ff0f067207 */ /* 0x040fe40001800000 */
[----:B------:R-:W-:Y:S02]  /*2640*/  SEL R5, R15, RZ, P0 ;  /* 0x000000ff0f057207 */ /* 0x000fe40000000000 */
[----:B------:R-:W-:Y:S01]  /*2650*/  SEL R9, RZ, 0x10, P2 ;  /* 0x00000010ff097807 */ /* 0x000fe20001000000 */
[----:B------:R-:W-:Y:S01]  /*2660*/  IMAD.IADD R7, R3, 0x1, R6 ;  /* 0x0000000103077824 */ /* 0x000fe200078e0206 */
[----:B------:R-:W-:Y:S01]  /*2670*/  IADD3 R101, R11, R101, RZ ;  /* 0x000000650b657210 */ /* 0x000fe20007ffe0ff */
[----:B------:R-:W-:Y:S01]  /*2680*/  IMAD.IADD R5, R16, 0x1, R5 ;  /* 0x0000000110057824 */ /* 0x000fe200078e0205 */
[----:B------:R-:W-:-:S02]  /*2690*/  LOP3.LUT R32, R8, R9, RZ, 0xfc, !PT ;  /* 0x0000000908207212 */ /* 0x000fc400078efcff */
[----:B------:R-:W-:Y:S01]  /*26a0*/  SHF.R.S32.HI R8, RZ, 0x1f, R7 ;  /* 0x0000001fff087819 */ /* 0x000fe20000011407 */
[----:B------:R-:W-:Y:S01]  /*26b0*/  IMAD.WIDE.U32 R100, R135, R98, R100 ;  /* 0x0000006287647225 */ /* 0x000fe200078e0064 */
[----:B------:R-:W-:Y:S02]  /*26c0*/  SHF.R.S32.HI R6, RZ, 0x1f, R5 ;  /* 0x0000001fff067819 */ /* 0x000fe40000011405 */
[----:B------:R-:W-:Y:S02]  /*26d0*/  SEL R9, R15, RZ, P5 ;  /* 0x000000ff0f097207 */ /* 0x000fe40002800000 */
[----:B------:R-:W-:Y:S02]  /*26e0*/  LEA.HI R30, R8, R7, RZ, 0x4 ;  /* 0x00000007081e7211 */ /* 0x000fe400078f20ff */
[----:B------:R-:W-:Y:S01]  /*26f0*/  LEA.HI R29, R6, R5, RZ, 0x4 ;  /* 0x00000005061d7211 */ /* 0x000fe200078f20ff */
[----:B------:R-:W-:Y:S01]  /*2700*/  IMAD.IADD R12, R4, 0x1, R9 ;  /* 0x00000001040c7824 */ /* 0x000fe200078e0209 */
[----:B------:R-:W-:-:S02]  /*2710*/  LEA.HI R8, R8, R7, RZ, 0x6 ;  /* 0x0000000708087211 */ /* 0x000fc400078f30ff */
[----:B------:R-:W-:Y:S02]  /*2720*/  LEA.HI R6, R6, R5, RZ, 0x6 ;  /* 0x0000000506067211 */ /* 0x000fe400078f30ff */
[----:B------:R-:W-:Y:S02]  /*2730*/  SHF.R.S32.HI R9, RZ, 0x6, R8 ;  /* 0x00000006ff097819 */ /* 0x000fe40000011408 */
[----:B------:R-:W-:Y:S02]  /*2740*/  SHF.R.U32.HI R5, RZ, 0x3, R211 ;  /* 0x00000003ff057819 */ /* 0x000fe400000116d3 */
[----:B------:R-:W-:Y:S01]  /*2750*/  SHF.R.S32.HI R7, RZ, 0x6, R6 ;  /* 0x00000006ff077819 */ /* 0x000fe20000011406 */
[----:B------:R-:W-:Y:S01]  /*2760*/  IMAD R133, R9, 0x2800, R210 ;  /* 0x0000280009857824 */ /* 0x000fe200078e02d2 */
[----:B------:R-:W-:Y:S01]  /*2770*/  LOP3.LUT R10, R211, 0x30, R29, 0xf8, !PT ;  /* 0x00000030d30a7812 */ /* 0x000fe200078ef81d */
[----:B------:R-:W-:Y:S01]  /*2780*/  IMAD R130, R9, 0x2800, R212 ;  /* 0x0000280009827824 */ /* 0x000fe200078e02d4 */
[----:B------:R-:W-:Y:S01]  /*2790*/  LOP3.LUT R8, R208, 0x30, R30, 0xf8, !PT ;  /* 0x00000030d0087812 */ /* 0x000fe200078ef81e */
[C---:B------:R-:W-:Y:S01]  /*27a0*/  IMAD R132, R7.reuse, 0x2800, R212 ;  /* 0x0000280007847824 */ /* 0x040fe200078e02d4 */
[----:B------:R-:W-:Y:S01]  /*27b0*/  LOP3.LUT R11, R10, R5, RZ, 0x3c, !PT ;  /* 0x000000050a0b7212 */ /* 0x000fe200078e3cff */
[----:B------:R-:W-:Y:S01]  /*27c0*/  IMAD R134, R7, 0x2800, R210 ;  /* 0x0000280007867824 */ /* 0x000fe200078e02d2 */
[----:B------:R-:W-:-:S02]  /*27d0*/  LOP3.LUT R8, R8, R209, RZ, 0x3c, !PT ;  /* 0x000000d108087212 */ /* 0x000fc400078e3cff */
[----:B------:R-:W-:Y:S01]  /*27e0*/  LOP3.LUT R6, R208, 0x30, R29, 0xf8, !PT ;  /* 0x00000030d0067812 */ /* 0x000fe200078ef81d */
[----:B------:R-:W-:Y:S01]  /*27f0*/  IMAD.IADD R132, R132, 0x1, R11 ;  /* 0x0000000184847824 */ /* 0x000fe200078e020b */
[----:B------:R-:W-:Y:S02]  /*2800*/  IADD3 R133, R133, R8, RZ ;  /* 0x0000000885857210 */ /* 0x000fe40007ffe0ff */
[----:B------:R-:W-:Y:S02]  /*2810*/  SHF.R.S32.HI R11, RZ, 0x1f, R135 ;  /* 0x0000001fff0b7819 */ /* 0x000fe40000011487 */
[----:B------:R-:W-:Y:S02]  /*2820*/  LOP3.LUT R8, R211, 0x30, R30, 0xf8, !PT ;  /* 0x00000030d3087812 */ /* 0x000fe400078ef81e */
[----:B------:R-:W-:Y:S02]  /*2830*/  SHF.R.S32.HI R13, RZ, 0x1f, R12 ;  /* 0x0000001fff0d7819 */ /* 0x000fe4000001140c */
[----:B------:R-:W-:-:S02]  /*2840*/  LOP3.LUT R7, R6, R209, RZ, 0x3c, !PT ;  /* 0x000000d106077212 */ /* 0x000fc400078e3cff */
[----:B------:R-:W-:Y:S01]  /*2850*/  LOP3.LUT R9, R8, R5, RZ, 0x3c, !PT ;  /* 0x0000000508097212 */ /* 0x000fe200078e3cff */
[----:B------:R-:W-:Y:S01]  /*2860*/  IMAD R8, R11, R104, RZ ;  /* 0x000000680b087224 */ /* 0x000fe200078e02ff */
[CC--:B------:R-:W-:Y:S01]  /*2870*/  LEA.HI R31, R13.reuse, R12.reuse, RZ, 0x4 ;  /* 0x0000000c0d1f7211 */ /* 0x0c0fe200078f20ff */
[----:B------:R-:W-:Y:S01]  /*2880*/  IMAD.IADD R134, R134, 0x1, R7 ;  /* 0x0000000186867824 */ /* 0x000fe200078e0207 */
[----:B------:R-:W-:Y:S01]  /*2890*/  LEA.HI R12, R13, R12, RZ, 0x6 ;  /* 0x0000000c0d0c7211 */ /* 0x000fe200078f30ff */
[----:B------:R-:W-:Y:S01]  /*28a0*/  IMAD R13, R135, R105, R8 ;  /* 0x00000069870d7224 */ /* 0x000fe200078e0208 */
[----:B------:R-:W-:Y:S01]  /*28b0*/  LOP3.LUT R6, R208, 0x30, R31, 0xf8, !PT ;  /* 0x00000030d0067812 */ /* 0x000fe200078ef81f */
[----:B------:R-:W-:Y:S01]  /*28c0*/  IMAD R8, R11, R98, RZ ;  /* 0x000000620b087224 */ /* 0x000fe200078e02ff */
[----:B------:R-:W-:Y:S01]  /*28d0*/  SHF.R.S32.HI R7, RZ, 0x6, R12 ;  /* 0x00000006ff077819 */ /* 0x000fe2000001140c */
[----:B------:R-:W-:Y:S01]  /*28e0*/  IMAD.IADD R130, R130, 0x1, R9 ;  /* 0x0000000182827824 */ /* 0x000fe200078e0209 */
[----:B------:R-:W-:Y:S01]  /*28f0*/  LOP3.LUT R6, R6, R209, RZ, 0x3c, !PT ;  /* 0x000000d106067212 */ /* 0x000fe200078e3cff */
[----:B------:R-:W-:Y:S01]  /*2900*/  IMAD R11, R135, R99, R8 ;  /* 0x00000063870b7224 */ /* 0x000fe200078e0208 */
[----:B------:R-:W-:Y:S01]  /*2910*/  LOP3.LUT R10, R211, 0x30, R31, 0xf8, !PT ;  /* 0x00000030d30a7812 */ /* 0x000fe200078ef81f */
[C---:B------:R-:W-:Y:S01]  /*2920*/  IMAD R131, R7.reuse, 0x2800, R210 ;  /* 0x0000280007837824 */ /* 0x040fe200078e02d2 */
[----:B------:R-:W-:Y:S01]  /*2930*/  SHF.L.U64.HI R8, R98, 0x7, R99 ;  /* 0x0000000762087819 */ /* 0x000fe20000010263 */
[----:B------:R-:W-:Y:S01]  /*2940*/  IMAD R129, R7, 0x2800, R212 ;  /* 0x0000280007817824 */ /* 0x000fe200078e02d4 */
[C---:B------:R-:W-:Y:S01]  /*2950*/  SHF.L.U32 R7, R104.reuse, 0x7, RZ ;  /* 0x0000000768077819 */ /* 0x040fe200000006ff */
[----:B------:R-:W-:Y:S01]  /*2960*/  IMAD.IADD R131, R131, 0x1, R6 ;  /* 0x0000000183837824 */ /* 0x000fe200078e0206 */
[----:B------:R-:W-:Y:S01]  /*2970*/  SHF.L.U64.HI R6, R104, 0x7, R105 ;  /* 0x0000000768067819 */ /* 0x000fe20000010269 */
[----:B------:R-:W-:Y:S01]  /*2980*/  IMAD.IADD R27, R103, 0x1, R11 ;  /* 0x00000001671b7824 */ /* 0x000fe200078e020b */
[----:B------:R-:W-:Y:S01]  /*2990*/  LOP3.LUT R10, R10, R5, RZ, 0x3c, !PT ;  /* 0x000000050a0a7212 */ /* 0x000fe200078e3cff */
[----:B------:R-:W-:Y:S01]  /*29a0*/  IMAD R9, R105, 0xa0, RZ ;  /* 0x000000a069097824 */ /* 0x000fe200078e02ff */
[----:B------:R-:W-:Y:S01]  /*29b0*/  SHF.R.S32.HI R116, RZ, 0x4, R29 ;  /* 0x00000004ff747819 */ /* 0x000fe2000001141d */
[----:B------:R-:W-:Y:S01]  /*29c0*/  IMAD.WIDE.U32 R104, R104, 0xa0, RZ ;  /* 0x000000a068687825 */ /* 0x000fe200078e00ff */
[----:B------:R-:W-:-:S02]  /*29d0*/  SHF.R.S32.HI R115, RZ, 0x4, R30 ;  /* 0x00000004ff737819 */ /* 0x000fc4000001141e */
[----:B------:R-:W-:Y:S01]  /*29e0*/  SHF.R.S32.HI R114, RZ, 0x4, R31 ;  /* 0x00000004ff727819 */ /* 0x000fe2000001141f */
[----:B------:R-:W-:Y:S01]  /*29f0*/  IMAD.WIDE.U32 R98, R98, 0xa0, RZ ;  /* 0x000000a062627825 */ /* 0x000fe200078e00ff */
[----:B------:R-:W-:Y:S02]  /*2a00*/  LOP3.LUT R29, R29, 0xfffffff0, RZ, 0xc0, !PT ;  /* 0xfffffff01d1d7812 */ /* 0x000fe400078ec0ff */
[----:B------:R-:W-:Y:S01]  /*2a10*/  LOP3.LUT R30, R30, 0xfffffff0, RZ, 0xc0, !PT ;  /* 0xfffffff01e1e7812 */ /* 0x000fe200078ec0ff */
[----:B------:R-:W-:Y:S01]  /*2a20*/  IMAD.IADD R129, R129, 0x1, R10 ;  /* 0x0000000181817824 */ /* 0x000fe200078e020a */
[----:B------:R-:W-:Y:S01]  /*2a30*/  LOP3.LUT R31, R31, 0xfffffff0, RZ, 0xc0, !PT ;  /* 0xfffffff01f1f7812 */ /* 0x000fe200078ec0ff */
[----:B------:R-:W-:Y:S01]  /*2a40*/  IMAD.IADD R127, R99, 0x1, R127 ;  /* 0x00000001637f7824 */ /* 0x000fe200078e027f */
[----:B------:R-:W-:Y:S01]  /*2a50*/  IADD3 R126, R105, R9, RZ ;  /* 0x00000009697e7210 */ /* 0x000fe20007ffe0ff */
[----:B------:R-:W-:Y:S01]  /*2a60*/  IMAD.IADD R25, R109, 0x1, R13 ;  /* 0x000000016d197824 */ /* 0x000fe200078e020d */
[----:B------:R-:W-:Y:S01]  /*2a70*/  LOP3.LUT R9, R21, 0x1, RZ, 0xc0, !PT ;  /* 0x0000000115097812 */ /* 0x000fe200078ec0ff */
[----:B------:R-:W-:Y:S01]  /*2a80*/  IMAD.IADD R26, R13, 0x1, R107 ;  /* 0x000000010d1a7824 */ /* 0x000fe200078e026b */
[----:B------:R-:W-:-:S02]  /*2a90*/  LOP3.LUT R10, R21, 0x2, RZ, 0xc0, !PT ;  /* 0x00000002150a7812 */ /* 0x000fc400078ec0ff */
[C---:B------:R-:W-:Y:S02]  /*2aa0*/  LOP3.LUT R20, R21.reuse, 0x4, RZ, 0xc0, !PT ;  /* 0x0000000415147812 */ /* 0x040fe400078ec0ff */
[----:B------:R-:W-:Y:S02]  /*2ab0*/  @P5 LOP3.LUT R22, R22, 0x1, RZ, 0xfc, !PT ;  /* 0x0000000116165812 */ /* 0x000fe400078efcff */
[----:B------:R-:W-:Y:S02]  /*2ac0*/  LOP3.LUT R21, R21, 0x8, RZ, 0xc0, !PT ;  /* 0x0000000815157812 */ /* 0x000fe400078ec0ff */
[----:B------:R-:W-:Y:S02]  /*2ad0*/  SHF.R.S32.HI R112, RZ, 0x1f, R29 ;  /* 0x0000001fff707819 */ /* 0x000fe4000001141d */
[----:B------:R-:W-:Y:S02]  /*2ae0*/  SHF.R.S32.HI R111, RZ, 0x1f, R30 ;  /* 0x0000001fff6f7819 */ /* 0x000fe4000001141e */
[----:B------:R-:W-:-:S02]  /*2af0*/  SHF.R.S32.HI R110, RZ, 0x1f, R31 ;  /* 0x0000001fff6e7819 */ /* 0x000fc4000001141f */
[----:B--2---:R-:W-:Y:S02]  /*2b00*/  R2P PR, R28, 0x6 ;  /* 0x000000061c007804 */ /* 0x004fe40000000000 */
[----:B------:R-:W-:-:S03]  /*2b10*/  IADD3 R28, R11, R101, RZ ;  /* 0x000000650b1c7210 */ /* 0x000fc60007ffe0ff */
[----:B------:R-:W-:Y:S02]  /*2b20*/  SEL R122, R122, 0xffffffe0, !P1 ;  /* 0xffffffe07a7a7807 */ /* 0x000fe40004800000 */
[----:B------:R-:W-:Y:S02]  /*2b30*/  ISETP.GE.AND P1, PT, R196, UR4, PT ;  /* 0x00000004c4007c0c */ /* 0x000fe4000bf26270 */
[----:B------:R-:W-:Y:S02]  /*2b40*/  SEL R123, R123, 0xffffffc0, !P2 ;  /* 0xffffffc07b7b7807 */ /* 0x000fe40005000000 */
[----:B------:R-:W-:-:S03]  /*2b50*/  SEL R11, RZ, 0x20, P1 ;  /* 0x00000020ff0b7807 */ /* 0x000fc60000800000 */
[----:B------:R-:W-:Y:S01]  /*2b60*/  IMAD.IADD R128, R123, 0x1, R122 ;  /* 0x000000017b807824 */ /* 0x000fe200078e027a */
[C---:B------:R-:W-:Y:S02]  /*2b70*/  LOP3.LUT R11, R32.reuse, R11, RZ, 0xfc, !PT ;  /* 0x0000000b200b7212 */ /* 0x040fe400078efcff */
[----:B------:R-:W-:Y:S02]  /*2b80*/  LOP3.LUT R32, R32, 0x1, RZ, 0xc0, !PT ;  /* 0x0000000120207812 */ /* 0x000fe400078ec0ff */
[C---:B------:R-:W-:Y:S02]  /*2b90*/  LOP3.LUT R33, R11.reuse, 0x2, RZ, 0xc0, !PT ;  /* 0x000000020b217812 */ /* 0x040fe400078ec0ff */
[C---:B------:R-:W-:Y:S02]  /*2ba0*/  LOP3.LUT R34, R11.reuse, 0x4, RZ, 0xc0, !PT ;  /* 0x000000040b227812 */ /* 0x040fe400078ec0ff */
[C---:B------:R-:W-:Y:S02]  /*2bb0*/  LOP3.LUT R35, R11.reuse, 0x8, RZ, 0xc0, !PT ;  /* 0x000000080b237812 */ /* 0x040fe400078ec0ff */
[----:B------:R-:W-:-:S02]  /*2bc0*/  LOP3.LUT R36, R11, 0x10, RZ, 0xc0, !PT ;  /* 0x000000100b247812 */ /* 0x000fc400078ec0ff */
[----:B------:R-:W-:Y:S02]  /*2bd0*/  SHF.R.S32.HI R124, RZ, 0x1f, R0 ;  /* 0x0000001fff7c7819 */ /* 0x000fe40000011400 */
[----:B------:R-:W-:-:S07]  /*2be0*/  LOP3.LUT R37, R11, 0x20, RZ, 0xc0, !PT ;  /* 0x000000200b257812 */ /* 0x000fce00078ec0ff */
.L_x_2796:
[----:B0-----:R-:W0:Y:S01]  /*2bf0*/  LDC R40, c[0x0][0x430] ;  /* 0x00010c00ff287b82 */ /* 0x001e220000000800 */
[----:B------:R-:W-:-:S04]  /*2c00*/  VIADD R24, R24, 0xffffffff ;  /* 0xffffffff18187836 */ /* 0x000fc80000000000 */
[----:B----4-:R-:W-:-:S03]  /*2c10*/  IMAD R11, R24, 0xa0, R113 ;  /* 0x000000a0180b7824 */ /* 0x010fc600078e0271 */
[----:B-1----:R-:W1:Y:S01]  /*2c20*/  LDC R117, c[0x0][0x3f4] ;  /* 0x0000fd00ff757b82 */ /* 0x002e620000000800 */
        /* <DEDUP_REMOVED lines=12> */
[--C-:B------:R-:W-:Y:S01]  /*2cf0*/  @!P1 SHF.R.S32.HI R39, RZ, 0x1f, R11.reuse ;  /* 0x0000001fff279819 */ /* 0x100fe2000001140b */
[----:B------:R-:W-:Y:S02]  /*2d00*/  @!P1 IMAD R41, R0, R15, R38 ;  /* 0x0000000f00299224 */ /* 0x000fe400078e0226 */
[----:B------:R-:W-:-:S04]  /*2d10*/  @!P1 IMAD.MOV.U32 R38, RZ, RZ, R11 ;  /* 0x000000ffff269224 */ /* 0x000fc800078e000b */
[----:B------:R-:W-:-:S04]  /*2d20*/  @!P1 IMAD.WIDE.U32 R14, R0, R14, R38 ;  /* 0x0000000e000e9225 */ /* 0x000fc800078e0026 */
[----:B------:R-:W-:Y:S01]  /*2d30*/  IMAD.MOV.U32 R38, RZ, RZ, RZ ;  /* 0x000000ffff267224 */ /* 0x000fe200078e00ff */
[----:B------:R-:W-:Y:S02]  /*2d40*/  @!P1 IADD3 R15, R15, R41, RZ ;  /* 0x000000290f0f9210 */ /* 0x000fe40007ffe0ff */
[----:B--2---:R-:W-:-:S04]  /*2d50*/  @!P1 LEA R12, P2, R14, R12, 0x2 ;  /* 0x0000000c0e0c9211 */ /* 0x004fc800078410ff */
[----:B------:R-:W-:Y:S02]  /*2d60*/  @!P1 LEA.HI.X R13, R14, R13, R15, 0x2, P2 ;  /* 0x0000000d0e0d9211 */ /* 0x000fe400010f140f */
[----:B------:R-:W-:-:S03]  /*2d70*/  ISETP.GT.AND P2, PT, R24, R119, PT ;  /* 0x000000771800720c */ /* 0x000fc60003f44270 */
[----:B------:R0:W5:Y:S01]  /*2d80*/  @!P1 LDG.E R38, desc[UR52][R12.64] ;  /* 0x000000340c269981 */ /* 0x000162000c1e1900 */
[----:B-1----:R-:W-:Y:S01]  /*2d90*/  ISETP.GE.AND P1, PT, R117, 0x1, PT ;  /* 0x000000017500780c */ /* 0x002fe20003f26270 */
[----:B------:R-:W-:Y:S01]  /*2da0*/  IMAD.MOV R39, RZ, RZ, -R11 ;  /* 0x000000ffff277224 */ /* 0x000fe200078e0a0b */
[----:B------:R-:W-:Y:S01]  /*2db0*/  LOP3.LUT R22, R22, 0xfffffffd, RZ, 0xc0, !PT ;  /* 0xfffffffd16167812 */ /* 0x000fe200078ec0ff */
[C---:B------:R-:W-:Y:S01]  /*2dc0*/  IMAD R41, R19.reuse, 0x7800, R218 ;  /* 0x0000780013297824 */ /* 0x040fe200078e02da */
[----:B------:R-:W-:Y:S05]  /*2dd0*/  YIELD ;  /* 0x0000000000007946 */ /* 0x000fea0003800000 */
[----:B------:R-:W-:Y:S01]  /*2de0*/  IMAD R11, R19, 0x7800, R221 ;  /* 0x00007800130b7824 */ /* 0x000fe200078e02dd */
[----:B------:R-:W-:Y:S01]  /*2df0*/  BSSY B0, `(.L_x_2691) ;  /* 0x0000cee000007945 */ /* 0x000fe20003800000 */
[----:B------:R-:W-:Y:S01]  /*2e00*/  IMAD R39, R40, R39, R43 ;  /* 0x0000002728277224 */ /* 0x000fe200078e022b */
[----:B------:R-:W-:Y:S01]  /*2e10*/  @P2 LOP3.LUT R22, R22, 0x2, RZ, 0xfc, !PT ;  /* 0x0000000216162812 */ /* 0x000fe200078efcff */
[----:B------:R-:W-:-:S02]  /*2e20*/  IMAD.IADD R41, R18, 0x1, R41 ;  /* 0x0000000112297824 */ /* 0x000fc400078e0229 */
[----:B------:R-:W-:Y:S01]  /*2e30*/  IMAD.IADD R40, R18, 0x1, R11 ;  /* 0x0000000112287824 */ /* 0x000fe200078e020b */
[----:B0-----:R-:W-:Y:S06]  /*2e40*/  @!P1 BRA `(.L_x_2692) ;  /* 0x000000c400e49947 */ /* 0x001fec0003800000 */
[----:B------:R-:W-:Y:S01]  /*2e50*/  SHF.R.S32.HI R92, RZ, 0x1f, R39 ;  /* 0x0000001fff5c7819 */ /* 0x000fe20000011427 */
[----:B------:R-:W-:Y:S01]  /*2e60*/  ULDC.64 UR4, c[0x0][0x300] ;  /* 0x0000c00000047ab9 */ /* 0x000fe20000000a00 */
[----:B-----5:R-:W-:Y:S01]  /*2e70*/  SHF.R.S32.HI R93, RZ, 0x1f, R38 ;  /* 0x0000001fff5d7819 */ /* 0x020fe20000011426 */
[----:B------:R-:W-:Y:S01]  /*2e80*/  IMAD.WIDE.U32 R12, R39, UR4, RZ ;  /* 0x00000004270c7c25 */ /* 0x000fe2000f8e00ff */
[----:B------:R-:W-:-:S03]  /*2e90*/  ULDC.64 UR6, c[0x0][0x2e8] ;  /* 0x0000ba0000067ab9 */ /* 0x000fc60000000a00 */
[----:B------:R-:W-:Y:S02]  /*2ea0*/  IMAD R14, R92, UR4, RZ ;  /* 0x000000045c0e7c24 */ /* 0x000fe4000f8e02ff */
[----:B------:R-:W-:Y:S02]  /*2eb0*/  IMAD R94, R24, -0xa0, R2 ;  /* 0xffffff60185e7824 */ /* 0x000fe400078e0202 */
[----:B------:R-:W-:Y:S01]  /*2ec0*/  IMAD R11, R39, UR5, R14 ;  /* 0x00000005270b7c24 */ /* 0x000fe2000f8e020e */
[----:B------:R-:W-:Y:S01]  /*2ed0*/  ULDC.64 UR4, c[0x0][0x310] ;  /* 0x0000c40000047ab9 */ /* 0x000fe20000000a00 */
[----:B------:R-:W-:Y:S01]  /*2ee0*/  IMAD R14, R126, R24, RZ ;  /* 0x000000187e0e7224 */ /* 0x000fe200078e02ff */
[----:B------:R-:W-:Y:S01]  /*2ef0*/  VIMNMX R94, R94, 0xa0, PT ;  /* 0x000000a05e5e7848 */ /* 0x000fe20003fe0100 */
[----:B------:R-:W-:Y:S01]  /*2f00*/  IMAD R15, R93, UR4, RZ ;  /* 0x000000045d0f7c24 */ /* 0x000fe2000f8e02ff */
[----:B------:R-:W-:Y:S02]  /*2f10*/  IADD3 R13, R13, R11, RZ ;  /* 0x0000000b0d0d7210 */ /* 0x000fe40007ffe0ff */
[----:B------:R-:W-:Y:S01]  /*2f20*/  SHF.R.S32.HI R11, RZ, 0x1f, R24 ;  /* 0x0000001fff0b7819 */ /* 0x000fe20000011418 */
[----:B------:R-:W-:-:S02]  /*2f30*/  IMAD R15, R38, UR5, R15 ;  /* 0x00000005260f7c24 */ /* 0x000fc4000f8e020f */
[----:B------:R-:W-:Y:S01]  /*2f40*/  IMAD.WIDE.U32 R12, R38, UR4, R12 ;  /* 0x00000004260c7c25 */ /* 0x000fe2000f8e000c */
[----:B------:R-:W-:-:S03]  /*2f50*/  ULDC.64 UR4, c[0x0][0x308] ;  /* 0x0000c20000047ab9 */ /* 0x000fc60000000a00 */
[----:B------:R-:W-:Y:S02]  /*2f60*/  IMAD.IADD R13, R13, 0x1, R15 ;  /* 0x000000010d0d7824 */ /* 0x000fe400078e020f */
[----:B------:R-:W-:Y:S02]  /*2f70*/  IMAD R15, R127, R24, RZ ;  /* 0x000000187f0f7224 */ /* 0x000fe400078e02ff */
[C---:B------:R-:W-:Y:S01]  /*2f80*/  IMAD.WIDE.U32 R12, R191.reuse, UR4, R12 ;  /* 0x00000004bf0c7c25 */ /* 0x040fe2000f8e000c */
[----:B------:R-:W-:Y:S02]  /*2f90*/  ULDC.U8 UR4, c[0x0][0x410] ;  /* 0x0001040000047ab9 */ /* 0x000fe40000000000 */
[----:B------:R-:W-:Y:S01]  /*2fa0*/  ISETP.NE.AND P1, PT, RZ, UR4, PT ;  /* 0x00000004ff007c0c */ /* 0x000fe2000bf25270 */
[----:B------:R-:W-:Y:S01]  /*2fb0*/  IMAD R120, R191, UR5, R13 ;  /* 0x00000005bf787c24 */ /* 0x000fe2000f8e020d */
[----:B------:R-:W-:Y:S01]  /*2fc0*/  IADD3 R121, P2, R12, UR6, RZ ;  /* 0x000000060c797c10 */ /* 0x000fe2000ff5e0ff */
[----:B------:R-:W-:-:S02]  /*2fd0*/  IMAD R43, R11, R104, R14 ;  /* 0x000000680b2b7224 */ /* 0x000fc400078e020e */
[----:B------:R-:W-:Y:S01]  /*2fe0*/  IMAD R45, R11, R98, R15 ;  /* 0x000000620b2d7224 */ /* 0x000fe200078e020f */
[----:B------:R-:W-:Y:S01]  /*2ff0*/  IADD3.X R120, R120, UR7, RZ, P2, !PT ;  /* 0x0000000778787c10 */ /* 0x000fe200097fe4ff */
[----:B------:R-:W-:-:S04]  /*3000*/  IMAD.WIDE.U32 R14, R104, R24, RZ ;  /* 0x00000018680e7225 */ /* 0x000fc800078e00ff */
        /* <DEDUP_REMOVED lines=56> */
.L_x_2695:
[----:B------:R-:W-:Y:S05]  /*3390*/  BSYNC B1 ;  /* 0x0000000000017941 */ /* 0x000fea0003800000 */
.L_x_2694:
[----:B0-----:R-:W-:Y:S01]  /*33a0*/  VIADD R44, R198, 0x80 ;  /* 0x00000080c62c7836 */ /* 0x001fe20000000000 */
        /* <DEDUP_REMOVED lines=12> */
[----:B-----5:R-:W-:Y:S01]  /*3470*/  MOV R144, R66 ;  /* 0x0000004200907202 */ /* 0x020fe20000000f00 */
[----:B------:R-:W-:Y:S01]  /*3480*/  IMAD.MOV.U32 R147, RZ, RZ, R70 ;  /* 0x000000ffff937224 */ /* 0x000fe200078e0046 */
[----:B------:R-:W-:Y:S01]  /*3490*/  CS2R R64, SRZ ;  /* 0x0000000000407805 */ /* 0x000fe2000001ff00 */
[----:B------:R-:W-:Y:S06]  /*34a0*/  @P4 BRA `(.L_x_2697) ;  /* 0x0000000000a04947 */ /* 0x000fec0003800000 */
        /* <DEDUP_REMOVED lines=40> */
.L_x_2697:
[----:B------:R-:W-:Y:S05]  /*3730*/  BSYNC B1 ;  /* 0x0000000000017941 */ /* 0x000fea0003800000 */
.L_x_2696:
        /* <DEDUP_REMOVED lines=21> */
[----:B------:R-:W-:Y:S02]  /*3890*/  IMAD.MOV.U32 R141, RZ, RZ, R56 ;  /* 0x000000ffff8d7224 */ /* 0x000fe400078e0038 */
[----:B------:R-:W-:Y:S02]  /*38a0*/  IMAD.MOV.U32 R143, RZ, RZ, R60 ;  /* 0x000000ffff8f7224 */ /* 0x000fe400078e003c */
[----:B------:R-:W-:Y:S01]  /*38b0*/  IMAD.MOV.U32 R146, RZ, RZ, R64 ;  /* 0x000000ffff927224 */ /* 0x000fe200078e0040 */
[----:B------:R-:W-:Y:S06]  /*38c0*/  @!P1 BRA `(.L_x_2698) ;  /* 0x0000000000049947 */ /* 0x000fec0003800000 */
[----:B------:R-:W-:Y:S01]  /*38d0*/  BPT.TRAP 0x1 ;  /* 0x000000040000795c */ /* 0x000fe20000300000 */
.L_x_2698:
[----:B------:R-:W-:Y:S01]  /*38e0*/  IMAD R95, R19, 0x8, R18 ;  /* 0x00000008135f7824 */ /* 0x000fe200078e0212 */
[----:B------:R-:W-:Y:S01]  /*38f0*/  SHF.L.U32 R96, R199, 0x1f, RZ ;  /* 0x0000001fc7607819 */ /* 0x000fe200000006ff */
[----:B------:R-:W-:Y:S03]  /*3900*/  BSSY B1, `(.L_x_2699) ;  /* 0x0000003000017945 */ /* 0x000fe60003800000 */
[----:B------:R-:W1:Y:S02]  /*3910*/  SYNCS.PHASECHK.TRANS64.TRYWAIT P5, [R95+URZ+0x29890], R96 ;  /* 0x029890605f0075a7 */ /* 0x000e6400080a017f */
[----:B-1----:R-:W-:Y:S05]  /*3920*/  @!P5 BRA `(.L_x_2700) ;  /* 0x000002e400e8d947 */ /* 0x002fea0003800000 */
.L_x_3050:
[----:B------:R-:W-:Y:S05]  /*3930*/  BSYNC B1 ;  /* 0x0000000000017941 */ /* 0x000fea0003800000 */
.L_x_2699:
[----:B------:R-:W-:-:S03]  /*3940*/  UMOV UR4, 0xffffffff ;  /* 0xffffffff00047882 */ /* 0x000fc60000000000 */
[----:B------:R-:W-:Y:S05]  /*3950*/  BRA.DIV UR4, `(.L_x_2701) ;  /* 0x000002e604f07947 */ /* 0x000fea000b800000 */
[----:B------:R2:W3:Y:S04]  /*3960*/  SHFL.IDX PT, R149, R120, RZ, 0x1e1f ;  /* 0x001e1fff78957589 */ /* 0x0004e800000e0000 */
[----:B------:R2:W4:Y:S02]  /*3970*/  SHFL.IDX PT, R11, R121, RZ, 0x1e1f ;  /* 0x001e1fff790b7589 */ /* 0x00052400000e0000 */
.L_x_3054:
        /* <DEDUP_REMOVED lines=19> */
[-C--:B------:R-:W-:Y:S02]  /*3ab0*/  F2FP.F16.E4M3.UNPACK_B R88, R160.reuse.H1 ;  /* 0x000000a0ff58723e */ /* 0x080fe400030006ff */
        /* <DEDUP_REMOVED lines=8> */
[-C--:B------:R-:W-:Y:S01]  /*3b40*/  FMUL.FTZ R166, R89, R165.reuse ;  /* 0x000000a559a67220 */ /* 0x080fe20000410000 */
[--C-:B------:R-:W-:Y:S02]  /*3b50*/  HADD2.F32 R164, -RZ, R162.reuse.H0_H0 ;  /* 0x200000a2ffa47230 */ /* 0x100fe40000004100 */
[----:B------:R-:W-:Y:S01]  /*3b60*/  FMUL.FTZ R165, R161, R165 ;  /* 0x000000a5a1a57220 */ /* 0x000fe20000410000 */
[----:B------:R-:W-:Y:S01]  /*3b70*/  HADD2.F32 R162, -RZ, R162.H1_H1 ;  /* 0x300000a2ffa27230 */ /* 0x000fe20000004100 */
[----:B------:R-:W-:Y:S02]  /*3b80*/  F2FP.F16.E4M3.UNPACK_B R159, R159 ;  /* 0x0000009fff9f723e */ /* 0x000fe400020006ff */
[-C--:B------:R-:W-:Y:S01]  /*3b90*/  FFMA.FTZ R89, R89, R164.reuse, R165 ;  /* 0x000000a459597223 */ /* 0x080fe200000100a5 */
        /* <DEDUP_REMOVED lines=9> */
[----:B------:R-:W-:Y:S02]  /*3c30*/  IMAD.U32 R13, R86, 0x10000, RZ ;  /* 0x00010000560d7824 */ /* 0x000fe400078e00ff */
[----:B------:R-:W-:Y:S01]  /*3c40*/  IMAD.MOV.U32 R86, RZ, RZ, R15 ;  /* 0x000000ffff567224 */ /* 0x000fe200078e000f */
        /* <DEDUP_REMOVED lines=15> */
[-C--:B------:R-:W-:Y:S02]  /*3d40*/  F2FP.F16.E4M3.UNPACK_B R88, R14.reuse ;  /* 0x0000000eff58723e */ /* 0x080fe400020006ff */
        /* <DEDUP_REMOVED lines=10> */
[C---:B------:R-:W-:Y:S01]  /*3df0*/  FFMA.FTZ R165, R86.reuse, R15, -R165 ;  /* 0x0000000f56a57223 */ /* 0x040fe200000108a5 */
        /* <DEDUP_REMOVED lines=25> */
[----:B------:R-:W-:Y:S01]  /*3f90*/  FMUL.FTZ R161, R15, R164 ;  /* 0x000000a40fa17220 */ /* 0x000fe20000410000 */
[----:B------:R-:W-:Y:S01]  /*3fa0*/  F2FP.SATFINITE.E4M3.F32.PACK_AB_MERGE_C R14, R163, R162, R13 ;  /* 0x000000a2a30e723e */ /* 0x000fe2000480700d */
[C---:B------:R-:W-:Y:S01]  /*3fb0*/  FMUL.FTZ R164, R88.reuse, R164 ;  /* 0x000000a458a47220 */ /* 0x040fe20000410000 */
[----:B------:R-:W-:Y:S01]  /*3fc0*/  MOV R13, R89 ;  /* 0x00000059000d7202 */ /* 0x000fe20000000f00 */
[-C--:B------:R-:W-:Y:S02]  /*3fd0*/  FFMA.FTZ R161, R88, R87.reuse, -R161 ;  /* 0x0000005758a17223 */ /* 0x080fe400000108a1 */
[----:B------:R-:W-:Y:S01]  /*3fe0*/  FFMA.FTZ R164, R15, R87, R164 ;  /* 0x000000570fa47223 */ /* 0x000fe200000100a4 */
[----:B------:R-:W-:-:S04]  /*3ff0*/  F2FP.F16.E4M3.UNPACK_B R15, R12 ;  /* 0x0000000cff0f723e */ /* 0x000fc800020006ff */
[----:B------:R-:W-:Y:S01]  /*4000*/  F2FP.SATFINITE.E4M3.F32.PACK_AB_MERGE_C R161, R164, R161, RZ ;  /* 0x000000a1a4a1723e */ /* 0x000fe200048070ff */
[--C-:B------:R-:W-:Y:S02]  /*4010*/  HADD2.F32 R12, -RZ, R15.reuse.H1_H1 ;  /* 0x3000000fff0c7230 */ /* 0x100fe40000004100 */
[----:B------:R-:W-:-:S03]  /*4020*/  HADD2.F32 R15, -RZ, R15.H0_H0 ;  /* 0x2000000fff0f7230 */ /* 0x000fc60000004100 */
[-C--:B------:R-:W-:Y:S02]  /*4030*/  FMUL.FTZ R87, R12, R160.reuse ;  /* 0x000000a00c577220 */ /* 0x080fe40000410000 */
[C---:B------:R-:W-:Y:S02]  /*4040*/  FMUL.FTZ R160, R15.reuse, R160 ;  /* 0x000000a00fa07220 */ /* 0x040fe40000410000 */
[-C--:B------:R-:W-:Y:S01]  /*4050*/  FFMA.FTZ R87, R15, R159.reuse, -R87 ;  /* 0x0000009f0f577223 */ /* 0x080fe20000010857 */
[----:B------:R-:W-:Y:S01]  /*4060*/  F2FP.SATFINITE.E4M3.F32.PACK_AB_MERGE_C R15, R166, R168, R165 ;  /* 0x000000a8a60f723e */ /* 0x000fe200048070a5 */
[----:B------:R-:W-:-:S05]  /*4070*/  FFMA.FTZ R160, R12, R159, R160 ;  /* 0x0000009f0ca07223 */ /* 0x000fca00000100a0 */
[----:B------:R-:W-:-:S07]  /*4080*/  F2FP.SATFINITE.E4M3.F32.PACK_AB_MERGE_C R12, R160, R87, R161 ;  /* 0x00000057a00c723e */ /* 0x000fce00048070a1 */
.L_x_2707:
[----:B------:R-:W-:Y:S05]  /*4090*/  BSYNC B3 ;  /* 0x0000000000037941 */ /* 0x000fea0003800000 */
.L_x_2706:
[----:B----4-:R-:W-:-:S05]  /*40a0*/  IADD3 R86, P2, R16, R11, RZ ;  /* 0x0000000b10567210 */ /* 0x010fca0007f5e0ff */
[----:B---3--:R-:W-:-:S05]  /*40b0*/  IMAD.X R87, R149, 0x1, R17, P2 ;  /* 0x0000000195577824 */ /* 0x008fca00010e0611 */
[----:B0-----:R0:W-:Y:S03]  /*40c0*/  ST.E.128 desc[UR52][R86.64], R12 ;  /* 0x0000000c56007985 */ /* 0x0011e6000c101d34 */
.L_x_2705:
[----:B------:R-:W-:Y:S05]  /*40d0*/  BSYNC B2 ;  /* 0x0000000000027941 */ /* 0x000fea0003800000 */
.L_x_2704:
        /* <DEDUP_REMOVED lines=12> */
[----:B------:R-:W-:Y:S02]  /*41a0*/  LOP3.LUT R88, R85, 0xff0000ff, RZ, 0xc0, !PT ;  /* 0xff0000ff55587812 */ /* 0x000fe400078ec0ff */
[----:B------:R-:W-:Y:S01]  /*41b0*/  LOP3.LUT R83, R84, 0xff00, R83, 0xf8, !PT ;  /* 0x0000ff0054537812 */ /* 0x000fe200078ef853 */
[----:B------:R-:W-:Y:S01]  /*41c0*/  IMAD.U32 R84, R87, 0x10000, RZ ;  /* 0x0001000057547824 */ /* 0x000fe200078e00ff */
[----:B------:R-:W-:Y:S01]  /*41d0*/  SHF.R.U32.HI R82, RZ, 0x10, R85 ;  /* 0x00000010ff527819 */ /* 0x000fe20000011655 */
[----:B------:R-:W-:Y:S01]  /*41e0*/  IMAD.SHL.U32 R85, R86, 0x100, RZ ;  /* 0x0000010056557824 */ /* 0x000fe200078e00ff */
[----:B0-----:R-:W-:-:S02]  /*41f0*/  F2FP.F16.E4M3.UNPACK_B R89, R13 ;  /* 0x0000000dff59723e */ /* 0x001fc400020006ff */
        /* <DEDUP_REMOVED lines=17> */
[----:B------:R-:W-:-:S02]  /*4310*/  HADD2.F32 R13, -RZ, R89.H1_H1 ;  /* 0x30000059ff0d7230 */ /* 0x000fc40000004100 */
[----:B------:R-:W-:-:S03]  /*4320*/  HADD2.F32 R89, -RZ, R89.H0_H0 ;  /* 0x20000059ff597230 */ /* 0x000fc60000004100 */
[-C--:B------:R-:W-:Y:S02]  /*4330*/  FMUL.FTZ R162, R13, R84.reuse ;  /* 0x000000540da27220 */ /* 0x080fe40000410000 */
        /* <DEDUP_REMOVED lines=9> */
[----:B------:R-:W-:Y:S01]  /*43d0*/  F2FP.F16.E4M3.UNPACK_B R88, R13.H1 ;  /* 0x0000000dff58723e */ /* 0x000fe200030006ff */
[----:B------:R-:W-:Y:S01]  /*43e0*/  HADD2.F32 R15, -RZ, R15.H1_H1 ;  /* 0x3000000fff0f7230 */ /* 0x000fe20000004100 */
[----:B------:R-:W-:Y:S01]  /*43f0*/  F2FP.F16.E4M3.UNPACK_B R82, R82.H1 ;  /* 0x00000052ff52723e */ /* 0x000fe200030006ff */
[----:B------:R-:W-:Y:S01]  /*4400*/  HADD2.F32 R89, -RZ, R160.H1_H1 ;  /* 0x300000a0ff597230 */ /* 0x000fe20000004100 */
[----:B------:R-:W-:Y:S01]  /*4410*/  F2FP.SATFINITE.E4M3.F32.PACK_AB_MERGE_C R84, R87, R84, RZ ;  /* 0x000000545754723e */ /* 0x000fe200048070ff */
[----:B------:R-:W-:Y:S01]  /*4420*/  HADD2.F32 R161, -RZ, R88.H0_H0 ;  /* 0x20000058ffa17230 */ /* 0x000fe20000004100 */
[----:B------:R-:W-:Y:S01]  /*4430*/  F2FP.F16.E4M3.UNPACK_B R87, R14 ;  /* 0x0000000eff57723e */ /* 0x000fe200020006ff */
[----:B------:R-:W-:Y:S01]  /*4440*/  HADD2.F32 R160, -RZ, R160.H0_H0 ;  /* 0x200000a0ffa07230 */ /* 0x000fe20000004100 */
[----:B------:R-:W-:Y:S01]  /*4450*/  F2FP.F16.E4M3.UNPACK_B R83, R83 ;  /* 0x00000053ff53723e */ /* 0x000fe200020006ff */
[----:B------:R-:W-:-:S02]  /*4460*/  HADD2.F32 R88, -RZ, R88.H1_H1 ;  /* 0x30000058ff587230 */ /* 0x000fc40000004100 */
[----:B------:R-:W-:Y:S01]  /*4470*/  FMUL.FTZ R162, R89, R161 ;  /* 0x000000a159a27220 */ /* 0x000fe20000410000 */
[----:B------:R-:W-:Y:S01]  /*4480*/  F2FP.SATFINITE.E4M3.F32.PACK_AB_MERGE_C R85, R85, R86, R84 ;  /* 0x000000565555723e */ /* 0x000fe20004807054 */
[--C-:B------:R-:W-:Y:S02]  /*4490*/  HADD2.F32 R86, -RZ, R83.reuse.H0_H0 ;  /* 0x20000053ff567230 */ /* 0x100fe40000004100 */
[C---:B------:R-:W-:Y:S01]  /*44a0*/  FFMA.FTZ R162, R160.reuse, R159, -R162 ;  /* 0x0000009fa0a27223 */ /* 0x040fe200000108a2 */
[----:B------:R-:W-:Y:S01]  /*44b0*/  FMUL.FTZ R160, R160, R161 ;  /* 0x000000a1a0a07220 */ /* 0x000fe20000410000 */
[----:B------:R-:W-:Y:S01]  /*44c0*/  F2FP.F16.E4M3.UNPACK_B R14, R14.H1 ;  /* 0x0000000eff0e723e */ /* 0x000fe200030006ff */
[----:B------:R-:W-:Y:S02]  /*44d0*/  HADD2.F32 R83, -RZ, R83.H1_H1 ;  /* 0x30000053ff537230 */ /* 0x000fe40000004100 */
[----:B------:R-:W-:Y:S01]  /*44e0*/  FFMA.FTZ R160, R89, R159, R160 ;  /* 0x0000009f59a07223 */ /* 0x000fe200000100a0 */
[----:B------:R-:W-:-:S02]  /*44f0*/  HADD2.F32 R89, -RZ, R82.H1_H1 ;  /* 0x30000052ff597230 */ /* 0x000fc40000004100 */
[----:B------:R-:W-:-:S03]  /*4500*/  HADD2.F32 R82, -RZ, R82.H0_H0 ;  /* 0x20000052ff527230 */ /* 0x000fc60000004100 */
[----:B------:R-:W-:-:S04]  /*4510*/  FMUL.FTZ R159, R89, R88 ;  /* 0x00000058599f7220 */ /* 0x000fc80000410000 */
[C---:B------:R-:W-:Y:S01]  /*4520*/  FFMA.FTZ R159, R82.reuse, R15, -R159 ;  /* 0x0000000f529f7223 */ /* 0x040fe2000001089f */
[----:B------:R-:W-:-:S04]  /*4530*/  FMUL.FTZ R82, R82, R88 ;  /* 0x0000005852527220 */ /* 0x000fc80000410000 */
[----:B------:R-:W-:Y:S01]  /*4540*/  FFMA.FTZ R82, R89, R15, R82 ;  /* 0x0000000f59527223 */ /* 0x000fe20000010052 */
[----:B------:R-:W-:Y:S01]  /*4550*/  F2FP.F16.E4M3.UNPACK_B R15, R13 ;  /* 0x0000000dff0f723e */ /* 0x000fe200020006ff */
[--C-:B------:R-:W-:Y:S02]  /*4560*/  HADD2.F32 R13, -RZ, R87.reuse.H1_H1 ;  /* 0x30000057ff0d7230 */ /* 0x100fe40000004100 */
[----:B------:R-:W-:Y:S01]  /*4570*/  HADD2.F32 R87, -RZ, R87.H0_H0 ;  /* 0x20000057ff577230 */ /* 0x000fe20000004100 */
[----:B------:R-:W-:Y:S01]  /*4580*/  F2FP.SATFINITE.E4M3.F32.PACK_AB_MERGE_C R159, R82, R159, RZ ;  /* 0x0000009f529f723e */ /* 0x000fe200048070ff */
[----:B------:R-:W-:-:S05]  /*4590*/  HADD2.F32 R88, -RZ, R15.H0_H0 ;  /* 0x2000000fff587230 */ /* 0x000fca0000004100 */
[-C--:B------:R-:W-:Y:S01]  /*45a0*/  FMUL.FTZ R84, R13, R88.reuse ;  /* 0x000000580d547220 */ /* 0x080fe20000410000 */
[----:B------:R-:W-:-:S03]  /*45b0*/  FMUL.FTZ R88, R87, R88 ;  /* 0x0000005857587220 */ /* 0x000fc60000410000 */
[-C--:B------:R-:W-:Y:S01]  /*45c0*/  FFMA.FTZ R84, R87, R86.reuse, -R84 ;  /* 0x0000005657547223 */ /* 0x080fe20000010854 */
[----:B------:R-:W-:Y:S01]  /*45d0*/  FFMA.FTZ R13, R13, R86, R88 ;  /* 0x000000560d0d7223 */ /* 0x000fe20000010058 */
[----:B------:R-:W-:Y:S02]  /*45e0*/  HADD2.F32 R86, -RZ, R15.H1_H1 ;  /* 0x3000000fff567230 */ /* 0x000fe40000004100 */
[--C-:B------:R-:W-:Y:S02]  /*45f0*/  HADD2.F32 R15, -RZ, R14.reuse.H1_H1 ;  /* 0x3000000eff0f7230 */ /* 0x100fe40000004100 */
[----:B------:R-:W-:Y:S02]  /*4600*/  HADD2.F32 R14, -RZ, R14.H0_H0 ;  /* 0x2000000eff0e7230 */ /* 0x000fe40000004100 */
[--C-:B------:R-:W-:Y:S02]  /*4610*/  HADD2.F32 R88, -RZ, R157.reuse.H1_H1 ;  /* 0x3000009dff587230 */ /* 0x100fe40000004100 */
[----:B------:R-:W-:Y:S01]  /*4620*/  FMUL.FTZ R87, R15, R86 ;  /* 0x000000560f577220 */ /* 0x000fe20000410000 */
[----:B------:R-:W-:-:S02]  /*4630*/  HADD2.F32 R157, -RZ, R157.H0_H0 ;  /* 0x2000009dff9d7230 */ /* 0x000fc40000004100 */
[C---:B------:R-:W-:Y:S01]  /*4640*/  FMUL.FTZ R86, R14.reuse, R86 ;  /* 0x000000560e567220 */ /* 0x040fe20000410000 */
[-C--:B------:R-:W-:Y:S01]  /*4650*/  FFMA.FTZ R14, R14, R83.reuse, -R87 ;  /* 0x000000530e0e7223 */ /* 0x080fe20000010857 */
[----:B------:R-:W-:Y:S02]  /*4660*/  F2FP.F16.E4M3.UNPACK_B R87, R12.H1 ;  /* 0x0000000cff57723e */ /* 0x000fe400030006ff */
[----:B------:R-:W-:Y:S01]  /*4670*/  FFMA.FTZ R15, R15, R83, R86 ;  /* 0x000000530f0f7223 */ /* 0x000fe20000010056 */
[----:B------:R-:W-:Y:S02]  /*4680*/  HADD2.F32 R86, -RZ, R158.H1_H1 ;  /* 0x3000009eff567230 */ /* 0x000fe40000004100 */
[--C-:B------:R-:W-:Y:S02]  /*4690*/  HADD2.F32 R83, -RZ, R87.reuse.H1_H1 ;  /* 0x30000057ff537230 */ /* 0x100fe40000004100 */
[----:B------:R-:W-:Y:S01]  /*46a0*/  F2FP.SATFINITE.E4M3.F32.PACK_AB_MERGE_C R14, R15, R14, RZ ;  /* 0x0000000e0f0e723e */ /* 0x000fe200048070ff */
[----:B------:R-:W-:Y:S01]  /*46b0*/  HADD2.F32 R87, -RZ, R87.H0_H0 ;  /* 0x20000057ff577230 */ /* 0x000fe20000004100 */
[----:B------:R-:W-:Y:S01]  /*46c0*/  F2FP.SATFINITE.E4M3.F32.PACK_AB_MERGE_C R15, R160, R162, R159 ;  /* 0x000000a2a00f723e */ /* 0x000fe2000480709f */
[----:B------:R-:W-:Y:S01]  /*46d0*/  FMUL.FTZ R164, R83, R88 ;  /* 0x0000005853a47220 */ /* 0x000fe20000410000 */
[----:B------:R-:W-:-:S02]  /*46e0*/  F2FP.SATFINITE.E4M3.F32.PACK_AB_MERGE_C R14, R13, R84, R14 ;  /* 0x000000540d0e723e */ /* 0x000fc4000480700e */
[C---:B------:R-:W-:Y:S01]  /*46f0*/  FMUL.FTZ R88, R87.reuse, R88 ;  /* 0x0000005857587220 */ /* 0x040fe20000410000 */
[----:B------:R-:W-:Y:S02]  /*4700*/  IMAD.MOV.U32 R13, RZ, RZ, R85 ;  /* 0x000000ffff0d7224 */ /* 0x000fe400078e0055 */
[-C--:B------:R-:W-:Y:S01]  /*4710*/  FFMA.FTZ R87, R87, R86.reuse, -R164 ;  /* 0x0000005657577223 */ /* 0x080fe200000108a4 */
[----:B------:R-:W-:Y:S01]  /*4720*/  FFMA.FTZ R88, R83, R86, R88 ;  /* 0x0000005653587223 */ /* 0x000fe20000010058 */
[----:B------:R-:W-:Y:S01]  /*4730*/  F2FP.F16.E4M3.UNPACK_B R86, R12 ;  /* 0x0000000cff56723e */ /* 0x000fe200020006ff */
[----:B------:R-:W-:-:S03]  /*4740*/  HADD2.F32 R83, -RZ, R158.H0_H0 ;  /* 0x2000009eff537230 */ /* 0x000fc60000004100 */
        /* <DEDUP_REMOVED lines=8> */
.L_x_2711:
[----:B------:R-:W-:Y:S05]  /*47d0*/  BSYNC B3 ;  /* 0x0000000000037941 */ /* 0x000fea0003800000 */
.L_x_2710:
[----:B------:R-:W-:-:S05]  /*47e0*/  IMAD.SHL.U32 R84, R192, 0x10, RZ ;  /* 0x00000010c0547824 */ /* 0x000fca00078e00ff */
[----:B----4-:R-:W-:-:S04]  /*47f0*/  IADD3 R82, P2, R11, R84, RZ ;  /* 0x000000540b527210 */ /* 0x010fc80007f5e0ff */
[----:B---3--:R-:W-:-:S05]  /*4800*/  LEA.HI.X.SX32 R83, R84, R149, 0x1, P2 ;  /* 0x0000009554537211 */ /* 0x008fca00010f0eff */
[----:B0-----:R0:W-:Y:S04]  /*4810*/  ST.E.128 desc[UR52][R82.64], R12 ;  /* 0x0000000c52007985 */ /* 0x0011e8000c101d34 */
.L_x_2709:
[----:B------:R-:W-:Y:S05]  /*4820*/  BSYNC B2 ;  /* 0x0000000000027941 */ /* 0x000fea0003800000 */
.L_x_2708:
        /* <DEDUP_REMOVED lines=10> */
[----:B---3--:R-:W-:Y:S02]  /*48d0*/  MOV R80, R13 ;  /* 0x0000000d00507202 */ /* 0x008fe40000000f00 */
[-C--:B------:R-:W-:Y:S02]  /*48e0*/  F2FP.F16.E4M3.UNPACK_B R84, R155.reuse.H1 ;  /* 0x0000009bff54723e */ /* 0x080fe400030006ff */
[----:B------:R-:W-:Y:S02]  /*48f0*/  F2FP.F16.E4M3.UNPACK_B R78, R80 ;  /* 0x00000050ff4e723e */ /* 0x000fe400020006ff */
[----:B------:R-:W-:Y:S01]  /*4900*/  F2FP.F16.E4M3.UNPACK_B R13, R154.H1 ;  /* 0x0000009aff0d723e */ /* 0x000fe200030006ff */
[----:B------:R-:W-:Y:S01]  /*4910*/  HADD2.F32 R85, -RZ, R84.H0_H0 ;  /* 0x20000054ff557230 */ /* 0x000fe20000004100 */
[----:B------:R-:W-:Y:S01]  /*4920*/  F2FP.F16.E4M3.UNPACK_B R88, R155 ;  /* 0x0000009bff58723e */ /* 0x000fe200020006ff */
[--C-:B------:R-:W-:Y:S02]  /*4930*/  HADD2.F32 R86, -RZ, R78.reuse.H1_H1 ;  /* 0x3000004eff567230 */ /* 0x100fe40000004100 */
[----:B------:R-:W-:-:S02]  /*4940*/  HADD2.F32 R78, -RZ, R78.H0_H0 ;  /* 0x2000004eff4e7230 */ /* 0x000fc40000004100 */
[--C-:B------:R-:W-:Y:S02]  /*4950*/  HADD2.F32 R87, -RZ, R13.reuse.H0_H0 ;  /* 0x2000000dff577230 */ /* 0x100fe40000004100 */
[-C--:B------:R-:W-:Y:S01]  /*4960*/  FMUL.FTZ R89, R86, R85.reuse ;  /* 0x0000005556597220 */ /* 0x080fe20000410000 */
[----:B------:R-:W-:Y:S02]  /*4970*/  HADD2.F32 R84, -RZ, R84.H1_H1 ;  /* 0x30000054ff547230 */ /* 0x000fe40000004100 */
[C---:B------:R-:W-:Y:S01]  /*4980*/  FMUL.FTZ R157, R78.reuse, R85 ;  /* 0x000000554e9d7220 */ /* 0x040fe20000410000 */
[----:B------:R-:W-:Y:S02]  /*4990*/  HADD2.F32 R13, -RZ, R13.H1_H1 ;  /* 0x3000000dff0d7230 */ /* 0x000fe40000004100 */
[-C--:B------:R-:W-:Y:S01]  /*49a0*/  FFMA.FTZ R85, R78, R87.reuse, -R89 ;  /* 0x000000574e557223 */ /* 0x080fe20000010859 */
[----:B------:R-:W-:Y:S01]  /*49b0*/  FFMA.FTZ R78, R86, R87, R157 ;  /* 0x00000057564e7223 */ /* 0x000fe2000001009d */
[----:B------:R-:W-:Y:S01]  /*49c0*/  F2FP.F16.E4M3.UNPACK_B R86, R80.H1 ;  /* 0x00000050ff56723e */ /* 0x000fe200030006ff */
[----:B------:R-:W-:-:S04]  /*49d0*/  IMAD.MOV.U32 R80, RZ, RZ, R12 ;  /* 0x000000ffff507224 */ /* 0x000fc800078e000c */
[--C-:B------:R-:W-:Y:S01]  /*49e0*/  HADD2.F32 R87, -RZ, R86.reuse.H1_H1 ;  /* 0x30000056ff577230 */ /* 0x100fe20000004100 */
[-C--:B------:R-:W-:Y:S01]  /*49f0*/  F2FP.F16.E4M3.UNPACK_B R12, R80.reuse.H1 ;  /* 0x00000050ff0c723e */ /* 0x080fe200030006ff */
[----:B------:R-:W-:Y:S01]  /*4a00*/  HADD2.F32 R86, -RZ, R86.H0_H0 ;  /* 0x20000056ff567230 */ /* 0x000fe20000004100 */
[----:B------:R-:W-:Y:S02]  /*4a10*/  F2FP.F16.E4M3.UNPACK_B R80, R80 ;  /* 0x00000050ff50723e */ /* 0x000fe400020006ff */
[CC--:B------:R-:W-:Y:S02]  /*4a20*/  FMUL.FTZ R89, R87.reuse, R84.reuse ;  /* 0x0000005457597220 */ /* 0x0c0fe40000410000 */
[C---:B------:R-:W-:Y:S02]  /*4a30*/  FMUL.FTZ R84, R86.reuse, R84 ;  /* 0x0000005456547220 */ /* 0x040fe40000410000 */
[-C--:B------:R-:W-:Y:S02]  /*4a40*/  FFMA.FTZ R86, R86, R13.reuse, -R89 ;  /* 0x0000000d56567223 */ /* 0x080fe40000010859 */
[----:B------:R-:W-:Y:S01]  /*4a50*/  FFMA.FTZ R87, R87, R13, R84 ;  /* 0x0000000d57577223 */ /* 0x000fe20000010054 */
[----:B------:R-:W-:Y:S01]  /*4a60*/  F2FP.F16.E4M3.UNPACK_B R84, R154 ;  /* 0x0000009aff54723e */ /* 0x000fe200020006ff */
[----:B------:R-:W-:-:S02]  /*4a70*/  HADD2.F32 R154, -RZ, R88.H1_H1 ;  /* 0x30000058ff9a7230 */ /* 0x000fc40000004100 */
[--C-:B------:R-:W-:Y:S01]  /*4a80*/  HADD2.F32 R13, -RZ, R12.reuse.H1_H1 ;  /* 0x3000000cff0d7230 */ /* 0x100fe20000004100 */
[----:B------:R-:W-:Y:S01]  /*4a90*/  F2FP.SATFINITE.E4M3.F32.PACK_AB_MERGE_C R86, R87, R86, RZ ;  /* 0x000000565756723e */ /* 0x000fe200048070ff */
[----:B------:R-:W-:Y:S02]  /*4aa0*/  HADD2.F32 R12, -RZ, R12.H0_H0 ;  /* 0x2000000cff0c7230 */ /* 0x000fe40000004100 */
[----:B------:R-:W-:Y:S02]  /*4ab0*/  HADD2.F32 R89, -RZ, R84.H1_H1 ;  /* 0x30000054ff597230 */ /* 0x000fe40000004100 */
[-C--:B------:R-:W-:Y:S01]  /*4ac0*/  FMUL.FTZ R155, R13, R154.reuse ;  /* 0x0000009a0d9b7220 */ /* 0x080fe20000410000 */
[----:B------:R-:W-:Y:S02]  /*4ad0*/  HADD2.F32 R87, -RZ, R88.H0_H0 ;  /* 0x20000058ff577230 */ /* 0x000fe40000004100 */
[----:B------:R-:W-:Y:S01]  /*4ae0*/  FMUL.FTZ R154, R12, R154 ;  /* 0x0000009a0c9a7220 */ /* 0x000fe20000410000 */
[----:B------:R-:W-:-:S02]  /*4af0*/  HADD2.F32 R88, -RZ, R80.H1_H1 ;  /* 0x30000050ff587230 */ /* 0x000fc40000004100 */
[-C--:B------:R-:W-:Y:S01]  /*4b00*/  FFMA.FTZ R12, R12, R89.reuse, -R155 ;  /* 0x000000590c0c7223 */ /* 0x080fe2000001089b */
[----:B------:R-:W-:Y:S02]  /*4b10*/  HADD2.F32 R80, -RZ, R80.H0_H0 ;  /* 0x20000050ff507230 */ /* 0x000fe40000004100 */
[----:B------:R-:W-:Y:S01]  /*4b20*/  FFMA.FTZ R13, R13, R89, R154 ;  /* 0x000000590d0d7223 */ /* 0x000fe2000001009a */
[----:B------:R-:W-:Y:S02]  /*4b30*/  HADD2.F32 R89, -RZ, R84.H0_H0 ;  /* 0x20000054ff597230 */ /* 0x000fe40000004100 */
[----:B------:R-:W-:Y:S01]  /*4b40*/  FMUL.FTZ R155, R88, R87 ;  /* 0x00000057589b7220 */ /* 0x000fe20000410000 */
[----:B------:R-:W-:Y:S01]  /*4b50*/  F2FP.SATFINITE.E4M3.F32.PACK_AB_MERGE_C R78, R78, R85, R86 ;  /* 0x000000554e4e723e */ /* 0x000fe20004807056 */
[C---:B------:R-:W-:Y:S01]  /*4b60*/  FMUL.FTZ R157, R80.reuse, R87 ;  /* 0x00000057509d7220 */ /* 0x040fe20000410000 */
[----:B------:R-:W-:Y:S01]  /*4b70*/  SHF.R.U32.HI R85, RZ, 0x8, R81 ;  /* 0x00000008ff557819 */ /* 0x000fe20000011651 */
[-C--:B------:R-:W-:Y:S01]  /*4b80*/  FFMA.FTZ R87, R80, R89.reuse, -R155 ;  /* 0x0000005950577223 */ /* 0x080fe2000001089b */
[----:B------:R-:W-:Y:S01]  /*4b90*/  LOP3.LUT R86, R81, 0xff0000ff, RZ, 0xc0, !PT ;  /* 0xff0000ff51567812 */ /* 0x000fe200078ec0ff */
[----:B------:R-:W-:Y:S01]  /*4ba0*/  FFMA.FTZ R80, R88, R89, R157 ;  /* 0x0000005958507223 */ /* 0x000fe2000001009d */
[----:B------:R-:W-:Y:S01]  /*4bb0*/  SHF.R.U32.HI R88, RZ, 0x10, R81 ;  /* 0x00000010ff587819 */ /* 0x000fe20000011651 */
[----:B------:R-:W-:Y:S01]  /*4bc0*/  IMAD.SHL.U32 R81, R85, 0x100, RZ ;  /* 0x0000010055517824 */ /* 0x000fe200078e00ff */
[----:B------:R-:W-:-:S02]  /*4bd0*/  SHF.R.U32.HI R89, RZ, 0x8, R79 ;  /* 0x00000008ff597819 */ /* 0x000fc4000001164f */
[----:B------:R-:W-:Y:S02]  /*4be0*/  SHF.R.U32.HI R154, RZ, 0x10, R79 ;  /* 0x00000010ff9a7819 */ /* 0x000fe4000001164f */
[----:B------:R-:W-:Y:S02]  /*4bf0*/  LOP3.LUT R81, R86, 0xff00, R81, 0xf8, !PT ;  /* 0x0000ff0056517812 */ /* 0x000fe400078ef851 */
[----:B------:R-:W-:Y:S01]  /*4c00*/  LOP3.LUT R84, R79, 0xff0000ff, RZ, 0xc0, !PT ;  /* 0xff0000ff4f547812 */ /* 0x000fe200078ec0ff */
[----:B------:R-:W-:Y:S01]  /*4c10*/  IMAD.SHL.U32 R79, R89, 0x100, RZ ;  /* 0x00000100594f7824 */ /* 0x000fe200078e00ff */
[----:B------:R-:W-:Y:S01]  /*4c20*/  SHF.L.U32 R86, R88, 0x10, RZ ;  /* 0x0000001058567819 */ /* 0x000fe200000006ff */
[----:B------:R-:W-:Y:S01]  /*4c30*/  IMAD.U32 R85, R154, 0x10000, RZ ;  /* 0x000100009a557824 */ /* 0x000fe200078e00ff */
[----:B------:R-:W-:Y:S01]  /*4c40*/  F2FP.SATFINITE.E4M3.F32.PACK_AB_MERGE_C R12, R13, R12, RZ ;  /* 0x0000000c0d0c723e */ /* 0x000fe200048070ff */
[----:B------:R-:W-:Y:S01]  /*4c50*/  IMAD.MOV.U32 R13, RZ, RZ, R78 ;  /* 0x000000ffff0d7224 */ /* 0x000fe200078e004e */
[----:B------:R-:W-:Y:S01]  /*4c60*/  LOP3.LUT R86, R81, 0xff0000, R86, 0xf8, !PT ;  /* 0x00ff000051567812 */ /* 0x000fe200078ef856 */
[----:B------:R-:W-:Y:S01]  /*4c70*/  IMAD.MOV.U32 R81, RZ, RZ, R15 ;  /* 0x000000ffff517224 */ /* 0x000fe200078e000f */
[----:B------:R-:W-:-:S02]  /*4c80*/  LOP3.LUT R84, R84, 0xff00, R79, 0xf8, !PT ;  /* 0x0000ff0054547812 */ /* 0x000fc400078ef84f */
[----:B------:R-:W-:Y:S02]  /*4c90*/  F2FP.F16.E4M3.UNPACK_B R88, R86.H1 ;  /* 0x00000056ff58723e */ /* 0x000fe400030006ff */
[----:B------:R-:W-:Y:S02]  /*4ca0*/  LOP3.LUT R85, R84, 0xff0000, R85, 0xf8, !PT ;  /* 0x00ff000054557812 */ /* 0x000fe400078ef855 */
[----:B------:R-:W-:Y:S01]  /*4cb0*/  F2FP.F16.E4M3.UNPACK_B R15, R81 ;  /* 0x00000051ff0f723e */ /* 0x000fe200020006ff */
[----:B------:R-:W-:Y:S01]  /*4cc0*/  HADD2.F32 R84, -RZ, R88.H0_H0 ;  /* 0x20000058ff547230 */ /* 0x000fe20000004100 */
[-C--:B------:R-:W-:Y:S02]  /*4cd0*/  F2FP.F16.E4M3.UNPACK_B R79, R85.reuse.H1 ;  /* 0x00000055ff4f723e */ /* 0x080fe400030006ff */
[----:B------:R-:W-:Y:S01]  /*4ce0*/  F2FP.F16.E4M3.UNPACK_B R85, R85 ;  /* 0x00000055ff55723e */ /* 0x000fe200020006ff */
[--C-:B------:R-:W-:Y:S01]  /*4cf0*/  HADD2.F32 R89, -RZ, R15.reuse.H1_H1 ;  /* 0x3000000fff597230 */ /* 0x100fe20000004100 */
[----:B------:R-:W-:Y:S01]  /*4d00*/  F2FP.SATFINITE.E4M3.F32.PACK_AB_MERGE_C R12, R80, R87, R12 ;  /* 0x00000057500c723e */ /* 0x000fe2000480700c */
[----:B------:R-:W-:-:S02]  /*4d10*/  HADD2.F32 R15, -RZ, R15.H0_H0 ;  /* 0x2000000fff0f7230 */ /* 0x000fc40000004100 */
[--C-:B------:R-:W-:Y:S02]  /*4d20*/  HADD2.F32 R154, -RZ, R79.reuse.H0_H0 ;  /* 0x2000004fff9a7230 */ /* 0x100fe40000004100 */
[-C--:B------:R-:W-:Y:S01]  /*4d30*/  FMUL.FTZ R158, R89, R84.reuse ;  /* 0x00000054599e7220 */ /* 0x080fe20000410000 */
[----:B------:R-:W-:Y:S02]  /*4d40*/  HADD2.F32 R79, -RZ, R79.H1_H1 ;  /* 0x3000004fff4f7230 */ /* 0x000fe40000004100 */
        /* <DEDUP_REMOVED lines=10> */
[-C--:B------:R-:W-:Y:S01]  /*4df0*/  FFMA.FTZ R14, R89, R79.reuse, -R154 ;  /* 0x0000004f590e7223 */ /* 0x080fe2000001089a */
[--C-:B------:R-:W-:Y:S02]  /*4e00*/  HADD2.F32 R154, -RZ, R85.reuse.H1_H1 ;  /* 0x30000055ff9a7230 */ /* 0x100fe40000004100 */
[----:B------:R-:W-:Y:S01]  /*4e10*/  FFMA.FTZ R79, R88, R79, R155 ;  /* 0x0000004f584f7223 */ /* 0x000fe2000001009b */
[----:B------:R-:W-:Y:S01]  /*4e20*/  F2FP.F16.E4M3.UNPACK_B R88, R86 ;  /* 0x00000056ff58723e */ /* 0x000fe200020006ff */
[----:B------:R-:W-:Y:S01]  /*4e30*/  HADD2.F32 R85, -RZ, R85.H0_H0 ;  /* 0x20000055ff557230 */ /* 0x000fe20000004100 */
[----:B------:R-:W-:-:S02]  /*4e40*/  F2FP.F16.E4M3.UNPACK_B R86, R81.H1 ;  /* 0x00000051ff56723e */ /* 0x000fc400030006ff */
[----:B------:R-:W-:Y:S01]  /*4e50*/  F2FP.F16.E4M3.UNPACK_B R81, R81 ;  /* 0x00000051ff51723e */ /* 0x000fe200020006ff */
[----:B------:R-:W-:Y:S01]  /*4e60*/  HADD2.F32 R155, -RZ, R88.H1_H1 ;  /* 0x30000058ff9b7230 */ /* 0x000fe20000004100 */
[----:B------:R-:W-:Y:S01]  /*4e70*/  F2FP.SATFINITE.E4M3.F32.PACK_AB_MERGE_C R79, R79, R14, RZ ;  /* 0x0000000e4f4f723e */ /* 0x000fe200048070ff */
[--C-:B------:R-:W-:Y:S02]  /*4e80*/  HADD2.F32 R89, -RZ, R86.reuse.H1_H1 ;  /* 0x30000056ff597230 */ /* 0x100fe40000004100 */
[----:B------:R-:W-:Y:S01]  /*4e90*/  HADD2.F32 R86, -RZ, R86.H0_H0 ;  /* 0x20000056ff567230 */ /* 0x000fe20000004100 */
[----:B------:R-:W-:Y:S02]  /*4ea0*/  F2FP.SATFINITE.E4M3.F32.PACK_AB_MERGE_C R15, R15, R84, R79 ;  /* 0x000000540f0f723e */ /* 0x000fe4000480704f */
[-C--:B------:R-:W-:Y:S02]  /*4eb0*/  FMUL.FTZ R157, R89, R155.reuse ;  /* 0x0000009b599d7220 */ /* 0x080fe40000410000 */
[----:B------:R-:W-:-:S02]  /*4ec0*/  FMUL.FTZ R158, R86, R155 ;  /* 0x0000009b569e7220 */ /* 0x000fc40000410000 */
[-C--:B------:R-:W-:Y:S02]  /*4ed0*/  FFMA.FTZ R86, R86, R154.reuse, -R157 ;  /* 0x0000009a56567223 */ /* 0x080fe4000001089d */
[----:B------:R-:W-:Y:S01]  /*4ee0*/  FFMA.FTZ R89, R89, R154, R158 ;  /* 0x0000009a59597223 */ /* 0x000fe2000001009e */
[----:B------:R-:W-:Y:S02]  /*4ef0*/  HADD2.F32 R154, -RZ, R88.H0_H0 ;  /* 0x20000058ff9a7230 */ /* 0x000fe40000004100 */
[--C-:B------:R-:W-:Y:S02]  /*4f00*/  HADD2.F32 R88, -RZ, R81.reuse.H1_H1 ;  /* 0x30000051ff587230 */ /* 0x100fe40000004100 */
[----:B------:R-:W-:Y:S01]  /*4f10*/  HADD2.F32 R81, -RZ, R81.H0_H0 ;  /* 0x20000051ff517230 */ /* 0x000fe20000004100 */
[----:B------:R-:W-:Y:S02]  /*4f20*/  F2FP.SATFINITE.E4M3.F32.PACK_AB_MERGE_C R86, R89, R86, RZ ;  /* 0x000000565956723e */ /* 0x000fe400048070ff */
[----:B------:R-:W-:-:S02]  /*4f30*/  FMUL.FTZ R158, R88, R154 ;  /* 0x0000009a589e7220 */ /* 0x000fc40000410000 */
[C---:B------:R-:W-:Y:S02]  /*4f40*/  FMUL.FTZ R155, R81.reuse, R154 ;  /* 0x0000009a519b7220 */ /* 0x040fe40000410000 */
[-C--:B------:R-:W-:Y:S02]  /*4f50*/  FFMA.FTZ R158, R81, R85.reuse, -R158 ;  /* 0x00000055519e7223 */ /* 0x080fe4000001089e */
[----:B------:R-:W-:-:S05]  /*4f60*/  FFMA.FTZ R155, R88, R85, R155 ;  /* 0x00000055589b7223 */ /* 0x000fca000001009b */
[----:B------:R-:W-:-:S07]  /*4f70*/  F2FP.SATFINITE.E4M3.F32.PACK_AB_MERGE_C R14, R155, R158, R86 ;  /* 0x0000009e9b0e723e */ /* 0x000fce0004807056 */
.L_x_2715:
[----:B------:R-:W-:Y:S05]  /*4f80*/  BSYNC B3 ;  /* 0x0000000000037941 */ /* 0x000fea0003800000 */
.L_x_2714:
[----:B---3--:R0:W-:Y:S02]  /*4f90*/  ST.E.128 desc[UR52][R82.64], R12 ;  /* 0x0000000c52007985 */ /* 0x0081e4000c101d34 */
.L_x_2713:
[----:B------:R-:W-:Y:S05]  /*4fa0*/  BSYNC B2 ;  /* 0x0000000000027941 */ /* 0x000fea0003800000 */
.L_x_2712:
        /* <DEDUP_REMOVED lines=11> */
[----:B------:R-:W-:Y:S02]  /*5060*/  F2FP.F16.E4M3.UNPACK_B R13, R76 ;  /* 0x0000004cff0d723e */ /* 0x000fe400020006ff */
[----:B------:R-:W-:Y:S01]  /*5070*/  F2FP.F16.E4M3.UNPACK_B R81, R152.H1 ;  /* 0x00000098ff51723e */ /* 0x000fe200030006ff */
[----:B------:R-:W-:Y:S02]  /*5080*/  HADD2.F32 R83, -RZ, R82.H0_H0 ;  /* 0x20000052ff537230 */ /* 0x000fe40000004100 */
[--C-:B------:R-:W-:Y:S02]  /*5090*/  HADD2.F32 R74, -RZ, R13.reuse.H1_H1 ;  /* 0x3000000dff4a7230 */ /* 0x100fe40000004100 */
[----:B------:R-:W-:-:S02]  /*50a0*/  HADD2.F32 R13, -RZ, R13.H0_H0 ;  /* 0x2000000dff0d7230 */ /* 0x000fc40000004100 */
[--C-:B------:R-:W-:Y:S02]  /*50b0*/  HADD2.F32 R80, -RZ, R81.reuse.H0_H0 ;  /* 0x20000051ff507230 */ /* 0x100fe40000004100 */
[CC--:B------:R-:W-:Y:S01]  /*50c0*/  FMUL.FTZ R84, R74.reuse, R83.reuse ;  /* 0x000000534a547220 */ /* 0x0c0fe20000410000 */
[----:B------:R-:W-:Y:S02]  /*50d0*/  HADD2.F32 R81, -RZ, R81.H1_H1 ;  /* 0x30000051ff517230 */ /* 0x000fe40000004100 */
[C---:B------:R-:W-:Y:S01]  /*50e0*/  FMUL.FTZ R83, R13.reuse, R83 ;  /* 0x000000530d537220 */ /* 0x040fe20000410000 */
[-C--:B------:R-:W-:Y:S01]  /*50f0*/  FFMA.FTZ R13, R13, R80.reuse, -R84 ;  /* 0x000000500d0d7223 */ /* 0x080fe20000010854 */
[----:B------:R-:W-:Y:S02]  /*5100*/  F2FP.F16.E4M3.UNPACK_B R84, R153 ;  /* 0x00000099ff54723e */ /* 0x000fe400020006ff */
[----:B------:R-:W-:Y:S01]  /*5110*/  FFMA.FTZ R74, R74, R80, R83 ;  /* 0x000000504a4a7223 */ /* 0x000fe20000010053 */
[----:B------:R-:W-:Y:S01]  /*5120*/  F2FP.F16.E4M3.UNPACK_B R80, R76.H1 ;  /* 0x0000004cff50723e */ /* 0x000fe200030006ff */
[----:B------:R-:W-:-:S02]  /*5130*/  IMAD.MOV.U32 R76, RZ, RZ, R12 ;  /* 0x000000ffff4c7224 */ /* 0x000fc400078e000c */
[----:B------:R-:W-:Y:S01]  /*5140*/  HADD2.F32 R83, -RZ, R82.H1_H1 ;  /* 0x30000052ff537230 */ /* 0x000fe20000004100 */
[----:B------:R-:W-:Y:S01]  /*5150*/  F2FP.F16.E4M3.UNPACK_B R82, R152 ;  /* 0x00000098ff52723e */ /* 0x000fe200020006ff */
[--C-:B------:R-:W-:Y:S02]  /*5160*/  HADD2.F32 R12, -RZ, R80.reuse.H1_H1 ;  /* 0x30000050ff0c7230 */ /* 0x100fe40000004100 */
[----:B------:R-:W-:-:S03]  /*5170*/  HADD2.F32 R80, -RZ, R80.H0_H0 ;  /* 0x20000050ff507230 */ /* 0x000fc60000004100 */
[-C--:B------:R-:W-:Y:S02]  /*5180*/  FMUL.FTZ R85, R12, R83.reuse ;  /* 0x000000530c557220 */ /* 0x080fe40000410000 */
[C---:B------:R-:W-:Y:S02]  /*5190*/  FMUL.FTZ R83, R80.reuse, R83 ;  /* 0x0000005350537220 */ /* 0x040fe40000410000 */
[-C--:B------:R-:W-:Y:S01]  /*51a0*/  FFMA.FTZ R80, R80, R81.reuse, -R85 ;  /* 0x0000005150507223 */ /* 0x080fe20000010855 */
[----:B------:R-:W-:Y:S02]  /*51b0*/  HADD2.F32 R85, -RZ, R84.H1_H1 ;  /* 0x30000054ff557230 */ /* 0x000fe40000004100 */
[----:B------:R-:W-:Y:S01]  /*51c0*/  FFMA.FTZ R89, R12, R81, R83 ;  /* 0x000000510c597223 */ /* 0x000fe20000010053 */
[-C--:B------:R-:W-:Y:S01]  /*51d0*/  F2FP.F16.E4M3.UNPACK_B R12, R76.reuse.H1 ;  /* 0x0000004cff0c723e */ /* 0x080fe200030006ff */
[----:B------:R-:W-:Y:S01]  /*51e0*/  HADD2.F32 R83, -RZ, R82.H1_H1 ;  /* 0x30000052ff537230 */ /* 0x000fe20000004100 */
[----:B------:R-:W-:Y:S01]  /*51f0*/  F2FP.F16.E4M3.UNPACK_B R76, R76 ;  /* 0x0000004cff4c723e */ /* 0x000fe200020006ff */
[----:B------:R-:W-:Y:S01]  /*5200*/  HADD2.F32 R84, -RZ, R84.H0_H0 ;  /* 0x20000054ff547230 */ /* 0x000fe20000004100 */
[----:B------:R-:W-:Y:S01]  /*5210*/  F2FP.SATFINITE.E4M3.F32.PACK_AB_MERGE_C R80, R89, R80, RZ ;  /* 0x000000505950723e */ /* 0x000fe200048070ff */
[----:B------:R-:W-:-:S02]  /*5220*/  HADD2.F32 R81, -RZ, R12.H1_H1 ;  /* 0x3000000cff517230 */ /* 0x000fc40000004100 */
[----:B------:R-:W-:Y:S01]  /*5230*/  HADD2.F32 R12, -RZ, R12.H0_H0 ;  /* 0x2000000cff0c7230 */ /* 0x000fe20000004100 */
[----:B------:R-:W-:Y:S01]  /*5240*/  F2FP.SATFINITE.E4M3.F32.PACK_AB_MERGE_C R13, R74, R13, R80 ;  /* 0x0000000d4a0d723e */ /* 0x000fe20004807050 */
[----:B------:R-:W-:Y:S02]  /*5250*/  HADD2.F32 R82, -RZ, R82.H0_H0 ;  /* 0x20000052ff527230 */ /* 0x000fe40000004100 */
[-C--:B------:R-:W-:Y:S01]  /*5260*/  FMUL.FTZ R87, R81, R85.reuse ;  /* 0x0000005551577220 */ /* 0x080fe20000410000 */
[----:B------:R-:W-:Y:S01]  /*5270*/  SHF.R.U32.HI R74, RZ, 0x8, R77 ;  /* 0x00000008ff4a7819 */ /* 0x000fe2000001164d */
[C---:B------:R-:W-:Y:S01]  /*5280*/  FMUL.FTZ R86, R12.reuse, R85 ;  /* 0x000000550c567220 */ /* 0x040fe20000410000 */
[----:B------:R-:W-:Y:S01]  /*5290*/  LOP3.LUT R80, R77, 0xff0000ff, RZ, 0xc0, !PT ;  /* 0xff0000ff4d507812 */ /* 0x000fe200078ec0ff */
[-C--:B------:R-:W-:Y:S02]  /*52a0*/  FFMA.FTZ R12, R12, R83.reuse, -R87 ;  /* 0x000000530c0c7223 */ /* 0x080fe40000010857 */
[----:B------:R-:W-:Y:S01]  /*52b0*/  FFMA.FTZ R81, R81, R83, R86 ;  /* 0x0000005351517223 */ /* 0x000fe20000010056 */
[----:B------:R-:W-:-:S02]  /*52c0*/  HADD2.F32 R83, -RZ, R76.H1_H1 ;  /* 0x3000004cff537230 */ /* 0x000fc40000004100 */
[----:B------:R-:W-:Y:S02]  /*52d0*/  HADD2.F32 R76, -RZ, R76.H0_H0 ;  /* 0x2000004cff4c7230 */ /* 0x000fe40000004100 */
[----:B------:R-:W-:Y:S01]  /*52e0*/  F2FP.SATFINITE.E4M3.F32.PACK_AB_MERGE_C R12, R81, R12, RZ ;  /* 0x0000000c510c723e */ /* 0x000fe200048070ff */
[CC--:B------:R-:W-:Y:S02]  /*52f0*/  FMUL.FTZ R85, R83.reuse, R84.reuse ;  /* 0x0000005453557220 */ /* 0x0c0fe40000410000 */
[C---:B------:R-:W-:Y:S02]  /*5300*/  FMUL.FTZ R84, R76.reuse, R84 ;  /* 0x000000544c547220 */ /* 0x040fe40000410000 */
[-C--:B------:R-:W-:Y:S01]  /*5310*/  FFMA.FTZ R76, R76, R82.reuse, -R85 ;  /* 0x000000524c4c7223 */ /* 0x080fe20000010855 */
[----:B------:R-:W-:Y:S01]  /*5320*/  SHF.R.U32.HI R85, RZ, 0x8, R75 ;  /* 0x00000008ff557819 */ /* 0x000fe2000001164b */
[----:B------:R-:W-:Y:S01]  /*5330*/  FFMA.FTZ R83, R83, R82, R84 ;  /* 0x0000005253537223 */ /* 0x000fe20000010054 */
[----:B------:R-:W-:Y:S01]  /*5340*/  SHF.R.U32.HI R82, RZ, 0x10, R77 ;  /* 0x00000010ff527819 */ /* 0x000fe2000001164d */
[----:B------:R-:W-:Y:S01]  /*5350*/  IMAD.SHL.U32 R77, R74, 0x100, RZ ;  /* 0x000001004a4d7824 */ /* 0x000fe200078e00ff */
[----:B------:R-:W-:-:S02]  /*5360*/  LOP3.LUT R74, R75, 0xff0000ff, RZ, 0xc0, !PT ;  /* 0xff0000ff4b4a7812 */ /* 0x000fc400078ec0ff */
[----:B------:R-:W-:Y:S01]  /*5370*/  SHF.R.U32.HI R84, RZ, 0x10, R75 ;  /* 0x00000010ff547819 */ /* 0x000fe2000001164b */
[----:B------:R-:W-:Y:S01]  /*5380*/  IMAD.SHL.U32 R75, R85, 0x100, RZ ;  /* 0x00000100554b7824 */ /* 0x000fe200078e00ff */
[----:B------:R-:W-:Y:S01]  /*5390*/  LOP3.LUT R77, R80, 0xff00, R77, 0xf8, !PT ;  /* 0x0000ff00504d7812 */ /* 0x000fe200078ef84d */
[----:B------:R-:W-:Y:S01]  /*53a0*/  IMAD.U32 R80, R82, 0x10000, RZ ;  /* 0x0001000052507824 */ /* 0x000fe200078e00ff */
[----:B------:R-:W-:Y:S02]  /*53b0*/  F2FP.SATFINITE.E4M3.F32.PACK_AB_MERGE_C R12, R83, R76, R12 ;  /* 0x0000004c530c723e */ /* 0x000fe4000480700c */
[----:B------:R-:W-:Y:S02]  /*53c0*/  LOP3.LUT R75, R74, 0xff00, R75, 0xf8, !PT ;  /* 0x0000ff004a4b7812 */ /* 0x000fe400078ef84b */
[----:B------:R-:W-:Y:S01]  /*53d0*/  LOP3.LUT R77, R77, 0xff0000, R80, 0xf8, !PT ;  /* 0x00ff00004d4d7812 */ /* 0x000fe200078ef850 */
[----:B------:R-:W-:Y:S01]  /*53e0*/  IMAD.MOV.U32 R80, RZ, RZ, R15 ;  /* 0x000000ffff507224 */ /* 0x000fe200078e000f */
[----:B------:R-:W-:-:S02]  /*53f0*/  SHF.L.U32 R74, R84, 0x10, RZ ;  /* 0x00000010544a7819 */ /* 0x000fc400000006ff */
[----:B------:R-:W-:Y:S02]  /*5400*/  F2FP.F16.E4M3.UNPACK_B R85, R77.H1 ;  /* 0x0000004dff55723e */ /* 0x000fe400030006ff */
[----:B------:R-:W-:Y:S02]  /*5410*/  F2FP.F16.E4M3.UNPACK_B R15, R80 ;  /* 0x00000050ff0f723e */ /* 0x000fe400020006ff */
[----:B------:R-:W-:Y:S01]  /*5420*/  LOP3.LUT R75, R75, 0xff0000, R74, 0xf8, !PT ;  /* 0x00ff00004b4b7812 */ /* 0x000fe200078ef84a */
[----:B------:R-:W-:Y:S02]  /*5430*/  HADD2.F32 R86, -RZ, R85.H0_H0 ;  /* 0x20000055ff567230 */ /* 0x000fe40000004100 */
[--C-:B------:R-:W-:Y:S01]  /*5440*/  HADD2.F32 R74, -RZ, R15.reuse.H1_H1 ;  /* 0x3000000fff4a7230 */ /* 0x100fe20000004100 */
[----:B------:R-:W-:Y:S01]  /*5450*/  F2FP.F16.E4M3.UNPACK_B R84, R75.H1 ;  /* 0x0000004bff54723e */ /* 0x000fe200030006ff */
[----:B------:R-:W-:-:S03]  /*5460*/  HADD2.F32 R15, -RZ, R15.H0_H0 ;  /* 0x2000000fff0f7230 */ /* 0x000fc60000004100 */
[CC--:B------:R-:W-:Y:S01]  /*5470*/  FMUL.FTZ R88, R74.reuse, R86.reuse ;  /* 0x000000564a587220 */ /* 0x0c0fe20000410000 */
[--C-:B------:R-:W-:Y:S02]  /*5480*/  HADD2.F32 R82, -RZ, R84.reuse.H0_H0 ;  /* 0x20000054ff527230 */ /* 0x100fe40000004100 */
[C---:B------:R-:W-:Y:S01]  /*5490*/  FMUL.FTZ R87, R15.reuse, R86 ;  /* 0x000000560f577220 */ /* 0x040fe20000410000 */
[----:B------:R-:W-:Y:S02]  /*54a0*/  HADD2.F32 R84, -RZ, R84.H1_H1 ;  /* 0x30000054ff547230 */ /* 0x000fe40000004100 */
[-C--:B------:R-:W-:Y:S01]  /*54b0*/  FFMA.FTZ R15, R15, R82.reuse, -R88 ;  /* 0x000000520f0f7223 */ /* 0x080fe20000010858 */
[----:B------:R-:W-:Y:S01]  /*54c0*/  FFMA.FTZ R74, R74, R82, R87 ;  /* 0x000000524a4a7223 */ /* 0x000fe20000010057 */
[----:B------:R-:W-:Y:S01]  /*54d0*/  F2FP.F16.E4M3.UNPACK_B R82, R80.H1 ;  /* 0x00000050ff52723e */ /* 0x000fe200030006ff */
[----:B------:R-:W-:Y:S02]  /*54e0*/  IMAD.MOV.U32 R80, RZ, RZ, R14 ;  /* 0x000000ffff507224 */ /* 0x000fe400078e000e */
[----:B------:R-:W-:-:S02]  /*54f0*/  HADD2.F32 R14, -RZ, R85.H1_H1 ;  /* 0x30000055ff0e7230 */ /* 0x000fc40000004100 */
[--C-:B------:R-:W-:Y:S02]  /*5500*/  HADD2.F32 R85, -RZ, R82.reuse.H1_H1 ;  /* 0x30000052ff557230 */ /* 0x100fe40000004100 */
[----:B------:R-:W-:-:S03]  /*5510*/  HADD2.F32 R82, -RZ, R82.H0_H0 ;  /* 0x20000052ff527230 */ /* 0x000fc60000004100 */
[CC--:B------:R-:W-:Y:S02]  /*5520*/  FMUL.FTZ R87, R85.reuse, R14.reuse ;  /* 0x0000000e55577220 */ /* 0x0c0fe40000410000 */
[C---:B------:R-:W-:Y:S02]  /*5530*/  FMUL.FTZ R86, R82.reuse, R14 ;  /* 0x0000000e52567220 */ /* 0x040fe40000410000 */
[-C--:B------:R-:W-:Y:S01]  /*5540*/  FFMA.FTZ R14, R82, R84.reuse, -R87 ;  /* 0x00000054520e7223 */ /* 0x080fe20000010857 */
[----:B------:R-:W-:Y:S01]  /*5550*/  F2FP.F16.E4M3.UNPACK_B R82, R75 ;  /* 0x0000004bff52723e */ /* 0x000fe200020006ff */
[----:B------:R-:W-:Y:S01]  /*5560*/  FFMA.FTZ R85, R85, R84, R86 ;  /* 0x0000005455557223 */ /* 0x000fe20000010056 */
[----:B------:R-:W-:Y:S02]  /*5570*/  F2FP.F16.E4M3.UNPACK_B R86, R77 ;  /* 0x0000004dff56723e */ /* 0x000fe400020006ff */
[-C--:B------:R-:W-:Y:S01]  /*5580*/  F2FP.F16.E4M3.UNPACK_B R77, R80.reuse.H1 ;  /* 0x00000050ff4d723e */ /* 0x080fe200030006ff */
[----:B------:R-:W-:Y:S01]  /*5590*/  HADD2.F32 R84, -RZ, R82.H1_H1 ;  /* 0x30000052ff547230 */ /* 0x000fe20000004100 */
[----:B------:R-:W-:Y:S01]  /*55a0*/  F2FP.F16.E4M3.UNPACK_B R80, R80 ;  /* 0x00000050ff50723e */ /* 0x000fe200020006ff */
[----:B------:R-:W-:Y:S01]  /*55b0*/  HADD2.F32 R88, -RZ, R86.H1_H1 ;  /* 0x30000056ff587230 */ /* 0x000fe20000004100 */
[----:B------:R-:W-:Y:S01]  /*55c0*/  F2FP.SATFINITE.E4M3.F32.PACK_AB_MERGE_C R85, R85, R14, RZ ;  /* 0x0000000e5555723e */ /* 0x000fe200048070ff */
[----:B------:R-:W-:-:S02]  /*55d0*/  HADD2.F32 R75, -RZ, R77.H1_H1 ;  /* 0x3000004dff4b7230 */ /* 0x000fc40000004100 */
[----:B------:R-:W-:Y:S01]  /*55e0*/  HADD2.F32 R77, -RZ, R77.H0_H0 ;  /* 0x2000004dff4d7230 */ /* 0x000fe20000004100 */
[----:B------:R-:W-:Y:S01]  /*55f0*/  F2FP.SATFINITE.E4M3.F32.PACK_AB_MERGE_C R15, R74, R15, R85 ;  /* 0x0000000f4a0f723e */ /* 0x000fe20004807055 */
[----:B------:R-:W-:Y:S02]  /*5600*/  HADD2.F32 R86, -RZ, R86.H0_H0 ;  /* 0x20000056ff567230 */ /* 0x000fe40000004100 */
[-C--:B------:R-:W-:Y:S01]  /*5610*/  FMUL.FTZ R152, R75, R88.reuse ;  /* 0x000000584b987220 */ /* 0x080fe20000410000 */
[----:B------:R-:W-:Y:S02]  /*5620*/  HADD2.F32 R82, -RZ, R82.H0_H0 ;  /* 0x20000052ff527230 */ /* 0x000fe40000004100 */
[C---:B------:R-:W-:Y:S01]  /*5630*/  FMUL.FTZ R88, R77.reuse, R88 ;  /* 0x000000584d587220 */ /* 0x040fe20000410000 */
[----:B------:R-:W-:-:S03]  /*5640*/  FFMA.FTZ R152, R77, R84, -R152 ;  /* 0x000000544d987223 */ /* 0x000fc60000010898 */
[----:B------:R-:W-:Y:S01]  /*5650*/  FFMA.FTZ R87, R75, R84, R88 ;  /* 0x000000544b577223 */ /* 0x000fe20000010058 */
[--C-:B------:R-:W-:Y:S02]  /*5660*/  HADD2.F32 R75, -RZ, R80.reuse.H1_H1 ;  /* 0x30000050ff4b7230 */ /* 0x100fe40000004100 */
[----:B------:R-:W-:Y:S02]  /*5670*/  HADD2.F32 R80, -RZ, R80.H0_H0 ;  /* 0x20000050ff507230 */ /* 0x000fe40000004100 */
[----:B------:R-:W-:Y:S01]  /*5680*/  F2FP.SATFINITE.E4M3.F32.PACK_AB_MERGE_C R87, R87, R152, RZ ;  /* 0x000000985757723e */ /* 0x000fe200048070ff */
[-C--:B------:R-:W-:Y:S02]  /*5690*/  FMUL.FTZ R77, R75, R86.reuse ;  /* 0x000000564b4d7220 */ /* 0x080fe40000410000 */
[C---:B------:R-:W-:Y:S02]  /*56a0*/  FMUL.FTZ R86, R80.reuse, R86 ;  /* 0x0000005650567220 */ /* 0x040fe40000410000 */
[----:B------:R-:W-:-:S02]  /*56b0*/  FFMA.FTZ R77, R80, R82, -R77 ;  /* 0x00000052504d7223 */ /* 0x000fc4000001084d */
[----:B------:R-:W-:-:S05]  /*56c0*/  FFMA.FTZ R86, R75, R82, R86 ;  /* 0x000000524b567223 */ /* 0x000fca0000010056 */
[----:B------:R-:W-:-:S07]  /*56d0*/  F2FP.SATFINITE.E4M3.F32.PACK_AB_MERGE_C R14, R86, R77, R87 ;  /* 0x0000004d560e723e */ /* 0x000fce0004807057 */
.L_x_2719:
[----:B------:R-:W-:Y:S05]  /*56e0*/  BSYNC B3 ;  /* 0x0000000000037941 */ /* 0x000fea0003800000 */
.L_x_2718:
[----:B0-----:R0:W-:Y:S02]  /*56f0*/  ST.E.128 desc[UR52][R78.64], R12 ;  /* 0x0000000c4e007985 */ /* 0x0011e4000c101d34 */
.L_x_2717:
[----:B------:R-:W-:Y:S05]  /*5700*/  BSYNC B2 ;  /* 0x0000000000027941 */ /* 0x000fea0003800000 */
.L_x_2716:
        /* <DEDUP_REMOVED lines=13> */
[--C-:B------:R-:W-:Y:S01]  /*57e0*/  HADD2.F32 R77, -RZ, R79.reuse.H0_H0 ;  /* 0x2000004fff4d7230 */ /* 0x100fe20000004100 */
[--C-:B------:R-:W-:Y:S01]  /*57f0*/  SHF.R.U32.HI R72, RZ, 0x10, R71.reuse ;  /* 0x00000010ff487819 */ /* 0x100fe20000011647 */
[----:B------:R-:W-:Y:S01]  /*5800*/  HADD2.F32 R82, -RZ, R79.H1_H1 ;  /* 0x3000004fff527230 */ /* 0x000fe20000004100 */
[----:B------:R-:W-:Y:S01]  /*5810*/  SHF.R.U32.HI R85, RZ, 0x8, R71 ;  /* 0x00000008ff557819 */ /* 0x000fe20000011647 */
[--C-:B------:R-:W-:Y:S01]  /*5820*/  HADD2.F32 R70, -RZ, R13.reuse.H0_H0 ;  /* 0x2000000dff467230 */ /* 0x100fe20000004100 */
[----:B------:R-:W-:Y:S01]  /*5830*/  LOP3.LUT R81, R71, 0xff0000ff, RZ, 0xc0, !PT ;  /* 0xff0000ff47517812 */ /* 0x000fe200078ec0ff */
[----:B------:R-:W-:Y:S01]  /*5840*/  HADD2.F32 R13, -RZ, R13.H1_H1 ;  /* 0x3000000dff0d7230 */ /* 0x000fe20000004100 */
[----:B------:R-:W-:Y:S01]  /*5850*/  SHF.R.U32.HI R84, RZ, 0x8, R73 ;  /* 0x00000008ff547819 */ /* 0x000fe20000011649 */
[----:B------:R-:W-:-:S02]  /*5860*/  HADD2.F32 R71, -RZ, R78.H0_H0 ;  /* 0x2000004eff477230 */ /* 0x000fc40000004100 */
[C---:B------:R-:W-:Y:S01]  /*5870*/  FMUL.FTZ R80, R70.reuse, R77 ;  /* 0x0000004d46507220 */ /* 0x040fe20000410000 */
[----:B------:R-:W-:Y:S01]  /*5880*/  F2FP.F16.E4M3.UNPACK_B R151, R151 ;  /* 0x00000097ff97723e */ /* 0x000fe200020006ff */
[C---:B------:R-:W-:Y:S01]  /*5890*/  FMUL.FTZ R83, R13.reuse, R77 ;  /* 0x0000004d0d537220 */ /* 0x040fe20000410000 */
[----:B------:R-:W-:Y:S01]  /*58a0*/  SHF.R.U32.HI R77, RZ, 0x10, R73 ;  /* 0x00000010ff4d7819 */ /* 0x000fe20000011649 */
[-C--:B------:R-:W-:Y:S01]  /*58b0*/  FFMA.FTZ R13, R13, R71.reuse, R80 ;  /* 0x000000470d0d7223 */ /* 0x080fe20000010050 */
[----:B------:R-:W-:Y:S02]  /*58c0*/  HADD2.F32 R80, -RZ, R78.H1_H1 ;  /* 0x3000004eff507230 */ /* 0x000fe40000004100 */
[----:B------:R-:W-:Y:S01]  /*58d0*/  FFMA.FTZ R70, R70, R71, -R83 ;  /* 0x0000004746467223 */ /* 0x000fe20000010853 */
[----:B------:R-:W-:Y:S01]  /*58e0*/  F2FP.F16.E4M3.UNPACK_B R71, R76.H1 ;  /* 0x0000004cff47723e */ /* 0x000fe200030006ff */
[----:B------:R-:W-:Y:S01]  /*58f0*/  IMAD.U32 R72, R72, 0x10000, RZ ;  /* 0x0001000048487824 */ /* 0x000fe200078e00ff */
[----:B------:R-:W-:Y:S01]  /*5900*/  LOP3.LUT R76, R73, 0xff0000ff, RZ, 0xc0, !PT ;  /* 0xff0000ff494c7812 */ /* 0x000fe200078ec0ff */
[----:B------:R-:W-:Y:S01]  /*5910*/  IMAD.U32 R77, R77, 0x10000, RZ ;  /* 0x000100004d4d7824 */ /* 0x000fe200078e00ff */
[----:B------:R-:W-:Y:S01]  /*5920*/  MOV R73, R12 ;  /* 0x0000000c00497202 */ /* 0x000fe20000000f00 */
[----:B------:R-:W-:Y:S01]  /*5930*/  HADD2.F32 R79, -RZ, R71.H1_H1 ;  /* 0x30000047ff4f7230 */ /* 0x000fe20000004100 */
[----:B------:R-:W-:Y:S01]  /*5940*/  F2FP.F16.E4M3.UNPACK_B R147, R147 ;  /* 0x00000093ff93723e */ /* 0x000fe200020006ff */
[----:B------:R-:W-:-:S02]  /*5950*/  IMAD.SHL.U32 R12, R85, 0x100, RZ ;  /* 0x00000100550c7824 */ /* 0x000fc400078e00ff */
[----:B------:R-:W-:Y:S02]  /*5960*/  HADD2.F32 R71, -RZ, R71.H0_H0 ;  /* 0x20000047ff477230 */ /* 0x000fe40000004100 */
[----:B------:R-:W-:Y:S01]  /*5970*/  FMUL.FTZ R78, R79, R82 ;  /* 0x000000524f4e7220 */ /* 0x000fe20000410000 */
[----:B------:R-:W-:Y:S01]  /*5980*/  LOP3.LUT R83, R81, 0xff00, R12, 0xf8, !PT ;  /* 0x0000ff0051537812 */ /* 0x000fe200078ef80c */
[----:B------:R-:W-:Y:S02]  /*5990*/  IMAD.SHL.U32 R81, R84, 0x100, RZ ;  /* 0x0000010054517824 */ /* 0x000fe400078e00ff */
[C---:B------:R-:W-:Y:S01]  /*59a0*/  FFMA.FTZ R12, R71.reuse, R80, -R78 ;  /* 0x00000050470c7223 */ /* 0x040fe2000001084e */
[----:B------:R-:W-:Y:S01]  /*59b0*/  FMUL.FTZ R82, R71, R82 ;  /* 0x0000005247527220 */ /* 0x000fe20000410000 */
[----:B------:R-:W-:Y:S02]  /*59c0*/  F2FP.F16.E4M3.UNPACK_B R78, R73.H1 ;  /* 0x00000049ff4e723e */ /* 0x000fe400030006ff */
[----:B------:R-:W-:Y:S01]  /*59d0*/  LOP3.LUT R84, R76, 0xff00, R81, 0xf8, !PT ;  /* 0x0000ff004c547812 */ /* 0x000fe200078ef851 */
[----:B------:R-:W-:Y:S01]  /*59e0*/  FFMA.FTZ R71, R79, R80, R82 ;  /* 0x000000504f477223 */ /* 0x000fe20000010052 */
[----:B------:R-:W-:Y:S01]  /*59f0*/  HADD2.F32 R82, -RZ, R151.H1_H1 ;  /* 0x30000097ff527230 */ /* 0x000fe20000004100 */
[----:B------:R-:W-:Y:S01]  /*5a00*/  LOP3.LUT R76, R83, 0xff0000, R72, 0xf8, !PT ;  /* 0x00ff0000534c7812 */ /* 0x000fe200078ef848 */
[----:B------:R-:W-:-:S02]  /*5a10*/  HADD2.F32 R79, -RZ, R78.H0_H0 ;  /* 0x2000004eff4f7230 */ /* 0x000fc40000004100 */
[----:B------:R-:W-:Y:S01]  /*5a20*/  HADD2.F32 R80, -RZ, R78.H1_H1 ;  /* 0x3000004eff507230 */ /* 0x000fe20000004100 */
[----:B------:R-:W-:Y:S01]  /*5a30*/  F2FP.F16.E4M3.UNPACK_B R78, R73 ;  /* 0x00000049ff4e723e */ /* 0x000fe200020006ff */
[----:B------:R-:W-:Y:S02]  /*5a40*/  HADD2.F32 R81, -RZ, R147.H1_H1 ;  /* 0x30000093ff517230 */ /* 0x000fe40000004100 */
[-C--:B------:R-:W-:Y:S01]  /*5a50*/  FMUL.FTZ R85, R79, R82.reuse ;  /* 0x000000524f557220 */ /* 0x080fe20000410000 */
[----:B------:R-:W-:Y:S02]  /*5a60*/  HADD2.F32 R151, -RZ, R151.H0_H0 ;  /* 0x20000097ff977230 */ /* 0x000fe40000004100 */
[C---:B------:R-:W-:Y:S01]  /*5a70*/  FMUL.FTZ R86, R80.reuse, R82 ;  /* 0x0000005250567220 */ /* 0x040fe20000410000 */
[----:B------:R-:W-:Y:S02]  /*5a80*/  HADD2.F32 R147, -RZ, R147.H0_H0 ;  /* 0x20000093ff937230 */ /* 0x000fe40000004100 */
[----:B------:R-:W-:Y:S01]  /*5a90*/  FFMA.FTZ R73, R80, R81, R85 ;  /* 0x0000005150497223 */ /* 0x000fe20000010055 */
[----:B------:R-:W-:-:S02]  /*5aa0*/  HADD2.F32 R80, -RZ, R78.H1_H1 ;  /* 0x3000004eff507230 */ /* 0x000fc40000004100 */
[----:B------:R-:W-:Y:S01]  /*5ab0*/  FFMA.FTZ R72, R79, R81, -R86 ;  /* 0x000000514f487223 */ /* 0x000fe20000010856 */
[----:B------:R-:W-:Y:S01]  /*5ac0*/  HADD2.F32 R78, -RZ, R78.H0_H0 ;  /* 0x2000004eff4e7230 */ /* 0x000fe20000004100 */
[----:B------:R-:W-:Y:S02]  /*5ad0*/  MOV R81, R15 ;  /* 0x0000000f00517202 */ /* 0x000fe40000000f00 */
[----:B------:R-:W-:Y:S01]  /*5ae0*/  LOP3.LUT R79, R84, 0xff0000, R77, 0xf8, !PT ;  /* 0x00ff0000544f7812 */ /* 0x000fe200078ef84d */
[----:B------:R-:W-:Y:S01]  /*5af0*/  FMUL.FTZ R15, R80, R151 ;  /* 0x00000097500f7220 */ /* 0x000fe20000410000 */
[----:B------:R-:W-:Y:S01]  /*5b00*/  F2FP.F16.E4M3.UNPACK_B R77, R81 ;  /* 0x00000051ff4d723e */ /* 0x000fe200020006ff */
[C---:B------:R-:W-:Y:S01]  /*5b10*/  FMUL.FTZ R151, R78.reuse, R151 ;  /* 0x000000974e977220 */ /* 0x040fe20000410000 */
[----:B------:R-:W-:Y:S01]  /*5b20*/  F2FP.F16.E4M3.UNPACK_B R85, R79.H1 ;  /* 0x0000004fff55723e */ /* 0x000fe200030006ff */
[-C--:B------:R-:W-:Y:S01]  /*5b30*/  FFMA.FTZ R15, R78, R147.reuse, -R15 ;  /* 0x000000934e0f7223 */ /* 0x080fe2000001080f */
[----:B------:R-:W-:Y:S01]  /*5b40*/  F2FP.F16.E4M3.UNPACK_B R84, R76.H1 ;  /* 0x0000004cff54723e */ /* 0x000fe200030006ff */
[----:B------:R-:W-:Y:S01]  /*5b50*/  FFMA.FTZ R78, R80, R147, R151 ;  /* 0x00000093504e7223 */ /* 0x000fe20000010097 */
[----:B------:R-:W-:Y:S01]  /*5b60*/  HADD2.F32 R80, -RZ, R77.H1_H1 ;  /* 0x3000004dff507230 */ /* 0x000fe20000004100 */
[----:B------:R-:W-:Y:S01]  /*5b70*/  F2FP.SATFINITE.E4M3.F32.PACK_AB_MERGE_C R71, R71, R12, RZ ;  /* 0x0000000c4747723e */ /* 0x000fe200048070ff */
[----:B------:R-:W-:Y:S01]  /*5b80*/  HADD2.F32 R82, -RZ, R85.H0_H0 ;  /* 0x20000055ff527230 */ /* 0x000fe20000004100 */
[----:B------:R-:W-:Y:S01]  /*5b90*/  F2FP.SATFINITE.E4M3.F32.PACK_AB_MERGE_C R72, R73, R72, RZ ;  /* 0x000000484948723e */ /* 0x000fe200048070ff */
[----:B------:R-:W-:Y:S01]  /*5ba0*/  HADD2.F32 R77, -RZ, R77.H0_H0 ;  /* 0x2000004dff4d7230 */ /* 0x000fe20000004100 */
[----:B------:R-:W-:Y:S01]  /*5bb0*/  F2FP.SATFINITE.E4M3.F32.PACK_AB_MERGE_C R13, R13, R70, R71 ;  /* 0x000000460d0d723e */ /* 0x000fe20004807047 */
[----:B------:R-:W-:-:S02]  /*5bc0*/  HADD2.F32 R83, -RZ, R84.H0_H0 ;  /* 0x20000054ff537230 */ /* 0x000fc40000004100 */
[CC--:B------:R-:W-:Y:S01]  /*5bd0*/  FMUL.FTZ R86, R80.reuse, R82.reuse ;  /* 0x0000005250567220 */ /* 0x0c0fe20000410000 */
[----:B------:R-:W-:Y:S02]  /*5be0*/  HADD2.F32 R85, -RZ, R85.H1_H1 ;  /* 0x30000055ff557230 */ /* 0x000fe40000004100 */
[C---:B------:R-:W-:Y:S01]  /*5bf0*/  FMUL.FTZ R87, R77.reuse, R82 ;  /* 0x000000524d577220 */ /* 0x040fe20000410000 */
[----:B------:R-:W-:Y:S01]  /*5c00*/  F2FP.F16.E4M3.UNPACK_B R82, R81.H1 ;  /* 0x00000051ff52723e */ /* 0x000fe200030006ff */
[-C--:B------:R-:W-:Y:S01]  /*5c10*/  FFMA.FTZ R77, R77, R83.reuse, -R86 ;  /* 0x000000534d4d7223 */ /* 0x080fe20000010856 */
[----:B------:R-:W-:Y:S02]  /*5c20*/  HADD2.F32 R84, -RZ, R84.H1_H1 ;  /* 0x30000054ff547230 */ /* 0x000fe40000004100 */
[----:B------:R-:W-:Y:S01]  /*5c30*/  FFMA.FTZ R80, R80, R83, R87 ;  /* 0x0000005350507223 */ /* 0x000fe20000010057 */
[----:B------:R-:W-:Y:S01]  /*5c40*/  IMAD.MOV.U32 R81, RZ, RZ, R14 ;  /* 0x000000ffff517224 */ /* 0x000fe200078e000e */
[----:B------:R-:W-:Y:S01]  /*5c50*/  F2FP.SATFINITE.E4M3.F32.PACK_AB_MERGE_C R15, R78, R15, R72 ;  /* 0x0000000f4e0f723e */ /* 0x000fe20004807048 */
[----:B------:R-:W-:-:S02]  /*5c60*/  HADD2.F32 R83, -RZ, R82.H1_H1 ;  /* 0x30000052ff537230 */ /* 0x000fc40000004100 */
[----:B------:R-:W-:-:S03]  /*5c70*/  HADD2.F32 R82, -RZ, R82.H0_H0 ;  /* 0x20000052ff527230 */ /* 0x000fc60000004100 */
[CC--:B------:R-:W-:Y:S02]  /*5c80*/  FMUL.FTZ R87, R83.reuse, R85.reuse ;  /* 0x0000005553577220 */ /* 0x0c0fe40000410000 */
[C---:B------:R-:W-:Y:S01]  /*5c90*/  FMUL.FTZ R86, R82.reuse, R85 ;  /* 0x0000005552567220 */ /* 0x040fe20000410000 */
[----:B------:R-:W-:Y:S01]  /*5ca0*/  F2FP.F16.E4M3.UNPACK_B R85, R79 ;  /* 0x0000004fff55723e */ /* 0x000fe200020006ff */
[-C--:B------:R-:W-:Y:S01]  /*5cb0*/  FFMA.FTZ R14, R82, R84.reuse, -R87 ;  /* 0x00000054520e7223 */ /* 0x080fe20000010857 */
[-C--:B------:R-:W-:Y:S01]  /*5cc0*/  F2FP.F16.E4M3.UNPACK_B R82, R81.reuse.H1 ;  /* 0x00000051ff52723e */ /* 0x080fe200030006ff */
[----:B------:R-:W-:Y:S01]  /*5cd0*/  FFMA.FTZ R79, R83, R84, R86 ;  /* 0x00000054534f7223 */ /* 0x000fe20000010056 */
[----:B------:R-:W-:Y:S01]  /*5ce0*/  F2FP.F16.E4M3.UNPACK_B R84, R76 ;  /* 0x0000004cff54723e */ /* 0x000fe200020006ff */
[----:B------:R-:W-:Y:S01]  /*5cf0*/  HADD2.F32 R86, -RZ, R85.H1_H1 ;  /* 0x30000055ff567230 */ /* 0x000fe20000004100 */
[----:B------:R-:W-:Y:S01]  /*5d00*/  F2FP.F16.E4M3.UNPACK_B R81, R81 ;  /* 0x00000051ff51723e */ /* 0x000fe200020006ff */
[--C-:B------:R-:W-:Y:S01]  /*5d10*/  HADD2.F32 R83, -RZ, R82.reuse.H1_H1 ;  /* 0x30000052ff537230 */ /* 0x100fe20000004100 */
[----:B------:R-:W-:Y:S01]  /*5d20*/  F2FP.SATFINITE.E4M3.F32.PACK_AB_MERGE_C R79, R79, R14, RZ ;  /* 0x0000000e4f4f723e */ /* 0x000fe200048070ff */
[----:B------:R-:W-:-:S02]  /*5d30*/  HADD2.F32 R82, -RZ, R82.H0_H0 ;  /* 0x20000052ff527230 */ /* 0x000fc40000004100 */
[--C-:B------:R-:W-:Y:S02]  /*5d40*/  HADD2.F32 R76, -RZ, R84.reuse.H1_H1 ;  /* 0x30000054ff4c7230 */ /* 0x100fe40000004100 */
[CC--:B------:R-:W-:Y:S01]  /*5d50*/  FMUL.FTZ R87, R83.reuse, R86.reuse ;  /* 0x0000005653577220 */ /* 0x0c0fe20000410000 */
[----:B------:R-:W-:Y:S02]  /*5d60*/  HADD2.F32 R85, -RZ, R85.H0_H0 ;  /* 0x20000055ff557230 */ /* 0x000fe40000004100 */
[C---:B------:R-:W-:Y:S01]  /*5d70*/  FMUL.FTZ R86, R82.reuse, R86 ;  /* 0x0000005652567220 */ /* 0x040fe20000410000 */
[----:B------:R-:W-:Y:S02]  /*5d80*/  HADD2.F32 R84, -RZ, R84.H0_H0 ;  /* 0x20000054ff547230 */ /* 0x000fe40000004100 */
[-C--:B------:R-:W-:Y:S01]  /*5d90*/  FFMA.FTZ R87, R82, R76.reuse, -R87 ;  /* 0x0000004c52577223 */ /* 0x080fe20000010857 */
[----:B------:R-:W-:Y:S01]  /*5da0*/  F2FP.SATFINITE.E4M3.F32.PACK_AB_MERGE_C R77, R80, R77, R79 ;  /* 0x0000004d504d723e */ /* 0x000fe2000480704f */
[----:B------:R-:W-:Y:S01]  /*5db0*/  FFMA.FTZ R86, R83, R76, R86 ;  /* 0x0000004c53567223 */ /* 0x000fe20000010056 */
[----:B------:R-:W-:-:S02]  /*5dc0*/  HADD2.F32 R76, -RZ, R81.H1_H1 ;  /* 0x30000051ff4c7230 */ /* 0x000fc40000004100 */
[----:B------:R-:W-:Y:S02]  /*5dd0*/  HADD2.F32 R81, -RZ, R81.H0_H0 ;  /* 0x20000051ff517230 */ /* 0x000fe40000004100 */
[----:B------:R-:W-:Y:S01]  /*5de0*/  F2FP.SATFINITE.E4M3.F32.PACK_AB_MERGE_C R86, R86, R87, RZ ;  /* 0x000000575656723e */ /* 0x000fe200048070ff */
[CC--:B------:R-:W-:Y:S02]  /*5df0*/  FMUL.FTZ R12, R76.reuse, R85.reuse ;  /* 0x000000554c0c7220 */ /* 0x0c0fe40000410000 */
[C---:B------:R-:W-:Y:S02]  /*5e00*/  FMUL.FTZ R85, R81.reuse, R85 ;  /* 0x0000005551557220 */ /* 0x040fe40000410000 */
[-C--:B------:R-:W-:Y:S02]  /*5e10*/  FFMA.FTZ R12, R81, R84.reuse, -R12 ;  /* 0x00000054510c7223 */ /* 0x080fe4000001080c */
[----:B------:R-:W-:-:S05]  /*5e20*/  FFMA.FTZ R85, R76, R84, R85 ;  /* 0x000000544c557223 */ /* 0x000fca0000010055 */
[----:B------:R-:W-:Y:S01]  /*5e30*/  F2FP.SATFINITE.E4M3.F32.PACK_AB_MERGE_C R14, R85, R12, R86 ;  /* 0x0000000c550e723e */ /* 0x000fe20004807056 */
[----:B------:R-:W-:Y:S02]  /*5e40*/  IMAD.MOV.U32 R12, RZ, RZ, R15 ;  /* 0x000000ffff0c7224 */ /* 0x000fe400078e000f */
[----:B------:R-:W-:-:S07]  /*5e50*/  IMAD.MOV.U32 R15, RZ, RZ, R77 ;  /* 0x000000ffff0f7224 */ /* 0x000fce00078e004d */
.L_x_2723:
[----:B------:R-:W-:Y:S05]  /*5e60*/  BSYNC B3 ;  /* 0x0000000000037941 */ /* 0x000fea0003800000 */
.L_x_2722:
[----:B0-----:R0:W-:Y:S02]  /*5e70*/  ST.E.128 desc[UR52][R74.64], R12 ;  /* 0x0000000c4a007985 */ /* 0x0011e4000c101d34 */
.L_x_2721:
[----:B------:R-:W-:Y:S05]  /*5e80*/  BSYNC B2 ;  /* 0x0000000000027941 */ /* 0x000fea0003800000 */
.L_x_2720:
[----:B------:R-:W-:-:S13]  /*5e90*/  ISETP.NE.AND P2, PT, R37, RZ, PT ;  /* 0x000000ff2500720c */ /* 0x000fda0003f45270 */
        /* <DEDUP_REMOVED lines=8> */
[--C-:B------:R-:W-:Y:S02]  /*5f20*/  SHF.R.U32.HI R73, RZ, 0x8, R69.reuse ;  /* 0x00000008ff497819 */ /* 0x100fe40000011645 */
[----:B------:R-:W-:Y:S02]  /*5f30*/  LOP3.LUT R68, R69, 0xff0000ff, RZ, 0xc0, !PT ;  /* 0xff0000ff45447812 */ /* 0x000fe400078ec0ff */
[----:B------:R-:W-:Y:S01]  /*5f40*/  SHF.R.U32.HI R72, RZ, 0x10, R69 ;  /* 0x00000010ff487819 */ /* 0x000fe20000011645 */
[----:B------:R-:W-:Y:S01]  /*5f50*/  IMAD.SHL.U32 R73, R73, 0x100, RZ ;  /* 0x0000010049497824 */ /* 0x000fe200078e00ff */
[----:B------:R-:W-:Y:S02]  /*5f60*/  LOP3.LUT R66, R67, 0xff0000ff, RZ, 0xc0, !PT ;  /* 0xff0000ff43427812 */ /* 0x000fe400078ec0ff */
[----:B------:R-:W-:Y:S01]  /*5f70*/  SHF.R.U32.HI R74, RZ, 0x10, R67 ;  /* 0x00000010ff4a7819 */ /* 0x000fe20000011643 */
[----:B0-----:R-:W-:Y:S01]  /*5f80*/  IMAD.MOV.U32 R67, RZ, RZ, R12 ;  /* 0x000000ffff437224 */ /* 0x001fe200078e000c */
[----:B------:R-:W-:Y:S01]  /*5f90*/  SHF.L.U32 R69, R11, 0x8, RZ ;  /* 0x000000080b457819 */ /* 0x000fe200000006ff */
        /* <DEDUP_REMOVED lines=39> */
[----:B------:R-:W-:Y:S02]  /*6210*/  HADD2.F32 R148, -RZ, R148.H0_H0 ;  /* 0x20000094ff947230 */ /* 0x000fe40000004100 */
[--C-:B------:R-:W-:Y:S02]  /*6220*/  HADD2.F32 R67, -RZ, R144.reuse.H1_H1 ;  /* 0x30000090ff437230 */ /* 0x100fe40000004100 */
[----:B------:R-:W-:Y:S02]  /*6230*/  HADD2.F32 R144, -RZ, R144.H0_H0 ;  /* 0x20000090ff907230 */ /* 0x000fe40000004100 */
[-C--:B------:R-:W-:Y:S01]  /*6240*/  FMUL.FTZ R75, R69, R148.reuse ;  /* 0x00000094454b7220 */ /* 0x080fe20000410000 */
[----:B------:R-:W-:Y:S01]  /*6250*/  FMUL.FTZ R148, R68, R148 ;  /* 0x0000009444947220 */ /* 0x000fe20000410000 */
[-C--:B------:R-:W-:Y:S01]  /*6260*/  FFMA.FTZ R73, R73, R67.reuse, R74 ;  /* 0x0000004349497223 */ /* 0x080fe2000001004a */
[----:B------:R-:W-:Y:S01]  /*6270*/  FFMA.FTZ R72, R72, R67, -R77 ;  /* 0x0000004348487223 */ /* 0x000fe2000001084d */
[----:B------:R-:W-:Y:S01]  /*6280*/  F2FP.F16.E4M3.UNPACK_B R74, R15.H1 ;  /* 0x0000000fff4a723e */ /* 0x000fe200030006ff */
[-C--:B------:R-:W-:Y:S01]  /*6290*/  FFMA.FTZ R67, R68, R144.reuse, -R75 ;  /* 0x0000009044437223 */ /* 0x080fe2000001084b */
[----:B------:R-:W-:Y:S01]  /*62a0*/  FFMA.FTZ R68, R69, R144, R148 ;  /* 0x0000009045447223 */ /* 0x000fe20000010094 */
[----:B------:R-:W-:Y:S01]  /*62b0*/  F2FP.SATFINITE.E4M3.F32.PACK_AB_MERGE_C R69, R79, R76, RZ ;  /* 0x0000004c4f45723e */ /* 0x000fe200048070ff */
[----:B------:R-:W-:Y:S01]  /*62c0*/  HADD2.F32 R82, -RZ, R80.H1_H1 ;  /* 0x30000050ff527230 */ /* 0x000fe20000004100 */
[----:B------:R-:W-:Y:S01]  /*62d0*/  F2FP.SATFINITE.E4M3.F32.PACK_AB_MERGE_C R72, R73, R72, RZ ;  /* 0x000000484948723e */ /* 0x000fe200048070ff */
[--C-:B------:R-:W-:Y:S01]  /*62e0*/  HADD2.F32 R75, -RZ, R74.reuse.H0_H0 ;  /* 0x2000004aff4b7230 */ /* 0x100fe20000004100 */
        /* <DEDUP_REMOVED lines=42> */
.L_x_2725:
[----:B------:R-:W-:Y:S05]  /*6590*/  BSYNC B2 ;  /* 0x0000000000027941 */ /* 0x000fea0003800000 */
.L_x_2724:
[----:B0-----:R0:W-:Y:S02]  /*65a0*/  ST.E.128 desc[UR52][R70.64], R12 ;  /* 0x0000000c46007985 */ /* 0x0011e4000c101d34 */
.L_x_2703:
[----:B------:R-:W-:Y:S05]  /*65b0*/  BSYNC B1 ;  /* 0x0000000000017941 */ /* 0x000fea0003800000 */
.L_x_2702:
[----:B------:R-:W-:-:S03]  /*65c0*/  UMOV UR4, 0xffffffff ;  /* 0xffffffff00047882 */ /* 0x000fc60000000000 */
[----:B------:R-:W-:Y:S05]  /*65d0*/  BRA.DIV UR4, `(.L_x_2726) ;  /* 0x000002be041c7947 */ /* 0x000fea000b800000 */
[----:B--2---:R-:W2:Y:S04]  /*65e0*/  SHFL.IDX PT, R120, R120, 0x1, 0x1e1f ;  /* 0x003e1f0078787f89 */ /* 0x004ea800000e0000 */
[----:B------:R-:W0:Y:S02]  /*65f0*/  SHFL.IDX PT, R121, R121, 0x1, 0x1e1f ;  /* 0x003e1f0079797f89 */ /* 0x000e2400000e0000 */
.L_x_3058:
[----:B------:R-:W-:Y:S05]  /*6600*/  @P4 BRA `(.L_x_2727) ;  /* 0x0000009400b04947 */ /* 0x000fea0003800000 */
[----:B------:R-:W-:Y:S01]  /*6610*/  ISETP.NE.AND P2, PT, R32, RZ, PT ;  /* 0x000000ff2000720c */ /* 0x000fe20003f45270 */
[----:B------:R-:W-:-:S12]  /*6620*/  BSSY B1, `(.L_x_2728) ;  /* 0x0000072000017945 */ /* 0x000fd80003800000 */
[----:B------:R-:W-:Y:S05]  /*6630*/  @!P2 BRA `(.L_x_2729) ;  /* 0x0000000400c0a947 */ /* 0x000fea0003800000 */
[----:B0-----:R0:W0:Y:S01]  /*6640*/  LDS.128 R12, [R41+0x1c400] ;  /* 0x01c40000290c7984 */ /* 0x0010220000000c00 */
[----:B------:R-:W-:Y:S01]  /*6650*/  IADD3 R66, P2, R16, R121, RZ ;  /* 0x0000007910427210 */ /* 0x000fe20007f5e0ff */
[----:B------:R-:W-:Y:S04]  /*6660*/  BSSY B2, `(.L_x_2730) ;  /* 0x000006c000027945 */ /* 0x000fe80003800000 */
[----:B--2---:R-:W-:Y:S01]  /*6670*/  IMAD.X R67, R120, 0x1, R17, P2 ;  /* 0x0000000178437824 */ /* 0x004fe200010e0611 */
[----:B------:R-:W-:-:S13]  /*6680*/  ISETP.GE.AND P2, PT, R188, R117, PT ;  /* 0x00000075bc00720c */ /* 0x000fda0003f46270 */
[----:B------:R-:W-:Y:S05]  /*6690*/  @P2 BRA `(.L_x_2731) ;  /* 0x0000000400a02947 */ /* 0x000fea0003800000 */
[----:B------:R-:W-:Y:S02]  /*66a0*/  SHF.R.U32.HI R69, RZ, 0x8, R65 ;  /* 0x00000008ff457819 */ /* 0x000fe40000011641 */
[--C-:B----4-:R-:W-:Y:S02]  /*66b0*/  SHF.R.U32.HI R11, RZ, 0x8, R63.reuse ;  /* 0x00000008ff0b7819 */ /* 0x110fe4000001163f */
[----:B------:R-:W-:Y:S01]  /*66c0*/  SHF.R.U32.HI R70, RZ, 0x10, R63 ;  /* 0x00000010ff467819 */ /* 0x000fe2000001163f */
[----:B------:R-:W-:Y:S01]  /*66d0*/  IMAD.SHL.U32 R69, R69, 0x100, RZ ;  /* 0x0000010045457824 */ /* 0x000fe200078e00ff */
[----:B------:R-:W-:Y:S02]  /*66e0*/  LOP3.LUT R64, R65, 0xff0000ff, RZ, 0xc0, !PT ;  /* 0xff0000ff41407812 */ /* 0x000fe400078ec0ff */
[----:B------:R-:W-:Y:S01]  /*66f0*/  SHF.R.U32.HI R68, RZ, 0x10, R65 ;  /* 0x00000010ff447819 */ /* 0x000fe20000011641 */
[----:B------:R-:W-:Y:S01]  /*6700*/  IMAD.SHL.U32 R65, R11, 0x100, RZ ;  /* 0x000001000b417824 */ /* 0x000fe200078e00ff */
[----:B------:R-:W-:Y:S01]  /*6710*/  LOP3.LUT R62, R63, 0xff0000ff, RZ, 0xc0, !PT ;  /* 0xff0000ff3f3e7812 */ /* 0x000fe200078ec0ff */
[----:B0-----:R-:W-:Y:S01]  /*6720*/  IMAD.MOV.U32 R11, RZ, RZ, R13 ;  /* 0x000000ffff0b7224 */ /* 0x001fe200078e000d */
[----:B------:R-:W-:Y:S01]  /*6730*/  MOV R63, R12 ;  /* 0x0000000c003f7202 */ /* 0x000fe20000000f00 */
[----:B------:R-:W-:Y:S01]  /*6740*/  IMAD.U32 R13, R70, 0x10000, RZ ;  /* 0x00010000460d7824 */ /* 0x000fe200078e00ff */
[----:B------:R-:W-:Y:S01]  /*6750*/  LOP3.LUT R64, R64, 0xff00, R69, 0xf8, !PT ;  /* 0x0000ff0040407812 */ /* 0x000fe200078ef845 */
[----:B------:R-:W-:Y:S01]  /*6760*/  IMAD.U32 R69, R68, 0x10000, RZ ;  /* 0x0001000044457824 */ /* 0x000fe200078e00ff */
[----:B------:R-:W-:-:S02]  /*6770*/  LOP3.LUT R12, R62, 0xff00, R65, 0xf8, !PT ;  /* 0x0000ff003e0c7812 */ /* 0x000fc400078ef841 */
        /* <DEDUP_REMOVED lines=48> */
[----:B------:R-:W-:Y:S01]  /*6a80*/  F2FP.F16.E4M3.UNPACK_B R73, R12.H1 ;  /* 0x0000000cff49723e */ /* 0x000fe200030006ff */
[----:B------:R-:W-:Y:S01]  /*6a90*/  HADD2.F32 R70, -RZ, R70.H1_H1 ;  /* 0x30000046ff467230 */ /* 0x000fe20000004100 */
[----:B------:R-:W-:Y:S01]  /*6aa0*/  F2FP.F16.E4M3.UNPACK_B R69, R14.H1 ;  /* 0x0000000eff45723e */ /* 0x000fe200030006ff */
[----:B------:R-:W-:Y:S01]  /*6ab0*/  HADD2.F32 R76, -RZ, R76.H0_H0 ;  /* 0x2000004cff4c7230 */ /* 0x000fe20000004100 */
[----:B------:R-:W-:Y:S01]  /*6ac0*/  F2FP.F16.E4M3.UNPACK_B R75, R13 ;  /* 0x0000000dff4b723e */ /* 0x000fe200020006ff */
[----:B------:R-:W-:Y:S01]  /*6ad0*/  HADD2.F32 R74, -RZ, R73.H1_H1 ;  /* 0x30000049ff4a7230 */ /* 0x000fe20000004100 */
[----:B------:R-:W-:Y:S01]  /*6ae0*/  F2FP.F16.E4M3.UNPACK_B R72, R12 ;  /* 0x0000000cff48723e */ /* 0x000fe200020006ff */
[----:B------:R-:W-:-:S02]  /*6af0*/  HADD2.F32 R13, -RZ, R69.H1_H1 ;  /* 0x30000045ff0d7230 */ /* 0x000fc40000004100 */
[CC--:B------:R-:W-:Y:S01]  /*6b00*/  FMUL.FTZ R12, R70.reuse, R77.reuse ;  /* 0x0000004d460c7220 */ /* 0x0c0fe20000410000 */
        /* <DEDUP_REMOVED lines=19> */
[----:B------:R-:W-:Y:S02]  /*6c40*/  HADD2.F32 R69, -RZ, R72.H0_H0 ;  /* 0x20000048ff457230 */ /* 0x000fe40000004100 */
[----:B------:R-:W-:Y:S01]  /*6c50*/  FMUL.FTZ R72, R15, R76 ;  /* 0x0000004c0f487220 */ /* 0x000fe20000410000 */
[----:B------:R-:W-:-:S02]  /*6c60*/  HADD2.F32 R70, -RZ, R73.H0_H0 ;  /* 0x20000049ff467230 */ /* 0x000fc40000004100 */
[-C--:B------:R-:W-:Y:S01]  /*6c70*/  FMUL.FTZ R71, R14, R75.reuse ;  /* 0x0000004b0e477220 */ /* 0x080fe20000410000 */
[C---:B------:R-:W-:Y:S01]  /*6c80*/  FMUL.FTZ R76, R13.reuse, R76 ;  /* 0x0000004c0d4c7220 */ /* 0x040fe20000410000 */
[C---:B------:R-:W-:Y:S01]  /*6c90*/  FMUL.FTZ R75, R12.reuse, R75 ;  /* 0x0000004b0c4b7220 */ /* 0x040fe20000410000 */
[-C--:B------:R-:W-:Y:S02]  /*6ca0*/  FFMA.FTZ R72, R13, R70.reuse, -R72 ;  /* 0x000000460d487223 */ /* 0x080fe40000010848 */
[----:B------:R-:W-:Y:S01]  /*6cb0*/  FFMA.FTZ R15, R15, R70, R76 ;  /* 0x000000460f0f7223 */ /* 0x000fe2000001004c */
[-C--:B------:R-:W-:Y:S01]  /*6cc0*/  FFMA.FTZ R71, R12, R69.reuse, -R71 ;  /* 0x000000450c477223 */ /* 0x080fe20000010847 */
[----:B------:R-:W-:Y:S01]  /*6cd0*/  FFMA.FTZ R14, R14, R69, R75 ;  /* 0x000000450e0e7223 */ /* 0x000fe2000001004b */
[----:B------:R-:W-:Y:S02]  /*6ce0*/  F2FP.SATFINITE.E4M3.F32.PACK_AB_MERGE_C R13, R62, R11, R65 ;  /* 0x0000000b3e0d723e */ /* 0x000fe40004807041 */
[----:B------:R-:W-:-:S02]  /*6cf0*/  F2FP.SATFINITE.E4M3.F32.PACK_AB_MERGE_C R12, R64, R63, R68 ;  /* 0x0000003f400c723e */ /* 0x000fc40004807044 */
[----:B------:R-:W-:Y:S02]  /*6d00*/  F2FP.SATFINITE.E4M3.F32.PACK_AB_MERGE_C R14, R14, R71, R77 ;  /* 0x000000470e0e723e */ /* 0x000fe4000480704d */
[----:B------:R-:W-:-:S07]  /*6d10*/  F2FP.SATFINITE.E4M3.F32.PACK_AB_MERGE_C R15, R15, R72, R74 ;  /* 0x000000480f0f723e */ /* 0x000fce000480704a */
.L_x_2731:
[----:B------:R-:W-:Y:S05]  /*6d20*/  BSYNC B2 ;  /* 0x0000000000027941 */ /* 0x000fea0003800000 */
.L_x_2730:
[----:B0-----:R0:W-:Y:S02]  /*6d30*/  ST.E.128 desc[UR52][R66.64], R12 ;  /* 0x0000000c42007985 */ /* 0x0011e4000c101d34 */
.L_x_2729:
[----:B------:R-:W-:Y:S05]  /*6d40*/  BSYNC B1 ;  /* 0x0000000000017941 */ /* 0x000fea0003800000 */
.L_x_2728:
[----:B------:R-:W-:Y:S01]  /*6d50*/  ISETP.NE.AND P2, PT, R33, RZ, PT ;  /* 0x000000ff2100720c */ /* 0x000fe20003f45270 */
[----:B------:R-:W-:-:S12]  /*6d60*/  BSSY B1, `(.L_x_2732) ;  /* 0x0000073000017945 */ /* 0x000fd80003800000 */
[----:B------:R-:W-:Y:S05]  /*6d70*/  @!P2 BRA `(.L_x_2733) ;  /* 0x0000000400c4a947 */ /* 0x000fea0003800000 */
[----:B0-----:R0:W0:Y:S01]  /*6d80*/  LDS.128 R12, [R40+0x1c400] ;  /* 0x01c40000280c7984 */ /* 0x0010220000000c00 */
[----:B----4-:R-:W-:Y:S01]  /*6d90*/  IMAD.SHL.U32 R11, R192, 0x10, RZ ;  /* 0x00000010c00b7824 */ /* 0x010fe200078e00ff */
[----:B------:R-:W-:Y:S04]  /*6da0*/  BSSY B2, `(.L_x_2734) ;  /* 0x000006d000027945 */ /* 0x000fe80003800000 */
[----:B------:R-:W-:-:S04]  /*6db0*/  IADD3 R62, P2, R11, R121, RZ ;  /* 0x000000790b3e7210 */ /* 0x000fc80007f5e0ff */
[----:B--2---:R-:W-:Y:S02]  /*6dc0*/  LEA.HI.X.SX32 R63, R11, R120, 0x1, P2 ;  /* 0x000000780b3f7211 */ /* 0x004fe400010f0eff */
[----:B------:R-:W-:-:S13]  /*6dd0*/  ISETP.GE.AND P2, PT, R200, R117, PT ;  /* 0x00000075c800720c */ /* 0x000fda0003f46270 */
[----:B------:R-:W-:Y:S05]  /*6de0*/  @P2 BRA `(.L_x_2735) ;  /* 0x0000000400a02947 */ /* 0x000fea0003800000 */
[----:B------:R-:W-:Y:S01]  /*6df0*/  SHF.R.U32.HI R58, RZ, 0x8, R59 ;  /* 0x00000008ff3a7819 */ /* 0x000fe2000001163b */
[----:B0-----:R-:W-:Y:S01]  /*6e00*/  IMAD.MOV.U32 R11, RZ, RZ, R13 ;  /* 0x000000ffff0b7224 */ /* 0x001fe200078e000d */
        /* <DEDUP_REMOVED lines=10> */
[----:B------:R-:W-:Y:S01]  /*6eb0*/  LOP3.LUT R65, R61, 0xff00, R60, 0xf8, !PT ;  /* 0x0000ff003d417812 */ /* 0x000fe200078ef83c */
[----:B------:R-:W-:Y:S01]  /*6ec0*/  IMAD.U32 R60, R64, 0x10000, RZ ;  /* 0x00010000403c7824 */ /* 0x000fe200078e00ff */
        /* <DEDUP_REMOVED lines=44> */
[----:B------:R-:W-:Y:S01]  /*7190*/  F2FP.F16.E4M3.UNPACK_B R71, R58.H1 ;  /* 0x0000003aff47723e */ /* 0x000fe200030006ff */
[--C-:B------:R-:W-:Y:S01]  /*71a0*/  HADD2.F32 R66, -RZ, R65.reuse.H0_H0 ;  /* 0x20000041ff427230 */ /* 0x100fe20000004100 */
[----:B------:R-:W-:Y:S01]  /*71b0*/  F2FP.SATFINITE.E4M3.F32.PACK_AB_MERGE_C R76, R68, R69, RZ ;  /* 0x00000045444c723e */ /* 0x000fe200048070ff */
[----:B------:R-:W-:Y:S01]  /*71c0*/  HADD2.F32 R65, -RZ, R65.H1_H1 ;  /* 0x30000041ff417230 */ /* 0x000fe20000004100 */
[-C--:B------:R-:W-:Y:S01]  /*71d0*/  F2FP.F16.E4M3.UNPACK_B R68, R13.reuse.H1 ;  /* 0x0000000dff44723e */ /* 0x080fe200030006ff */
[--C-:B------:R-:W-:Y:S01]  /*71e0*/  HADD2.F32 R72, -RZ, R71.reuse.H1_H1 ;  /* 0x30000047ff487230 */ /* 0x100fe20000004100 */
[----:B------:R-:W-:Y:S01]  /*71f0*/  F2FP.F16.E4M3.UNPACK_B R64, R14.H1 ;  /* 0x0000000eff40723e */ /* 0x000fe200030006ff */
[----:B------:R-:W-:Y:S01]  /*7200*/  HADD2.F32 R71, -RZ, R71.H0_H0 ;  /* 0x20000047ff477230 */ /* 0x000fe20000004100 */
[----:B------:R-:W-:Y:S01]  /*7210*/  F2FP.F16.E4M3.UNPACK_B R70, R58 ;  /* 0x0000003aff46723e */ /* 0x000fe200020006ff */
[----:B------:R-:W-:Y:S01]  /*7220*/  HADD2.F32 R69, -RZ, R68.H1_H1 ;  /* 0x30000044ff457230 */ /* 0x000fe20000004100 */
        /* <DEDUP_REMOVED lines=24> */
[----:B------:R-:W-:Y:S02]  /*73b0*/  HADD2.F32 R67, -RZ, R67.H0_H0 ;  /* 0x20000043ff437230 */ /* 0x000fe40000004100 */
[----:B------:R-:W-:Y:S01]  /*73c0*/  FMUL.FTZ R64, R14, R70 ;  /* 0x000000460e407220 */ /* 0x000fe20000410000 */
[----:B------:R-:W-:Y:S01]  /*73d0*/  F2FP.SATFINITE.E4M3.F32.PACK_AB_MERGE_C R66, R66, R75, RZ ;  /* 0x0000004b4242723e */ /* 0x000fe200048070ff */
        /* <DEDUP_REMOVED lines=9> */
.L_x_2735:
[----:B------:R-:W-:Y:S05]  /*7470*/  BSYNC B2 ;  /* 0x0000000000027941 */ /* 0x000fea0003800000 */
.L_x_2734:
[----:B0-----:R0:W-:Y:S02]  /*7480*/  ST.E.128 desc[UR52][R62.64], R12 ;  /* 0x0000000c3e007985 */ /* 0x0011e4000c101d34 */
.L_x_2733:
[----:B------:R-:W-:Y:S05]  /*7490*/  BSYNC B1 ;  /* 0x0000000000017941 */ /* 0x000fea0003800000 */
.L_x_2732:
[----:B------:R-:W-:Y:S01]  /*74a0*/  ISETP.NE.AND P2, PT, R34, RZ, PT ;  /* 0x000000ff2200720c */ /* 0x000fe20003f45270 */
[----:B------:R-:W-:-:S12]  /*74b0*/  BSSY B1, `(.L_x_2736) ;  /* 0x0000073000017945 */ /* 0x000fd80003800000 */
[----:B------:R-:W-:Y:S05]  /*74c0*/  @!P2 BRA `(.L_x_2737) ;  /* 0x0000000400c4a947 */ /* 0x000fea0003800000 */
[----:B0-----:R0:W0:Y:S01]  /*74d0*/  LDS.128 R12, [R41+0x1ec00] ;  /* 0x01ec0000290c7984 */ /* 0x0010220000000c00 */
[----:B----4-:R-:W-:Y:S01]  /*74e0*/  SHF.L.U32 R11, R193, 0x4, RZ ;  /* 0x00000004c10b7819 */ /* 0x010fe200000006ff */
[----:B------:R-:W-:Y:S03]  /*74f0*/  BSSY B2, `(.L_x_2738) ;  /* 0x000006d000027945 */ /* 0x000fe60003800000 */
[----:B------:R-:W-:-:S04]  /*7500*/  IADD3 R58, P2, R11, R121, RZ ;  /* 0x000000790b3a7210 */ /* 0x000fc80007f5e0ff */
[----:B--2---:R-:W-:Y:S02]  /*7510*/  LEA.HI.X.SX32 R59, R11, R120, 0x1, P2 ;  /* 0x000000780b3b7211 */ /* 0x004fe400010f0eff */
[----:B------:R-:W-:-:S13]  /*7520*/  ISETP.GE.AND P2, PT, R202, R117, PT ;  /* 0x00000075ca00720c */ /* 0x000fda0003f46270 */
[----:B------:R-:W-:Y:S05]  /*7530*/  @P2 BRA `(.L_x_2739) ;  /* 0x0000000400a02947 */ /* 0x000fea0003800000 */
[----:B------:R-:W-:Y:S02]  /*7540*/  SHF.R.U32.HI R54, RZ, 0x8, R55 ;  /* 0x00000008ff367819 */ /* 0x000fe40000011637 */
[----:B------:R-:W-:Y:S02]  /*7550*/  SHF.R.U32.HI R11, RZ, 0x8, R57 ;  /* 0x00000008ff0b7819 */ /* 0x000fe40000011639 */
[----:B------:R-:W-:Y:S02]  /*7560*/  LOP3.LUT R56, R55, 0xff0000ff, RZ, 0xc0, !PT ;  /* 0xff0000ff37387812 */ /* 0x000fe400078ec0ff */
[----:B------:R-:W-:Y:S01]  /*7570*/  SHF.R.U32.HI R62, RZ, 0x10, R55 ;  /* 0x00000010ff3e7819 */ /* 0x000fe20000011637 */
[----:B------:R-:W-:Y:S01]  /*7580*/  IMAD.SHL.U32 R55, R54, 0x100, RZ ;  /* 0x0000010036377824 */ /* 0x000fe200078e00ff */
[----:B------:R-:W-:Y:S01]  /*7590*/  LOP3.LUT R60, R57, 0xff0000ff, RZ, 0xc0, !PT ;  /* 0xff0000ff393c7812 */ /* 0x000fe200078ec0ff */
[----:B0-----:R-:W-:Y:S01]  /*75a0*/  IMAD.MOV.U32 R54, RZ, RZ, R12 ;  /* 0x000000ffff367224 */ /* 0x001fe200078e000c */
[----:B------:R-:W-:Y:S01]  /*75b0*/  SHF.R.U32.HI R61, RZ, 0x10, R57 ;  /* 0x00000010ff3d7819 */ /* 0x000fe20000011639 */
[----:B------:R-:W-:-:S02]  /*75c0*/  IMAD.SHL.U32 R57, R11, 0x100, RZ ;  /* 0x000001000b397824 */ /* 0x000fc400078e00ff */
[----:B------:R-:W-:Y:S01]  /*75d0*/  IMAD.MOV.U32 R11, RZ, RZ, R13 ;  /* 0x000000ffff0b7224 */ /* 0x000fe200078e000d */
[----:B------:R-:W-:Y:S01]  /*75e0*/  LOP3.LUT R13, R56, 0xff00, R55, 0xf8, !PT ;  /* 0x0000ff00380d7812 */ /* 0x000fe200078ef837 */
[----:B------:R-:W-:Y:S01]  /*75f0*/  IMAD.U32 R55, R61, 0x10000, RZ ;  /* 0x000100003d377824 */ /* 0x000fe200078e00ff */
[----:B------:R-:W-:Y:S02]  /*7600*/  LOP3.LUT R60, R60, 0xff00, R57, 0xf8, !PT ;  /* 0x0000ff003c3c7812 */ /* 0x000fe400078ef839 */
[----:B------:R-:W-:Y:S02]  /*7610*/  F2FP.F16.E4M3.UNPACK_B R57, R141.H1 ;  /* 0x0000008dff39723e */ /* 0x000fe400030006ff */
[-C--:B------:R-:W-:Y:S02]  /*7620*/  F2FP.F16.E4M3.UNPACK_B R12, R11.reuse ;  /* 0x0000000bff0c723e */ /* 0x080fe400020006ff */
[----:B------:R-:W-:Y:S01]  /*7630*/  LOP3.LUT R64, R60, 0xff0000, R55, 0xf8, !PT ;  /* 0x00ff00003c407812 */ /* 0x000fe200078ef837 */
[--C-:B------:R-:W-:Y:S01]  /*7640*/  HADD2.F32 R63, -RZ, R57.reuse.H1_H1 ;  /* 0x30000039ff3f7230 */ /* 0x100fe20000004100 */
[----:B------:R-:W-:Y:S01]  /*7650*/  SHF.L.U32 R56, R62, 0x10, RZ ;  /* 0x000000103e387819 */ /* 0x000fe200000006ff */
[----:B------:R-:W-:Y:S01]  /*7660*/  HADD2.F32 R62, -RZ, R57.H0_H0 ;  /* 0x20000039ff3e7230 */ /* 0x000fe20000004100 */
[----:B------:R-:W-:Y:S01]  /*7670*/  F2FP.F16.E4M3.UNPACK_B R60, R140.H1 ;  /* 0x0000008cff3c723e */ /* 0x000fe200030006ff */
[--C-:B------:R-:W-:Y:S01]  /*7680*/  HADD2.F32 R55, -RZ, R12.reuse.H1_H1 ;  /* 0x3000000cff377230 */ /* 0x100fe20000004100 */
[----:B------:R-:W-:Y:S01]  /*7690*/  F2FP.F16.E4M3.UNPACK_B R11, R11.H1 ;  /* 0x0000000bff0b723e */ /* 0x000fe200030006ff */
[----:B------:R-:W-:Y:S01]  /*76a0*/  HADD2.F32 R12, -RZ, R12.H0_H0 ;  /* 0x2000000cff0c7230 */ /* 0x000fe20000004100 */
[----:B------:R-:W-:Y:S01]  /*76b0*/  LOP3.LUT R13, R13, 0xff0000, R56, 0xf8, !PT ;  /* 0x00ff00000d0d7812 */ /* 0x000fe200078ef838 */
[----:B------:R-:W-:-:S02]  /*76c0*/  HADD2.F32 R61, -RZ, R60.H0_H0 ;  /* 0x2000003cff3d7230 */ /* 0x000fc40000004100 */
[CC--:B------:R-:W-:Y:S01]  /*76d0*/  FMUL.FTZ R65, R55.reuse, R62.reuse ;  /* 0x0000003e37417220 */ /* 0x0c0fe20000410000 */
[--C-:B------:R-:W-:Y:S02]  /*76e0*/  HADD2.F32 R57, -RZ, R11.reuse.H1_H1 ;  /* 0x3000000bff397230 */ /* 0x100fe40000004100 */
[C---:B------:R-:W-:Y:S01]  /*76f0*/  FMUL.FTZ R62, R12.reuse, R62 ;  /* 0x0000003e0c3e7220 */ /* 0x040fe20000410000 */
[----:B------:R-:W-:Y:S02]  /*7700*/  HADD2.F32 R56, -RZ, R11.H0_H0 ;  /* 0x2000000bff387230 */ /* 0x000fe40000004100 */
[-C--:B------:R-:W-:Y:S01]  /*7710*/  FFMA.FTZ R11, R12, R61.reuse, -R65 ;  /* 0x0000003d0c0b7223 */ /* 0x080fe20000010841 */
[----:B------:R-:W-:Y:S02]  /*7720*/  HADD2.F32 R60, -RZ, R60.H1_H1 ;  /* 0x3000003cff3c7230 */ /* 0x000fe40000004100 */
[----:B------:R-:W-:Y:S01]  /*7730*/  FFMA.FTZ R12, R55, R61, R62 ;  /* 0x0000003d370c7223 */ /* 0x000fe2000001003e */
[----:B------:R-:W-:Y:S01]  /*7740*/  F2FP.F16.E4M3.UNPACK_B R141, R141 ;  /* 0x0000008dff8d723e */ /* 0x000fe200020006ff */
[-C--:B------:R-:W-:Y:S01]  /*7750*/  FMUL.FTZ R65, R57, R63.reuse ;  /* 0x0000003f39417220 */ /* 0x080fe20000410000 */
[-C--:B------:R-:W-:Y:S01]  /*7760*/  F2FP.F16.E4M3.UNPACK_B R55, R54.reuse.H1 ;  /* 0x00000036ff37723e */ /* 0x080fe200030006ff */
[C---:B------:R-:W-:Y:S01]  /*7770*/  FMUL.FTZ R66, R56.reuse, R63 ;  /* 0x0000003f38427220 */ /* 0x040fe20000410000 */
[----:B------:R-:W-:Y:S01]  /*7780*/  F2FP.F16.E4M3.UNPACK_B R54, R54 ;  /* 0x00000036ff36723e */ /* 0x000fe200020006ff */
[----:B------:R-:W-:Y:S01]  /*7790*/  FFMA.FTZ R65, R56, R60, -R65 ;  /* 0x0000003c38417223 */ /* 0x000fe20000010841 */
[----:B------:R-:W-:-:S02]  /*77a0*/  HADD2.F32 R61, -RZ, R141.H1_H1 ;  /* 0x3000008dff3d7230 */ /* 0x000fc40000004100 */
[----:B------:R-:W-:Y:S01]  /*77b0*/  FFMA.FTZ R68, R57, R60, R66 ;  /* 0x0000003c39447223 */ /* 0x000fe20000010042 */
[----:B------:R-:W-:Y:S01]  /*77c0*/  F2FP.F16.E4M3.UNPACK_B R140, R140 ;  /* 0x0000008cff8c723e */ /* 0x000fe200020006ff */
[----:B------:R-:W-:Y:S02]  /*77d0*/  HADD2.F32 R141, -RZ, R141.H0_H0 ;  /* 0x2000008dff8d7230 */ /* 0x000fe40000004100 */
[--C-:B------:R-:W-:Y:S01]  /*77e0*/  HADD2.F32 R57, -RZ, R55.reuse.H0_H0 ;  /* 0x20000037ff397230 */ /* 0x100fe20000004100 */
[----:B------:R-:W-:Y:S01]  /*77f0*/  F2FP.SATFINITE.E4M3.F32.PACK_AB_MERGE_C R72, R68, R65, RZ ;  /* 0x000000414448723e */ /* 0x000fe200048070ff */
[----:B------:R-:W-:Y:S01]  /*7800*/  HADD2.F32 R60, -RZ, R55.H1_H1 ;  /* 0x30000037ff3c7230 */ /* 0x000fe20000004100 */
[-C--:B------:R-:W-:Y:S01]  /*7810*/  F2FP.F16.E4M3.UNPACK_B R65, R64.reuse.H1 ;  /* 0x00000040ff41723e */ /* 0x080fe200030006ff */
[--C-:B------:R-:W-:Y:S01]  /*7820*/  HADD2.F32 R56, -RZ, R54.reuse.H1_H1 ;  /* 0x30000036ff387230 */ /* 0x100fe20000004100 */
[----:B------:R-:W-:Y:S01]  /*7830*/  F2FP.F16.E4M3.UNPACK_B R64, R64 ;  /* 0x00000040ff40723e */ /* 0x000fe200020006ff */
[----:B------:R-:W-:-:S02]  /*7840*/  HADD2.F32 R55, -RZ, R54.H0_H0 ;  /* 0x20000036ff377230 */ /* 0x000fc40000004100 */
[----:B------:R-:W-:Y:S01]  /*7850*/  FMUL.FTZ R66, R60, R61 ;  /* 0x0000003d3c427220 */ /* 0x000fe20000410000 */
[--C-:B------:R-:W-:Y:S02]  /*7860*/  HADD2.F32 R54, -RZ, R140.reuse.H1_H1 ;  /* 0x3000008cff367230 */ /* 0x100fe40000004100 */
[CC--:B------:R-:W-:Y:S01]  /*7870*/  FMUL.FTZ R62, R56.reuse, R141.reuse ;  /* 0x0000008d383e7220 */ /* 0x0c0fe20000410000 */
[----:B------:R-:W-:Y:S02]  /*7880*/  HADD2.F32 R140, -RZ, R140.H0_H0 ;  /* 0x2000008cff8c7230 */ /* 0x000fe40000004100 */
[----:B------:R-:W-:Y:S01]  /*7890*/  FMUL.FTZ R141, R55, R141 ;  /* 0x0000008d378d7220 */ /* 0x000fe20000410000 */
[C---:B------:R-:W-:Y:S01]  /*78a0*/  FMUL.FTZ R61, R57.reuse, R61 ;  /* 0x0000003d393d7220 */ /* 0x040fe20000410000 */
[----:B------:R-:W-:Y:S01]  /*78b0*/  FFMA.FTZ R66, R57, R54, -R66 ;  /* 0x0000003639427223 */ /* 0x000fe20000010842 */
[----:B------:R-:W-:Y:S02]  /*78c0*/  HADD2.F32 R67, -RZ, R65.H1_H1 ;  /* 0x30000041ff437230 */ /* 0x000fe40000004100 */
[----:B------:R-:W-:Y:S01]  /*78d0*/  FFMA.FTZ R141, R56, R140, R141 ;  /* 0x0000008c388d7223 */ /* 0x000fe2000001008d */
[----:B------:R-:W-:Y:S01]  /*78e0*/  F2FP.F16.E4M3.UNPACK_B R56, R15.H1 ;  /* 0x0000000fff38723e */ /* 0x000fe200030006ff */
[----:B------:R-:W-:Y:S01]  /*78f0*/  FFMA.FTZ R61, R60, R54, R61 ;  /* 0x000000363c3d7223 */ /* 0x000fe2000001003d */
[----:B------:R-:W-:Y:S01]  /*7900*/  FFMA.FTZ R54, R55, R140, -R62 ;  /* 0x0000008c37367223 */ /* 0x000fe2000001083e */
[----:B------:R-:W-:-:S02]  /*7910*/  F2FP.F16.E4M3.UNPACK_B R62, R13.H1 ;  /* 0x0000000dff3e723e */ /* 0x000fc400030006ff */
[----:B------:R-:W-:Y:S01]  /*7920*/  F2FP.F16.E4M3.UNPACK_B R55, R14.H1 ;  /* 0x0000000eff37723e */ /* 0x000fe200030006ff */
[--C-:B------:R-:W-:Y:S01]  /*7930*/  HADD2.F32 R60, -RZ, R56.reuse.H1_H1 ;  /* 0x30000038ff3c7230 */ /* 0x100fe20000004100 */
[----:B------:R-:W-:Y:S01]  /*7940*/  F2FP.SATFINITE.E4M3.F32.PACK_AB_MERGE_C R71, R61, R66, RZ ;  /* 0x000000423d47723e */ /* 0x000fe200048070ff */
[----:B------:R-:W-:Y:S01]  /*7950*/  HADD2.F32 R57, -RZ, R56.H0_H0 ;  /* 0x20000038ff397230 */ /* 0x000fe20000004100 */
[----:B------:R-:W-:Y:S01]  /*7960*/  F2FP.F16.E4M3.UNPACK_B R61, R13 ;  /* 0x0000000dff3d723e */ /* 0x000fe200020006ff */
[----:B------:R-:W-:Y:S02]  /*7970*/  HADD2.F32 R63, -RZ, R62.H1_H1 ;  /* 0x3000003eff3f7230 */ /* 0x000fe40000004100 */
[-C--:B------:R-:W-:Y:S01]  /*7980*/  FMUL.FTZ R68, R60, R67.reuse ;  /* 0x000000433c447220 */ /* 0x080fe20000410000 */
[----:B------:R-:W-:Y:S02]  /*7990*/  HADD2.F32 R56, -RZ, R55.H1_H1 ;  /* 0x30000037ff387230 */ /* 0x000fe40000004100 */
[----:B------:R-:W-:Y:S01]  /*79a0*/  FMUL.FTZ R69, R57, R67 ;  /* 0x0000004339457220 */ /* 0x000fe20000410000 */
[----:B------:R-:W-:-:S02]  /*79b0*/  HADD2.F32 R66, -RZ, R64.H1_H1 ;  /* 0x30000040ff427230 */ /* 0x000fc40000004100 */
[----:B------:R-:W-:Y:S01]  /*79c0*/  FFMA.FTZ R67, R57, R63, -R68 ;  /* 0x0000003f39437223 */ /* 0x000fe20000010844 */
[----:B------:R-:W-:Y:S01]  /*79d0*/  HADD2.F32 R55, -RZ, R55.H0_H0 ;  /* 0x20000037ff377230 */ /* 0x000fe20000004100 */
[----:B------:R-:W-:Y:S01]  /*79e0*/  F2FP.F16.E4M3.UNPACK_B R15, R15 ;  /* 0x0000000fff0f723e */ /* 0x000fe200020006ff */
[----:B------:R-:W-:Y:S02]  /*79f0*/  HADD2.F32 R13, -RZ, R61.H1_H1 ;  /* 0x3000003dff0d7230 */ /* 0x000fe40000004100 */
[----:B------:R-:W-:Y:S01]  /*7a00*/  FMUL.FTZ R68, R56, R66 ;  /* 0x0000004238447220 */ /* 0x000fe20000410000 */
[----:B------:R-:W-:Y:S01]  /*7a10*/  F2FP.F16.E4M3.UNPACK_B R14, R14 ;  /* 0x0000000eff0e723e */ /* 0x000fe200020006ff */
[C---:B------:R-:W-:Y:S01]  /*7a20*/  FMUL.FTZ R57, R55.reuse, R66 ;  /* 0x0000004237397220 */ /* 0x040fe20000410000 */
[----:B------:R-:W-:Y:S01]  /*7a30*/  FFMA.FTZ R70, R60, R63, R69 ;  /* 0x0000003f3c467223 */ /* 0x000fe20000010045 */
[----:B------:R-:W-:Y:S01]  /*7a40*/  FFMA.FTZ R68, R55, R13, -R68 ;  /* 0x0000000d37447223 */ /* 0x000fe20000010844 */
[----:B------:R-:W-:-:S02]  /*7a50*/  HADD2.F32 R55, -RZ, R15.H0_H0 ;  /* 0x2000000fff377230 */ /* 0x000fc40000004100 */
[----:B------:R-:W-:Y:S01]  /*7a60*/  FFMA.FTZ R63, R56, R13, R57 ;  /* 0x0000000d383f7223 */ /* 0x000fe20000010039 */
[----:B------:R-:W-:Y:S01]  /*7a70*/  HADD2.F32 R15, -RZ, R15.H1_H1 ;  /* 0x3000000fff0f7230 */ /* 0x000fe20000004100 */
[----:B------:R-:W-:Y:S01]  /*7a80*/  F2FP.SATFINITE.E4M3.F32.PACK_AB_MERGE_C R67, R70, R67, RZ ;  /* 0x000000434643723e */ /* 0x000fe200048070ff */
[----:B------:R-:W-:Y:S02]  /*7a90*/  HADD2.F32 R56, -RZ, R65.H0_H0 ;  /* 0x20000041ff387230 */ /* 0x000fe40000004100 */
[--C-:B------:R-:W-:Y:S01]  /*7aa0*/  HADD2.F32 R13, -RZ, R14.reuse.H0_H0 ;  /* 0x2000000eff0d7230 */ /* 0x100fe20000004100 */
[----:B------:R-:W-:Y:S01]  /*7ab0*/  F2FP.SATFINITE.E4M3.F32.PACK_AB_MERGE_C R63, R63, R68, RZ ;  /* 0x000000443f3f723e */ /* 0x000fe200048070ff */
[----:B------:R-:W-:Y:S02]  /*7ac0*/  HADD2.F32 R14, -RZ, R14.H1_H1 ;  /* 0x3000000eff0e7230 */ /* 0x000fe40000004100 */
[----:B------:R-:W-:Y:S01]  /*7ad0*/  FMUL.FTZ R60, R15, R56 ;  /* 0x000000380f3c7220 */ /* 0x000fe20000410000 */
[----:B------:R-:W-:-:S02]  /*7ae0*/  HADD2.F32 R64, -RZ, R64.H0_H0 ;  /* 0x20000040ff407230 */ /* 0x000fc40000004100 */
[----:B------:R-:W-:Y:S01]  /*7af0*/  FMUL.FTZ R66, R55, R56 ;  /* 0x0000003837427220 */ /* 0x000fe20000410000 */
[----:B------:R-:W-:Y:S02]  /*7b00*/  HADD2.F32 R62, -RZ, R62.H0_H0 ;  /* 0x2000003eff3e7230 */ /* 0x000fe40000004100 */
        /* <DEDUP_REMOVED lines=11> */
.L_x_2739:
[----:B------:R-:W-:Y:S05]  /*7bc0*/  BSYNC B2 ;  /* 0x0000000000027941 */ /* 0x000fea0003800000 */
.L_x_2738:
[----:B0-----:R0:W-:Y:S02]  /*7bd0*/  ST.E.128 desc[UR52][R58.64], R12 ;  /* 0x0000000c3a007985 */ /* 0x0011e4000c101d34 */
.L_x_2737:
[----:B------:R-:W-:Y:S05]  /*7be0*/  BSYNC B1 ;  /* 0x0000000000017941 */ /* 0x000fea0003800000 */
.L_x_2736:
        /* <DEDUP_REMOVED lines=9> */
[----:B----4-:R-:W-:Y:S02]  /*7c80*/  SHF.R.U32.HI R11, RZ, 0x8, R51 ;  /* 0x00000008ff0b7819 */ /* 0x010fe40000011633 */
[--C-:B------:R-:W-:Y:S02]  /*7c90*/  SHF.R.U32.HI R50, RZ, 0x8, R53.reuse ;  /* 0x00000008ff327819 */ /* 0x100fe40000011635 */
[----:B------:R-:W-:Y:S01]  /*7ca0*/  LOP3.LUT R52, R51, 0xff0000ff, RZ, 0xc0, !PT ;  /* 0xff0000ff33347812 */ /* 0x000fe200078ec0ff */
[----:B------:R-:W-:Y:S01]  /*7cb0*/  IMAD.SHL.U32 R11, R11, 0x100, RZ ;  /* 0x000001000b0b7824 */ /* 0x000fe200078e00ff */
[----:B------:R-:W-:Y:S02]  /*7cc0*/  SHF.R.U32.HI R58, RZ, 0x10, R53 ;  /* 0x00000010ff3a7819 */ /* 0x000fe40000011635 */
[----:B------:R-:W-:Y:S01]  /*7cd0*/  LOP3.LUT R56, R53, 0xff0000ff, RZ, 0xc0, !PT ;  /* 0xff0000ff35387812 */ /* 0x000fe200078ec0ff */
[----:B------:R-:W-:Y:S01]  /*7ce0*/  IMAD.SHL.U32 R53, R50, 0x100, RZ ;  /* 0x0000010032357824 */ /* 0x000fe200078e00ff */
[----:B------:R-:W-:-:S02]  /*7cf0*/  SHF.R.U32.HI R59, RZ, 0x10, R51 ;  /* 0x00000010ff3b7819 */ /* 0x000fc40000011633 */
[----:B------:R-:W-:Y:S01]  /*7d00*/  LOP3.LUT R51, R52, 0xff00, R11, 0xf8, !PT ;  /* 0x0000ff0034337812 */ /* 0x000fe200078ef80b */
[----:B------:R-:W-:Y:S01]  /*7d10*/  IMAD.U32 R52, R58, 0x10000, RZ ;  /* 0x000100003a347824 */ /* 0x000fe200078e00ff */
[----:B0-----:R-:W-:Y:S01]  /*7d20*/  MOV R50, R12 ;  /* 0x0000000c00327202 */ /* 0x001fe20000000f00 */
[----:B------:R-:W-:Y:S01]  /*7d30*/  IMAD.U32 R12, R59, 0x10000, RZ ;  /* 0x000100003b0c7824 */ /* 0x000fe200078e00ff */
[----:B------:R-:W-:Y:S02]  /*7d40*/  LOP3.LUT R57, R56, 0xff00, R53, 0xf8, !PT ;  /* 0x0000ff0038397812 */ /* 0x000fe400078ef835 */
        /* <DEDUP_REMOVED lines=90> */
.L_x_2743:
[----:B------:R-:W-:Y:S05]  /*82f0*/  BSYNC B2 ;  /* 0x0000000000027941 */ /* 0x000fea0003800000 */
.L_x_2742:
[----:B0-----:R0:W-:Y:S02]  /*8300*/  ST.E.128 desc[UR52][R54.64], R12 ;  /* 0x0000000c36007985 */ /* 0x0011e4000c101d34 */
.L_x_2741:
[----:B------:R-:W-:Y:S05]  /*8310*/  BSYNC B1 ;  /* 0x0000000000017941 */ /* 0x000fea0003800000 */
.L_x_2740:
        /* <DEDUP_REMOVED lines=9> */
[----:B------:R-:W-:Y:S01]  /*83b0*/  SHF.R.U32.HI R46, RZ, 0x8, R47 ;  /* 0x00000008ff2e7819 */ /* 0x000fe2000001162f */
[----:B0-----:R-:W-:Y:S01]  /*83c0*/  IMAD.MOV.U32 R41, RZ, RZ, R12 ;  /* 0x000000ffff297224 */ /* 0x001fe200078e000c */
[----:B------:R-:W-:Y:S02]  /*83d0*/  SHF.R.U32.HI R48, RZ, 0x8, R49 ;  /* 0x00000008ff307819 */ /* 0x000fe40000011631 */
[----:B----4-:R-:W-:Y:S01]  /*83e0*/  LOP3.LUT R11, R47, 0xff0000ff, RZ, 0xc0, !PT ;  /* 0xff0000ff2f0b7812 */ /* 0x010fe200078ec0ff */
[----:B------:R-:W-:Y:S01]  /*83f0*/  IMAD.SHL.U32 R46, R46, 0x100, RZ ;  /* 0x000001002e2e7824 */ /* 0x000fe200078e00ff */
[----:B------:R-:W-:Y:S02]  /*8400*/  SHF.R.U32.HI R52, RZ, 0x10, R47 ;  /* 0x00000010ff347819 */ /* 0x000fe4000001162f */
[----:B------:R-:W-:Y:S02]  /*8410*/  LOP3.LUT R47, R49, 0xff0000ff, RZ, 0xc0, !PT ;  /* 0xff0000ff312f7812 */ /* 0x000fe400078ec0ff */
[----:B------:R-:W-:-:S02]  /*8420*/  SHF.R.U32.HI R53, RZ, 0x10, R49 ;  /* 0x00000010ff357819 */ /* 0x000fc40000011631 */
[----:B------:R-:W-:Y:S02]  /*8430*/  SHF.L.U32 R48, R48, 0x8, RZ ;  /* 0x0000000830307819 */ /* 0x000fe400000006ff */
[----:B------:R-:W-:Y:S01]  /*8440*/  LOP3.LUT R46, R11, 0xff00, R46, 0xf8, !PT ;  /* 0x0000ff000b2e7812 */ /* 0x000fe200078ef82e */
[----:B------:R-:W-:Y:S01]  /*8450*/  IMAD.U32 R53, R53, 0x10000, RZ ;  /* 0x0001000035357824 */ /* 0x000fe200078e00ff */
[----:B------:R-:W-:Y:S01]  /*8460*/  LOP3.LUT R12, R47, 0xff00, R48, 0xf8, !PT ;  /* 0x0000ff002f0c7812 */ /* 0x000fe200078ef830 */
[----:B------:R-:W-:Y:S01]  /*8470*/  IMAD.U32 R47, R52, 0x10000, RZ ;  /* 0x00010000342f7824 */ /* 0x000fe200078e00ff */
[----:B------:R-:W-:Y:S02]  /*8480*/  F2FP.F16.E4M3.UNPACK_B R11, R13 ;  /* 0x0000000dff0b723e */ /* 0x000fe400020006ff */
[----:B------:R-:W-:Y:S02]  /*8490*/  F2FP.F16.E4M3.UNPACK_B R48, R137.H1 ;  /* 0x00000089ff30723e */ /* 0x000fe400030006ff */
[----:B------:R-:W-:-:S02]  /*84a0*/  F2FP.F16.E4M3.UNPACK_B R13, R13.H1 ;  /* 0x0000000dff0d723e */ /* 0x000fc400030006ff */
        /* <DEDUP_REMOVED lines=87> */
.L_x_2747:
[----:B------:R-:W-:Y:S05]  /*8a20*/  BSYNC B2 ;  /* 0x0000000000027941 */ /* 0x000fea0003800000 */
.L_x_2746:
[----:B0-----:R0:W-:Y:S02]  /*8a30*/  ST.E.128 desc[UR52][R50.64], R12 ;  /* 0x0000000c32007985 */ /* 0x0011e4000c101d34 */
.L_x_2745:
[----:B------:R-:W-:Y:S05]  /*8a40*/  BSYNC B1 ;  /* 0x0000000000017941 */ /* 0x000fea0003800000 */
.L_x_2744:
[----:B------:R-:W-:-:S13]  /*8a50*/  ISETP.NE.AND P2, PT, R37, RZ, PT ;  /* 0x000000ff2500720c */ /* 0x000fda0003f45270 */
        /* <DEDUP_REMOVED lines=11> */
[----:B0-----:R-:W-:Y:S02]  /*8b10*/  LOP3.LUT R40, R43, 0xff0000ff, RZ, 0xc0, !PT ;  /* 0xff0000ff2b287812 */ /* 0x001fe400078ec0ff */
[----:B------:R-:W-:Y:S02]  /*8b20*/  SHF.R.U32.HI R44, RZ, 0x10, R45 ;  /* 0x00000010ff2c7819 */ /* 0x000fe4000001162d */
[----:B------:R-:W-:-:S02]  /*8b30*/  LOP3.LUT R43, R45, 0xff0000ff, RZ, 0xc0, !PT ;  /* 0xff0000ff2d2b7812 */ /* 0x000fc400078ec0ff */
[----:B------:R-:W-:Y:S02]  /*8b40*/  SHF.L.U32 R11, R11, 0x8, RZ ;  /* 0x000000080b0b7819 */ /* 0x000fe400000006ff */
[----:B------:R-:W-:Y:S01]  /*8b50*/  LOP3.LUT R45, R43, 0xff00, R42, 0xf8, !PT ;  /* 0x0000ff002b2d7812 */ /* 0x000fe200078ef82a */
[----:B------:R-:W-:Y:S01]  /*8b60*/  IMAD.U32 R42, R44, 0x10000, RZ ;  /* 0x000100002c2a7824 */ /* 0x000fe200078e00ff */
[----:B------:R-:W-:Y:S01]  /*8b70*/  LOP3.LUT R41, R40, 0xff00, R11, 0xf8, !PT ;  /* 0x0000ff0028297812 */ /* 0x000fe200078ef80b */
[----:B------:R-:W-:Y:S01]  /*8b80*/  IMAD.U32 R40, R48, 0x10000, RZ ;  /* 0x0001000030287824 */ /* 0x000fe200078e00ff */
        /* <DEDUP_REMOVED lines=20> */
[C---:B------:R-:W-:Y:S01]  /*8cd0*/  FMUL.FTZ R48, R13.reuse, R48 ;  /* 0x000000300d307220 */ /* 0x040fe20000410000 */
[----:B------:R-:W-:Y:S01]  /*8ce0*/  F2FP.F16.E4M3.UNPACK_B R90, R90 ;  /* 0x0000005aff5a723e */ /* 0x000fe200020006ff */
[----:B------:R-:W-:Y:S01]  /*8cf0*/  FFMA.FTZ R53, R13, R42, -R50 ;  /* 0x0000002a0d357223 */ /* 0x000fe20000010832 */
[----:B------:R-:W-:Y:S01]  /*8d00*/  F2FP.F16.E4M3.UNPACK_B R13, R12.H1 ;  /* 0x0000000cff0d723e */ /* 0x000fe200030006ff */
        /* <DEDUP_REMOVED lines=10> */
[----:B------:R-:W-:-:S02]  /*8db0*/  HADD2.F32 R91, -RZ, R91.H0_H0 ;  /* 0x2000005bff5b7230 */ /* 0x000fc40000004100 */
[----:B------:R-:W-:Y:S02]  /*8dc0*/  HADD2.F32 R12, -RZ, R12.H1_H1 ;  /* 0x3000000cff0c7230 */ /* 0x000fe40000004100 */
[-C--:B------:R-:W-:Y:S01]  /*8dd0*/  FFMA.FTZ R45, R40, R42.reuse, -R45 ;  /* 0x0000002a282d7223 */ /* 0x080fe2000001082d */
[----:B------:R-:W-:Y:S02]  /*8de0*/  HADD2.F32 R90, -RZ, R90.H0_H0 ;  /* 0x2000005aff5a7230 */ /* 0x000fe40000004100 */
[----:B------:R-:W-:Y:S01]  /*8df0*/  FFMA.FTZ R50, R41, R42, R50 ;  /* 0x0000002a29327223 */ /* 0x000fe20000010032 */
[-C--:B------:R-:W-:Y:S01]  /*8e00*/  F2FP.F16.E4M3.UNPACK_B R42, R44.reuse.H1 ;  /* 0x0000002cff2a723e */ /* 0x080fe200030006ff */
[-C--:B------:R-:W-:Y:S01]  /*8e10*/  FMUL.FTZ R48, R12, R91.reuse ;  /* 0x0000005b0c307220 */ /* 0x080fe20000410000 */
[C---:B------:R-:W-:Y:S01]  /*8e20*/  FMUL.FTZ R91, R13.reuse, R91 ;  /* 0x0000005b0d5b7220 */ /* 0x040fe20000410000 */
[----:B------:R-:W-:Y:S02]  /*8e30*/  F2FP.F16.E4M3.UNPACK_B R44, R44 ;  /* 0x0000002cff2c723e */ /* 0x000fe400020006ff */
[-C--:B------:R-:W-:Y:S01]  /*8e40*/  FFMA.FTZ R51, R13, R90.reuse, -R48 ;  /* 0x0000005a0d337223 */ /* 0x080fe20000010830 */
[----:B------:R-:W-:Y:S01]  /*8e50*/  F2FP.SATFINITE.E4M3.F32.PACK_AB_MERGE_C R56, R50, R45, RZ ;  /* 0x0000002d3238723e */ /* 0x000fe200048070ff */
[----:B------:R-:W-:Y:S01]  /*8e60*/  FFMA.FTZ R90, R12, R90, R91 ;  /* 0x0000005a0c5a7223 */ /* 0x000fe2000001005b */
[----:B------:R-:W-:Y:S01]  /*8e70*/  F2FP.F16.E4M3.UNPACK_B R13, R15.H1 ;  /* 0x0000000fff0d723e */ /* 0x000fe200030006ff */
[--C-:B------:R-:W-:Y:S01]  /*8e80*/  HADD2.F32 R43, -RZ, R42.reuse.H1_H1 ;  /* 0x3000002aff2b7230 */ /* 0x100fe20000004100 */
[-C--:B------:R-:W-:Y:S01]  /*8e90*/  F2FP.F16.E4M3.UNPACK_B R45, R49.reuse.H1 ;  /* 0x00000031ff2d723e */ /* 0x080fe200030006ff */
[----:B------:R-:W-:Y:S01]  /*8ea0*/  HADD2.F32 R42, -RZ, R42.H0_H0 ;  /* 0x2000002aff2a7230 */ /* 0x000fe20000004100 */
[-C--:B------:R-:W-:Y:S01]  /*8eb0*/  F2FP.F16.E4M3.UNPACK_B R12, R14.reuse.H1 ;  /* 0x0000000eff0c723e */ /* 0x080fe200030006ff */
        /* <DEDUP_REMOVED lines=23> */
[----:B------:R-:W-:Y:S01]  /*9030*/  HADD2.F32 R40, -RZ, R45.H0_H0 ;  /* 0x2000002dff287230 */ /* 0x000fe20000004100 */
[----:B------:R-:W-:Y:S01]  /*9040*/  F2FP.SATFINITE.E4M3.F32.PACK_AB_MERGE_C R48, R48, R53, RZ ;  /* 0x000000353030723e */ /* 0x000fe200048070ff */
[----:B------:R-:W-:-:S02]  /*9050*/  HADD2.F32 R14, -RZ, R14.H1_H1 ;  /* 0x3000000eff0e7230 */ /* 0x000fc40000004100 */
[----:B------:R-:W-:Y:S02]  /*9060*/  HADD2.F32 R41, -RZ, R44.H0_H0 ;  /* 0x2000002cff297230 */ /* 0x000fe40000004100 */
[-C--:B------:R-:W-:Y:S01]  /*9070*/  FMUL.FTZ R44, R15, R40.reuse ;  /* 0x000000280f2c7220 */ /* 0x080fe20000410000 */
[C---:B------:R-:W-:Y:S01]  /*9080*/  FMUL.FTZ R40, R13.reuse, R40 ;  /* 0x000000280d287220 */ /* 0x040fe20000410000 */
[-C--:B------:R-:W-:Y:S01]  /*9090*/  FMUL.FTZ R43, R14, R49.reuse ;  /* 0x000000310e2b7220 */ /* 0x080fe20000410000 */
[C---:B------:R-:W-:Y:S01]  /*90a0*/  FMUL.FTZ R49, R12.reuse, R49 ;  /* 0x000000310c317220 */ /* 0x040fe20000410000 */
        /* <DEDUP_REMOVED lines=8> */
.L_x_2749:
[----:B------:R-:W-:Y:S05]  /*9130*/  BSYNC B1 ;  /* 0x0000000000017941 */ /* 0x000fea0003800000 */
.L_x_2748:
[----:B0-----:R0:W-:Y:S01]  /*9140*/  ST.E.128 desc[UR52][R46.64], R12 ;  /* 0x0000000c2e007985 */ /* 0x0011e2000c101d34 */
[----:B------:R-:W-:Y:S05]  /*9150*/  BRA `(.L_x_2727) ;  /* 0x0000006800dc7947 */ /* 0x000fea0003800000 */
.L_x_2693:
        /* <DEDUP_REMOVED lines=43> */
.L_x_2751:
[----:B------:R-:W-:Y:S05]  /*9410*/  BSYNC B1 ;  /* 0x0000000000017941 */ /* 0x000fea0003800000 */
.L_x_2750:
        /* <DEDUP_REMOVED lines=48> */
.L_x_2753:
[----:B------:R-:W-:Y:S05]  /*9720*/  BSYNC B1 ;  /* 0x0000000000017941 */ /* 0x000fea0003800000 */
.L_x_2752:
        /* <DEDUP_REMOVED lines=26> */
.L_x_2754:
[----:B------:R-:W-:Y:S01]  /*98d0*/  IMAD R95, R19, 0x8, R18 ;  /* 0x00000008135f7824 */ /* 0x000fe200078e0212 */
[----:B------:R-:W-:Y:S01]  /*98e0*/  SHF.L.U32 R96, R199, 0x1f, RZ ;  /* 0x0000001fc7607819 */ /* 0x000fe200000006ff */
[----:B------:R-:W1:Y:S01]  /*98f0*/  LDC R136, c[0x0][0x2f4] ;  /* 0x0000bd00ff887b82 */ /* 0x000e620000000800 */
[----:B------:R-:W-:Y:S02]  /*9900*/  BSSY B1, `(.L_x_2755) ;  /* 0x0000003000017945 */ /* 0x000fe40003800000 */
[----:B------:R-:W2:Y:S02]  /*9910*/  SYNCS.PHASECHK.TRANS64.TRYWAIT P5, [R95+URZ+0x29890], R96 ;  /* 0x029890605f0075a7 */ /* 0x000ea400080a017f */
[----:B--2---:R-:W-:Y:S05]  /*9920*/  @!P5 BRA `(.L_x_2756) ;  /* 0x000002880094d947 */ /* 0x004fea0003800000 */
.L_x_3059:
[----:B------:R-:W-:Y:S05]  /*9930*/  BSYNC B1 ;  /* 0x0000000000017941 */ /* 0x000fea0003800000 */
.L_x_2755:
[----:B------:R-:W-:Y:S01]  /*9940*/  UMOV UR4, 0xffffffff ;  /* 0xffffffff00047882 */ /* 0x000fe20000000000 */
[----:B-1----:R-:W-:Y:S02]  /*9950*/  IADD3 R145, -R118, R136, RZ ;  /* 0x0000008876917210 */ /* 0x002fe40007ffe1ff */
[----:B------:R-:W-:Y:S05]  /*9960*/  BRA.DIV UR4, `(.L_x_2757) ;  /* 0x0000028a04987947 */ /* 0x000fea000b800000 */
[----:B------:R1:W3:Y:S04]  /*9970*/  SHFL.IDX PT, R151, R120, RZ, 0x1e1f ;  /* 0x001e1fff78977589 */ /* 0x0002e800000e0000 */
[----:B------:R1:W4:Y:S02]  /*9980*/  SHFL.IDX PT, R11, R121, RZ, 0x1e1f ;  /* 0x001e1fff790b7589 */ /* 0x00032400000e0000 */
.L_x_3063:
        /* <DEDUP_REMOVED lines=24> */
[----:B------:R-:W0:Y:S01]  /*9b10*/  LDS.128 R88, [R88+0x1a400] ;  /* 0x01a4000058587984 */ /* 0x000e220000000c00 */
[----:B------:R-:W-:Y:S05]  /*9b20*/  @P2 BRA `(.L_x_2763) ;  /* 0x0000000c00542947 */ /* 0x000fea0003800000 */
[----:B------:R-:W-:Y:S02]  /*9b30*/  SHF.R.U32.HI R42, RZ, 0x8, R53 ;  /* 0x00000008ff2a7819 */ /* 0x000fe40000011635 */
[--C-:B------:R-:W-:Y:S02]  /*9b40*/  SHF.R.U32.HI R40, RZ, 0x10, R55.reuse ;  /* 0x00000010ff287819 */ /* 0x100fe40000011637 */
[----:B------:R-:W-:Y:S02]  /*9b50*/  SHF.R.U32.HI R166, RZ, 0x8, R55 ;  /* 0x00000008ffa67819 */ /* 0x000fe40000011637 */
[----:B------:R-:W-:Y:S01]  /*9b60*/  LOP3.LUT R168, R55, 0xff0000ff, RZ, 0xc0, !PT ;  /* 0xff0000ff37a87812 */ /* 0x000fe200078ec0ff */
[----:B------:R-:W-:Y:S01]  /*9b70*/  IMAD.U32 R40, R40, 0x10000, RZ ;  /* 0x0001000028287824 */ /* 0x000fe200078e00ff */
[----:B------:R-:W-:Y:S01]  /*9b80*/  SHF.R.U32.HI R55, RZ, 0x8, R41 ;  /* 0x00000008ff377819 */ /* 0x000fe20000011629 */
[----:B------:R-:W-:Y:S01]  /*9b90*/  IMAD.SHL.U32 R166, R166, 0x100, RZ ;  /* 0x00000100a6a67824 */ /* 0x000fe200078e00ff */
[----:B------:R-:W-:-:S02]  /*9ba0*/  SHF.R.U32.HI R52, RZ, 0x10, R53 ;  /* 0x00000010ff347819 */ /* 0x000fc40000011635 */
[----:B------:R-:W-:Y:S02]  /*9bb0*/  LOP3.LUT R54, R53, 0xff0000ff, RZ, 0xc0, !PT ;  /* 0xff0000ff35367812 */ /* 0x000fe400078ec0ff */
[----:B------:R-:W-:Y:S01]  /*9bc0*/  SHF.R.U32.HI R167, RZ, 0x10, R41 ;  /* 0x00000010ffa77819 */ /* 0x000fe20000011629 */
[----:B------:R-:W-:Y:S01]  /*9bd0*/  IMAD.U32 R52, R52, 0x10000, RZ ;  /* 0x0001000034347824 */ /* 0x000fe200078e00ff */
[----:B------:R-:W-:Y:S02]  /*9be0*/  LOP3.LUT R169, R41, 0xff0000ff, RZ, 0xc0, !PT ;  /* 0xff0000ff29a97812 */ /* 0x000fe400078ec0ff */
[----:B------:R-:W-:Y:S01]  /*9bf0*/  SHF.L.U32 R170, R42, 0x8, RZ ;  /* 0x000000082aaa7819 */ /* 0x000fe200000006ff */
[----:B------:R-:W-:Y:S01]  /*9c00*/  IMAD.U32 R167, R167, 0x10000, RZ ;  /* 0x00010000a7a77824 */ /* 0x000fe200078e00ff */
[--C-:B------:R-:W-:Y:S02]  /*9c10*/  SHF.R.U32.HI R41, RZ, 0x10, R43.reuse ;  /* 0x00000010ff297819 */ /* 0x100fe4000001162b */
[----:B------:R-:W-:-:S02]  /*9c20*/  SHF.R.U32.HI R42, RZ, 0x8, R43 ;  /* 0x00000008ff2a7819 */ /* 0x000fc4000001162b */
[----:B------:R-:W-:Y:S01]  /*9c30*/  LOP3.LUT R53, R43, 0xff0000ff, RZ, 0xc0, !PT ;  /* 0xff0000ff2b357812 */ /* 0x000fe200078ec0ff */
[----:B------:R-:W-:Y:S01]  /*9c40*/  IMAD.SHL.U32 R43, R55, 0x100, RZ ;  /* 0x00000100372b7824 */ /* 0x000fe200078e00ff */
[----:B------:R-:W-:Y:S01]  /*9c50*/  LOP3.LUT R54, R54, 0xff00, R170, 0xf8, !PT ;  /* 0x0000ff0036367812 */ /* 0x000fe200078ef8aa */
[----:B------:R-:W-:Y:S01]  /*9c60*/  IMAD.U32 R41, R41, 0x10000, RZ ;  /* 0x0001000029297824 */ /* 0x000fe200078e00ff */
[----:B------:R-:W-:Y:S02]  /*9c70*/  LOP3.LUT R55, R168, 0xff00, R166, 0xf8, !PT ;  /* 0x0000ff00a8377812 */ /* 0x000fe400078ef8a6 */
[----:B------:R-:W-:Y:S02]  /*9c80*/  LOP3.LUT R43, R169, 0xff00, R43, 0xf8, !PT ;  /* 0x0000ff00a92b7812 */ /* 0x000fe400078ef82b */
[----:B------:R-:W-:Y:S02]  /*9c90*/  LOP3.LUT R168, R54, 0xff0000, R52, 0xf8, !PT ;  /* 0x00ff000036a87812 */ /* 0x000fe400078ef834 */
[----:B------:R-:W-:-:S02]  /*9ca0*/  LOP3.LUT R54, R43, 0xff0000, R167, 0xf8, !PT ;  /* 0x00ff00002b367812 */ /* 0x000fc400078ef8a7 */
[----:B0-----:R-:W-:Y:S02]  /*9cb0*/  F2FP.F16.E4M3.UNPACK_B R166, R89 ;  /* 0x00000059ffa6723e */ /* 0x001fe400020006ff */
[----:B------:R-:W-:Y:S02]  /*9cc0*/  F2FP.F16.E4M3.UNPACK_B R169, R54 ;  /* 0x00000036ffa9723e */ /* 0x000fe400020006ff */
[----:B------:R-:W-:Y:S01]  /*9cd0*/  F2FP.F16.E4M3.UNPACK_B R43, R13 ;  /* 0x0000000dff2b723e */ /* 0x000fe200020006ff */
[----:B------:R-:W-:Y:S01]  /*9ce0*/  HADD2.F32 R52, -RZ, R166.H0_H0 ;  /* 0x200000a6ff347230 */ /* 0x000fe20000004100 */
[-C--:B------:R-:W-:Y:S01]  /*9cf0*/  F2FP.F16.E4M3.UNPACK_B R170, R168.reuse ;  /* 0x000000a8ffaa723e */ /* 0x080fe200020006ff */
        /* <DEDUP_REMOVED lines=12> */
[----:B------:R-:W-:Y:S01]  /*9dc0*/  HADD2.F32 R171, -RZ, R166.H1_H1 ;  /* 0x300000a6ffab7230 */ /* 0x000fe20000004100 */
[----:B------:R-:W-:-:S02]  /*9dd0*/  SHF.L.U32 R42, R42, 0x8, RZ ;  /* 0x000000082a2a7819 */ /* 0x000fc400000006ff */
[----:B------:R-:W-:Y:S02]  /*9de0*/  LOP3.LUT R55, R55, 0xff0000, R40, 0xf8, !PT ;  /* 0x00ff000037377812 */ /* 0x000fe400078ef828 */
[-C--:B------:R-:W-:Y:S01]  /*9df0*/  FMUL.FTZ R166, R171, R169.reuse ;  /* 0x000000a9aba67220 */ /* 0x080fe20000410000 */
        /* <DEDUP_REMOVED lines=22> */
[----:B------:R-:W-:Y:S01]  /*9f60*/  FMUL.FTZ R168, R89, R169 ;  /* 0x000000a959a87220 */ /* 0x000fe20000410000 */
        /* <DEDUP_REMOVED lines=63> */
[----:B------:R-:W-:Y:S01]  /*a360*/  FMUL.FTZ R172, R167, R172 ;  /* 0x000000aca7ac7220 */ /* 0x000fe20000410000 */
[----:B------:R-:W-:Y:S01]  /*a370*/  F2FP.SATFINITE.E4M3.F32.PACK_AB_MERGE_C R170, R41, R170, RZ ;  /* 0x000000aa29aa723e */ /* 0x000fe200048070ff */
[-C--:B------:R-:W-:Y:S02]  /*a380*/  FFMA.FTZ R169, R167, R168.reuse, -R169 ;  /* 0x000000a8a7a97223 */ /* 0x080fe400000108a9 */
        /* <DEDUP_REMOVED lines=18> */
[----:B------:R-:W-:Y:S01]  /*a4b0*/  FMUL.FTZ R54, R88, R162 ;  /* 0x000000a258367220 */ /* 0x000fe20000410000 */
[----:B------:R-:W-:Y:S01]  /*a4c0*/  F2FP.F16.E4M3.UNPACK_B R55, R90.H1 ;  /* 0x0000005aff37723e */ /* 0x000fe200030006ff */
[C---:B------:R-:W-:Y:S01]  /*a4d0*/  FMUL.FTZ R162, R12.reuse, R162 ;  /* 0x000000a20ca27220 */ /* 0x040fe20000410000 */
[----:B------:R-:W-:Y:S01]  /*a4e0*/  F2FP.F16.E4M3.UNPACK_B R89, R164.H1 ;  /* 0x000000a4ff59723e */ /* 0x000fe200030006ff */
[-C--:B------:R-:W-:Y:S01]  /*a4f0*/  FFMA.FTZ R54, R12, R163.reuse, -R54 ;  /* 0x000000a30c367223 */ /* 0x080fe20000010836 */
        /* <DEDUP_REMOVED lines=9> */
[----:B------:R-:W-:-:S02]  /*a590*/  F2FP.F16.E4M3.UNPACK_B R14, R161.H1 ;  /* 0x000000a1ff0e723e */ /* 0x000fc400030006ff */
[----:B------:R-:W-:Y:S02]  /*a5a0*/  F2FP.F16.E4M3.UNPACK_B R54, R53.H1 ;  /* 0x00000035ff36723e */ /* 0x000fe400030006ff */
[----:B------:R-:W-:Y:S01]  /*a5b0*/  F2FP.F16.E4M3.UNPACK_B R161, R161 ;  /* 0x000000a1ffa1723e */ /* 0x000fe200020006ff */
[----:B------:R-:W-:Y:S01]  /*a5c0*/  HADD2.F32 R173, -RZ, R14.H0_H0 ;  /* 0x2000000effad7230 */ /* 0x000fe20000004100 */
[----:B------:R-:W-:Y:S01]  /*a5d0*/  F2FP.F16.E4M3.UNPACK_B R53, R53 ;  /* 0x00000035ff35723e */ /* 0x000fe200020006ff */
[----:B------:R-:W-:Y:S01]  /*a5e0*/  HADD2.F32 R162, -RZ, R54.H0_H0 ;  /* 0x20000036ffa27230 */ /* 0x000fe20000004100 */
[----:B------:R-:W-:Y:S01]  /*a5f0*/  F2FP.SATFINITE.E4M3.F32.PACK_AB_MERGE_C R40, R40, R172, RZ ;  /* 0x000000ac2828723e */ /* 0x000fe200048070ff */
[----:B------:R-:W-:Y:S02]  /*a600*/  HADD2.F32 R14, -RZ, R14.H1_H1 ;  /* 0x3000000eff0e7230 */ /* 0x000fe40000004100 */
[----:B------:R-:W-:Y:S01]  /*a610*/  FMUL.FTZ R169, R88, R173 ;  /* 0x000000ad58a97220 */ /* 0x000fe20000410000 */
[----:B------:R-:W-:-:S02]  /*a620*/  HADD2.F32 R54, -RZ, R54.H1_H1 ;  /* 0x30000036ff367230 */ /* 0x000fc40000004100 */
[----:B------:R-:W-:Y:S01]  /*a630*/  FMUL.FTZ R173, R162, R173 ;  /* 0x000000ada2ad7220 */ /* 0x000fe20000410000 */
[----:B------:R-:W-:Y:S01]  /*a640*/  F2FP.SATFINITE.E4M3.F32.PACK_AB_MERGE_C R40, R12, R168, R40 ;  /* 0x000000a80c28723e */ /* 0x000fe20004807028 */
[-C--:B------:R-:W-:Y:S01]  /*a650*/  FFMA.FTZ R169, R162, R163.reuse, -R169 ;  /* 0x000000a3a2a97223 */ /* 0x080fe200000108a9 */
[----:B------:R-:W-:Y:S02]  /*a660*/  IMAD.MOV.U32 R12, RZ, RZ, R167 ;  /* 0x000000ffff0c7224 */ /* 0x000fe400078e00a7 */
[----:B------:R-:W-:Y:S01]  /*a670*/  FFMA.FTZ R173, R88, R163, R173 ;  /* 0x000000a358ad7223 */ /* 0x000fe200000100ad */
[CC--:B------:R-:W-:Y:S01]  /*a680*/  FMUL.FTZ R88, R55.reuse, R14.reuse ;  /* 0x0000000e37587220 */ /* 0x0c0fe20000410000 */
[C---:B------:R-:W-:Y:S01]  /*a690*/  FMUL.FTZ R14, R54.reuse, R14 ;  /* 0x0000000e360e7220 */ /* 0x040fe20000410000 */
[----:B------:R-:W-:Y:S02]  /*a6a0*/  HADD2.F32 R163, -RZ, R161.H0_H0 ;  /* 0x200000a1ffa37230 */ /* 0x000fe40000004100 */
        /* <DEDUP_REMOVED lines=14> */
[----:B------:R-:W-:Y:S01]  /*a790*/  FMUL.FTZ R55, R90, R161 ;  /* 0x000000a15a377220 */ /* 0x000fe20000410000 */
[----:B------:R-:W-:Y:S01]  /*a7a0*/  F2FP.SATFINITE.E4M3.F32.PACK_AB_MERGE_C R14, R14, R173, RZ ;  /* 0x000000ad0e0e723e */ /* 0x000fe200048070ff */
[----:B------:R-:W-:Y:S01]  /*a7b0*/  FMUL.FTZ R161, R53, R161 ;  /* 0x000000a135a17220 */ /* 0x000fe20000410000 */
[----:B------:R-:W-:Y:S01]  /*a7c0*/  F2FP.SATFINITE.E4M3.F32.PACK_AB_MERGE_C R89, R43, R52, R13 ;  /* 0x000000342b59723e */ /* 0x000fe2000480700d */
[-C--:B------:R-:W-:Y:S01]  /*a7d0*/  FFMA.FTZ R55, R53, R164.reuse, -R55 ;  /* 0x000000a435377223 */ /* 0x080fe20000010837 */
[----:B------:R-:W-:Y:S02]  /*a7e0*/  IMAD.MOV.U32 R13, RZ, RZ, R166 ;  /* 0x000000ffff0d7224 */ /* 0x000fe400078e00a6 */
[----:B------:R-:W-:Y:S01]  /*a7f0*/  FFMA.FTZ R161, R90, R164, R161 ;  /* 0x000000a45aa17223 */ /* 0x000fe200000100a1 */
[----:B------:R-:W-:Y:S01]  /*a800*/  IMAD.MOV.U32 R88, RZ, RZ, R40 ;  /* 0x000000ffff587224 */ /* 0x000fe200078e0028 */
[----:B------:R-:W-:-:S03]  /*a810*/  F2FP.SATFINITE.E4M3.F32.PACK_AB_MERGE_C R54, R55, R162, R54 ;  /* 0x000000a23736723e */ /* 0x000fc60004807036 */
[----:B------:R-:W-:Y:S02]  /*a820*/  F2FP.SATFINITE.E4M3.F32.PACK_AB_MERGE_C R161, R161, R163, R14 ;  /* 0x000000a3a1a1723e */ /* 0x000fe4000480700e */
[----:B------:R-:W-:Y:S01]  /*a830*/  F2FP.SATFINITE.E4M3.F32.PACK_AB_MERGE_C R55, R42, R174, R91 ;  /* 0x000000ae2a37723e */ /* 0x000fe2000480705b */
[----:B------:R-:W-:Y:S01]  /*a840*/  IMAD.MOV.U32 R14, RZ, RZ, R54 ;  /* 0x000000ffff0e7224 */ /* 0x000fe200078e0036 */
[----:B------:R-:W-:Y:S01]  /*a850*/  F2FP.SATFINITE.E4M3.F32.PACK_AB_MERGE_C R91, R15, R171, R170 ;  /* 0x000000ab0f5b723e */ /* 0x000fe200048070aa */
[----:B------:R-:W-:Y:S01]  /*a860*/  IMAD.MOV.U32 R90, RZ, RZ, R161 ;  /* 0x000000ffff5a7224 */ /* 0x000fe200078e00a1 */
[----:B------:R-:W-:-:S07]  /*a870*/  MOV R15, R55 ;  /* 0x00000037000f7202 */ /* 0x000fce0000000f00 */
.L_x_2763:
[----:B------:R-:W-:Y:S05]  /*a880*/  BSYNC B3 ;  /* 0x0000000000037941 */ /* 0x000fea0003800000 */
.L_x_2762:
[----:B----4-:R-:W-:-:S05]  /*a890*/  IADD3 R40, P2, R29, R11, RZ ;  /* 0x0000000b1d287210 */ /* 0x010fca0007f5e0ff */
[----:B---3--:R-:W-:Y:S01]  /*a8a0*/  IMAD.X R41, R151, 0x1, R112, P2 ;  /* 0x0000000197297824 */ /* 0x008fe200010e0670 */
[----:B------:R-:W-:-:S04]  /*a8b0*/  ISETP.GE.AND P2, PT, R165, R136, PT ;  /* 0x00000088a500720c */ /* 0x000fc80003f46270 */
[----:B0-----:R0:W-:Y:S09]  /*a8c0*/  ST.E.128 desc[UR52][R40.64], R12 ;  /* 0x0000000c28007985 */ /* 0x0011f2000c101d34 */
[----:B------:R-:W-:-:S04]  /*a8d0*/  @!P2 IADD3 R42, P5, R11, R165, RZ ;  /* 0x000000a50b2aa210 */ /* 0x000fc80007fbe0ff */
[----:B------:R-:W-:-:S05]  /*a8e0*/  @!P2 LEA.HI.X.SX32 R43, R165, R151, 0x1, P5 ;  /* 0x00000097a52ba211 */ /* 0x000fca00028f0eff */
[----:B------:R0:W-:Y:S04]  /*a8f0*/  @!P2 ST.E.128 desc[UR52][R42.64], R88 ;  /* 0x000000582a00a985 */ /* 0x0001e8000c101d34 */
.L_x_2761:
[----:B------:R-:W-:Y:S05]  /*a900*/  BSYNC B2 ;  /* 0x0000000000027941 */ /* 0x000fea0003800000 */
.L_x_2760:
        /* <DEDUP_REMOVED lines=25> */
[--C-:B------:R-:W-:Y:S02]  /*aaa0*/  SHF.R.U32.HI R54, RZ, 0x8, R57.reuse ;  /* 0x00000008ff367819 */ /* 0x100fe40000011639 */
[----:B------:R-:W-:Y:S01]  /*aab0*/  LOP3.LUT R46, R57, 0xff0000ff, RZ, 0xc0, !PT ;  /* 0xff0000ff392e7812 */ /* 0x000fe200078ec0ff */
[----:B------:R-:W-:Y:S01]  /*aac0*/  IMAD.SHL.U32 R58, R58, 0x100, RZ ;  /* 0x000001003a3a7824 */ /* 0x000fe200078e00ff */
[----:B------:R-:W-:Y:S02]  /*aad0*/  SHF.R.U32.HI R53, RZ, 0x10, R57 ;  /* 0x00000010ff357819 */ /* 0x000fe40000011639 */
[----:B------:R-:W-:Y:S02]  /*aae0*/  SHF.R.U32.HI R55, RZ, 0x8, R59 ;  /* 0x00000008ff377819 */ /* 0x000fe4000001163b */
[----:B------:R-:W-:-:S02]  /*aaf0*/  LOP3.LUT R88, R59, 0xff0000ff, RZ, 0xc0, !PT ;  /* 0xff0000ff3b587812 */ /* 0x000fc400078ec0ff */
[----:B------:R-:W-:Y:S01]  /*ab00*/  SHF.R.U32.HI R44, RZ, 0x10, R59 ;  /* 0x00000010ff2c7819 */ /* 0x000fe2000001163b */
[----:B------:R-:W-:Y:S01]  /*ab10*/  IMAD.SHL.U32 R59, R54, 0x100, RZ ;  /* 0x00000100363b7824 */ /* 0x000fe200078e00ff */
[----:B------:R-:W-:Y:S01]  /*ab20*/  LOP3.LUT R57, R45, 0xff0000ff, RZ, 0xc0, !PT ;  /* 0xff0000ff2d397812 */ /* 0x000fe200078ec0ff */
[----:B------:R-:W-:Y:S01]  /*ab30*/  IMAD.SHL.U32 R55, R55, 0x100, RZ ;  /* 0x0000010037377824 */ /* 0x000fe200078e00ff */
[----:B------:R-:W-:Y:S02]  /*ab40*/  SHF.R.U32.HI R45, RZ, 0x10, R45 ;  /* 0x00000010ff2d7819 */ /* 0x000fe4000001162d */
[----:B------:R-:W-:Y:S02]  /*ab50*/  LOP3.LUT R57, R57, 0xff00, R58, 0xf8, !PT ;  /* 0x0000ff0039397812 */ /* 0x000fe400078ef83a */
[----:B------:R-:W-:Y:S01]  /*ab60*/  LOP3.LUT R46, R46, 0xff00, R59, 0xf8, !PT ;  /* 0x0000ff002e2e7812 */ /* 0x000fe200078ef83b */
[----:B------:R-:W-:Y:S01]  /*ab70*/  IMAD.U32 R58, R45, 0x10000, RZ ;  /* 0x000100002d3a7824 */ /* 0x000fe200078e00ff */
[----:B------:R-:W-:-:S02]  /*ab80*/  SHF.L.U32 R53, R53, 0x10, RZ ;  /* 0x0000001035357819 */ /* 0x000fc400000006ff */
[----:B------:R-:W-:Y:S02]  /*ab90*/  LOP3.LUT R88, R88, 0xff00, R55, 0xf8, !PT ;  /* 0x0000ff0058587812 */ /* 0x000fe400078ef837 */
[----:B------:R-:W-:Y:S02]  /*aba0*/  LOP3.LUT R55, R46, 0xff0000, R53, 0xf8, !PT ;  /* 0x00ff00002e377812 */ /* 0x000fe400078ef835 */
[----:B------:R-:W-:Y:S02]  /*abb0*/  LOP3.LUT R53, R57, 0xff0000, R58, 0xf8, !PT ;  /* 0x00ff000039357812 */ /* 0x000fe400078ef83a */
        /* <DEDUP_REMOVED lines=28> */
[----:B------:R-:W-:-:S02]  /*ad80*/  HADD2.F32 R13, -RZ, R41.H0_H0 ;  /* 0x20000029ff0d7230 */ /* 0x000fc40000004100 */
[----:B------:R-:W-:Y:S02]  /*ad90*/  HADD2.F32 R91, -RZ, R59.H0_H0 ;  /* 0x2000003bff5b7230 */ /* 0x000fe40000004100 */
[----:B------:R-:W-:Y:S02]  /*ada0*/  HADD2.F32 R53, -RZ, R89.H0_H0 ;  /* 0x20000059ff357230 */ /* 0x000fe40000004100 */
[----:B------:R-:W-:Y:S02]  /*adb0*/  HADD2.F32 R41, -RZ, R41.H1_H1 ;  /* 0x30000029ff297230 */ /* 0x000fe40000004100 */
[-C--:B------:R-:W-:Y:S01]  /*adc0*/  FMUL.FTZ R161, R13, R91.reuse ;  /* 0x0000005b0da17220 */ /* 0x080fe20000410000 */
[----:B------:R-:W-:Y:S02]  /*add0*/  HADD2.F32 R59, -RZ, R59.H1_H1 ;  /* 0x3000003bff3b7230 */ /* 0x000fe40000004100 */
[----:B------:R-:W-:Y:S01]  /*ade0*/  FMUL.FTZ R91, R53, R91 ;  /* 0x0000005b355b7220 */ /* 0x000fe20000410000 */
[----:B------:R-:W-:-:S02]  /*adf0*/  HADD2.F32 R89, -RZ, R89.H1_H1 ;  /* 0x30000059ff597230 */ /* 0x000fc40000004100 */
[-C--:B------:R-:W-:Y:S01]  /*ae00*/  FFMA.FTZ R53, R53, R90.reuse, -R161 ;  /* 0x0000005a35357223 */ /* 0x080fe200000108a1 */
[----:B------:R-:W-:Y:S02]  /*ae10*/  HADD2.F32 R55, -RZ, R55.H1_H1 ;  /* 0x30000037ff377230 */ /* 0x000fe40000004100 */
[----:B------:R-:W-:Y:S01]  /*ae20*/  FFMA.FTZ R13, R13, R90, R91 ;  /* 0x0000005a0d0d7223 */ /* 0x000fe2000001005b */
[-C--:B------:R-:W-:Y:S01]  /*ae30*/  FMUL.FTZ R90, R41, R59.reuse ;  /* 0x0000003b295a7220 */ /* 0x080fe20000410000 */
[----:B------:R-:W-:Y:S01]  /*ae40*/  FMUL.FTZ R91, R89, R59 ;  /* 0x0000003b595b7220 */ /* 0x000fe20000410000 */
[----:B------:R-:W-:Y:S02]  /*ae50*/  IMAD.U32 R47, R47, 0x10000, RZ ;  /* 0x000100002f2f7824 */ /* 0x000fe400078e00ff */
[-C--:B------:R-:W-:Y:S01]  /*ae60*/  FFMA.FTZ R59, R89, R55.reuse, -R90 ;  /* 0x00000037593b7223 */ /* 0x080fe2000001085a */
[----:B------:R-:W-:Y:S01]  /*ae70*/  FFMA.FTZ R55, R41, R55, R91 ;  /* 0x0000003729377223 */ /* 0x000fe2000001005b */
[----:B------:R-:W-:-:S03]  /*ae80*/  IMAD.SHL.U32 R41, R54, 0x100, RZ ;  /* 0x0000010036297824 */ /* 0x000fc600078e00ff */
[----:B------:R-:W-:Y:S02]  /*ae90*/  F2FP.SATFINITE.E4M3.F32.PACK_AB_MERGE_C R53, R59, R53, RZ ;  /* 0x000000353b35723e */ /* 0x000fe400048070ff */
[----:B------:R-:W-:Y:S01]  /*aea0*/  LOP3.LUT R56, R56, 0xff00, R41, 0xf8, !PT ;  /* 0x0000ff0038387812 */ /* 0x000fe200078ef829 */
[----:B------:R-:W-:Y:S01]  /*aeb0*/  IMAD.U32 R41, R44, 0x10000, RZ ;  /* 0x000100002c297824 */ /* 0x000fe200078e00ff */
[-C--:B------:R-:W-:Y:S02]  /*aec0*/  F2FP.F16.E4M3.UNPACK_B R44, R43.reuse ;  /* 0x0000002bff2c723e */ /* 0x080fe400020006ff */
[----:B------:R-:W-:Y:S02]  /*aed0*/  F2FP.F16.E4M3.UNPACK_B R43, R43.H1 ;  /* 0x0000002bff2b723e */ /* 0x000fe400030006ff */
[----:B------:R-:W-:Y:S01]  /*aee0*/  LOP3.LUT R54, R88, 0xff0000, R41, 0xf8, !PT ;  /* 0x00ff000058367812 */ /* 0x000fe200078ef829 */
[----:B------:R-:W-:Y:S01]  /*aef0*/  HADD2.F32 R90, -RZ, R44.H0_H0 ;  /* 0x2000002cff5a7230 */ /* 0x000fe20000004100 */
[----:B------:R-:W-:-:S02]  /*af00*/  LOP3.LUT R41, R56, 0xff0000, R47, 0xf8, !PT ;  /* 0x00ff000038297812 */ /* 0x000fc400078ef82f */
[----:B------:R-:W-:Y:S02]  /*af10*/  MOV R56, R15 ;  /* 0x0000000f00387202 */ /* 0x000fe40000000f00 */
[-C--:B------:R-:W-:Y:S02]  /*af20*/  F2FP.F16.E4M3.UNPACK_B R88, R41.reuse ;  /* 0x00000029ff58723e */ /* 0x080fe400020006ff */
[----:B------:R-:W-:Y:S02]  /*af30*/  F2FP.F16.E4M3.UNPACK_B R15, R56 ;  /* 0x00000038ff0f723e */ /* 0x000fe400020006ff */
        /* <DEDUP_REMOVED lines=14> */
[----:B------:R-:W-:Y:S01]  /*b020*/  F2FP.SATFINITE.E4M3.F32.PACK_AB_MERGE_C R57, R57, R58, R53 ;  /* 0x0000003a3939723e */ /* 0x000fe20004807035 */
[--C-:B------:R-:W-:Y:S01]  /*b030*/  HADD2.F32 R91, -RZ, R41.reuse.H0_H0 ;  /* 0x20000029ff5b7230 */ /* 0x100fe20000004100 */
[----:B------:R-:W-:Y:S01]  /*b040*/  F2FP.F16.E4M3.UNPACK_B R53, R40.H1 ;  /* 0x00000028ff35723e */ /* 0x000fe200030006ff */
[----:B------:R-:W-:-:S02]  /*b050*/  HADD2.F32 R41, -RZ, R41.H1_H1 ;  /* 0x30000029ff297230 */ /* 0x000fc40000004100 */
[-C--:B------:R-:W-:Y:S01]  /*b060*/  FMUL.FTZ R44, R47, R88.reuse ;  /* 0x000000582f2c7220 */ /* 0x080fe20000410000 */
[----:B------:R-:W-:Y:S02]  /*b070*/  F2FP.SATFINITE.E4M3.F32.PACK_AB_MERGE_C R13, R55, R13, RZ ;  /* 0x0000000d370d723e */ /* 0x000fe400048070ff */
[----:B------:R-:W-:Y:S01]  /*b080*/  F2FP.F16.E4M3.UNPACK_B R55, R159.H1 ;  /* 0x0000009fff37723e */ /* 0x000fe200030006ff */
        /* <DEDUP_REMOVED lines=8> */
[----:B------:R-:W-:Y:S01]  /*b110*/  F2FP.F16.E4M3.UNPACK_B R159, R159 ;  /* 0x0000009fff9f723e */ /* 0x000fe200020006ff */
[----:B------:R-:W-:-:S02]  /*b120*/  HADD2.F32 R43, -RZ, R43.H1_H1 ;  /* 0x3000002bff2b7230 */ /* 0x000fc40000004100 */
        /* <DEDUP_REMOVED lines=26> */
[-C--:B------:R-:W-:Y:S01]  /*b2d0*/  FFMA.FTZ R88, R58, R59.reuse, -R88 ;  /* 0x0000003b3a587223 */ /* 0x080fe20000010858 */
        /* <DEDUP_REMOVED lines=24> */
[----:B------:R-:W-:Y:S01]  /*b460*/  FFMA.FTZ R53, R12, R159, -R53 ;  /* 0x0000009f0c357223 */ /* 0x000fe20000010835 */
[----:B------:R-:W-:Y:S01]  /*b470*/  F2FP.SATFINITE.E4M3.F32.PACK_AB_MERGE_C R41, R41, R91, RZ ;  /* 0x0000005b2929723e */ /* 0x000fe200048070ff */
[----:B------:R-:W-:Y:S01]  /*b480*/  FFMA.FTZ R12, R40, R159, R157 ;  /* 0x0000009f280c7223 */ /* 0x000fe2000001009d */
[----:B------:R-:W-:Y:S01]  /*b490*/  IMAD.MOV.U32 R40, RZ, RZ, R14 ;  /* 0x000000ffff287224 */ /* 0x000fe200078e000e */
[----:B------:R-:W-:Y:S01]  /*b4a0*/  F2FP.F16.E4M3.UNPACK_B R14, R158.H1 ;  /* 0x0000009eff0e723e */ /* 0x000fe200030006ff */
[----:B------:R-:W-:Y:S01]  /*b4b0*/  HADD2.F32 R157, -RZ, R55.H0_H0 ;  /* 0x20000037ff9d7230 */ /* 0x000fe20000004100 */
[----:B------:R-:W-:Y:S01]  /*b4c0*/  F2FP.SATFINITE.E4M3.F32.PACK_AB_MERGE_C R58, R53, R58, R47 ;  /* 0x0000003a353a723e */ /* 0x000fe2000480702f */
[----:B------:R-:W-:Y:S01]  /*b4d0*/  IMAD.MOV.U32 R15, RZ, RZ, R43 ;  /* 0x000000ffff0f7224 */ /* 0x000fe200078e002b */
        /* <DEDUP_REMOVED lines=13> */
[----:B------:R-:W-:Y:S01]  /*b5b0*/  MOV R43, R89 ;  /* 0x00000059002b7202 */ /* 0x000fe20000000f00 */
[-C--:B------:R-:W-:Y:S01]  /*b5c0*/  FFMA.FTZ R159, R88, R157.reuse, -R159 ;  /* 0x0000009d589f7223 */ /* 0x080fe2000001089f */
[-C--:B------:R-:W-:Y:S01]  /*b5d0*/  FMUL.FTZ R88, R53, R14.reuse ;  /* 0x0000000e35587220 */ /* 0x080fe20000410000 */
[----:B------:R-:W-:Y:S01]  /*b5e0*/  FFMA.FTZ R161, R54, R157, R161 ;  /* 0x0000009d36a17223 */ /* 0x000fe200000100a1 */
[----:B------:R-:W-:Y:S02]  /*b5f0*/  HADD2.F32 R54, -RZ, R55.H1_H1 ;  /* 0x30000037ff367230 */ /* 0x000fe40000004100 */
[----:B------:R-:W-:Y:S01]  /*b600*/  FMUL.FTZ R14, R47, R14 ;  /* 0x0000000e2f0e7220 */ /* 0x000fe20000410000 */
[----:B------:R-:W-:-:S02]  /*b610*/  HADD2.F32 R157, -RZ, R158.H0_H0 ;  /* 0x2000009eff9d7230 */ /* 0x000fc40000004100 */
[----:B------:R-:W-:Y:S02]  /*b620*/  HADD2.F32 R55, -RZ, R40.H0_H0 ;  /* 0x20000028ff377230 */ /* 0x000fe40000004100 */
[-C--:B------:R-:W-:Y:S01]  /*b630*/  FFMA.FTZ R14, R53, R54.reuse, R14 ;  /* 0x00000036350e7223 */ /* 0x080fe2000001000e */
[----:B------:R-:W-:Y:S02]  /*b640*/  HADD2.F32 R53, -RZ, R42.H0_H0 ;  /* 0x2000002aff357230 */ /* 0x000fe40000004100 */
[----:B------:R-:W-:Y:S01]  /*b650*/  FFMA.FTZ R47, R47, R54, -R88 ;  /* 0x000000362f2f7223 */ /* 0x000fe20000010858 */
[----:B------:R-:W-:Y:S02]  /*b660*/  HADD2.F32 R54, -RZ, R160.H0_H0 ;  /* 0x200000a0ff367230 */ /* 0x000fe40000004100 */
[----:B------:R-:W-:Y:S02]  /*b670*/  HADD2.F32 R158, -RZ, R158.H1_H1 ;  /* 0x3000009eff9e7230 */ /* 0x000fe40000004100 */
[-C--:B------:R-:W-:Y:S01]  /*b680*/  FMUL.FTZ R88, R53, R157.reuse ;  /* 0x0000009d35587220 */ /* 0x080fe20000410000 */
[----:B------:R-:W-:Y:S01]  /*b690*/  FMUL.FTZ R157, R55, R157 ;  /* 0x0000009d379d7220 */ /* 0x000fe20000410000 */
[----:B------:R-:W-:Y:S01]  /*b6a0*/  HADD2.F32 R160, -RZ, R160.H1_H1 ;  /* 0x300000a0ffa07230 */ /* 0x000fe20000004100 */
[----:B------:R-:W-:Y:S01]  /*b6b0*/  F2FP.SATFINITE.E4M3.F32.PACK_AB_MERGE_C R47, R47, R159, RZ ;  /* 0x0000009f2f2f723e */ /* 0x000fe200048070ff */
[-C--:B------:R-:W-:Y:S01]  /*b6c0*/  FFMA.FTZ R88, R55, R54.reuse, -R88 ;  /* 0x0000003637587223 */ /* 0x080fe20000010858 */
[----:B------:R-:W-:Y:S01]  /*b6d0*/  FFMA.FTZ R157, R53, R54, R157 ;  /* 0x00000036359d7223 */ /* 0x000fe2000001009d */
[----:B------:R-:W-:Y:S01]  /*b6e0*/  HADD2.F32 R53, -RZ, R42.H1_H1 ;  /* 0x3000002aff357230 */ /* 0x000fe20000004100 */
[----:B------:R-:W-:Y:S01]  /*b6f0*/  F2FP.SATFINITE.E4M3.F32.PACK_AB_MERGE_C R161, R14, R161, RZ ;  /* 0x000000a10ea1723e */ /* 0x000fe200048070ff */
[----:B------:R-:W-:-:S03]  /*b700*/  HADD2.F32 R55, -RZ, R40.H1_H1 ;  /* 0x30000028ff377230 */ /* 0x000fc60000004100 */
[-C--:B------:R-:W-:Y:S02]  /*b710*/  FMUL.FTZ R40, R53, R158.reuse ;  /* 0x0000009e35287220 */ /* 0x080fe40000410000 */
[C---:B------:R-:W-:Y:S02]  /*b720*/  FMUL.FTZ R158, R55.reuse, R158 ;  /* 0x0000009e379e7220 */ /* 0x040fe40000410000 */
[-C--:B------:R-:W-:Y:S01]  /*b730*/  FFMA.FTZ R55, R55, R160.reuse, -R40 ;  /* 0x000000a037377223 */ /* 0x080fe20000010828 */
[----:B------:R-:W-:Y:S01]  /*b740*/  F2FP.SATFINITE.E4M3.F32.PACK_AB_MERGE_C R40, R12, R59, R41 ;  /* 0x0000003b0c28723e */ /* 0x000fe20004807029 */
[----:B------:R-:W-:Y:S01]  /*b750*/  FFMA.FTZ R160, R53, R160, R158 ;  /* 0x000000a035a07223 */ /* 0x000fe2000001009e */
[----:B------:R-:W-:Y:S01]  /*b760*/  F2FP.SATFINITE.E4M3.F32.PACK_AB_MERGE_C R41, R45, R46, R13 ;  /* 0x0000002e2d29723e */ /* 0x000fe2000480700d */
[----:B------:R-:W-:Y:S01]  /*b770*/  IMAD.MOV.U32 R12, RZ, RZ, R58 ;  /* 0x000000ffff0c7224 */ /* 0x000fe200078e003a */
[----:B------:R-:W-:Y:S01]  /*b780*/  F2FP.SATFINITE.E4M3.F32.PACK_AB_MERGE_C R14, R55, R88, R47 ;  /* 0x00000058370e723e */ /* 0x000fe2000480702f */
[----:B------:R-:W-:Y:S01]  /*b790*/  IMAD.MOV.U32 R13, RZ, RZ, R57 ;  /* 0x000000ffff0d7224 */ /* 0x000fe200078e0039 */
[----:B------:R-:W-:-:S07]  /*b7a0*/  F2FP.SATFINITE.E4M3.F32.PACK_AB_MERGE_C R42, R160, R157, R161 ;  /* 0x0000009da02a723e */ /* 0x000fce00048070a1 */
.L_x_2767:
[----:B------:R-:W-:Y:S05]  /*b7b0*/  BSYNC B3 ;  /* 0x0000000000037941 */ /* 0x000fea0003800000 */
.L_x_2766:
[----:B----4-:R-:W-:-:S05]  /*b7c0*/  IADD3 R44, P2, R30, R11, RZ ;  /* 0x0000000b1e2c7210 */ /* 0x010fca0007f5e0ff */
[----:B---3--:R-:W-:Y:S01]  /*b7d0*/  IMAD.X R45, R151, 0x1, R111, P2 ;  /* 0x00000001972d7824 */ /* 0x008fe200010e066f */
[----:B------:R-:W-:-:S04]  /*b7e0*/  ISETP.GE.AND P2, PT, R52, R136, PT ;  /* 0x000000883400720c */ /* 0x000fc80003f46270 */
[----:B0-----:R0:W-:Y:S09]  /*b7f0*/  ST.E.128 desc[UR52][R44.64], R12 ;  /* 0x0000000c2c007985 */ /* 0x0011f2000c101d34 */
[----:B------:R-:W-:-:S04]  /*b800*/  @!P2 IADD3 R46, P5, R11, R52, RZ ;  /* 0x000000340b2ea210 */ /* 0x000fc80007fbe0ff */
[----:B------:R-:W-:-:S05]  /*b810*/  @!P2 LEA.HI.X.SX32 R47, R52, R151, 0x1, P5 ;  /* 0x00000097342fa211 */ /* 0x000fca00028f0eff */
[----:B------:R0:W-:Y:S04]  /*b820*/  @!P2 ST.E.128 desc[UR52][R46.64], R40 ;  /* 0x000000282e00a985 */ /* 0x0001e8000c101d34 */
.L_x_2765:
[----:B------:R-:W-:Y:S05]  /*b830*/  BSYNC B2 ;  /* 0x0000000000027941 */ /* 0x000fea0003800000 */
.L_x_2764:
[----:B------:R-:W-:-:S13]  /*b840*/  ISETP.NE.AND P2, PT, R34, RZ, PT ;  /* 0x000000ff2200720c */ /* 0x000fda0003f45270 */
[----:B------:R-:W-:Y:S05]  /*b850*/  @!P2 BRA `(.L_x_2759) ;  /* 0x0000000c00d0a947 */ /* 0x000fea0003800000 */
[----:B------:R-:W-:Y:S01]  /*b860*/  LOP3.LUT P5, RZ, R22, 0x1, RZ, 0xc0, !PT ;  /* 0x0000000116ff7812 */ /* 0x000fe200078ac0ff */
[----:B------:R-:W-:Y:S01]  /*b870*/  BSSY B2, `(.L_x_2768) ;  /* 0x00000ed000027945 */ /* 0x000fe20003800000 */
[----:B0---4-:R-:W-:Y:S02]  /*b880*/  IADD3 R44, P2, R31, R11, RZ ;  /* 0x0000000b1f2c7210 */ /* 0x011fe40007f5e0ff */
[----:B------:R-:W-:-:S03]  /*b890*/  SEL R12, R118, R145, !P5 ;  /* 0x00000091760c7207 */ /* 0x000fc60006800000 */
[----:B---3--:R-:W-:Y:S01]  /*b8a0*/  IMAD.X R45, R151, 0x1, R110, P2 ;  /* 0x00000001972d7824 */ /* 0x008fe200010e066e */
[----:B------:R-:W-:Y:S02]  /*b8b0*/  SHF.R.S32.HI R13, RZ, 0x1f, R12 ;  /* 0x0000001fff0d7819 */ /* 0x000fe4000001140c */
[----:B------:R-:W-:Y:S02]  /*b8c0*/  ISETP.GE.AND P2, PT, R4, R117, PT ;  /* 0x000000750400720c */ /* 0x000fe40003f46270 */
        /* <DEDUP_REMOVED lines=15> */
[----:B------:R-:W3:Y:S01]  /*b9c0*/  LDS.128 R40, [R40+0x1a400] ;  /* 0x01a4000028287984 */ /* 0x000ee20000000c00 */
[----:B------:R-:W-:Y:S05]  /*b9d0*/  @P2 BRA `(.L_x_2769) ;  /* 0x0000000c00582947 */ /* 0x000fea0003800000 */
[--C-:B------:R-:W-:Y:S01]  /*b9e0*/  SHF.R.U32.HI R48, RZ, 0x10, R61.reuse ;  /* 0x00000010ff307819 */ /* 0x100fe2000001163d */
[----:B---3--:R-:W-:Y:S01]  /*b9f0*/  IMAD.MOV.U32 R62, RZ, RZ, R40 ;  /* 0x000000ffff3e7224 */ /* 0x008fe200078e0028 */
[----:B------:R-:W-:Y:S02]  /*ba00*/  SHF.R.U32.HI R46, RZ, 0x8, R61 ;  /* 0x00000008ff2e7819 */ /* 0x000fe4000001163d */
[----:B------:R-:W-:Y:S01]  /*ba10*/  LOP3.LUT R53, R61, 0xff0000ff, RZ, 0xc0, !PT ;  /* 0xff0000ff3d357812 */ /* 0x000fe200078ec0ff */
[----:B0-----:R-:W-:Y:S01]  /*ba20*/  IMAD.MOV.U32 R61, RZ, RZ, R12 ;  /* 0x000000ffff3d7224 */ /* 0x001fe200078e000c */
[--C-:B------:R-:W-:Y:S01]  /*ba30*/  SHF.R.U32.HI R50, RZ, 0x10, R63.reuse ;  /* 0x00000010ff327819 */ /* 0x100fe2000001163f */
[----:B------:R-:W-:Y:S01]  /*ba40*/  IMAD.SHL.U32 R46, R46, 0x100, RZ ;  /* 0x000001002e2e7824 */ /* 0x000fe200078e00ff */
[----:B------:R-:W-:Y:S02]  /*ba50*/  SHF.R.U32.HI R52, RZ, 0x8, R63 ;  /* 0x00000008ff347819 */ /* 0x000fe4000001163f */
[----:B------:R-:W-:-:S02]  /*ba60*/  LOP3.LUT R55, R63, 0xff0000ff, RZ, 0xc0, !PT ;  /* 0xff0000ff3f377812 */ /* 0x000fc400078ec0ff */
[----:B------:R-:W-:Y:S01]  /*ba70*/  F2FP.F16.E4M3.UNPACK_B R63, R62.H1 ;  /* 0x0000003eff3f723e */ /* 0x000fe200030006ff */
[----:B------:R-:W-:Y:S01]  /*ba80*/  IMAD.SHL.U32 R52, R52, 0x100, RZ ;  /* 0x0000010034347824 */ /* 0x000fe200078e00ff */
[----:B------:R-:W-:Y:S02]  /*ba90*/  F2FP.F16.E4M3.UNPACK_B R88, R152.H1 ;  /* 0x00000098ff58723e */ /* 0x000fe400030006ff */
[----:B------:R-:W-:Y:S01]  /*baa0*/  F2FP.F16.E4M3.UNPACK_B R59, R61.H1 ;  /* 0x0000003dff3b723e */ /* 0x000fe200030006ff */
[----:B------:R-:W-:Y:S01]  /*bab0*/  HADD2.F32 R40, -RZ, R63.H0_H0 ;  /* 0x2000003fff287230 */ /* 0x000fe20000004100 */
[--C-:B------:R-:W-:Y:S01]  /*bac0*/  SHF.R.U32.HI R54, RZ, 0x10, R49.reuse ;  /* 0x00000010ff367819 */ /* 0x100fe20000011631 */
[--C-:B------:R-:W-:Y:S01]  /*bad0*/  HADD2.F32 R90, -RZ, R88.reuse.H1_H1 ;  /* 0x30000058ff5a7230 */ /* 0x100fe20000004100 */
[----:B------:R-:W-:Y:S01]  /*bae0*/  SHF.R.U32.HI R56, RZ, 0x8, R49 ;  /* 0x00000008ff387819 */ /* 0x000fe20000011631 */
[----:B------:R-:W-:Y:S01]  /*baf0*/  HADD2.F32 R12, -RZ, R59.H0_H0 ;  /* 0x2000003bff0c7230 */ /* 0x000fe20000004100 */
[----:B------:R-:W-:Y:S01]  /*bb00*/  LOP3.LUT R58, R49, 0xff0000ff, RZ, 0xc0, !PT ;  /* 0xff0000ff313a7812 */ /* 0x000fe200078ec0ff */
[----:B------:R-:W-:Y:S01]  /*bb10*/  HADD2.F32 R63, -RZ, R63.H1_H1 ;  /* 0x3000003fff3f7230 */ /* 0x000fe20000004100 */
[--C-:B------:R-:W-:Y:S01]  /*bb20*/  SHF.R.U32.HI R49, RZ, 0x10, R51.reuse ;  /* 0x00000010ff317819 */ /* 0x100fe20000011633 */
[----:B------:R-:W-:Y:S01]  /*bb30*/  HADD2.F32 R59, -RZ, R59.H1_H1 ;  /* 0x3000003bff3b7230 */ /* 0x000fe20000004100 */
[----:B------:R-:W-:Y:S01]  /*bb40*/  SHF.R.U32.HI R57, RZ, 0x8, R51 ;  /* 0x00000008ff397819 */ /* 0x000fe20000011633 */
[----:B------:R-:W-:Y:S01]  /*bb50*/  HADD2.F32 R91, -RZ, R88.H0_H0 ;  /* 0x20000058ff5b7230 */ /* 0x000fe20000004100 */
[----:B------:R-:W-:Y:S01]  /*bb60*/  LOP3.LUT R60, R51, 0xff0000ff, RZ, 0xc0, !PT ;  /* 0xff0000ff333c7812 */ /* 0x000fe200078ec0ff */
[----:B------:R-:W-:Y:S01]  /*bb70*/  FMUL.FTZ R158, R63, R90 ;  /* 0x0000005a3f9e7220 */ /* 0x000fe20000410000 */
[----:B------:R-:W-:Y:S01]  /*bb80*/  F2FP.F16.E4M3.UNPACK_B R51, R154.H1 ;  /* 0x0000009aff33723e */ /* 0x000fe200030006ff */
[----:B------:R-:W-:Y:S01]  /*bb90*/  FMUL.FTZ R90, R59, R90 ;  /* 0x0000005a3b5a7220 */ /* 0x000fe20000410000 */
[-C--:B------:R-:W-:Y:S01]  /*bba0*/  FMUL.FTZ R157, R40, R91.reuse ;  /* 0x0000005b289d7220 */ /* 0x080fe20000410000 */
[----:B------:R-:W-:Y:S01]  /*bbb0*/  FMUL.FTZ R91, R12, R91 ;  /* 0x0000005b0c5b7220 */ /* 0x000fe20000410000 */
[----:B------:R-:W-:Y:S01]  /*bbc0*/  F2FP.F16.E4M3.UNPACK_B R152, R152 ;  /* 0x00000098ff98723e */ /* 0x000fe200020006ff */
[--C-:B------:R-:W-:Y:S01]  /*bbd0*/  HADD2.F32 R88, -RZ, R51.reuse.H1_H1 ;  /* 0x30000033ff587230 */ /* 0x100fe20000004100 */
[----:B------:R-:W-:Y:S01]  /*bbe0*/  F2FP.F16.E4M3.UNPACK_B R61, R61 ;  /* 0x0000003dff3d723e */ /* 0x000fe200020006ff */
[----:B------:R-:W-:Y:S01]  /*bbf0*/  HADD2.F32 R89, -RZ, R51.H0_H0 ;  /* 0x20000033ff597230 */ /* 0x000fe20000004100 */
[----:B------:R-:W-:Y:S01]  /*bc00*/  F2FP.F16.E4M3.UNPACK_B R154, R154 ;  /* 0x0000009aff9a723e */ /* 0x000fe200020006ff */
[----:B------:R-:W-:-:S02]  /*bc10*/  IMAD.SHL.U32 R57, R57, 0x100, RZ ;  /* 0x0000010039397824 */ /* 0x000fc400078e00ff */
[----:B------:R-:W-:Y:S01]  /*bc20*/  FFMA.FTZ R51, R63, R88, R90 ;  /* 0x000000583f337223 */ /* 0x000fe2000001005a */
[----:B------:R-:W-:Y:S01]  /*bc30*/  F2FP.F16.E4M3.UNPACK_B R63, R62 ;  /* 0x0000003eff3f723e */ /* 0x000fe200020006ff */
[-C--:B------:R-:W-:Y:S01]  /*bc40*/  FFMA.FTZ R40, R40, R89.reuse, R91 ;  /* 0x0000005928287223 */ /* 0x080fe2000001005b */
[----:B------:R-:W-:Y:S01]  /*bc50*/  FFMA.FTZ R59, R59, R88, -R158 ;  /* 0x000000583b3b7223 */ /* 0x000fe2000001089e */
[----:B------:R-:W-:Y:S02]  /*bc60*/  HADD2.F32 R91, -RZ, R152.H0_H0 ;  /* 0x20000098ff5b7230 */ /* 0x000fe40000004100 */
[----:B------:R-:W-:Y:S01]  /*bc70*/  FFMA.FTZ R12, R12, R89, -R157 ;  /* 0x000000590c0c7223 */ /* 0x000fe2000001089d */
[----:B------:R-:W-:Y:S01]  /*bc80*/  HADD2.F32 R62, -RZ, R63.H0_H0 ;  /* 0x2000003fff3e7230 */ /* 0x000fe20000004100 */
[----:B------:R-:W-:Y:S01]  /*bc90*/  LOP3.LUT R55, R55, 0xff00, R52, 0xf8, !PT ;  /* 0x0000ff0037377812 */ /* 0x000fe200078ef834 */
[----:B------:R-:W-:Y:S01]  /*bca0*/  HADD2.F32 R88, -RZ, R61.H0_H0 ;  /* 0x2000003dff587230 */ /* 0x000fe20000004100 */
[----:B------:R-:W-:Y:S01]  /*bcb0*/  LOP3.LUT R53, R53, 0xff00, R46, 0xf8, !PT ;  /* 0x0000ff0035357812 */ /* 0x000fe200078ef82e */
        /* <DEDUP_REMOVED lines=9> */
[----:B------:R-:W-:Y:S01]  /*bd50*/  SHF.L.U32 R48, R48, 0x10, RZ ;  /* 0x0000001030307819 */ /* 0x000fe200000006ff */
[----:B------:R-:W-:Y:S01]  /*bd60*/  IMAD.U32 R52, R54, 0x10000, RZ ;  /* 0x0001000036347824 */ /* 0x000fe200078e00ff */
[----:B------:R-:W-:Y:S01]  /*bd70*/  F2FP.SATFINITE.E4M3.F32.PACK_AB_MERGE_C R40, R51, R40, RZ ;  /* 0x000000283328723e */ /* 0x000fe200048070ff */
[----:B------:R-:W-:-:S02]  /*bd80*/  IMAD.U32 R46, R50, 0x10000, RZ ;  /* 0x00010000322e7824 */ /* 0x000fc400078e00ff */
[-C--:B------:R-:W-:Y:S01]  /*bd90*/  FMUL.FTZ R90, R89, R152.reuse ;  /* 0x00000098595a7220 */ /* 0x080fe20000410000 */
[----:B------:R-:W-:Y:S01]  /*bda0*/  FMUL.FTZ R152, R61, R152 ;  /* 0x000000983d987220 */ /* 0x000fe20000410000 */
[----:B------:R-:W-:Y:S01]  /*bdb0*/  LOP3.LUT R48, R53, 0xff0000, R48, 0xf8, !PT ;  /* 0x00ff000035307812 */ /* 0x000fe200078ef830 */
[----:B------:R-:W-:Y:S02]  /*bdc0*/  IMAD.U32 R49, R49, 0x10000, RZ ;  /* 0x0001000031317824 */ /* 0x000fe400078e00ff */
[-C--:B------:R-:W-:Y:S01]  /*bdd0*/  FFMA.FTZ R63, R61, R154.reuse, -R90 ;  /* 0x0000009a3d3f7223 */ /* 0x080fe2000001085a */
[----:B------:R-:W-:Y:S01]  /*bde0*/  FFMA.FTZ R61, R89, R154, R152 ;  /* 0x0000009a593d7223 */ /* 0x000fe20000010098 */
[----:B------:R-:W-:Y:S01]  /*bdf0*/  IMAD.MOV.U32 R89, RZ, RZ, R42 ;  /* 0x000000ffff597224 */ /* 0x000fe200078e002a */
[----:B------:R-:W-:Y:S02]  /*be00*/  MOV R42, R14 ;  /* 0x0000000e002a7202 */ /* 0x000fe40000000f00 */
[----:B------:R-:W-:-:S02]  /*be10*/  F2FP.F16.E4M3.UNPACK_B R14, R153.H1 ;  /* 0x00000099ff0e723e */ /* 0x000fc400030006ff */
[----:B------:R-:W-:Y:S02]  /*be20*/  F2FP.F16.E4M3.UNPACK_B R91, R89.H1 ;  /* 0x00000059ff5b723e */ /* 0x000fe400030006ff */
[----:B------:R-:W-:Y:S01]  /*be30*/  F2FP.F16.E4M3.UNPACK_B R90, R42.H1 ;  /* 0x0000002aff5a723e */ /* 0x000fe200030006ff */
[----:B------:R-:W-:Y:S01]  /*be40*/  HADD2.F32 R160, -RZ, R14.H0_H0 ;  /* 0x2000000effa07230 */ /* 0x000fe20000004100 */
[----:B------:R-:W-:Y:S01]  /*be50*/  F2FP.F16.E4M3.UNPACK_B R154, R155.H1 ;  /* 0x0000009bff9a723e */ /* 0x000fe200030006ff */
[----:B------:R-:W-:Y:S01]  /*be60*/  HADD2.F32 R152, -RZ, R91.H0_H0 ;  /* 0x2000005bff987230 */ /* 0x000fe20000004100 */
[----:B------:R-:W-:Y:S01]  /*be70*/  F2FP.F16.E4M3.UNPACK_B R153, R153 ;  /* 0x00000099ff99723e */ /* 0x000fe200020006ff */
[----:B------:R-:W-:Y:S01]  /*be80*/  HADD2.F32 R157, -RZ, R90.H0_H0 ;  /* 0x2000005aff9d7230 */ /* 0x000fe20000004100 */
[----:B------:R-:W-:Y:S01]  /*be90*/  F2FP.F16.E4M3.UNPACK_B R89, R89 ;  /* 0x00000059ff59723e */ /* 0x000fe200020006ff */
[----:B------:R-:W-:Y:S02]  /*bea0*/  HADD2.F32 R158, -RZ, R154.H0_H0 ;  /* 0x2000009aff9e7230 */ /* 0x000fe40000004100 */
[----:B------:R-:W-:Y:S01]  /*beb0*/  FMUL.FTZ R159, R152, R160 ;  /* 0x000000a0989f7220 */ /* 0x000fe20000410000 */
[----:B------:R-:W-:-:S02]  /*bec0*/  HADD2.F32 R14, -RZ, R14.H1_H1 ;  /* 0x3000000eff0e7230 */ /* 0x000fc40000004100 */
        /* <DEDUP_REMOVED lines=13> */
[----:B------:R-:W-:Y:S01]  /*bfa0*/  HADD2.F32 R91, -RZ, R89.H0_H0 ;  /* 0x20000059ff5b7230 */ /* 0x000fe20000004100 */
[----:B------:R-:W-:Y:S01]  /*bfb0*/  F2FP.F16.E4M3.UNPACK_B R51, R41 ;  /* 0x00000029ff33723e */ /* 0x000fe200020006ff */
[----:B------:R-:W-:Y:S01]  /*bfc0*/  HADD2.F32 R154, -RZ, R42.H0_H0 ;  /* 0x2000002aff9a7230 */ /* 0x000fe20000004100 */
[----:B------:R-:W-:Y:S01]  /*bfd0*/  F2FP.F16.E4M3.UNPACK_B R54, R13 ;  /* 0x0000000dff36723e */ /* 0x000fe200020006ff */
[----:B------:R-:W-:Y:S02]  /*bfe0*/  HADD2.F32 R152, -RZ, R155.H0_H0 ;  /* 0x2000009bff987230 */ /* 0x000fe40000004100 */
[-C--:B------:R-:W-:Y:S01]  /*bff0*/  FMUL.FTZ R157, R91, R158.reuse ;  /* 0x0000009e5b9d7220 */ /* 0x080fe20000410000 */
[----:B------:R-:W-:Y:S01]  /*c000*/  LOP3.LUT R60, R60, 0xff00, R57, 0xf8, !PT ;  /* 0x0000ff003c3c7812 */ /* 0x000fe200078ef839 */
[C---:B------:R-:W-:Y:S01]  /*c010*/  FMUL.FTZ R158, R154.reuse, R158 ;  /* 0x0000009e9a9e7220 */ /* 0x040fe20000410000 */
[----:B------:R-:W-:Y:S01]  /*c020*/  F2FP.F16.E4M3.UNPACK_B R57, R48 ;  /* 0x00000030ff39723e */ /* 0x000fe200020006ff */
[-C--:B------:R-:W-:Y:S01]  /*c030*/  FFMA.FTZ R157, R154, R152.reuse, -R157 ;  /* 0x000000989a9d7223 */ /* 0x080fe2000001089d */
[----:B------:R-:W-:Y:S01]  /*c040*/  LOP3.LUT R46, R55, 0xff0000, R46, 0xf8, !PT ;  /* 0x00ff0000372e7812 */ /* 0x000fe200078ef82e */
[----:B------:R-:W-:Y:S01]  /*c050*/  FFMA.FTZ R158, R91, R152, R158 ;  /* 0x000000985b9e7223 */ /* 0x000fe2000001009e */
[----:B------:R-:W-:Y:S01]  /*c060*/  IMAD.SHL.U32 R91, R56, 0x100, RZ ;  /* 0x00000100385b7824 */ /* 0x000fe200078e00ff */
[----:B------:R-:W-:Y:S01]  /*c070*/  F2FP.SATFINITE.E4M3.F32.PACK_AB_MERGE_C R160, R14, R160, RZ ;  /* 0x000000a00ea0723e */ /* 0x000fe200048070ff */
[----:B------:R-:W-:Y:S01]  /*c080*/  HADD2.F32 R56, -RZ, R51.H0_H0 ;  /* 0x20000033ff387230 */ /* 0x000fe20000004100 */
[----:B------:R-:W-:Y:S01]  /*c090*/  F2FP.SATFINITE.E4M3.F32.PACK_AB_MERGE_C R12, R59, R12, RZ ;  /* 0x0000000c3b0c723e */ /* 0x000fe200048070ff */
[--C-:B------:R-:W-:Y:S01]  /*c0a0*/  HADD2.F32 R55, -RZ, R54.reuse.H0_H0 ;  /* 0x20000036ff377230 */ /* 0x100fe20000004100 */
[----:B------:R-:W-:Y:S01]  /*c0b0*/  LOP3.LUT R91, R58, 0xff00, R91, 0xf8, !PT ;  /* 0x0000ff003a5b7812 */ /* 0x000fe200078ef85b */
[--C-:B------:R-:W-:Y:S01]  /*c0c0*/  HADD2.F32 R14, -RZ, R57.reuse.H0_H0 ;  /* 0x20000039ff0e7230 */ /* 0x100fe20000004100 */
[----:B------:R-:W-:Y:S01]  /*c0d0*/  F2FP.SATFINITE.E4M3.F32.PACK_AB_MERGE_C R40, R61, R62, R40 ;  /* 0x0000003e3d28723e */ /* 0x000fe20004807028 */
[----:B------:R-:W-:Y:S01]  /*c0e0*/  HADD2.F32 R54, -RZ, R54.H1_H1 ;  /* 0x30000036ff367230 */ /* 0x000fe20000004100 */
[----:B------:R-:W-:Y:S01]  /*c0f0*/  LOP3.LUT R52, R91, 0xff0000, R52, 0xf8, !PT ;  /* 0x00ff00005b347812 */ /* 0x000fe200078ef834 */
[----:B------:R-:W-:Y:S01]  /*c100*/  HADD2.F32 R57, -RZ, R57.H1_H1 ;  /* 0x30000039ff397230 */ /* 0x000fe20000004100 */
[----:B------:R-:W-:Y:S01]  /*c110*/  F2FP.SATFINITE.E4M3.F32.PACK_AB_MERGE_C R12, R63, R88, R12 ;  /* 0x000000583f0c723e */ /* 0x000fe2000480700c */
[----:B------:R-:W-:Y:S01]  /*c120*/  HADD2.F32 R153, -RZ, R153.H1_H1 ;  /* 0x30000099ff997230 */ /* 0x000fe20000004100 */
[----:B------:R-:W-:Y:S01]  /*c130*/  F2FP.F16.E4M3.UNPACK_B R53, R52 ;  /* 0x00000034ff35723e */ /* 0x000fe200020006ff */
[----:B------:R-:W-:Y:S01]  /*c140*/  HADD2.F32 R152, -RZ, R89.H1_H1 ;  /* 0x30000059ff987230 */ /* 0x000fe20000004100 */
[----:B------:R-:W-:Y:S01]  /*c150*/  F2FP.SATFINITE.E4M3.F32.PACK_AB_MERGE_C R90, R90, R159, RZ ;  /* 0x0000009f5a5a723e */ /* 0x000fe200048070ff */
[----:B------:R-:W-:-:S02]  /*c160*/  HADD2.F32 R42, -RZ, R42.H1_H1 ;  /* 0x3000002aff2a7230 */ /* 0x000fc40000004100 */
[----:B------:R-:W-:Y:S02]  /*c170*/  HADD2.F32 R50, -RZ, R53.H0_H0 ;  /* 0x20000035ff327230 */ /* 0x000fe40000004100 */
[-C--:B------:R-:W-:Y:S01]  /*c180*/  FMUL.FTZ R89, R152, R153.reuse ;  /* 0x0000009998597220 */ /* 0x080fe20000410000 */
[----:B------:R-:W-:Y:S02]  /*c190*/  HADD2.F32 R155, -RZ, R155.H1_H1 ;  /* 0x3000009bff9b7230 */ /* 0x000fe40000004100 */
[----:B------:R-:W-:Y:S01]  /*c1a0*/  FMUL.FTZ R153, R42, R153 ;  /* 0x000000992a997220 */ /* 0x000fe20000410000 */
[-C--:B------:R-:W-:Y:S01]  /*c1b0*/  FMUL.FTZ R58, R56, R50.reuse ;  /* 0x00000032383a7220 */ /* 0x080fe20000410000 */
[C---:B------:R-:W-:Y:S01]  /*c1c0*/  FMUL.FTZ R59, R55.reuse, R50 ;  /* 0x00000032373b7220 */ /* 0x040fe20000410000 */
[----:B------:R-:W-:Y:S01]  /*c1d0*/  LOP3.LUT R50, R60, 0xff0000, R49, 0xf8, !PT ;  /* 0x00ff00003c327812 */ /* 0x000fe200078ef831 */
[----:B------:R-:W-:Y:S01]  /*c1e0*/  FFMA.FTZ R42, R42, R155, -R89 ;  /* 0x0000009b2a2a7223 */ /* 0x000fe20000010859 */
[-C--:B------:R-:W-:Y:S01]  /*c1f0*/  FFMA.FTZ R49, R55, R14.reuse, -R58 ;  /* 0x0000000e37317223 */ /* 0x080fe2000001083a */
[----:B------:R-:W-:Y:S01]  /*c200*/  HADD2.F32 R55, -RZ, R51.H1_H1 ;  /* 0x30000033ff377230 */ /* 0x000fe20000004100 */
[----:B------:R-:W-:Y:S01]  /*c210*/  F2FP.F16.E4M3.UNPACK_B R51, R41.H1 ;  /* 0x00000029ff33723e */ /* 0x000fe200030006ff */
[----:B------:R-:W-:Y:S01]  /*c220*/  FFMA.FTZ R14, R56, R14, R59 ;  /* 0x0000000e380e7223 */ /* 0x000fe2000001003b */
[----:B------:R-:W-:Y:S01]  /*c230*/  HADD2.F32 R41, -RZ, R53.H1_H1 ;  /* 0x30000035ff297230 */ /* 0x000fe20000004100 */
[----:B------:R-:W-:Y:S01]  /*c240*/  F2FP.F16.E4M3.UNPACK_B R53, R13.H1 ;  /* 0x0000000dff35723e */ /* 0x000fe200030006ff */
[----:B------:R-:W-:Y:S01]  /*c250*/  FFMA.FTZ R89, R152, R155, R153 ;  /* 0x0000009b98597223 */ /* 0x000fe20000010099 */
[----:B------:R-:W-:Y:S01]  /*c260*/  F2FP.F16.E4M3.UNPACK_B R59, R52.H1 ;  /* 0x00000034ff3b723e */ /* 0x000fe200030006ff */
[----:B------:R-:W-:Y:S01]  /*c270*/  HADD2.F32 R52, -RZ, R51.H0_H0 ;  /* 0x20000033ff347230 */ /* 0x000fe20000004100 */
[----:B------:R-:W-:Y:S01]  /*c280*/  F2FP.F16.E4M3.UNPACK_B R56, R48.H1 ;  /* 0x00000030ff38723e */ /* 0x000fe200030006ff */
[-C--:B------:R-:W-:Y:S01]  /*c290*/  FMUL.FTZ R13, R55, R41.reuse ;  /* 0x00000029370d7220 */ /* 0x080fe20000410000 */
[----:B------:R-:W-:Y:S01]  /*c2a0*/  FMUL.FTZ R60, R54, R41 ;  /* 0x00000029363c7220 */ /* 0x000fe20000410000 */
[----:B------:R-:W-:Y:S01]  /*c2b0*/  HADD2.F32 R58, -RZ, R59.H0_H0 ;  /* 0x2000003bff3a7230 */ /* 0x000fe20000004100 */
[----:B------:R-:W-:Y:S01]  /*c2c0*/  F2FP.SATFINITE.E4M3.F32.PACK_AB_MERGE_C R42, R42, R157, R90 ;  /* 0x0000009d2a2a723e */ /* 0x000fe2000480705a */
[----:B------:R-:W-:-:S02]  /*c2d0*/  HADD2.F32 R41, -RZ, R53.H0_H0 ;  /* 0x20000035ff297230 */ /* 0x000fc40000004100 */
[-C--:B------:R-:W-:Y:S01]  /*c2e0*/  FFMA.FTZ R48, R54, R57.reuse, -R13 ;  /* 0x0000003936307223 */ /* 0x080fe2000001080d */
[----:B------:R-:W-:Y:S01]  /*c2f0*/  FFMA.FTZ R13, R55, R57, R60 ;  /* 0x00000039370d7223 */ /* 0x000fe2000001003c */
[--C-:B------:R-:W-:Y:S02]  /*c300*/  HADD2.F32 R54, -RZ, R56.reuse.H0_H0 ;  /* 0x20000038ff367230 */ /* 0x100fe40000004100 */
[CC--:B------:R-:W-:Y:S01]  /*c310*/  FMUL.FTZ R60, R52.reuse, R58.reuse ;  /* 0x0000003a343c7220 */ /* 0x0c0fe20000410000 */
[----:B------:R-:W-:Y:S01]  /*c320*/  FMUL.FTZ R55, R41, R58 ;  /* 0x0000003a29377220 */ /* 0x000fe20000410000 */
[----:B------:R-:W-:Y:S01]  /*c330*/  HADD2.F32 R58, -RZ, R51.H1_H1 ;  /* 0x30000033ff3a7230 */ /* 0x000fe20000004100 */
[----:B------:R-:W-:Y:S01]  /*c340*/  F2FP.SATFINITE.E4M3.F32.PACK_AB_MERGE_C R89, R89, R158, R160 ;  /* 0x0000009e5959723e */ /* 0x000fe200048070a0 */
[----:B------:R-:W-:Y:S02]  /*c350*/  HADD2.F32 R59, -RZ, R59.H1_H1 ;  /* 0x3000003bff3b7230 */ /* 0x000fe40000004100 */
[----:B------:R-:W-:Y:S01]  /*c360*/  FFMA.FTZ R51, R52, R54, R55 ;  /* 0x0000003634337223 */ /* 0x000fe20000010037 */
[----:B------:R-:W-:Y:S01]  /*c370*/  HADD2.F32 R52, -RZ, R53.H1_H1 ;  /* 0x30000035ff347230 */ /* 0x000fe20000004100 */
[----:B------:R-:W-:Y:S01]  /*c380*/  F2FP.F16.E4M3.UNPACK_B R53, R50 ;  /* 0x00000032ff35723e */ /* 0x000fe200020006ff */
[----:B------:R-:W-:-:S02]  /*c390*/  HADD2.F32 R57, -RZ, R56.H1_H1 ;  /* 0x30000038ff397230 */ /* 0x000fc40000004100 */
[----:B------:R-:W-:Y:S01]  /*c3a0*/  FMUL.FTZ R55, R58, R59 ;  /* 0x0000003b3a377220 */ /* 0x000fe20000410000 */
[----:B------:R-:W-:Y:S01]  /*c3b0*/  F2FP.F16.E4M3.UNPACK_B R56, R43 ;  /* 0x0000002bff38723e */ /* 0x000fe200020006ff */
[C---:B------:R-:W-:Y:S01]  /*c3c0*/  FMUL.FTZ R61, R52.reuse, R59 ;  /* 0x0000003b343d7220 */ /* 0x040fe20000410000 */
[----:B------:R-:W-:Y:S01]  /*c3d0*/  FFMA.FTZ R41, R41, R54, -R60 ;  /* 0x0000003629297223 */ /* 0x000fe2000001083c */
[----:B------:R-:W-:Y:S01]  /*c3e0*/  FFMA.FTZ R52, R52, R57, -R55 ;  /* 0x0000003934347223 */ /* 0x000fe20000010837 */
[----:B------:R-:W-:Y:S01]  /*c3f0*/  F2FP.F16.E4M3.UNPACK_B R55, R15 ;  /* 0x0000000fff37723e */ /* 0x000fe200020006ff */
[----:B------:R-:W-:Y:S01]  /*c400*/  HADD2.F32 R60, -RZ, R56.H0_H0 ;  /* 0x20000038ff3c7230 */ /* 0x000fe20000004100 */
[----:B------:R-:W-:Y:S01]  /*c410*/  F2FP.F16.E4M3.UNPACK_B R54, R46 ;  /* 0x0000002eff36723e */ /* 0x000fe200020006ff */
[----:B------:R-:W-:Y:S02]  /*c420*/  HADD2.F32 R59, -RZ, R53.H0_H0 ;  /* 0x20000035ff3b7230 */ /* 0x000fe40000004100 */
[----:B------:R-:W-:Y:S01]  /*c430*/  FFMA.FTZ R58, R58, R57, R61 ;  /* 0x000000393a3a7223 */ /* 0x000fe2000001003d */
[----:B------:R-:W-:Y:S01]  /*c440*/  HADD2.F32 R57, -RZ, R55.H0_H0 ;  /* 0x20000037ff397230 */ /* 0x000fe20000004100 */
[----:B------:R-:W-:Y:S01]  /*c450*/  F2FP.SATFINITE.E4M3.F32.PACK_AB_MERGE_C R41, R52, R41, RZ ;  /* 0x000000293429723e */ /* 0x000fe200048070ff */
[----:B------:R-:W-:-:S02]  /*c460*/  HADD2.F32 R61, -RZ, R54.H0_H0 ;  /* 0x20000036ff3d7230 */ /* 0x000fc40000004100 */
[CC--:B------:R-:W-:Y:S01]  /*c470*/  FMUL.FTZ R62, R60.reuse, R59.reuse ;  /* 0x0000003b3c3e7220 */ /* 0x0c0fe20000410000 */
[----:B------:R-:W-:Y:S02]  /*c480*/  HADD2.F32 R56, -RZ, R56.H1_H1 ;  /* 0x30000038ff387230 */ /* 0x000fe40000004100 */
[C---:B------:R-:W-:Y:S01]  /*c490*/  FMUL.FTZ R63, R57.reuse, R59 ;  /* 0x0000003b393f7220 */ /* 0x040fe20000410000 */
[----:B------:R-:W-:Y:S01]  /*c4a0*/  F2FP.F16.E4M3.UNPACK_B R59, R43.H1 ;  /* 0x0000002bff3b723e */ /* 0x000fe200030006ff */
[----:B------:R-:W-:Y:S01]  /*c4b0*/  FFMA.FTZ R57, R57, R61, -R62 ;  /* 0x0000003d39397223 */ /* 0x000fe2000001083e */
[----:B------:R-:W-:Y:S01]  /*c4c0*/  F2FP.F16.E4M3.UNPACK_B R62, R50.H1 ;  /* 0x00000032ff3e723e */ /* 0x000fe200030006ff */
[----:B------:R-:W-:Y:S01]  /*c4d0*/  HADD2.F32 R53, -RZ, R53.H1_H1 ;  /* 0x30000035ff357230 */ /* 0x000fe20000004100 */
[----:B------:R-:W-:Y:S01]  /*c4e0*/  F2FP.F16.E4M3.UNPACK_B R50, R15.H1 ;  /* 0x0000000fff32723e */ /* 0x000fe200030006ff */
[----:B------:R-:W-:Y:S01]  /*c4f0*/  FFMA.FTZ R15, R60, R61, R63 ;  /* 0x0000003d3c0f7223 */ /* 0x000fe2000001003f */
[----:B------:R-:W-:Y:S01]  /*c500*/  F2FP.F16.E4M3.UNPACK_B R61, R46.H1 ;  /* 0x0000002eff3d723e */ /* 0x000fe200030006ff */
[----:B------:R-:W-:Y:S01]  /*c510*/  HADD2.F32 R60, -RZ, R59.H0_H0 ;  /* 0x2000003bff3c7230 */ /* 0x000fe20000004100 */
[----:B------:R-:W-:Y:S01]  /*c520*/  F2FP.SATFINITE.E4M3.F32.PACK_AB_MERGE_C R51, R58, R51, RZ ;  /* 0x000000333a33723e */ /* 0x000fe200048070ff */
[----:B------:R-:W-:Y:S01]  /*c530*/  HADD2.F32 R63, -RZ, R62.H0_H0 ;  /* 0x2000003eff3f7230 */ /* 0x000fe20000004100 */
[----:B------:R-:W-:Y:S01]  /*c540*/  F2FP.SATFINITE.E4M3.F32.PACK_AB_MERGE_C R41, R48, R49, R41 ;  /* 0x000000313029723e */ /* 0x000fe20004807029 */
[----:B------:R-:W-:Y:S01]  /*c550*/  HADD2.F32 R43, -RZ, R50.H0_H0 ;  /* 0x20000032ff2b7230 */ /* 0x000fe20000004100 */
[----:B------:R-:W-:Y:S01]  /*c560*/  F2FP.SATFINITE.E4M3.F32.PACK_AB_MERGE_C R51, R13, R14, R51 ;  /* 0x0000000e0d33723e */ /* 0x000fe20004807033 */
        /* <DEDUP_REMOVED lines=9> */
[CC--:B------:R-:W-:Y:S01]  /*c600*/  FMUL.FTZ R63, R59.reuse, R62.reuse ;  /* 0x0000003e3b3f7220 */ /* 0x0c0fe20000410000 */
[----:B------:R-:W-:Y:S02]  /*c610*/  HADD2.F32 R55, -RZ, R55.H1_H1 ;  /* 0x30000037ff377230 */ /* 0x000fe40000004100 */
[C---:B------:R-:W-:Y:S01]  /*c620*/  FMUL.FTZ R62, R50.reuse, R62 ;  /* 0x0000003e323e7220 */ /* 0x040fe20000410000 */
[----:B------:R-:W-:Y:S02]  /*c630*/  HADD2.F32 R54, -RZ, R54.H1_H1 ;  /* 0x30000036ff367230 */ /* 0x000fe40000004100 */
[----:B------:R-:W-:Y:S01]  /*c640*/  FFMA.FTZ R60, R50, R61, -R63 ;  /* 0x0000003d323c7223 */ /* 0x000fe2000001083f */
[----:B------:R-:W-:Y:S01]  /*c650*/  FMUL.FTZ R50, R56, R53 ;  /* 0x0000003538327220 */ /* 0x000fe20000410000 */
[----:B------:R-:W-:Y:S01]  /*c660*/  FFMA.FTZ R59, R59, R61, R62 ;  /* 0x0000003d3b3b7223 */ /* 0x000fe2000001003e */
[----:B------:R-:W-:Y:S01]  /*c670*/  FMUL.FTZ R53, R55, R53 ;  /* 0x0000003537357220 */ /* 0x000fe20000410000 */
[----:B------:R-:W-:-:S02]  /*c680*/  IMAD.MOV.U32 R13, RZ, RZ, R41 ;  /* 0x000000ffff0d7224 */ /* 0x000fc400078e0029 */
[-C--:B------:R-:W-:Y:S01]  /*c690*/  FFMA.FTZ R50, R55, R54.reuse, -R50 ;  /* 0x0000003637327223 */ /* 0x080fe20000010832 */
[----:B------:R-:W-:Y:S01]  /*c6a0*/  F2FP.SATFINITE.E4M3.F32.PACK_AB_MERGE_C R43, R60, R43, RZ ;  /* 0x0000002b3c2b723e */ /* 0x000fe200048070ff */
[----:B------:R-:W-:Y:S01]  /*c6b0*/  FFMA.FTZ R54, R56, R54, R53 ;  /* 0x0000003638367223 */ /* 0x000fe20000010035 */
[----:B------:R-:W-:Y:S01]  /*c6c0*/  F2FP.SATFINITE.E4M3.F32.PACK_AB_MERGE_C R46, R59, R46, RZ ;  /* 0x0000002e3b2e723e */ /* 0x000fe200048070ff */
[----:B------:R-:W-:Y:S01]  /*c6d0*/  IMAD.MOV.U32 R14, RZ, RZ, R42 ;  /* 0x000000ffff0e7224 */ /* 0x000fe200078e002a */
[----:B------:R-:W-:Y:S01]  /*c6e0*/  F2FP.SATFINITE.E4M3.F32.PACK_AB_MERGE_C R43, R50, R57, R43 ;  /* 0x00000039322b723e */ /* 0x000fe2000480702b */
[----:B------:R-:W-:Y:S01]  /*c6f0*/  IMAD.MOV.U32 R42, RZ, RZ, R89 ;  /* 0x000000ffff2a7224 */ /* 0x000fe200078e0059 */
[----:B------:R-:W-:Y:S02]  /*c700*/  F2FP.SATFINITE.E4M3.F32.PACK_AB_MERGE_C R46, R54, R15, R46 ;  /* 0x0000000f362e723e */ /* 0x000fe4000480702e */
[----:B------:R-:W-:Y:S01]  /*c710*/  MOV R41, R51 ;  /* 0x0000003300297202 */ /* 0x000fe20000000f00 */
[----:B------:R-:W-:-:S02]  /*c720*/  IMAD.MOV.U32 R15, RZ, RZ, R43 ;  /* 0x000000ffff0f7224 */ /* 0x000fc400078e002b */
[----:B------:R-:W-:-:S07]  /*c730*/  IMAD.MOV.U32 R43, RZ, RZ, R46 ;  /* 0x000000ffff2b7224 */ /* 0x000fce00078e002e */
.L_x_2769:
[----:B------:R-:W-:Y:S05]  /*c740*/  BSYNC B2 ;  /* 0x0000000000027941 */ /* 0x000fea0003800000 */
.L_x_2768:
[----:B------:R-:W-:Y:S01]  /*c750*/  ISETP.GE.AND P2, PT, R47, R136, PT ;  /* 0x000000882f00720c */ /* 0x000fe20003f46270 */
[----:B0-----:R0:W-:-:S12]  /*c760*/  ST.E.128 desc[UR52][R44.64], R12 ;  /* 0x0000000c2c007985 */ /* 0x0011d8000c101d34 */
[----:B------:R-:W-:-:S04]  /*c770*/  @!P2 IADD3 R46, P5, R11, R47, RZ ;  /* 0x0000002f0b2ea210 */ /* 0x000fc80007fbe0ff */
[----:B------:R-:W-:-:S05]  /*c780*/  @!P2 LEA.HI.X.SX32 R47, R47, R151, 0x1, P5 ;  /* 0x000000972f2fa211 */ /* 0x000fca00028f0eff */
[----:B---3--:R0:W-:Y:S04]  /*c790*/  @!P2 ST.E.128 desc[UR52][R46.64], R40 ;  /* 0x000000282e00a985 */ /* 0x0081e8000c101d34 */
.L_x_2759:
[----:B------:R-:W-:Y:S05]  /*c7a0*/  BSYNC B1 ;  /* 0x0000000000017941 */ /* 0x000fea0003800000 */
.L_x_2758:
[----:B------:R-:W-:-:S03]  /*c7b0*/  UMOV UR4, 0xffffffff ;  /* 0xffffffff00047882 */ /* 0x000fc60000000000 */
[----:B------:R-:W-:Y:S05]  /*c7c0*/  BRA.DIV UR4, `(.L_x_2770) ;  /* 0x0000025e044c7947 */ /* 0x000fea000b800000 */
[----:B------:R0:W0:Y:S04]  /*c7d0*/  SHFL.IDX PT, R49, R120, 0x1, 0x1e1f ;  /* 0x003e1f0078317f89 */ /* 0x00002800000e0000 */
[----:B------:R0:W0:Y:S02]  /*c7e0*/  SHFL.IDX PT, R48, R121, 0x1, 0x1e1f ;  /* 0x003e1f0079307f89 */ /* 0x00002400000e0000 */
.L_x_3067:
        /* <DEDUP_REMOVED lines=8> */
[----:B------:R-:W-:Y:S01]  /*c870*/  IMAD.X R45, R49, 0x1, R112, P2 ;  /* 0x00000001312d7824 */ /* 0x000fe200010e0670 */
[----:B------:R-:W-:-:S04]  /*c880*/  LEA.HI R11, R12, R11, RZ, 0x5 ;  /* 0x0000000b0c0b7211 */ /* 0x000fc800078f28ff */
[----:B------:R-:W-:-:S04]  /*c890*/  LEA.HI.SX32 R11, R11, R116, 0x1b ;  /* 0x000000740b0b7211 */ /* 0x000fc800078fdaff */
[----:B------:R-:W-:Y:S02]  /*c8a0*/  SHF.L.U32 R12, R11, 0x4, RZ ;  /* 0x000000040b0c7819 */ /* 0x000fe400000006ff */
[----:B------:R-:W-:Y:S02]  /*c8b0*/  SHF.R.S32.HI R14, RZ, 0x1f, R11 ;  /* 0x0000001fff0e7819 */ /* 0x000fe4000001140b */
[----:B------:R-:W-:Y:S02]  /*c8c0*/  ISETP.GE.AND P2, PT, R12, R136, PT ;  /* 0x000000880c00720c */ /* 0x000fe40003f46270 */
[----:B------:R-:W-:-:S04]  /*c8d0*/  LEA.HI R14, R14, R11, RZ, 0x2 ;  /* 0x0000000b0e0e7211 */ /* 0x000fc800078f10ff */
[----:B------:R-:W-:-:S05]  /*c8e0*/  SHF.R.S32.HI R11, RZ, 0x2, R14 ;  /* 0x00000002ff0b7819 */ /* 0x000fca000001140e */
[----:B------:R-:W-:Y:S02]  /*c8f0*/  IMAD R11, R11, 0x2800, R212 ;  /* 0x000028000b0b7824 */ /* 0x000fe400078e02d4 */
[----:B------:R-:W-:-:S04]  /*c900*/  @!P2 IADD3 R46, P4, R12, R48, RZ ;  /* 0x000000300c2ea210 */ /* 0x000fc80007f9e0ff */
[----:B------:R-:W-:Y:S02]  /*c910*/  @!P2 LEA.HI.X.SX32 R47, R12, R49, 0x1, P4 ;  /* 0x000000310c2fa211 */ /* 0x000fe400020f0eff */
[----:B------:R-:W-:Y:S02]  /*c920*/  LOP3.LUT R12, R211, 0x30, R12, 0xf8, !PT ;  /* 0x00000030d30c7812 */ /* 0x000fe400078ef80c */
[----:B------:R-:W-:Y:S02]  /*c930*/  ISETP.GE.AND P4, PT, R16, R117, PT ;  /* 0x000000751000720c */ /* 0x000fe40003f86270 */
[----:B------:R-:W-:-:S05]  /*c940*/  LOP3.LUT R12, R12, R5, RZ, 0x3c, !PT ;  /* 0x000000050c0c7212 */ /* 0x000fca00078e3cff */
[----:B------:R-:W-:Y:S02]  /*c950*/  IMAD.IADD R12, R11, 0x1, R12 ;  /* 0x000000010b0c7824 */ /* 0x000fe400078e020c */
[C---:B------:R-:W-:Y:S02]  /*c960*/  IMAD R11, R19.reuse, 0x7800, R132 ;  /* 0x00007800130b7824 */ /* 0x040fe400078e0284 */
[----:B------:R-:W-:Y:S02]  /*c970*/  IMAD R13, R19, 0x7800, R12 ;  /* 0x00007800130d7824 */ /* 0x000fe400078e020c */
[C---:B------:R-:W-:Y:S02]  /*c980*/  IMAD.IADD R11, R18.reuse, 0x1, R11 ;  /* 0x00000001120b7824 */ /* 0x040fe400078e020b */
[----:B------:R-:W-:-:S03]  /*c990*/  IMAD.IADD R40, R18, 0x1, R13 ;  /* 0x0000000112287824 */ /* 0x000fc600078e020d */
[----:B------:R0:W4:Y:S04]  /*c9a0*/  LDS.128 R12, [R11+0x1a400] ;  /* 0x01a400000b0c7984 */ /* 0x0001280000000c00 */
[----:B------:R-:W0:Y:S01]  /*c9b0*/  LDS.128 R40, [R40+0x1a400] ;  /* 0x01a4000028287984 */ /* 0x000e220000000c00 */
[----:B------:R-:W-:Y:S05]  /*c9c0*/  @P4 BRA `(.L_x_2774) ;  /* 0x0000000c00504947 */ /* 0x000fea0003800000 */
[----:B------:R-:W-:Y:S01]  /*c9d0*/  SHF.R.U32.HI R51, RZ, 0x8, R77 ;  /* 0x00000008ff337819 */ /* 0x000fe2000001164d */
[----:B0-----:R-:W-:Y:S01]  /*c9e0*/  IMAD.MOV.U32 R54, RZ, RZ, R40 ;  /* 0x000000ffff367224 */ /* 0x001fe200078e0028 */
[----:B------:R-:W-:Y:S01]  /*c9f0*/  SHF.R.U32.HI R61, RZ, 0x8, R67 ;  /* 0x00000008ff3d7819 */ /* 0x000fe20000011643 */
[----:B------:R-:W-:Y:S01]  /*ca00*/  IMAD.MOV.U32 R52, RZ, RZ, R42 ;  /* 0x000000ffff347224 */ /* 0x000fe200078e002a */
[----:B------:R-:W-:Y:S02]  /*ca10*/  SHF.R.U32.HI R57, RZ, 0x8, R79 ;  /* 0x00000008ff397819 */ /* 0x000fe4000001164f */
[----:B----4-:R-:W-:Y:S01]  /*ca20*/  MOV R53, R12 ;  /* 0x0000000c00357202 */ /* 0x010fe20000000f00 */
[----:B------:R-:W-:Y:S01]  /*ca30*/  IMAD.SHL.U32 R12, R51, 0x100, RZ ;  /* 0x00000100330c7824 */ /* 0x000fe200078e00ff */
[----:B------:R-:W-:Y:S01]  /*ca40*/  LOP3.LUT R11, R77, 0xff0000ff, RZ, 0xc0, !PT ;  /* 0xff0000ff4d0b7812 */ /* 0x000fe200078ec0ff */
[----:B------:R-:W-:Y:S01]  /*ca50*/  IMAD.SHL.U32 R61, R61, 0x100, RZ ;  /* 0x000001003d3d7824 */ /* 0x000fe200078e00ff */
[----:B------:R-:W-:Y:S01]  /*ca60*/  SHF.R.U32.HI R59, RZ, 0x8, R65 ;  /* 0x00000008ff3b7819 */ /* 0x000fe20000011641 */
[----:B------:R-:W-:Y:S01]  /*ca70*/  IMAD.MOV.U32 R51, RZ, RZ, R14 ;  /* 0x000000ffff337224 */ /* 0x000fe200078e000e */
[----:B------:R-:W-:-:S02]  /*ca80*/  LOP3.LUT R56, R79, 0xff0000ff, RZ, 0xc0, !PT ;  /* 0xff0000ff4f387812 */ /* 0x000fc400078ec0ff */
[----:B------:R-:W-:Y:S01]  /*ca90*/  LOP3.LUT R60, R67, 0xff0000ff, RZ, 0xc0, !PT ;  /* 0xff0000ff433c7812 */ /* 0x000fe200078ec0ff */
[----:B------:R-:W-:Y:S01]  /*caa0*/  IMAD.SHL.U32 R59, R59, 0x100, RZ ;  /* 0x000001003b3b7824 */ /* 0x000fe200078e00ff */
[----:B------:R-:W-:Y:S02]  /*cab0*/  SHF.L.U32 R57, R57, 0x8, RZ ;  /* 0x0000000839397819 */ /* 0x000fe400000006ff */
[----:B------:R-:W-:Y:S02]  /*cac0*/  SHF.R.U32.HI R63, RZ, 0x10, R77 ;  /* 0x00000010ff3f7819 */ /* 0x000fe4000001164d */
[----:B------:R-:W-:Y:S02]  /*cad0*/  LOP3.LUT R11, R11, 0xff00, R12, 0xf8, !PT ;  /* 0x0000ff000b0b7812 */ /* 0x000fe400078ef80c */
[----:B------:R-:W-:Y:S01]  /*cae0*/  LOP3.LUT R12, R56, 0xff00, R57, 0xf8, !PT ;  /* 0x0000ff00380c7812 */ /* 0x000fe200078ef839 */
[----:B------:R-:W-:Y:S01]  /*caf0*/  IMAD.U32 R14, R63, 0x10000, RZ ;  /* 0x000100003f0e7824 */ /* 0x000fe200078e00ff */
[----:B------:R-:W-:-:S02]  /*cb00*/  LOP3.LUT R60, R60, 0xff00, R61, 0xf8, !PT ;  /* 0x0000ff003c3c7812 */ /* 0x000fc400078ef83d */
[----:B------:R-:W-:Y:S02]  /*cb10*/  LOP3.LUT R58, R65, 0xff0000ff, RZ, 0xc0, !PT ;  /* 0xff0000ff413a7812 */ /* 0x000fe400078ec0ff */
[----:B------:R-:W-:Y:S02]  /*cb20*/  F2FP.F16.E4M3.UNPACK_B R61, R146.H1 ;  /* 0x00000092ff3d723e */ /* 0x000fe400030006ff */
[----:B------:R-:W-:Y:S02]  /*cb30*/  F2FP.F16.E4M3.UNPACK_B R57, R54.H1 ;  /* 0x00000036ff39723e */ /* 0x000fe400030006ff */
[----:B------:R-:W-:Y:S01]  /*cb40*/  F2FP.F16.E4M3.UNPACK_B R56, R53.H1 ;  /* 0x00000035ff38723e */ /* 0x000fe200030006ff */
[----:B------:R-:W-:Y:S01]  /*cb50*/  HADD2.F32 R63, -RZ, R61.H0_H0 ;  /* 0x2000003dff3f7230 */ /* 0x000fe20000004100 */
[----:B------:R-:W-:Y:S02]  /*cb60*/  SHF.R.U32.HI R62, RZ, 0x10, R79 ;  /* 0x00000010ff3e7819 */ /* 0x000fe4000001164f */
[----:B------:R-:W-:Y:S01]  /*cb70*/  SHF.R.U32.HI R55, RZ, 0x10, R67 ;  /* 0x00000010ff377819 */ /* 0x000fe20000011643 */
[----:B------:R-:W-:Y:S01]  /*cb80*/  HADD2.F32 R42, -RZ, R56.H0_H0 ;  /* 0x20000038ff2a7230 */ /* 0x000fe20000004100 */
[----:B------:R-:W-:Y:S01]  /*cb90*/  LOP3.LUT R40, R58, 0xff00, R59, 0xf8, !PT ;  /* 0x0000ff003a287812 */ /* 0x000fe200078ef83b */
[----:B------:R-:W-:Y:S01]  /*cba0*/  HADD2.F32 R58, -RZ, R57.H0_H0 ;  /* 0x20000039ff3a7230 */ /* 0x000fe20000004100 */
[----:B------:R-:W-:Y:S01]  /*cbb0*/  F2FP.F16.E4M3.UNPACK_B R59, R148.H1 ;  /* 0x00000094ff3b723e */ /* 0x000fe200030006ff */
[----:B------:R-:W-:Y:S01]  /*cbc0*/  IMAD.U32 R67, R55, 0x10000, RZ ;  /* 0x0001000037437824 */ /* 0x000fe200078e00ff */
[----:B------:R-:W-:Y:S01]  /*cbd0*/  LOP3.LUT R14, R11, 0xff0000, R14, 0xf8, !PT ;  /* 0x00ff00000b0e7812 */ /* 0x000fe200078ef80e */
[----:B------:R-:W-:Y:S01]  /*cbe0*/  IMAD.U32 R11, R62, 0x10000, RZ ;  /* 0x000100003e0b7824 */ /* 0x000fe200078e00ff */
[----:B------:R-:W-:Y:S01]  /*cbf0*/  SHF.R.U32.HI R50, RZ, 0x10, R65 ;  /* 0x00000010ff327819 */ /* 0x000fe20000011641 */
[----:B------:R-:W-:-:S02]  /*cc00*/  HADD2.F32 R55, -RZ, R59.H0_H0 ;  /* 0x2000003bff377230 */ /* 0x000fc40000004100 */
[-C--:B------:R-:W-:Y:S01]  /*cc10*/  FMUL.FTZ R77, R58, R63.reuse ;  /* 0x0000003f3a4d7220 */ /* 0x080fe20000410000 */
[----:B------:R-:W-:Y:S01]  /*cc20*/  FMUL.FTZ R63, R42, R63 ;  /* 0x0000003f2a3f7220 */ /* 0x000fe20000410000 */
[----:B------:R-:W-:Y:S02]  /*cc30*/  LOP3.LUT R11, R12, 0xff0000, R11, 0xf8, !PT ;  /* 0x00ff00000c0b7812 */ /* 0x000fe400078ef80b */
[----:B------:R-:W-:Y:S01]  /*cc40*/  SHF.L.U32 R65, R50, 0x10, RZ ;  /* 0x0000001032417819 */ /* 0x000fe200000006ff */
[-C--:B------:R-:W-:Y:S01]  /*cc50*/  FFMA.FTZ R42, R42, R55.reuse, -R77 ;  /* 0x000000372a2a7223 */ /* 0x080fe2000001084d */
[----:B------:R-:W-:Y:S01]  /*cc60*/  LOP3.LUT R12, R60, 0xff0000, R67, 0xf8, !PT ;  /* 0x00ff00003c0c7812 */ /* 0x000fe200078ef843 */
[----:B------:R-:W-:Y:S01]  /*cc70*/  FFMA.FTZ R50, R58, R55, R63 ;  /* 0x000000373a327223 */ /* 0x000fe2000001003f */
[----:B------:R-:W-:Y:S01]  /*cc80*/  HADD2.F32 R60, -RZ, R59.H1_H1 ;  /* 0x3000003bff3c7230 */ /* 0x000fe20000004100 */
[----:B------:R-:W-:Y:S01]  /*cc90*/  F2FP.F16.E4M3.UNPACK_B R146, R146 ;  /* 0x00000092ff92723e */ /* 0x000fe200020006ff */
[----:B------:R-:W-:Y:S01]  /*cca0*/  HADD2.F32 R58, -RZ, R61.H1_H1 ;  /* 0x3000003dff3a7230 */ /* 0x000fe20000004100 */
[----:B------:R-:W-:Y:S01]  /*ccb0*/  F2FP.F16.E4M3.UNPACK_B R54, R54 ;  /* 0x00000036ff36723e */ /* 0x000fe200020006ff */
[----:B------:R-:W-:Y:S01]  /*ccc0*/  HADD2.F32 R55, -RZ, R56.H1_H1 ;  /* 0x30000038ff377230 */ /* 0x000fe20000004100 */
[----:B------:R-:W-:Y:S01]  /*ccd0*/  F2FP.F16.E4M3.UNPACK_B R148, R148 ;  /* 0x00000094ff94723e */ /* 0x000fe200020006ff */
[----:B------:R-:W-:Y:S01]  /*cce0*/  HADD2.F32 R59, -RZ, R57.H1_H1 ;  /* 0x30000039ff3b7230 */ /* 0x000fe20000004100 */
[----:B------:R-:W-:Y:S01]  /*ccf0*/  F2FP.F16.E4M3.UNPACK_B R57, R53 ;  /* 0x00000035ff39723e */ /* 0x000fe200020006ff */
[----:B------:R-:W-:-:S02]  /*cd00*/  HADD2.F32 R63, -RZ, R146.H0_H0 ;  /* 0x20000092ff3f7230 */ /* 0x000fc40000004100 */
[-C--:B------:R-:W-:Y:S01]  /*cd10*/  FMUL.FTZ R64, R55, R58.reuse ;  /* 0x0000003a37407220 */ /* 0x080fe20000410000 */
[----:B------:R-:W-:Y:S01]  /*cd20*/  LOP3.LUT R40, R40, 0xff0000, R65, 0xf8, !PT ;  /* 0x00ff000028287812 */ /* 0x000fe200078ef841 */
[----:B------:R-:W-:Y:S01]  /*cd30*/  FMUL.FTZ R62, R59, R58 ;  /* 0x0000003a3b3e7220 */ /* 0x000fe20000410000 */
[----:B------:R-:W-:Y:S02]  /*cd40*/  HADD2.F32 R58, -RZ, R54.H0_H0 ;  /* 0x20000036ff3a7230 */ /* 0x000fe40000004100 */
[----:B------:R-:W-:Y:S02]  /*cd50*/  HADD2.F32 R56, -RZ, R57.H0_H0 ;  /* 0x20000039ff387230 */ /* 0x000fe40000004100 */
[-C--:B------:R-:W-:Y:S01]  /*cd60*/  FFMA.FTZ R53, R55, R60.reuse, -R62 ;  /* 0x0000003c37357223 */ /* 0x080fe2000001083e */
[----:B------:R-:W-:Y:S01]  /*cd70*/  FFMA.FTZ R55, R59, R60, R64 ;  /* 0x0000003c3b377223 */ /* 0x000fe20000010040 */
[----:B------:R-:W-:Y:S02]  /*cd80*/  HADD2.F32 R61, -RZ, R148.H0_H0 ;  /* 0x20000094ff3d7230 */ /* 0x000fe40000004100 */
[-C--:B------:R-:W-:Y:S01]  /*cd90*/  FMUL.FTZ R65, R58, R63.reuse ;  /* 0x0000003f3a417220 */ /* 0x080fe20000410000 */
[----:B------:R-:W-:Y:S01]  /*cda0*/  FMUL.FTZ R63, R56, R63 ;  /* 0x0000003f383f7220 */ /* 0x000fe20000410000 */
[----:B------:R-:W-:Y:S01]  /*cdb0*/  HADD2.F32 R146, -RZ, R146.H1_H1 ;  /* 0x30000092ff927230 */ /* 0x000fe20000004100 */
[----:B------:R-:W-:Y:S01]  /*cdc0*/  F2FP.F16.E4M3.UNPACK_B R60, R147.H1 ;  /* 0x00000093ff3c723e */ /* 0x000fe200030006ff */
[----:B------:R-:W-:-:S02]  /*cdd0*/  HADD2.F32 R59, -RZ, R54.H1_H1 ;  /* 0x30000036ff3b7230 */ /* 0x000fc40000004100 */
[-C--:B------:R-:W-:Y:S01]  /*cde0*/  FFMA.FTZ R54, R58, R61.reuse, R63 ;  /* 0x0000003d3a367223 */ /* 0x080fe2000001003f */
[----:B------:R-:W-:Y:S02]  /*cdf0*/  HADD2.F32 R57, -RZ, R57.H1_H1 ;  /* 0x30000039ff397230 */ /* 0x000fe40000004100 */
[----:B------:R-:W-:Y:S01]  /*ce00*/  FFMA.FTZ R56, R56, R61, -R65 ;  /* 0x0000003d38387223 */ /* 0x000fe20000010841 */
[----:B------:R-:W-:Y:S02]  /*ce10*/  HADD2.F32 R148, -RZ, R148.H1_H1 ;  /* 0x30000094ff947230 */ /* 0x000fe40000004100 */
[----:B------:R-:W-:Y:S01]  /*ce20*/  FMUL.FTZ R58, R59, R146 ;  /* 0x000000923b3a7220 */ /* 0x000fe20000410000 */
[----:B------:R-:W-:Y:S01]  /*ce30*/  F2FP.F16.E4M3.UNPACK_B R61, R52.H1 ;  /* 0x00000034ff3d723e */ /* 0x000fe200030006ff */
[C---:B------:R-:W-:Y:S01]  /*ce40*/  FMUL.FTZ R146, R57.reuse, R146 ;  /* 0x0000009239927220 */ /* 0x040fe20000410000 */
[----:B------:R-:W-:Y:S01]  /*ce50*/  F2FP.F16.E4M3.UNPACK_B R64, R149.H1 ;  /* 0x00000095ff40723e */ /* 0x000fe200030006ff */
[----:B------:R-:W-:Y:S01]  /*ce60*/  FFMA.FTZ R57, R57, R148, -R58 ;  /* 0x0000009439397223 */ /* 0x000fe2000001083a */
[----:B------:R-:W-:Y:S01]  /*ce70*/  F2FP.F16.E4M3.UNPACK_B R58, R51.H1 ;  /* 0x00000033ff3a723e */ /* 0x000fe200030006ff */
[--C-:B------:R-:W-:Y:S01]  /*ce80*/  HADD2.F32 R67, -RZ, R60.reuse.H0_H0 ;  /* 0x2000003cff437230 */ /* 0x100fe20000004100 */
[----:B------:R-:W-:Y:S01]  /*ce90*/  F2FP.F16.E4M3.UNPACK_B R147, R147 ;  /* 0x00000093ff93723e */ /* 0x000fe200020006ff */
[--C-:B------:R-:W-:Y:S01]  /*cea0*/  HADD2.F32 R62, -RZ, R61.reuse.H0_H0 ;  /* 0x2000003dff3e7230 */ /* 0x100fe20000004100 */
[----:B------:R-:W-:Y:S01]  /*ceb0*/  F2FP.F16.E4M3.UNPACK_B R51, R51 ;  /* 0x00000033ff33723e */ /* 0x000fe200020006ff */
[----:B------:R-:W-:Y:S01]  /*cec0*/  HADD2.F32 R66, -RZ, R60.H1_H1 ;  /* 0x3000003cff427230 */ /* 0x000fe20000004100 */
[----:B------:R-:W-:Y:S01]  /*ced0*/  F2FP.F16.E4M3.UNPACK_B R149, R149 ;  /* 0x00000095ff95723e */ /* 0x000fe200020006ff */
[----:B------:R-:W-:-:S02]  /*cee0*/  HADD2.F32 R63, -RZ, R61.H1_H1 ;  /* 0x3000003dff3f7230 */ /* 0x000fc40000004100 */
[-C--:B------:R-:W-:Y:S01]  /*cef0*/  FMUL.FTZ R77, R62, R67.reuse ;  /* 0x000000433e4d7220 */ /* 0x080fe20000410000 */
[----:B------:R-:W-:Y:S02]  /*cf00*/  HADD2.F32 R60, -RZ, R58.H0_H0 ;  /* 0x2000003aff3c7230 */ /* 0x000fe40000004100 */
[----:B------:R-:W-:Y:S01]  /*cf10*/  FFMA.FTZ R59, R59, R148, R146 ;  /* 0x000000943b3b7223 */ /* 0x000fe20000010092 */
[----:B------:R-:W-:Y:S02]  /*cf20*/  HADD2.F32 R65, -RZ, R64.H0_H0 ;  /* 0x20000040ff417230 */ /* 0x000fe40000004100 */
[----:B------:R-:W-:Y:S01]  /*cf30*/  FMUL.FTZ R76, R63, R66 ;  /* 0x000000423f4c7220 */ /* 0x000fe20000410000 */
[----:B------:R-:W-:Y:S02]  /*cf40*/  HADD2.F32 R61, -RZ, R58.H1_H1 ;  /* 0x3000003aff3d7230 */ /* 0x000fe40000004100 */
[----:B------:R-:W-:Y:S01]  /*cf50*/  FMUL.FTZ R67, R60, R67 ;  /* 0x000000433c437220 */ /* 0x000fe20000410000 */
[----:B------:R-:W-:-:S02]  /*cf60*/  HADD2.F32 R64, -RZ, R64.H1_H1 ;  /* 0x30000040ff407230 */ /* 0x000fc40000004100 */
[-C--:B------:R-:W-:Y:S01]  /*cf70*/  FFMA.FTZ R58, R60, R65.reuse, -R77 ;  /* 0x000000413c3a7223 */ /* 0x080fe2000001084d */
[----:B------:R-:W-:Y:S01]  /*cf80*/  F2FP.SATFINITE.E4M3.F32.PACK_AB_MERGE_C R42, R53, R42, RZ ;  /* 0x0000002a352a723e */ /* 0x000fe200048070ff */
[C---:B------:R-:W-:Y:S01]  /*cf90*/  FMUL.FTZ R66, R61.reuse, R66 ;  /* 0x000000423d427220 */ /* 0x040fe20000410000 */
[----:B------:R-:W-:Y:S01]  /*cfa0*/  FFMA.FTZ R60, R62, R65, R67 ;  /* 0x000000413e3c7223 */ /* 0x000fe20000010043 */
[----:B------:R-:W-:Y:S01]  /*cfb0*/  FFMA.FTZ R77, R61, R64, -R76 ;  /* 0x000000403d4d7223 */ /* 0x000fe2000001084c */
[----:B------:R-:W-:Y:S01]  /*cfc0*/  F2FP.F16.E4M3.UNPACK_B R61, R52 ;  /* 0x00000034ff3d723e */ /* 0x000fe200020006ff */
[----:B------:R-:W-:Y:S01]  /*cfd0*/  FFMA.FTZ R79, R63, R64, R66 ;  /* 0x000000403f4f7223 */ /* 0x000fe20000010042 */
[--C-:B------:R-:W-:Y:S02]  /*cfe0*/  HADD2.F32 R66, -RZ, R147.reuse.H1_H1 ;  /* 0x30000093ff427230 */ /* 0x100fe40000004100 */
[----:B------:R-:W-:Y:S02]  /*cff0*/  HADD2.F32 R65, -RZ, R147.H0_H0 ;  /* 0x20000093ff417230 */ /* 0x000fe40000004100 */
[--C-:B------:R-:W-:Y:S01]  /*d000*/  HADD2.F32 R62, -RZ, R61.reuse.H0_H0 ;  /* 0x2000003dff3e7230 */ /* 0x100fe20000004100 */
[----:B------:R-:W-:Y:S01]  /*d010*/  F2FP.SATFINITE.E4M3.F32.PACK_AB_MERGE_C R60, R79, R60, RZ ;  /* 0x0000003c4f3c723e */ /* 0x000fe200048070ff */
[----:B------:R-:W-:-:S02]  /*d020*/  HADD2.F32 R61, -RZ, R61.H1_H1 ;  /* 0x3000003dff3d7230 */ /* 0x000fc40000004100 */
[--C-:B------:R-:W-:Y:S02]  /*d030*/  HADD2.F32 R52, -RZ, R51.reuse.H0_H0 ;  /* 0x20000033ff347230 */ /* 0x100fe40000004100 */
[-C--:B------:R-:W-:Y:S01]  /*d040*/  FMUL.FTZ R67, R62, R65.reuse ;  /* 0x000000413e437220 */ /* 0x080fe20000410000 */
[----:B------:R-:W-:Y:S02]  /*d050*/  HADD2.F32 R51, -RZ, R51.H1_H1 ;  /* 0x30000033ff337230 */ /* 0x000fe40000004100 */
[-C--:B------:R-:W-:Y:S01]  /*d060*/  FMUL.FTZ R76, R61, R66.reuse ;  /* 0x000000423d4c7220 */ /* 0x080fe20000410000 */
[--C-:B------:R-:W-:Y:S02]  /*d070*/  HADD2.F32 R64, -RZ, R149.reuse.H1_H1 ;  /* 0x30000095ff407230 */ /* 0x100fe40000004100 */
[C---:B------:R-:W-:Y:S01]  /*d080*/  FMUL.FTZ R65, R52.reuse, R65 ;  /* 0x0000004134417220 */ /* 0x040fe20000410000 */
[----:B------:R-:W-:Y:S02]  /*d090*/  HADD2.F32 R63, -RZ, R149.H0_H0 ;  /* 0x20000095ff3f7230 */ /* 0x000fe40000004100 */
[C---:B------:R-:W-:Y:S01]  /*d0a0*/  FMUL.FTZ R66, R51.reuse, R66 ;  /* 0x0000004233427220 */ /* 0x040fe20000410000 */
[----:B------:R-:W-:Y:S01]  /*d0b0*/  FFMA.FTZ R76, R51, R64, -R76 ;  /* 0x00000040334c7223 */ /* 0x000fe2000001084c */
[----:B------:R-:W-:Y:S01]  /*d0c0*/  F2FP.SATFINITE.E4M3.F32.PACK_AB_MERGE_C R51, R55, R50, RZ ;  /* 0x000000323733723e */ /* 0x000fe200048070ff */
[-C--:B------:R-:W-:Y:S01]  /*d0d0*/  FFMA.FTZ R67, R52, R63.reuse, -R67 ;  /* 0x0000003f34437223 */ /* 0x080fe20000010843 */
[----:B------:R-:W-:Y:S01]  /*d0e0*/  F2FP.SATFINITE.E4M3.F32.PACK_AB_MERGE_C R52, R57, R56, R42 ;  /* 0x000000383934723e */ /* 0x000fe2000480702a */
[----:B------:R-:W-:Y:S01]  /*d0f0*/  FFMA.FTZ R65, R62, R63, R65 ;  /* 0x0000003f3e417223 */ /* 0x000fe20000010041 */
[----:B------:R-:W-:Y:S01]  /*d100*/  F2FP.F16.E4M3.UNPACK_B R55, R41 ;  /* 0x00000029ff37723e */ /* 0x000fe200020006ff */
[----:B------:R-:W-:Y:S01]  /*d110*/  FFMA.FTZ R66, R61, R64, R66 ;  /* 0x000000403d427223 */ /* 0x000fe20000010042 */
[----:B------:R-:W-:-:S02]  /*d120*/  F2FP.F16.E4M3.UNPACK_B R56, R40 ;  /* 0x00000028ff38723e */ /* 0x000fc400020006ff */
[----:B------:R-:W-:Y:S01]  /*d130*/  F2FP.SATFINITE.E4M3.F32.PACK_AB_MERGE_C R51, R59, R54, R51 ;  /* 0x000000363b33723e */ /* 0x000fe20004807033 */
[----:B------:R-:W-:Y:S01]  /*d140*/  HADD2.F32 R57, -RZ, R55.H0_H0 ;  /* 0x20000037ff397230 */ /* 0x000fe20000004100 */
[----:B------:R-:W-:Y:S01]  /*d150*/  F2FP.F16.E4M3.UNPACK_B R54, R13 ;  /* 0x0000000dff36723e */ /* 0x000fe200020006ff */
[--C-:B------:R-:W-:Y:S01]  /*d160*/  HADD2.F32 R62, -RZ, R56.reuse.H0_H0 ;  /* 0x20000038ff3e7230 */ /* 0x100fe20000004100 */
[----:B------:R-:W-:Y:S01]  /*d170*/  F2FP.F16.E4M3.UNPACK_B R59, R14 ;  /* 0x0000000eff3b723e */ /* 0x000fe200020006ff */
[----:B------:R-:W-:Y:S01]  /*d180*/  HADD2.F32 R61, -RZ, R56.H1_H1 ;  /* 0x30000038ff3d7230 */ /* 0x000fe20000004100 */
[----:B------:R-:W-:Y:S01]  /*d190*/  F2FP.SATFINITE.E4M3.F32.PACK_AB_MERGE_C R42, R66, R65, R60 ;  /* 0x00000041422a723e */ /* 0x000fe2000480703c */
[----:B------:R-:W-:Y:S01]  /*d1a0*/  HADD2.F32 R53, -RZ, R54.H0_H0 ;  /* 0x20000036ff357230 */ /* 0x000fe20000004100 */
[----:B------:R-:W-:Y:S01]  /*d1b0*/  F2FP.SATFINITE.E4M3.F32.PACK_AB_MERGE_C R50, R77, R58, RZ ;  /* 0x0000003a4d32723e */ /* 0x000fe200048070ff */
        /* <DEDUP_REMOVED lines=8> */
[----:B------:R-:W-:Y:S01]  /*d240*/  F2FP.F16.E4M3.UNPACK_B R55, R13.H1 ;  /* 0x0000000dff37723e */ /* 0x000fe200030006ff */
[-C--:B------:R-:W-:Y:S01]  /*d250*/  FMUL.FTZ R57, R58, R61.reuse ;  /* 0x0000003d3a397220 */ /* 0x080fe20000410000 */
[----:B------:R-:W-:Y:S01]  /*d260*/  FMUL.FTZ R13, R56, R61 ;  /* 0x0000003d380d7220 */ /* 0x000fe20000410000 */
[----:B------:R-:W-:-:S02]  /*d270*/  F2FP.F16.E4M3.UNPACK_B R41, R41.H1 ;  /* 0x00000029ff29723e */ /* 0x000fc400030006ff */
[----:B------:R-:W-:Y:S01]  /*d280*/  F2FP.F16.E4M3.UNPACK_B R60, R40.H1 ;  /* 0x00000028ff3c723e */ /* 0x000fe200030006ff */
[-C--:B------:R-:W-:Y:S01]  /*d290*/  FFMA.FTZ R56, R56, R59.reuse, -R57 ;  /* 0x0000003b38387223 */ /* 0x080fe20000010839 */
[----:B------:R-:W-:Y:S01]  /*d2a0*/  FFMA.FTZ R13, R58, R59, R13 ;  /* 0x0000003b3a0d7223 */ /* 0x000fe2000001000d */
[----:B------:R-:W-:Y:S01]  /*d2b0*/  F2FP.F16.E4M3.UNPACK_B R14, R14.H1 ;  /* 0x0000000eff0e723e */ /* 0x000fe200030006ff */
        /* <DEDUP_REMOVED lines=19> */
[-C--:B------:R-:W-:Y:S01]  /*d3f0*/  FFMA.FTZ R41, R55, R60.reuse, -R64 ;  /* 0x0000003c37297223 */ /* 0x080fe20000010840 */
        /* <DEDUP_REMOVED lines=9> */
[----:B------:R-:W-:-:S02]  /*d490*/  HADD2.F32 R62, -RZ, R60.H0_H0 ;  /* 0x2000003cff3e7230 */ /* 0x000fc40000004100 */
[-C--:B------:R-:W-:Y:S01]  /*d4a0*/  FMUL.FTZ R78, R61, R76.reuse ;  /* 0x0000004c3d4e7220 */ /* 0x080fe20000410000 */
[----:B------:R-:W-:Y:S02]  /*d4b0*/  HADD2.F32 R11, -RZ, R67.H0_H0 ;  /* 0x20000043ff0b7230 */ /* 0x000fe40000004100 */
[----:B------:R-:W-:Y:S01]  /*d4c0*/  FMUL.FTZ R76, R43, R76 ;  /* 0x0000004c2b4c7220 */ /* 0x000fe20000410000 */
[----:B------:R-:W-:Y:S01]  /*d4d0*/  HADD2.F32 R12, -RZ, R63.H0_H0 ;  /* 0x2000003fff0c7230 */ /* 0x000fe20000004100 */
[----:B------:R-:W-:Y:S01]  /*d4e0*/  F2FP.SATFINITE.E4M3.F32.PACK_AB_MERGE_C R14, R41, R14, RZ ;  /* 0x0000000e290e723e */ /* 0x000fe200048070ff */
[----:B------:R-:W-:Y:S02]  /*d4f0*/  HADD2.F32 R60, -RZ, R60.H1_H1 ;  /* 0x3000003cff3c7230 */ /* 0x000fe40000004100 */
[-C--:B------:R-:W-:Y:S01]  /*d500*/  FMUL.FTZ R77, R62, R11.reuse ;  /* 0x0000000b3e4d7220 */ /* 0x080fe20000410000 */
[----:B------:R-:W-:Y:S02]  /*d510*/  HADD2.F32 R67, -RZ, R67.H1_H1 ;  /* 0x30000043ff437230 */ /* 0x000fe40000004100 */
[----:B------:R-:W-:Y:S01]  /*d520*/  FMUL.FTZ R79, R58, R11 ;  /* 0x0000000b3a4f7220 */ /* 0x000fe20000410000 */
[----:B------:R-:W-:-:S02]  /*d530*/  HADD2.F32 R15, -RZ, R15.H1_H1 ;  /* 0x3000000fff0f7230 */ /* 0x000fc40000004100 */
[-C--:B------:R-:W-:Y:S01]  /*d540*/  FFMA.FTZ R11, R43, R12.reuse, -R78 ;  /* 0x0000000c2b0b7223 */ /* 0x080fe2000001084e */
[----:B------:R-:W-:Y:S02]  /*d550*/  HADD2.F32 R65, -RZ, R64.H0_H0 ;  /* 0x20000040ff417230 */ /* 0x000fe40000004100 */
[----:B------:R-:W-:Y:S01]  /*d560*/  FFMA.FTZ R12, R61, R12, R76 ;  /* 0x0000000c3d0c7223 */ /* 0x000fe2000001004c */
        /* <DEDUP_REMOVED lines=10> */
[----:B------:R-:W-:Y:S01]  /*d610*/  FMUL.FTZ R66, R57, R66 ;  /* 0x0000004239427220 */ /* 0x000fe20000410000 */
[-C--:B------:R-:W-:Y:S01]  /*d620*/  FFMA.FTZ R60, R60, R64.reuse, R67 ;  /* 0x000000403c3c7223 */ /* 0x080fe20000010043 */
[----:B------:R-:W-:Y:S01]  /*d630*/  FFMA.FTZ R76, R15, R64, -R76 ;  /* 0x000000400f4c7223 */ /* 0x000fe2000001084c */
[-C--:B------:R-:W-:Y:S01]  /*d640*/  FFMA.FTZ R62, R57, R58.reuse, -R62 ;  /* 0x0000003a393e7223 */ /* 0x080fe2000001083e */
[----:B------:R-:W-:Y:S01]  /*d650*/  FFMA.FTZ R59, R59, R58, R66 ;  /* 0x0000003a3b3b7223 */ /* 0x000fe20000010042 */
[----:B------:R-:W-:-:S02]  /*d660*/  F2FP.SATFINITE.E4M3.F32.PACK_AB_MERGE_C R40, R55, R40, RZ ;  /* 0x000000283728723e */ /* 0x000fc400048070ff */
[----:B------:R-:W-:Y:S02]  /*d670*/  F2FP.SATFINITE.E4M3.F32.PACK_AB_MERGE_C R60, R60, R79, RZ ;  /* 0x0000004f3c3c723e */ /* 0x000fe400048070ff */
[----:B------:R-:W-:Y:S02]  /*d680*/  F2FP.SATFINITE.E4M3.F32.PACK_AB_MERGE_C R53, R56, R53, R14 ;  /* 0x000000353835723e */ /* 0x000fe4000480700e */
[----:B------:R-:W-:Y:S02]  /*d690*/  F2FP.SATFINITE.E4M3.F32.PACK_AB_MERGE_C R76, R76, R77, RZ ;  /* 0x0000004d4c4c723e */ /* 0x000fe400048070ff */
[----:B------:R-:W-:Y:S01]  /*d6a0*/  F2FP.SATFINITE.E4M3.F32.PACK_AB_MERGE_C R41, R13, R54, R40 ;  /* 0x000000360d29723e */ /* 0x000fe20004807028 */
[----:B------:R-:W-:Y:S01]  /*d6b0*/  IMAD.MOV.U32 R13, RZ, RZ, R53 ;  /* 0x000000ffff0d7224 */ /* 0x000fe200078e0035 */
[----:B------:R-:W-:Y:S01]  /*d6c0*/  F2FP.SATFINITE.E4M3.F32.PACK_AB_MERGE_C R43, R59, R12, R60 ;  /* 0x0000000c3b2b723e */ /* 0x000fe2000480703c */
[----:B------:R-:W-:Y:S01]  /*d6d0*/  IMAD.MOV.U32 R12, RZ, RZ, R52 ;  /* 0x000000ffff0c7224 */ /* 0x000fe200078e0034 */
[----:B------:R-:W-:Y:S01]  /*d6e0*/  F2FP.SATFINITE.E4M3.F32.PACK_AB_MERGE_C R15, R62, R11, R76 ;  /* 0x0000000b3e0f723e */ /* 0x000fe2000480704c */
[----:B------:R-:W-:Y:S01]  /*d6f0*/  IMAD.MOV.U32 R40, RZ, RZ, R51 ;  /* 0x000000ffff287224 */ /* 0x000fe200078e0033 */
[----:B------:R-:W-:-:S07]  /*d700*/  MOV R14, R50 ;  /* 0x00000032000e7202 */ /* 0x000fce0000000f00 */
.L_x_2774:
[----:B------:R-:W-:Y:S05]  /*d710*/  BSYNC B2 ;  /* 0x0000000000027941 */ /* 0x000fea0003800000 */
.L_x_2773:
[----:B----4-:R4:W-:Y:S04]  /*d720*/  ST.E.128 desc[UR52][R44.64], R12 ;  /* 0x0000000c2c007985 */ /* 0x0109e8000c101d34 */
[----:B0-----:R4:W-:Y:S02]  /*d730*/  @!P2 ST.E.128 desc[UR52][R46.64], R40 ;  /* 0x000000282e00a985 */ /* 0x0019e4000c101d34 */
.L_x_2772:
[----:B------:R-:W-:Y:S05]  /*d740*/  BSYNC B1 ;  /* 0x0000000000017941 */ /* 0x000fea0003800000 */
.L_x_2771:
        /* <DEDUP_REMOVED lines=10> */
[----:B------:R-:W-:Y:S01]  /*d7f0*/  SHF.R.S32.HI R13, RZ, 0x1f, R12 ;  /* 0x0000001fff0d7819 */ /* 0x000fe2000001140c */
[----:B------:R-:W-:-:S03]  /*d800*/  IMAD.SHL.U32 R11, R12, 0x10, RZ ;  /* 0x000000100c0b7824 */ /* 0x000fc600078e00ff */
[----:B------:R-:W-:Y:S02]  /*d810*/  LEA.HI R13, R13, R12, RZ, 0x2 ;  /* 0x0000000c0d0d7211 */ /* 0x000fe400078f10ff */
[----:B------:R-:W-:Y:S02]  /*d820*/  ISETP.GE.AND P2, PT, R11, R136, PT ;  /* 0x000000880b00720c */ /* 0x000fe40003f46270 */
[----:B------:R-:W-:Y:S02]  /*d830*/  SHF.R.S32.HI R13, RZ, 0x2, R13 ;  /* 0x00000002ff0d7819 */ /* 0x000fe4000001140d */
[----:B------:R-:W-:-:S04]  /*d840*/  LOP3.LUT R12, R211, 0x30, R11, 0xf8, !PT ;  /* 0x00000030d30c7812 */ /* 0x000fc800078ef80b */
[----:B------:R-:W-:-:S05]  /*d850*/  LOP3.LUT R12, R12, R5, RZ, 0x3c, !PT ;  /* 0x000000050c0c7212 */ /* 0x000fca00078e3cff */
[----:B------:R-:W-:-:S04]  /*d860*/  @!P2 IADD3 R46, P4, R11, R48, RZ ;  /* 0x000000300b2ea210 */ /* 0x000fc80007f9e0ff */
[----:B------:R-:W-:Y:S01]  /*d870*/  @!P2 LEA.HI.X.SX32 R47, R11, R49, 0x1, P4 ;  /* 0x000000310b2fa211 */ /* 0x000fe200020f0eff */
[----:B------:R-:W-:Y:S01]  /*d880*/  IMAD R11, R13, 0x2800, R212 ;  /* 0x000028000d0b7824 */ /* 0x000fe200078e02d4 */
[----:B------:R-:W-:-:S03]  /*d890*/  ISETP.GE.AND P4, PT, R3, R117, PT ;  /* 0x000000750300720c */ /* 0x000fc60003f86270 */
[----:B------:R-:W-:Y:S02]  /*d8a0*/  IMAD.IADD R12, R11, 0x1, R12 ;  /* 0x000000010b0c7824 */ /* 0x000fe400078e020c */
[C---:B------:R-:W-:Y:S02]  /*d8b0*/  IMAD R11, R19.reuse, 0x7800, R130 ;  /* 0x00007800130b7824 */ /* 0x040fe400078e0282 */
[----:B------:R-:W-:Y:S02]  /*d8c0*/  IMAD R13, R19, 0x7800, R12 ;  /* 0x00007800130d7824 */ /* 0x000fe400078e020c */
[----:B------:R-:W-:-:S03]  /*d8d0*/  IMAD.IADD R11, R18, 0x1, R11 ;  /* 0x00000001120b7824 */ /* 0x000fc600078e020b */
[----:B------:R-:W-:Y:S02]  /*d8e0*/  IADD3 R40, R18, R13, RZ ;  /* 0x0000000d12287210 */ /* 0x000fe40007ffe0ff */
[----:B------:R0:W4:Y:S04]  /*d8f0*/  LDS.128 R12, [R11+0x1a400] ;  /* 0x01a400000b0c7984 */ /* 0x0001280000000c00 */
[----:B------:R-:W0:Y:S01]  /*d900*/  LDS.128 R40, [R40+0x1a400] ;  /* 0x01a4000028287984 */ /* 0x000e220000000c00 */
[----:B------:R-:W-:Y:S05]  /*d910*/  @P4 BRA `(.L_x_2778) ;  /* 0x0000000c004c4947 */ /* 0x000fea0003800000 */
[--C-:B0-----:R-:W-:Y:S01]  /*d920*/  SHF.R.U32.HI R11, RZ, 0x8, R81.reuse ;  /* 0x00000008ff0b7819 */ /* 0x101fe20000011651 */
[----:B----4-:R-:W-:Y:S01]  /*d930*/  IMAD.MOV.U32 R50, RZ, RZ, R14 ;  /* 0x000000ffff327224 */ /* 0x010fe200078e000e */
[----:B------:R-:W-:Y:S01]  /*d940*/  SHF.R.U32.HI R63, RZ, 0x10, R81 ;  /* 0x00000010ff3f7819 */ /* 0x000fe20000011651 */
[----:B------:R-:W-:Y:S01]  /*d950*/  IMAD.MOV.U32 R53, RZ, RZ, R12 ;  /* 0x000000ffff357224 */ /* 0x000fe200078e000c */
[----:B------:R-:W-:Y:S01]  /*d960*/  LOP3.LUT R52, R81, 0xff0000ff, RZ, 0xc0, !PT ;  /* 0xff0000ff51347812 */ /* 0x000fe200078ec0ff */
[----:B------:R-:W-:Y:S01]  /*d970*/  IMAD.SHL.U32 R11, R11, 0x100, RZ ;  /* 0x000001000b0b7824 */ /* 0x000fe200078e00ff */
[----:B------:R-:W-:Y:S01]  /*d980*/  SHF.R.U32.HI R54, RZ, 0x8, R71 ;  /* 0x00000008ff367819 */ /* 0x000fe20000011647 */
[----:B------:R-:W-:Y:S01]  /*d990*/  IMAD.U32 R14, R63, 0x10000, RZ ;  /* 0x000100003f0e7824 */ /* 0x000fe200078e00ff */
[----:B------:R-:W-:Y:S01]  /*d9a0*/  SHF.R.U32.HI R61, RZ, 0x8, R83 ;  /* 0x00000008ff3d7819 */ /* 0x000fe20000011653 */
[----:B------:R-:W-:Y:S01]  /*d9b0*/  IMAD.MOV.U32 R55, RZ, RZ, R40 ;  /* 0x000000ffff377224 */ /* 0x000fe200078e0028 */
[----:B------:R-:W-:-:S02]  /*d9c0*/  SHF.R.U32.HI R56, RZ, 0x8, R69 ;  /* 0x00000008ff387819 */ /* 0x000fc40000011645 */
[----:B------:R-:W-:Y:S01]  /*d9d0*/  LOP3.LUT R11, R52, 0xff00, R11, 0xf8, !PT ;  /* 0x0000ff00340b7812 */ /* 0x000fe200078ef80b */
[----:B------:R-:W-:Y:S01]  /*d9e0*/  IMAD.SHL.U32 R52, R54, 0x100, RZ ;  /* 0x0000010036347824 */ /* 0x000fe200078e00ff */
[----:B------:R-:W-:Y:S01]  /*d9f0*/  SHF.R.U32.HI R62, RZ, 0x10, R83 ;  /* 0x00000010ff3e7819 */ /* 0x000fe20000011653 */
[----:B------:R-:W-:Y:S01]  /*da00*/  IMAD.SHL.U32 R40, R56, 0x100, RZ ;  /* 0x0000010038287824 */ /* 0x000fe200078e00ff */
[----:B------:R-:W-:Y:S02]  /*da10*/  LOP3.LUT R59, R71, 0xff0000ff, RZ, 0xc0, !PT ;  /* 0xff0000ff473b7812 */ /* 0x000fe400078ec0ff */
[----:B------:R-:W-:Y:S02]  /*da20*/  LOP3.LUT R51, R83, 0xff0000ff, RZ, 0xc0, !PT ;  /* 0xff0000ff53337812 */ /* 0x000fe400078ec0ff */
[----:B------:R-:W-:Y:S02]  /*da30*/  SHF.L.U32 R12, R61, 0x8, RZ ;  /* 0x000000083d0c7819 */ /* 0x000fe400000006ff */
[----:B------:R-:W-:Y:S01]  /*da40*/  LOP3.LUT R14, R11, 0xff0000, R14, 0xf8, !PT ;  /* 0x00ff00000b0e7812 */ /* 0x000fe200078ef80e */
[----:B------:R-:W-:Y:S01]  /*da50*/  IMAD.U32 R11, R62, 0x10000, RZ ;  /* 0x000100003e0b7824 */ /* 0x000fe200078e00ff */
[----:B------:R-:W-:-:S02]  /*da60*/  LOP3.LUT R57, R69, 0xff0000ff, RZ, 0xc0, !PT ;  /* 0xff0000ff45397812 */ /* 0x000fc400078ec0ff */
[----:B------:R-:W-:Y:S02]  /*da70*/  LOP3.LUT R63, R59, 0xff00, R52, 0xf8, !PT ;  /* 0x0000ff003b3f7812 */ /* 0x000fe400078ef834 */
[----:B------:R-:W-:Y:S02]  /*da80*/  LOP3.LUT R12, R51, 0xff00, R12, 0xf8, !PT ;  /* 0x0000ff00330c7812 */ /* 0x000fe400078ef80c */
[----:B------:R-:W-:Y:S02]  /*da90*/  F2FP.F16.E4M3.UNPACK_B R59, R141.H1 ;  /* 0x0000008dff3b723e */ /* 0x000fe400030006ff */
[----:B------:R-:W-:Y:S02]  /*daa0*/  F2FP.F16.E4M3.UNPACK_B R56, R55.H1 ;  /* 0x00000037ff38723e */ /* 0x000fe400030006ff */
[----:B------:R-:W-:Y:S02]  /*dab0*/  F2FP.F16.E4M3.UNPACK_B R54, R53.H1 ;  /* 0x00000035ff36723e */ /* 0x000fe400030006ff */
[----:B------:R-:W-:Y:S01]  /*dac0*/  LOP3.LUT R61, R57, 0xff00, R40, 0xf8, !PT ;  /* 0x0000ff00393d7812 */ /* 0x000fe200078ef828 */
[----:B------:R-:W-:Y:S01]  /*dad0*/  HADD2.F32 R52, -RZ, R56.H0_H0 ;  /* 0x20000038ff347230 */ /* 0x000fe20000004100 */
[----:B------:R-:W-:Y:S01]  /*dae0*/  SHF.R.U32.HI R58, RZ, 0x10, R69 ;  /* 0x00000010ff3a7819 */ /* 0x000fe20000011645 */
[--C-:B------:R-:W-:Y:S01]  /*daf0*/  HADD2.F32 R51, -RZ, R54.reuse.H0_H0 ;  /* 0x20000036ff337230 */ /* 0x100fe20000004100 */
[----:B------:R-:W-:Y:S01]  /*db00*/  LOP3.LUT R11, R12, 0xff0000, R11, 0xf8, !PT ;  /* 0x00ff00000c0b7812 */ /* 0x000fe200078ef80b */
[----:B------:R-:W-:Y:S01]  /*db10*/  HADD2.F32 R12, -RZ, R59.H0_H0 ;  /* 0x2000003bff0c7230 */ /* 0x000fe20000004100 */
[----:B------:R-:W-:Y:S01]  /*db20*/  F2FP.F16.E4M3.UNPACK_B R57, R143.H1 ;  /* 0x0000008fff39723e */ /* 0x000fe200030006ff */
[----:B------:R-:W-:Y:S01]  /*db30*/  HADD2.F32 R54, -RZ, R54.H1_H1 ;  /* 0x30000036ff367230 */ /* 0x000fe20000004100 */
[----:B------:R-:W-:-:S02]  /*db40*/  SHF.R.U32.HI R60, RZ, 0x10, R71 ;  /* 0x00000010ff3c7819 */ /* 0x000fc40000011647 */
[----:B------:R-:W-:Y:S01]  /*db50*/  SHF.L.U32 R40, R58, 0x10, RZ ;  /* 0x000000103a287819 */ /* 0x000fe200000006ff */
[----:B------:R-:W-:Y:S02]  /*db60*/  HADD2.F32 R58, -RZ, R57.H0_H0 ;  /* 0x20000039ff3a7230 */ /* 0x000fe40000004100 */
[-C--:B------:R-:W-:Y:S01]  /*db70*/  FMUL.FTZ R62, R52, R12.reuse ;  /* 0x0000000c343e7220 */ /* 0x080fe20000410000 */
[C---:B------:R-:W-:Y:S01]  /*db80*/  FMUL.FTZ R65, R51.reuse, R12 ;  /* 0x0000000c33417220 */ /* 0x040fe20000410000 */
[----:B------:R-:W-:Y:S01]  /*db90*/  IMAD.U32 R60, R60, 0x10000, RZ ;  /* 0x000100003c3c7824 */ /* 0x000fe200078e00ff */
[----:B------:R-:W-:Y:S01]  /*dba0*/  F2FP.F16.E4M3.UNPACK_B R141, R141 ;  /* 0x0000008dff8d723e */ /* 0x000fe200020006ff */
[-C--:B------:R-:W-:Y:S01]  /*dbb0*/  FFMA.FTZ R51, R51, R58.reuse, -R62 ;  /* 0x0000003a33337223 */ /* 0x080fe2000001083e */
[----:B------:R-:W-:Y:S01]  /*dbc0*/  FFMA.FTZ R52, R52, R58, R65 ;  /* 0x0000003a34347223 */ /* 0x000fe20000010041 */
[----:B------:R-:W-:Y:S01]  /*dbd0*/  HADD2.F32 R58, -RZ, R59.H1_H1 ;  /* 0x3000003bff3a7230 */ /* 0x000fe20000004100 */
[----:B------:R-:W-:Y:S01]  /*dbe0*/  LOP3.LUT R12, R63, 0xff0000, R60, 0xf8, !PT ;  /* 0x00ff00003f0c7812 */ /* 0x000fe200078ef83c */
[----:B------:R-:W-:Y:S01]  /*dbf0*/  HADD2.F32 R59, -RZ, R56.H1_H1 ;  /* 0x30000038ff3b7230 */ /* 0x000fe20000004100 */
[----:B------:R-:W-:Y:S01]  /*dc00*/  F2FP.F16.E4M3.UNPACK_B R56, R55 ;  /* 0x00000037ff38723e */ /* 0x000fe200020006ff */
[----:B------:R-:W-:Y:S01]  /*dc10*/  HADD2.F32 R60, -RZ, R57.H1_H1 ;  /* 0x30000039ff3c7230 */ /* 0x000fe20000004100 */
[----:B------:R-:W-:Y:S01]  /*dc20*/  F2FP.F16.E4M3.UNPACK_B R57, R53 ;  /* 0x00000035ff39723e */ /* 0x000fe200020006ff */
[-C--:B------:R-:W-:Y:S01]  /*dc30*/  FMUL.FTZ R62, R54, R58.reuse ;  /* 0x0000003a363e7220 */ /* 0x080fe20000410000 */
[----:B------:R-:W-:Y:S01]  /*dc40*/  LOP3.LUT R40, R61, 0xff0000, R40, 0xf8, !PT ;  /* 0x00ff00003d287812 */ /* 0x000fe200078ef828 */
[----:B------:R-:W-:Y:S01]  /*dc50*/  FMUL.FTZ R53, R59, R58 ;  /* 0x0000003a3b357220 */ /* 0x000fe20000410000 */
[----:B------:R-:W-:Y:S01]  /*dc60*/  F2FP.F16.E4M3.UNPACK_B R143, R143 ;  /* 0x0000008fff8f723e */ /* 0x000fe200020006ff */
[----:B------:R-:W-:Y:S01]  /*dc70*/  HADD2.F32 R61, -RZ, R141.H0_H0 ;  /* 0x2000008dff3d7230 */ /* 0x000fe20000004100 */
[----:B------:R-:W-:Y:S01]  /*dc80*/  F2FP.F16.E4M3.UNPACK_B R64, R142.H1 ;  /* 0x0000008eff40723e */ /* 0x000fe200030006ff */
[----:B------:R-:W-:-:S02]  /*dc90*/  HADD2.F32 R58, -RZ, R56.H0_H0 ;  /* 0x20000038ff3a7230 */ /* 0x000fc40000004100 */
        /* <DEDUP_REMOVED lines=11> */
[----:B------:R-:W-:Y:S01]  /*dd50*/  F2FP.F16.E4M3.UNPACK_B R61, R42.H1 ;  /* 0x0000002aff3d723e */ /* 0x000fe200030006ff */
[----:B------:R-:W-:Y:S02]  /*dd60*/  HADD2.F32 R143, -RZ, R143.H1_H1 ;  /* 0x3000008fff8f7230 */ /* 0x000fe40000004100 */
        /* <DEDUP_REMOVED lines=11> */
[-C--:B------:R-:W-:Y:S01]  /*de20*/  FMUL.FTZ R69, R62, R67.reuse ;  /* 0x000000433e457220 */ /* 0x080fe20000410000 */
        /* <DEDUP_REMOVED lines=26> */
[----:B------:R-:W-:Y:S01]  /*dfd0*/  FMUL.FTZ R63, R42, R63 ;  /* 0x0000003f2a3f7220 */ /* 0x000fe20000410000 */
[CC--:B------:R-:W-:Y:S01]  /*dfe0*/  FMUL.FTZ R67, R59.reuse, R142.reuse ;  /* 0x0000008e3b437220 */ /* 0x0c0fe20000410000 */
        /* <DEDUP_REMOVED lines=33> */
[----:B------:R-:W-:Y:S01]  /*e200*/  F2FP.SATFINITE.E4M3.F32.PACK_AB_MERGE_C R66, R66, R69, RZ ;  /* 0x000000454242723e */ /* 0x000fe200048070ff */
[----:B------:R-:W-:Y:S01]  /*e210*/  HADD2.F32 R59, -RZ, R60.H0_H0 ;  /* 0x2000003cff3b7230 */ /* 0x000fe20000004100 */
[----:B------:R-:W-:Y:S01]  /*e220*/  F2FP.F16.E4M3.UNPACK_B R63, R12.H1 ;  /* 0x0000000cff3f723e */ /* 0x000fe200030006ff */
[----:B------:R-:W-:Y:S01]  /*e230*/  HADD2.F32 R40, -RZ, R55.H0_H0 ;  /* 0x20000037ff287230 */ /* 0x000fe20000004100 */
[----:B------:R-:W-:Y:S01]  /*e240*/  F2FP.SATFINITE.E4M3.F32.PACK_AB_MERGE_C R50, R50, R65, R66 ;  /* 0x000000413232723e */ /* 0x000fe20004807042 */
[----:B------:R-:W-:-:S02]  /*e250*/  HADD2.F32 R58, -RZ, R41.H1_H1 ;  /* 0x30000029ff3a7230 */ /* 0x000fc40000004100 */
[CC--:B------:R-:W-:Y:S01]  /*e260*/  FMUL.FTZ R61, R57.reuse, R59.reuse ;  /* 0x0000003b393d7220 */ /* 0x0c0fe20000410000 */
[----:B------:R-:W-:Y:S02]  /*e270*/  HADD2.F32 R41, -RZ, R14.H0_H0 ;  /* 0x2000000eff297230 */ /* 0x000fe40000004100 */
[C---:B------:R-:W-:Y:S01]  /*e280*/  FMUL.FTZ R62, R40.reuse, R59 ;  /* 0x0000003b283e7220 */ /* 0x040fe20000410000 */
[----:B------:R-:W-:Y:S02]  /*e290*/  HADD2.F32 R55, -RZ, R55.H1_H1 ;  /* 0x30000037ff377230 */ /* 0x000fe40000004100 */
[----:B------:R-:W-:Y:S02]  /*e2a0*/  HADD2.F32 R60, -RZ, R60.H1_H1 ;  /* 0x3000003cff3c7230 */ /* 0x000fe40000004100 */
[----:B------:R-:W-:Y:S02]  /*e2b0*/  HADD2.F32 R59, -RZ, R14.H1_H1 ;  /* 0x3000000eff3b7230 */ /* 0x000fe40000004100 */
[-C--:B------:R-:W-:Y:S01]  /*e2c0*/  FFMA.FTZ R14, R40, R41.reuse, -R61 ;  /* 0x00000029280e7223 */ /* 0x080fe2000001083d */
[----:B------:R-:W-:Y:S01]  /*e2d0*/  FFMA.FTZ R40, R57, R41, R62 ;  /* 0x0000002939287223 */ /* 0x000fe2000001003e */
[-C--:B------:R-:W-:Y:S01]  /*e2e0*/  FMUL.FTZ R61, R55, R60.reuse ;  /* 0x0000003c373d7220 */ /* 0x080fe20000410000 */
[----:B------:R-:W-:Y:S01]  /*e2f0*/  FMUL.FTZ R64, R58, R60 ;  /* 0x0000003c3a407220 */ /* 0x000fe20000410000 */
[----:B------:R-:W-:Y:S01]  /*e300*/  F2FP.F16.E4M3.UNPACK_B R57, R43 ;  /* 0x0000002bff39723e */ /* 0x000fe200020006ff */
[----:B------:R-:W-:-:S02]  /*e310*/  HADD2.F32 R68, -RZ, R63.H0_H0 ;  /* 0x2000003fff447230 */ /* 0x000fc40000004100 */
[-C--:B------:R-:W-:Y:S01]  /*e320*/  FFMA.FTZ R67, R58, R59.reuse, R61 ;  /* 0x0000003b3a437223 */ /* 0x080fe2000001003d */
[----:B------:R-:W-:Y:S01]  /*e330*/  F2FP.F16.E4M3.UNPACK_B R61, R12 ;  /* 0x0000000cff3d723e */ /* 0x000fe200020006ff */
[----:B------:R-:W-:Y:S01]  /*e340*/  FFMA.FTZ R65, R55, R59, -R64 ;  /* 0x0000003b37417223 */ /* 0x000fe20000010840 */
[----:B------:R-:W-:Y:S01]  /*e350*/  F2FP.F16.E4M3.UNPACK_B R41, R15 ;  /* 0x0000000fff29723e */ /* 0x000fe200020006ff */
[----:B------:R-:W-:Y:S01]  /*e360*/  HADD2.F32 R59, -RZ, R57.H0_H0 ;  /* 0x20000039ff3b7230 */ /* 0x000fe20000004100 */
[----:B------:R-:W-:Y:S01]  /*e370*/  F2FP.F16.E4M3.UNPACK_B R58, R43.H1 ;  /* 0x0000002bff3a723e */ /* 0x000fe200030006ff */
[----:B------:R-:W-:Y:S01]  /*e380*/  HADD2.F32 R66, -RZ, R61.H0_H0 ;  /* 0x2000003dff427230 */ /* 0x000fe20000004100 */
[----:B------:R-:W-:Y:S01]  /*e390*/  F2FP.F16.E4M3.UNPACK_B R12, R11 ;  /* 0x0000000bff0c723e */ /* 0x000fe200020006ff */
[----:B------:R-:W-:Y:S01]  /*e3a0*/  HADD2.F32 R43, -RZ, R41.H0_H0 ;  /* 0x20000029ff2b7230 */ /* 0x000fe20000004100 */
[----:B------:R-:W-:Y:S01]  /*e3b0*/  F2FP.F16.E4M3.UNPACK_B R15, R15.H1 ;  /* 0x0000000fff0f723e */ /* 0x000fe200030006ff */
[----:B------:R-:W-:Y:S01]  /*e3c0*/  HADD2.F32 R63, -RZ, R63.H1_H1 ;  /* 0x3000003fff3f7230 */ /* 0x000fe20000004100 */
[----:B------:R-:W-:Y:S01]  /*e3d0*/  F2FP.F16.E4M3.UNPACK_B R60, R11.H1 ;  /* 0x0000000bff3c723e */ /* 0x000fe200030006ff */
[----:B------:R-:W-:-:S02]  /*e3e0*/  HADD2.F32 R11, -RZ, R58.H0_H0 ;  /* 0x2000003aff0b7230 */ /* 0x000fc40000004100 */
[-C--:B------:R-:W-:Y:S01]  /*e3f0*/  FMUL.FTZ R70, R59, R66.reuse ;  /* 0x000000423b467220 */ /* 0x080fe20000410000 */
[----:B------:R-:W-:Y:S02]  /*e400*/  HADD2.F32 R62, -RZ, R12.H0_H0 ;  /* 0x2000000cff3e7230 */ /* 0x000fe40000004100 */
[----:B------:R-:W-:Y:S01]  /*e410*/  FMUL.FTZ R66, R43, R66 ;  /* 0x000000422b427220 */ /* 0x000fe20000410000 */
[--C-:B------:R-:W-:Y:S02]  /*e420*/  HADD2.F32 R55, -RZ, R15.reuse.H0_H0 ;  /* 0x2000000fff377230 */ /* 0x100fe40000004100 */
[----:B------:R-:W-:Y:S01]  /*e430*/  FMUL.FTZ R76, R11, R68 ;  /* 0x000000440b4c7220 */ /* 0x000fe20000410000 */
[----:B------:R-:W-:Y:S02]  /*e440*/  HADD2.F32 R58, -RZ, R58.H1_H1 ;  /* 0x3000003aff3a7230 */ /* 0x000fe40000004100 */
[----:B------:R-:W-:Y:S01]  /*e450*/  FFMA.FTZ R70, R43, R62, -R70 ;  /* 0x0000003e2b467223 */ /* 0x000fe20000010846 */
[----:B------:R-:W-:-:S02]  /*e460*/  HADD2.F32 R15, -RZ, R15.H1_H1 ;  /* 0x3000000fff0f7230 */ /* 0x000fc40000004100 */
[----:B------:R-:W-:Y:S01]  /*e470*/  FFMA.FTZ R66, R59, R62, R66 ;  /* 0x0000003e3b427223 */ /* 0x000fe20000010042 */
[--C-:B------:R-:W-:Y:S02]  /*e480*/  HADD2.F32 R64, -RZ, R60.reuse.H0_H0 ;  /* 0x2000003cff407230 */ /* 0x100fe40000004100 */
[----:B------:R-:W-:Y:S01]  /*e490*/  FMUL.FTZ R68, R55, R68 ;  /* 0x0000004437447220 */ /* 0x000fe20000410000 */
        /* <DEDUP_REMOVED lines=10> */
[----:B------:R-:W-:Y:S01]  /*e540*/  FFMA.FTZ R15, R15, R60, -R78 ;  /* 0x0000003c0f0f7223 */ /* 0x000fe2000001084e */
[----:B------:R-:W-:Y:S01]  /*e550*/  FMUL.FTZ R62, R41, R62 ;  /* 0x0000003e293e7220 */ /* 0x000fe20000410000 */
[----:B------:R-:W-:Y:S01]  /*e560*/  FFMA.FTZ R63, R58, R60, R63 ;  /* 0x0000003c3a3f7223 */ /* 0x000fe2000001003f */
[----:B------:R-:W-:Y:S01]  /*e570*/  F2FP.SATFINITE.E4M3.F32.PACK_AB_MERGE_C R14, R65, R14, RZ ;  /* 0x0000000e410e723e */ /* 0x000fe200048070ff */
[----:B------:R-:W-:Y:S01]  /*e580*/  FFMA.FTZ R41, R41, R12, -R64 ;  /* 0x0000000c29297223 */ /* 0x000fe20000010840 */
[----:B------:R-:W-:Y:S01]  /*e590*/  F2FP.SATFINITE.E4M3.F32.PACK_AB_MERGE_C R15, R15, R76, RZ ;  /* 0x0000004c0f0f723e */ /* 0x000fe200048070ff */
[----:B------:R-:W-:Y:S01]  /*e5a0*/  FFMA.FTZ R57, R57, R12, R62 ;  /* 0x0000000c39397223 */ /* 0x000fe2000001003e */
[----:B------:R-:W-:Y:S01]  /*e5b0*/  F2FP.SATFINITE.E4M3.F32.PACK_AB_MERGE_C R40, R67, R40, RZ ;  /* 0x000000284328723e */ /* 0x000fe200048070ff */
[----:B------:R-:W-:Y:S01]  /*e5c0*/  IMAD.MOV.U32 R12, RZ, RZ, R52 ;  /* 0x000000ffff0c7224 */ /* 0x000fe200078e0034 */
[----:B------:R-:W-:-:S02]  /*e5d0*/  F2FP.SATFINITE.E4M3.F32.PACK_AB_MERGE_C R53, R56, R53, R14 ;  /* 0x000000353835723e */ /* 0x000fc4000480700e */
[----:B------:R-:W-:Y:S02]  /*e5e0*/  F2FP.SATFINITE.E4M3.F32.PACK_AB_MERGE_C R63, R63, R68, RZ ;  /* 0x000000443f3f723e */ /* 0x000fe400048070ff */
[----:B------:R-:W-:Y:S02]  /*e5f0*/  F2FP.SATFINITE.E4M3.F32.PACK_AB_MERGE_C R15, R41, R70, R15 ;  /* 0x00000046290f723e */ /* 0x000fe4000480700f */
[----:B------:R-:W-:Y:S01]  /*e600*/  F2FP.SATFINITE.E4M3.F32.PACK_AB_MERGE_C R41, R13, R54, R40 ;  /* 0x000000360d29723e */ /* 0x000fe20004807028 */
[----:B------:R-:W-:Y:S01]  /*e610*/  IMAD.MOV.U32 R13, RZ, RZ, R53 ;  /* 0x000000ffff0d7224 */ /* 0x000fe200078e0035 */
[----:B------:R-:W-:Y:S01]  /*e620*/  F2FP.SATFINITE.E4M3.F32.PACK_AB_MERGE_C R43, R57, R66, R63 ;  /* 0x00000042392b723e */ /* 0x000fe2000480703f */
[----:B------:R-:W-:Y:S01]  /*e630*/  IMAD.MOV.U32 R40, RZ, RZ, R51 ;  /* 0x000000ffff287224 */ /* 0x000fe200078e0033 */
[----:B------:R-:W-:-:S07]  /*e640*/  MOV R14, R50 ;  /* 0x00000032000e7202 */ /* 0x000fce0000000f00 */
.L_x_2778:
[----:B------:R-:W-:Y:S05]  /*e650*/  BSYNC B2 ;  /* 0x0000000000027941 */ /* 0x000fea0003800000 */
.L_x_2777:
[----:B----4-:R4:W-:Y:S04]  /*e660*/  ST.E.128 desc[UR52][R44.64], R12 ;  /* 0x0000000c2c007985 */ /* 0x0109e8000c101d34 */
[----:B0-----:R4:W-:Y:S02]  /*e670*/  @!P2 ST.E.128 desc[UR52][R46.64], R40 ;  /* 0x000000282e00a985 */ /* 0x0019e4000c101d34 */
.L_x_2776:
[----:B------:R-:W-:Y:S05]  /*e680*/  BSYNC B1 ;  /* 0x0000000000017941 */ /* 0x000fea0003800000 */
.L_x_2775:
[----:B------:R-:W-:-:S13]  /*e690*/  ISETP.NE.AND P2, PT, R34, RZ, PT ;  /* 0x000000ff2200720c */ /* 0x000fda0003f45270 */
[----:B------:R-:W-:Y:S05]  /*e6a0*/  @!P2 BRA `(.L_x_2727) ;  /* 0x000000140088a947 */ /* 0x000fea0003800000 */
[----:B------:R-:W-:Y:S01]  /*e6b0*/  LOP3.LUT P4, RZ, R22, 0x1, RZ, 0xc0, !PT ;  /* 0x0000000116ff7812 */ /* 0x000fe2000788c0ff */
[----:B------:R-:W-:Y:S01]  /*e6c0*/  BSSY B1, `(.L_x_2779) ;  /* 0x00000ea000017945 */ /* 0x000fe20003800000 */
[----:B0---4-:R-:W-:Y:S02]  /*e6d0*/  IADD3 R44, P2, R31, R48, RZ ;  /* 0x000000301f2c7210 */ /* 0x011fe40007f5e0ff */
[----:B------:R-:W-:Y:S02]  /*e6e0*/  SEL R145, R118, R145, !P4 ;  /* 0x0000009176917207 */ /* 0x000fe40006000000 */
[----:B------:R-:W-:Y:S02]  /*e6f0*/  IADD3.X R45, R49, R110, RZ, P2, !PT ;  /* 0x0000006e312d7210 */ /* 0x000fe400017fe4ff */
[----:B------:R-:W-:Y:S02]  /*e700*/  SHF.R.S32.HI R12, RZ, 0x1f, R145 ;  /* 0x0000001fff0c7819 */ /* 0x000fe40000011491 */
[----:B------:R-:W-:-:S02]  /*e710*/  ISETP.GE.AND P2, PT, R4, R117, PT ;  /* 0x000000750400720c */ /* 0x000fc40003f46270 */
        /* <DEDUP_REMOVED lines=15> */
[----:B------:R-:W4:Y:S01]  /*e810*/  LDS.128 R40, [R40+0x1a400] ;  /* 0x01a4000028287984 */ /* 0x000f220000000c00 */
[----:B------:R-:W-:Y:S05]  /*e820*/  @P2 BRA `(.L_x_2780) ;  /* 0x0000000c004c2947 */ /* 0x000fea0003800000 */
[----:B------:R-:W-:Y:S01]  /*e830*/  SHF.R.U32.HI R47, RZ, 0x8, R85 ;  /* 0x00000008ff2f7819 */ /* 0x000fe20000011655 */
[----:B0-----:R-:W-:Y:S01]  /*e840*/  IMAD.MOV.U32 R46, RZ, RZ, R13 ;  /* 0x000000ffff2e7224 */ /* 0x001fe200078e000d */
[----:B------:R-:W-:Y:S01]  /*e850*/  SHF.R.U32.HI R60, RZ, 0x10, R85 ;  /* 0x00000010ff3c7819 */ /* 0x000fe20000011655 */
[----:B----4-:R-:W-:Y:S01]  /*e860*/  IMAD.MOV.U32 R54, RZ, RZ, R40 ;  /* 0x000000ffff367224 */ /* 0x010fe200078e0028 */
[----:B------:R-:W-:Y:S01]  /*e870*/  LOP3.LUT R50, R85, 0xff0000ff, RZ, 0xc0, !PT ;  /* 0xff0000ff55327812 */ /* 0x000fe200078ec0ff */
[----:B------:R-:W-:Y:S01]  /*e880*/  IMAD.SHL.U32 R13, R47, 0x100, RZ ;  /* 0x000001002f0d7824 */ /* 0x000fe200078e00ff */
[----:B------:R-:W-:Y:S01]  /*e890*/  SHF.R.U32.HI R57, RZ, 0x8, R73 ;  /* 0x00000008ff397819 */ /* 0x000fe20000011649 */
[----:B------:R-:W-:Y:S01]  /*e8a0*/  IMAD.MOV.U32 R52, RZ, RZ, R12 ;  /* 0x000000ffff347224 */ /* 0x000fe200078e000c */
[----:B------:R-:W-:Y:S02]  /*e8b0*/  SHF.R.U32.HI R56, RZ, 0x8, R75 ;  /* 0x00000008ff387819 */ /* 0x000fe4000001164b */
[----:B------:R-:W-:Y:S01]  /*e8c0*/  SHF.R.U32.HI R58, RZ, 0x8, R87 ;  /* 0x00000008ff3a7819 */ /* 0x000fe20000011657 */
[----:B------:R-:W-:Y:S01]  /*e8d0*/  IMAD.SHL.U32 R40, R57, 0x100, RZ ;  /* 0x0000010039287824 */ /* 0x000fe200078e00ff */
[----:B------:R-:W-:Y:S01]  /*e8e0*/  MOV R47, R14 ;  /* 0x0000000e002f7202 */ /* 0x000fe20000000f00 */
[----:B------:R-:W-:Y:S01]  /*e8f0*/  IMAD.U32 R14, R60, 0x10000, RZ ;  /* 0x000100003c0e7824 */ /* 0x000fe200078e00ff */
[----:B------:R-:W-:Y:S01]  /*e900*/  LOP3.LUT R13, R50, 0xff00, R13, 0xf8, !PT ;  /* 0x0000ff00320d7812 */ /* 0x000fe200078ef80d */
[----:B------:R-:W-:Y:S01]  /*e910*/  IMAD.SHL.U32 R50, R56, 0x100, RZ ;  /* 0x0000010038327824 */ /* 0x000fe200078e00ff */
[----:B------:R-:W-:Y:S01]  /*e920*/  SHF.R.U32.HI R59, RZ, 0x10, R87 ;  /* 0x00000010ff3b7819 */ /* 0x000fe20000011657 */
[----:B------:R-:W-:Y:S01]  /*e930*/  IMAD.SHL.U32 R12, R58, 0x100, RZ ;  /* 0x000001003a0c7824 */ /* 0x000fe200078e00ff */
[----:B------:R-:W-:-:S02]  /*e940*/  LOP3.LUT R53, R73, 0xff0000ff, RZ, 0xc0, !PT ;  /* 0xff0000ff49357812 */ /* 0x000fc400078ec0ff */
[----:B------:R-:W-:Y:S02]  /*e950*/  LOP3.LUT R55, R75, 0xff0000ff, RZ, 0xc0, !PT ;  /* 0xff0000ff4b377812 */ /* 0x000fe400078ec0ff */
[----:B------:R-:W-:Y:S02]  /*e960*/  LOP3.LUT R51, R87, 0xff0000ff, RZ, 0xc0, !PT ;  /* 0xff0000ff57337812 */ /* 0x000fe400078ec0ff */
[----:B------:R-:W-:Y:S02]  /*e970*/  LOP3.LUT R14, R13, 0xff0000, R14, 0xf8, !PT ;  /* 0x00ff00000d0e7812 */ /* 0x000fe400078ef80e */
[----:B------:R-:W-:Y:S02]  /*e980*/  LOP3.LUT R40, R53, 0xff00, R40, 0xf8, !PT ;  /* 0x0000ff0035287812 */ /* 0x000fe400078ef828 */
[----:B------:R-:W-:Y:S02]  /*e990*/  LOP3.LUT R58, R55, 0xff00, R50, 0xf8, !PT ;  /* 0x0000ff00373a7812 */ /* 0x000fe400078ef832 */
[----:B------:R-:W-:-:S02]  /*e9a0*/  SHF.L.U32 R13, R59, 0x10, RZ ;  /* 0x000000103b0d7819 */ /* 0x000fc400000006ff */
[----:B------:R-:W-:Y:S02]  /*e9b0*/  LOP3.LUT R12, R51, 0xff00, R12, 0xf8, !PT ;  /* 0x0000ff00330c7812 */ /* 0x000fe400078ef80c */
[----:B------:R-:W-:Y:S02]  /*e9c0*/  F2FP.F16.E4M3.UNPACK_B R59, R140.H1 ;  /* 0x0000008cff3b723e */ /* 0x000fe400030006ff */
[----:B------:R-:W-:Y:S02]  /*e9d0*/  F2FP.F16.E4M3.UNPACK_B R55, R54.H1 ;  /* 0x00000036ff37723e */ /* 0x000fe400030006ff */
[----:B------:R-:W-:Y:S02]  /*e9e0*/  F2FP.F16.E4M3.UNPACK_B R53, R52.H1 ;  /* 0x00000034ff35723e */ /* 0x000fe400030006ff */
[----:B------:R-:W-:Y:S01]  /*e9f0*/  SHF.R.U32.HI R63, RZ, 0x10, R75 ;  /* 0x00000010ff3f7819 */ /* 0x000fe2000001164b */
[----:B------:R-:W-:Y:S01]  /*ea00*/  HADD2.F32 R51, -RZ, R55.H0_H0 ;  /* 0x20000037ff337230 */ /* 0x000fe20000004100 */
[----:B------:R-:W-:Y:S01]  /*ea10*/  LOP3.LUT R12, R12, 0xff0000, R13, 0xf8, !PT ;  /* 0x00ff00000c0c7812 */ /* 0x000fe200078ef80d */
[----:B------:R-:W-:Y:S01]  /*ea20*/  HADD2.F32 R13, -RZ, R59.H0_H0 ;  /* 0x2000003bff0d7230 */ /* 0x000fe20000004100 */
[----:B------:R-:W-:Y:S01]  /*ea30*/  F2FP.F16.E4M3.UNPACK_B R56, R138.H1 ;  /* 0x0000008aff38723e */ /* 0x000fe200030006ff */
[----:B------:R-:W-:Y:S01]  /*ea40*/  HADD2.F32 R50, -RZ, R53.H0_H0 ;  /* 0x20000035ff327230 */ /* 0x000fe20000004100 */
[----:B------:R-:W-:Y:S01]  /*ea50*/  SHF.R.U32.HI R61, RZ, 0x10, R73 ;  /* 0x00000010ff3d7819 */ /* 0x000fe20000011649 */
[----:B------:R-:W-:-:S02]  /*ea60*/  IMAD.U32 R63, R63, 0x10000, RZ ;  /* 0x000100003f3f7824 */ /* 0x000fc400078e00ff */
[CC--:B------:R-:W-:Y:S01]  /*ea70*/  FMUL.FTZ R65, R51.reuse, R13.reuse ;  /* 0x0000000d33417220 */ /* 0x0c0fe20000410000 */
[--C-:B------:R-:W-:Y:S02]  /*ea80*/  HADD2.F32 R57, -RZ, R56.reuse.H0_H0 ;  /* 0x20000038ff397230 */ /* 0x100fe40000004100 */
        /* <DEDUP_REMOVED lines=9> */
[----:B------:R-:W-:Y:S01]  /*eb20*/  F2FP.F16.E4M3.UNPACK_B R55, R54 ;  /* 0x00000036ff37723e */ /* 0x000fe200020006ff */
[----:B------:R-:W-:Y:S01]  /*eb30*/  IMAD.U32 R61, R61, 0x10000, RZ ;  /* 0x000100003d3d7824 */ /* 0x000fe200078e00ff */
[----:B------:R-:W-:Y:S01]  /*eb40*/  F2FP.F16.E4M3.UNPACK_B R52, R52 ;  /* 0x00000034ff34723e */ /* 0x000fe200020006ff */
[-C--:B------:R-:W-:Y:S01]  /*eb50*/  FMUL.FTZ R62, R53, R56.reuse ;  /* 0x00000038353e7220 */ /* 0x080fe20000410000 */
[----:B------:R-:W-:Y:S01]  /*eb60*/  FMUL.FTZ R60, R57, R56 ;  /* 0x00000038393c7220 */ /* 0x000fe20000410000 */
[----:B------:R-:W-:Y:S01]  /*eb70*/  F2FP.F16.E4M3.UNPACK_B R138, R138 ;  /* 0x0000008aff8a723e */ /* 0x000fe200020006ff */
[----:B------:R-:W-:Y:S01]  /*eb80*/  HADD2.F32 R59, -RZ, R140.H0_H0 ;  /* 0x2000008cff3b7230 */ /* 0x000fe20000004100 */
[----:B------:R-:W-:Y:S01]  /*eb90*/  LOP3.LUT R40, R40, 0xff0000, R61, 0xf8, !PT ;  /* 0x00ff000028287812 */ /* 0x000fe200078ef83d */
[----:B------:R-:W-:-:S02]  /*eba0*/  HADD2.F32 R56, -RZ, R55.H0_H0 ;  /* 0x20000037ff387230 */ /* 0x000fc40000004100 */
[-C--:B------:R-:W-:Y:S01]  /*ebb0*/  FFMA.FTZ R64, R57, R58.reuse, R62 ;  /* 0x0000003a39407223 */ /* 0x080fe2000001003e */
[----:B------:R-:W-:Y:S02]  /*ebc0*/  HADD2.F32 R54, -RZ, R52.H0_H0 ;  /* 0x20000034ff367230 */ /* 0x000fe40000004100 */
[----:B------:R-:W-:Y:S01]  /*ebd0*/  FFMA.FTZ R53, R53, R58, -R60 ;  /* 0x0000003a35357223 */ /* 0x000fe2000001083c */
        /* <DEDUP_REMOVED lines=15> */
[--C-:B------:R-:W-:Y:S01]  /*ecd0*/  HADD2.F32 R59, -RZ, R54.reuse.H0_H0 ;  /* 0x20000036ff3b7230 */ /* 0x100fe20000004100 */
[----:B------:R-:W-:Y:S01]  /*ece0*/  F2FP.F16.E4M3.UNPACK_B R58, R137.H1 ;  /* 0x00000089ff3a723e */ /* 0x000fe200030006ff */
[----:B------:R-:W-:-:S02]  /*ecf0*/  HADD2.F32 R61, -RZ, R54.H1_H1 ;  /* 0x30000036ff3d7230 */ /* 0x000fc40000004100 */
[----:B------:R-:W-:Y:S01]  /*ed00*/  FFMA.FTZ R65, R55, R138, R140 ;  /* 0x0000008a37417223 */ /* 0x000fe2000001008c */
[----:B------:R-:W-:Y:S01]  /*ed10*/  HADD2.F32 R57, -RZ, R56.H0_H0 ;  /* 0x20000038ff397230 */ /* 0x000fe20000004100 */
[----:B------:R-:W-:Y:S01]  /*ed20*/  F2FP.F16.E4M3.UNPACK_B R139, R139 ;  /* 0x0000008bff8b723e */ /* 0x000fe200020006ff */
[----:B------:R-:W-:Y:S01]  /*ed30*/  HADD2.F32 R54, -RZ, R52.H0_H0 ;  /* 0x20000034ff367230 */ /* 0x000fe20000004100 */
[----:B------:R-:W-:Y:S01]  /*ed40*/  F2FP.F16.E4M3.UNPACK_B R47, R47 ;  /* 0x0000002fff2f723e */ /* 0x000fe200020006ff */
[----:B------:R-:W-:Y:S02]  /*ed50*/  HADD2.F32 R56, -RZ, R56.H1_H1 ;  /* 0x30000038ff387230 */ /* 0x000fe40000004100 */
[-C--:B------:R-:W-:Y:S01]  /*ed60*/  FMUL.FTZ R67, R57, R59.reuse ;  /* 0x0000003b39437220 */ /* 0x080fe20000410000 */
[----:B------:R-:W-:Y:S02]  /*ed70*/  HADD2.F32 R52, -RZ, R52.H1_H1 ;  /* 0x30000034ff347230 */ /* 0x000fe40000004100 */
[----:B------:R-:W-:Y:S01]  /*ed80*/  FMUL.FTZ R66, R54, R59 ;  /* 0x0000003b36427220 */ /* 0x000fe20000410000 */
[----:B------:R-:W-:-:S02]  /*ed90*/  HADD2.F32 R59, -RZ, R58.H1_H1 ;  /* 0x3000003aff3b7230 */ /* 0x000fc40000004100 */
[-C--:B------:R-:W-:Y:S01]  /*eda0*/  FMUL.FTZ R69, R56, R61.reuse ;  /* 0x0000003d38457220 */ /* 0x080fe20000410000 */
[----:B------:R-:W-:Y:S02]  /*edb0*/  HADD2.F32 R55, -RZ, R58.H0_H0 ;  /* 0x2000003aff377230 */ /* 0x000fe40000004100 */
[C---:B------:R-:W-:Y:S01]  /*edc0*/  FMUL.FTZ R61, R52.reuse, R61 ;  /* 0x0000003d343d7220 */ /* 0x040fe20000410000 */
[----:B------:R-:W-:Y:S01]  /*edd0*/  F2FP.F16.E4M3.UNPACK_B R137, R137 ;  /* 0x00000089ff89723e */ /* 0x000fe200020006ff */
[----:B------:R-:W-:Y:S01]  /*ede0*/  FFMA.FTZ R68, R52, R59, -R69 ;  /* 0x0000003b34447223 */ /* 0x000fe20000010845 */
[----:B------:R-:W-:Y:S01]  /*edf0*/  F2FP.F16.E4M3.UNPACK_B R52, R42 ;  /* 0x0000002aff34723e */ /* 0x000fe200020006ff */
[-C--:B------:R-:W-:Y:S01]  /*ee00*/  FFMA.FTZ R67, R54, R55.reuse, -R67 ;  /* 0x0000003736437223 */ /* 0x080fe20000010843 */
[----:B------:R-:W-:Y:S01]  /*ee10*/  FFMA.FTZ R66, R57, R55, R66 ;  /* 0x0000003739427223 */ /* 0x000fe20000010042 */
[----:B------:R-:W-:Y:S02]  /*ee20*/  HADD2.F32 R57, -RZ, R139.H0_H0 ;  /* 0x2000008bff397230 */ /* 0x000fe40000004100 */
[----:B------:R-:W-:Y:S01]  /*ee30*/  FFMA.FTZ R61, R56, R59, R61 ;  /* 0x0000003b383d7223 */ /* 0x000fe2000001003d */
[----:B------:R-:W-:Y:S01]  /*ee40*/  HADD2.F32 R54, -RZ, R52.H0_H0 ;  /* 0x20000034ff367230 */ /* 0x000fe20000004100 */
[----:B------:R-:W-:Y:S01]  /*ee50*/  F2FP.SATFINITE.E4M3.F32.PACK_AB_MERGE_C R50, R53, R50, RZ ;  /* 0x000000323532723e */ /* 0x000fe200048070ff */
[----:B------:R-:W-:Y:S01]  /*ee60*/  HADD2.F32 R42, -RZ, R47.H0_H0 ;  /* 0x2000002fff2a7230 */ /* 0x000fe20000004100 */
[----:B------:R-:W-:Y:S01]  /*ee70*/  F2FP.F16.E4M3.UNPACK_B R53, R46 ;  /* 0x0000002eff35723e */ /* 0x000fe200020006ff */
[----:B------:R-:W-:-:S02]  /*ee80*/  HADD2.F32 R139, -RZ, R139.H1_H1 ;  /* 0x3000008bff8b7230 */ /* 0x000fc40000004100 */
[-C--:B------:R-:W-:Y:S01]  /*ee90*/  FMUL.FTZ R59, R54, R57.reuse ;  /* 0x00000039363b7220 */ /* 0x080fe20000410000 */
[----:B------:R-:W-:Y:S02]  /*eea0*/  HADD2.F32 R52, -RZ, R52.H1_H1 ;  /* 0x30000034ff347230 */ /* 0x000fe40000004100 */
[----:B------:R-:W-:Y:S01]  /*eeb0*/  FMUL.FTZ R57, R42, R57 ;  /* 0x000000392a397220 */ /* 0x000fe20000410000 */
[----:B------:R-:W-:Y:S01]  /*eec0*/  HADD2.F32 R55, -RZ, R137.H0_H0 ;  /* 0x20000089ff377230 */ /* 0x000fe20000004100 */
[----:B------:R-:W-:Y:S01]  /*eed0*/  F2FP.SATFINITE.E4M3.F32.PACK_AB_MERGE_C R67, R68, R67, RZ ;  /* 0x000000434443723e */ /* 0x000fe200048070ff */
[----:B------:R-:W-:Y:S02]  /*eee0*/  HADD2.F32 R47, -RZ, R47.H1_H1 ;  /* 0x3000002fff2f7230 */ /* 0x000fe40000004100 */
[----:B------:R-:W-:Y:S01]  /*eef0*/  FMUL.FTZ R58, R52, R139 ;  /* 0x0000008b343a7220 */ /* 0x000fe20000410000 */
[----:B------:R-:W-:Y:S02]  /*ef00*/  HADD2.F32 R137, -RZ, R137.H1_H1 ;  /* 0x30000089ff897230 */ /* 0x000fe40000004100 */
[-C--:B------:R-:W-:Y:S01]  /*ef10*/  FFMA.FTZ R42, R42, R55.reuse, -R59 ;  /* 0x000000372a2a7223 */ /* 0x080fe2000001083b */
[----:B------:R-:W-:Y:S01]  /*ef20*/  FFMA.FTZ R56, R54, R55, R57 ;  /* 0x0000003736387223 */ /* 0x000fe20000010039 */
[C---:B------:R-:W-:Y:S01]  /*ef30*/  FMUL.FTZ R139, R47.reuse, R139 ;  /* 0x0000008b2f8b7220 */ /* 0x040fe20000410000 */
[----:B------:R-:W-:Y:S01]  /*ef40*/  F2FP.F16.E4M3.UNPACK_B R54, R41 ;  /* 0x00000029ff36723e */ /* 0x000fe200020006ff */
[-C--:B------:R-:W-:Y:S01]  /*ef50*/  FFMA.FTZ R47, R47, R137.reuse, -R58 ;  /* 0x000000892f2f7223 */ /* 0x080fe2000001083a */
[----:B------:R-:W-:Y:S01]  /*ef60*/  F2FP.F16.E4M3.UNPACK_B R59, R40 ;  /* 0x00000028ff3b723e */ /* 0x000fe200020006ff */
[----:B------:R-:W-:Y:S01]  /*ef70*/  FFMA.FTZ R139, R52, R137, R139 ;  /* 0x00000089348b7223 */ /* 0x000fe2000001008b */
[----:B------:R-:W-:Y:S01]  /*ef80*/  F2FP.SATFINITE.E4M3.F32.PACK_AB_MERGE_C R50, R63, R60, R50 ;  /* 0x0000003c3f32723e */ /* 0x000fe20004807032 */
[--C-:B------:R-:W-:Y:S01]  /*ef90*/  HADD2.F32 R55, -RZ, R54.reuse.H0_H0 ;  /* 0x20000036ff377230 */ /* 0x100fe20000004100 */
[----:B------:R-:W-:Y:S01]  /*efa0*/  F2FP.F16.E4M3.UNPACK_B R57, R14 ;  /* 0x0000000eff39723e */ /* 0x000fe200020006ff */
[----:B------:R-:W-:Y:S01]  /*efb0*/  HADD2.F32 R60, -RZ, R59.H0_H0 ;  /* 0x2000003bff3c7230 */ /* 0x000fe20000004100 */
[----:B------:R-:W-:Y:S01]  /*efc0*/  F2FP.SATFINITE.E4M3.F32.PACK_AB_MERGE_C R61, R61, R66, RZ ;  /* 0x000000423d3d723e */ /* 0x000fe200048070ff */
[----:B------:R-:W-:Y:S01]  /*efd0*/  HADD2.F32 R52, -RZ, R53.H0_H0 ;  /* 0x20000035ff347230 */ /* 0x000fe20000004100 */
[----:B------:R-:W-:Y:S01]  /*efe0*/  F2FP.SATFINITE.E4M3.F32.PACK_AB_MERGE_C R47, R47, R42, R67 ;  /* 0x0000002a2f2f723e */ /* 0x000fe20004807043 */
[----:B------:R-:W-:Y:S01]  /*eff0*/  HADD2.F32 R58, -RZ, R57.H0_H0 ;  /* 0x20000039ff3a7230 */ /* 0x000fe20000004100 */
[----:B------:R-:W-:Y:S01]  /*f000*/  F2FP.SATFINITE.E4M3.F32.PACK_AB_MERGE_C R42, R139, R56, R61 ;  /* 0x000000388b2a723e */ /* 0x000fe2000480703d */
[----:B------:R-:W-:Y:S01]  /*f010*/  FMUL.FTZ R61, R55, R60 ;  /* 0x0000003c373d7220 */ /* 0x000fe20000410000 */
[----:B------:R-:W-:-:S02]  /*f020*/  HADD2.F32 R56, -RZ, R54.H1_H1 ;  /* 0x30000036ff387230 */ /* 0x000fc40000004100 */
[C---:B------:R-:W-:Y:S01]  /*f030*/  FMUL.FTZ R60, R52.reuse, R60 ;  /* 0x0000003c343c7220 */ /* 0x040fe20000410000 */
[----:B------:R-:W-:Y:S02]  /*f040*/  HADD2.F32 R59, -RZ, R59.H1_H1 ;  /* 0x3000003bff3b7230 */ /* 0x000fe40000004100 */
        /* <DEDUP_REMOVED lines=9> */
[----:B------:R-:W-:Y:S01]  /*f0e0*/  F2FP.F16.E4M3.UNPACK_B R58, R40.H1 ;  /* 0x00000028ff3a723e */ /* 0x000fe200030006ff */
[----:B------:R-:W-:Y:S01]  /*f0f0*/  FFMA.FTZ R40, R56, R57, R59 ;  /* 0x0000003938287223 */ /* 0x000fe2000001003b */
[--C-:B------:R-:W-:Y:S01]  /*f100*/  HADD2.F32 R56, -RZ, R55.reuse.H0_H0 ;  /* 0x20000037ff387230 */ /* 0x100fe20000004100 */
[----:B------:R-:W-:Y:S01]  /*f110*/  F2FP.F16.E4M3.UNPACK_B R14, R14.H1 ;  /* 0x0000000eff0e723e */ /* 0x000fe200030006ff */
[----:B------:R-:W-:Y:S01]  /*f120*/  HADD2.F32 R54, -RZ, R46.H0_H0 ;  /* 0x2000002eff367230 */ /* 0x000fe20000004100 */
[----:B------:R-:W-:Y:S01]  /*f130*/  F2FP.SATFINITE.E4M3.F32.PACK_AB_MERGE_C R51, R64, R51, RZ ;  /* 0x000000334033723e */ /* 0x000fe200048070ff */
[----:B------:R-:W-:-:S02]  /*f140*/  HADD2.F32 R55, -RZ, R55.H1_H1 ;  /* 0x30000037ff377230 */ /* 0x000fc40000004100 */
[--C-:B------:R-:W-:Y:S01]  /*f150*/  HADD2.F32 R60, -RZ, R58.reuse.H1_H1 ;  /* 0x3000003aff3c7230 */ /* 0x100fe20000004100 */
[----:B------:R-:W-:Y:S01]  /*f160*/  F2FP.SATFINITE.E4M3.F32.PACK_AB_MERGE_C R51, R65, R62, R51 ;  /* 0x0000003e4133723e */ /* 0x000fe20004807033 */
[----:B------:R-:W-:Y:S02]  /*f170*/  HADD2.F32 R59, -RZ, R58.H0_H0 ;  /* 0x2000003aff3b7230 */ /* 0x000fe40000004100 */
[----:B------:R-:W-:Y:S02]  /*f180*/  HADD2.F32 R46, -RZ, R46.H1_H1 ;  /* 0x3000002eff2e7230 */ /* 0x000fe40000004100 */
[----:B------:R-:W-:Y:S01]  /*f190*/  FMUL.FTZ R63, R55, R60 ;  /* 0x0000003c373f7220 */ /* 0x000fe20000410000 */
[--C-:B------:R-:W-:Y:S02]  /*f1a0*/  HADD2.F32 R57, -RZ, R14.reuse.H0_H0 ;  /* 0x2000000eff397230 */ /* 0x100fe40000004100 */
[----:B------:R-:W-:Y:S01]  /*f1b0*/  FMUL.FTZ R61, R56, R59 ;  /* 0x0000003b383d7220 */ /* 0x000fe20000410000 */
[----:B------:R-:W-:-:S02]  /*f1c0*/  HADD2.F32 R58, -RZ, R14.H1_H1 ;  /* 0x3000000eff3a7230 */ /* 0x000fc40000004100 */
[----:B------:R-:W-:Y:S01]  /*f1d0*/  FMUL.FTZ R60, R46, R60 ;  /* 0x0000003c2e3c7220 */ /* 0x000fe20000410000 */
[C---:B------:R-:W-:Y:S01]  /*f1e0*/  FMUL.FTZ R59, R54.reuse, R59 ;  /* 0x0000003b363b7220 */ /* 0x040fe20000410000 */
[----:B------:R-:W-:Y:S01]  /*f1f0*/  FFMA.FTZ R64, R54, R57, -R61 ;  /* 0x0000003936407223 */ /* 0x000fe2000001083d */
[----:B------:R-:W-:Y:S01]  /*f200*/  F2FP.F16.E4M3.UNPACK_B R61, R13.H1 ;  /* 0x0000000dff3d723e */ /* 0x000fe200030006ff */
[-C--:B------:R-:W-:Y:S01]  /*f210*/  FFMA.FTZ R66, R55, R58.reuse, R60 ;  /* 0x0000003a37427223 */ /* 0x080fe2000001003c */
[----:B------:R-:W-:Y:S01]  /*f220*/  F2FP.F16.E4M3.UNPACK_B R55, R43.H1 ;  /* 0x0000002bff37723e */ /* 0x000fe200030006ff */
[----:B------:R-:W-:Y:S01]  /*f230*/  FFMA.FTZ R65, R56, R57, R59 ;  /* 0x0000003938417223 */ /* 0x000fe2000001003b */
[----:B------:R-:W-:Y:S01]  /*f240*/  F2FP.F16.E4M3.UNPACK_B R14, R15 ;  /* 0x0000000fff0e723e */ /* 0x000fe200020006ff */
[----:B------:R-:W-:Y:S01]  /*f250*/  FFMA.FTZ R67, R46, R58, -R63 ;  /* 0x0000003a2e437223 */ /* 0x000fe2000001083f */
[----:B------:R-:W-:Y:S01]  /*f260*/  F2FP.F16.E4M3.UNPACK_B R60, R13 ;  /* 0x0000000dff3c723e */ /* 0x000fe200020006ff */
[----:B------:R-:W-:Y:S01]  /*f270*/  HADD2.F32 R63, -RZ, R61.H0_H0 ;  /* 0x2000003dff3f7230 */ /* 0x000fe20000004100 */
[----:B------:R-:W-:Y:S01]  /*f280*/  F2FP.F16.E4M3.UNPACK_B R54, R43 ;  /* 0x0000002bff36723e */ /* 0x000fe200020006ff */
        /* <DEDUP_REMOVED lines=10> */
[----:B------:R-:W-:Y:S02]  /*f330*/  HADD2.F32 R59, -RZ, R57.H0_H0 ;  /* 0x20000039ff3b7230 */ /* 0x000fe40000004100 */
[-C--:B------:R-:W-:Y:S01]  /*f340*/  FMUL.FTZ R71, R12, R63.reuse ;  /* 0x0000003f0c477220 */ /* 0x080fe20000410000 */
[----:B------:R-:W-:Y:S02]  /*f350*/  HADD2.F32 R58, -RZ, R13.H0_H0 ;  /* 0x2000000dff3a7230 */ /* 0x000fe40000004100 */
[----:B------:R-:W-:Y:S01]  /*f360*/  FMUL.FTZ R63, R46, R63 ;  /* 0x0000003f2e3f7220 */ /* 0x000fe20000410000 */
[----:B------:R-:W-:-:S02]  /*f370*/  HADD2.F32 R55, -RZ, R55.H1_H1 ;  /* 0x30000037ff377230 */ /* 0x000fc40000004100 */
[-C--:B------:R-:W-:Y:S01]  /*f380*/  FFMA.FTZ R71, R46, R59.reuse, -R71 ;  /* 0x0000003b2e477223 */ /* 0x080fe20000010847 */
[----:B------:R-:W-:Y:S02]  /*f390*/  HADD2.F32 R46, -RZ, R61.H1_H1 ;  /* 0x3000003dff2e7230 */ /* 0x000fe40000004100 */
[-C--:B------:R-:W-:Y:S01]  /*f3a0*/  FFMA.FTZ R68, R43, R58.reuse, -R68 ;  /* 0x0000003a2b447223 */ /* 0x080fe20000010844 */
[----:B------:R-:W-:Y:S02]  /*f3b0*/  HADD2.F32 R15, -RZ, R15.H1_H1 ;  /* 0x3000000fff0f7230 */ /* 0x000fe40000004100 */
[----:B------:R-:W-:Y:S01]  /*f3c0*/  FFMA.FTZ R69, R56, R58, R69 ;  /* 0x0000003a38457223 */ /* 0x000fe20000010045 */
[----:B------:R-:W-:Y:S01]  /*f3d0*/  FFMA.FTZ R63, R12, R59, R63 ;  /* 0x0000003b0c3f7223 */ /* 0x000fe2000001003f */
[----:B------:R-:W-:Y:S02]  /*f3e0*/  HADD2.F32 R54, -RZ, R54.H1_H1 ;  /* 0x30000036ff367230 */ /* 0x000fe40000004100 */
[----:B------:R-:W-:Y:S01]  /*f3f0*/  FMUL.FTZ R56, R55, R46 ;  /* 0x0000002e37387220 */ /* 0x000fe20000410000 */
[----:B------:R-:W-:-:S02]  /*f400*/  HADD2.F32 R43, -RZ, R60.H1_H1 ;  /* 0x3000003cff2b7230 */ /* 0x000fc40000004100 */
[----:B------:R-:W-:Y:S01]  /*f410*/  FMUL.FTZ R46, R15, R46 ;  /* 0x0000002e0f2e7220 */ /* 0x000fe20000410000 */
[----:B------:R-:W-:Y:S01]  /*f420*/  HADD2.F32 R14, -RZ, R14.H1_H1 ;  /* 0x3000000eff0e7230 */ /* 0x000fe20000004100 */
[----:B------:R-:W-:Y:S01]  /*f430*/  F2FP.SATFINITE.E4M3.F32.PACK_AB_MERGE_C R64, R67, R64, RZ ;  /* 0x000000404340723e */ /* 0x000fe200048070ff */
[----:B------:R-:W-:Y:S02]  /*f440*/  HADD2.F32 R12, -RZ, R57.H1_H1 ;  /* 0x30000039ff0c7230 */ /* 0x000fe40000004100 */
[-C--:B------:R-:W-:Y:S01]  /*f450*/  FMUL.FTZ R57, R54, R43.reuse ;  /* 0x0000002b36397220 */ /* 0x080fe20000410000 */
[----:B------:R-:W-:Y:S02]  /*f460*/  HADD2.F32 R13, -RZ, R13.H1_H1 ;  /* 0x3000000dff0d7230 */ /* 0x000fe40000004100 */
[----:B------:R-:W-:Y:S01]  /*f470*/  FMUL.FTZ R43, R14, R43 ;  /* 0x0000002b0e2b7220 */ /* 0x000fe20000410000 */
[----:B------:R-:W-:Y:S01]  /*f480*/  F2FP.SATFINITE.E4M3.F32.PACK_AB_MERGE_C R65, R66, R65, RZ ;  /* 0x000000414241723e */ /* 0x000fe200048070ff */
        /* <DEDUP_REMOVED lines=10> */
[----:B------:R-:W-:Y:S02]  /*f530*/  F2FP.SATFINITE.E4M3.F32.PACK_AB_MERGE_C R15, R57, R68, R56 ;  /* 0x00000044390f723e */ /* 0x000fe40004807038 */
[----:B------:R-:W-:Y:S02]  /*f540*/  F2FP.SATFINITE.E4M3.F32.PACK_AB_MERGE_C R43, R54, R69, R46 ;  /* 0x00000045362b723e */ /* 0x000fe4000480702e */
[----:B------:R-:W-:-:S07]  /*f550*/  MOV R14, R47 ;  /* 0x0000002f000e7202 */ /* 0x000fce0000000f00 */
.L_x_2780:
[----:B------:R-:W-:Y:S05]  /*f560*/  BSYNC B1 ;  /* 0x0000000000017941 */ /* 0x000fea0003800000 */
.L_x_2779:
[----:B0-----:R0:W-:Y:S01]  /*f570*/  ST.E.128 desc[UR52][R44.64], R12 ;  /* 0x0000000c2c007985 */ /* 0x0011e2000c101d34 */
[----:B------:R-:W-:-:S13]  /*f580*/  ISETP.GE.AND P2, PT, R11, R136, PT ;  /* 0x000000880b00720c */ /* 0x000fda0003f46270 */
[----:B------:R-:W-:Y:S05]  /*f590*/  @P2 BRA `(.L_x_2727) ;  /* 0x0000000400cc2947 */ /* 0x000fea0003800000 */
[----:B0-----:R-:W-:-:S04]  /*f5a0*/  IADD3 R12, P2, R11, R48, RZ ;  /* 0x000000300b0c7210 */ /* 0x001fc80007f5e0ff */
[----:B------:R-:W-:-:S05]  /*f5b0*/  LEA.HI.X.SX32 R13, R11, R49, 0x1, P2 ;  /* 0x000000310b0d7211 */ /* 0x000fca00010f0eff */
[----:B----4-:R0:W-:Y:S01]  /*f5c0*/  ST.E.128 desc[UR52][R12.64], R40 ;  /* 0x000000280c007985 */ /* 0x0101e2000c101d34 */
[----:B------:R-:W-:Y:S05]  /*f5d0*/  BRA `(.L_x_2727) ;  /* 0x0000000400bc7947 */ /* 0x000fea0003800000 */
.L_x_2692:
[----:B------:R-:W-:-:S06]  /*f5e0*/  UISETP.NE.AND UP0, UPT, UR48, 0x3, UPT ;  /* 0x000000033000788c */ /* 0x000fcc000bf05270 */
[----:B------:R-:W-:-:S13]  /*f5f0*/  PLOP3.LUT P1, PT, PT, PT, UP0, 0x80, 0x0 ;  /* 0x000000000000781c */ /* 0x000fda0003f2f008 */
[----:B------:R-:W-:Y:S05]  /*f600*/  @!P1 BRA `(.L_x_2781) ;  /* 0x0000000000049947 */ /* 0x000fea0003800000 */
[----:B------:R-:W-:Y:S01]  /*f610*/  BPT.TRAP 0x1 ;  /* 0x000000040000795c */ /* 0x000fe20000300000 */
.L_x_2781:
[----:B------:R-:W-:Y:S01]  /*f620*/  IMAD R95, R19, 0x8, R18 ;  /* 0x00000008135f7824 */ /* 0x000fe200078e0212 */
[----:B------:R-:W-:Y:S01]  /*f630*/  SHF.L.U32 R96, R199, 0x1f, RZ ;  /* 0x0000001fc7607819 */ /* 0x000fe200000006ff */
[----:B------:R-:W-:Y:S01]  /*f640*/  BSSY B1, `(.L_x_2782) ;  /* 0x0000004000017945 */ /* 0x000fe20003800000 */
[----:B------:R-:W-:Y:S02]  /*f650*/  SHF.R.S32.HI R92, RZ, 0x1f, R39 ;  /* 0x0000001fff5c7819 */ /* 0x000fe40000011427 */
[----:B------:R-:W0:Y:S02]  /*f660*/  SYNCS.PHASECHK.TRANS64.TRYWAIT P2, [R95+URZ+0x29890], R96 ;  /* 0x029890605f0075a7 */ /* 0x000e24000804017f */
[----:B0-----:R-:W-:Y:S05]  /*f670*/  @!P2 BRA `(.L_x_2783) ;  /* 0x0000022c00eca947 */ /* 0x001fea0003800000 */
.L_x_3068:
[----:B------:R-:W-:Y:S05]  /*f680*/  BSYNC B1 ;  /* 0x0000000000017941 */ /* 0x000fea0003800000 */
.L_x_2782:
        /* <DEDUP_REMOVED lines=15> */
[----:B------:R-:W-:Y:S02]  /*f780*/  IMAD.IADD R52, R94, 0x1, -R198 ;  /* 0x000000015e347824 */ /* 0x000fe400078e0ac6 */
        /* <DEDUP_REMOVED lines=9> */
.L_x_3072:
[----:B------:R-:W-:Y:S04]  /*f820*/  BSSY B1, `(.L_x_2785) ;  /* 0x0000023000017945 */ /* 0x000fe80003800000 */
[----:B------:R-:W-:Y:S05]  /*f830*/  @!P2 BRA `(.L_x_2786) ;  /* 0x000000000084a947 */ /* 0x000fea0003800000 */
[----:B------:R-:W-:Y:S02]  /*f840*/  ULDC UR4, c[0x0][0x2f4] ;  /* 0x0000bd0000047ab9 */ /* 0x000fe40000000800 */
[----:B------:R-:W-:-:S13]  /*f850*/  ISETP.GE.AND P5, PT, R16, UR4, PT ;  /* 0x0000000410007c0c */ /* 0x000fda000bfa6270 */
[----:B------:R-:W4:Y:S01]  /*f860*/  @!P5 LDS.128 R12, [R41+0x1a400] ;  /* 0x01a40000290cd984 */ /* 0x000f220000000c00 */
[----:B---3--:R-:W-:-:S04]  /*f870*/  @!P5 IADD3 R46, P2, R16, R49, RZ ;  /* 0x00000031102ed210 */ /* 0x008fc80007f5e0ff */
[----:B--2---:R-:W-:Y:S02]  /*f880*/  @!P5 IADD3.X R47, R48, R17, RZ, P2, !PT ;  /* 0x00000011302fd210 */ /* 0x004fe400017fe4ff */
        /* <DEDUP_REMOVED lines=21> */
[----:B--2---:R-:W-:-:S04]  /*f9e0*/  @!P5 IADD3 R46, P6, R196, R49, RZ ;  /* 0x00000031c42ed210 */ /* 0x004fc80007fde0ff */
[----:B------:R-:W-:Y:S01]  /*f9f0*/  @!P5 IADD3.X R47, R48, R205, RZ, P6, !PT ;  /* 0x000000cd302fd210 */ /* 0x000fe200037fe4ff */
[----:B---3--:R-:W-:Y:S04]  /*fa00*/  @!P2 ST.E.128 desc[UR52][R44.64], R12 ;  /* 0x0000000c2c00a985 */ /* 0x008fe8000c101d34 */
[----:B------:R-:W2:Y:S04]  /*fa10*/  @!P4 LDS.128 R12, [R41+0x1f400] ;  /* 0x01f40000290cc984 */ /* 0x000ea80000000c00 */
[----:B--2---:R-:W-:Y:S04]  /*fa20*/  @!P4 ST.E.128 desc[UR52][R42.64], R12 ;  /* 0x0000000c2a00c985 */ /* 0x004fe8000c101d34 */
[----:B------:R-:W2:Y:S04]  /*fa30*/  @!P5 LDS.128 R12, [R40+0x1f400] ;  /* 0x01f40000280cd984 */ /* 0x000ea80000000c00 */
[----:B--2---:R4:W-:Y:S02]  /*fa40*/  @!P5 ST.E.128 desc[UR52][R46.64], R12 ;  /* 0x0000000c2e00d985 */ /* 0x0049e4000c101d34 */
.L_x_2786:
[----:B------:R-:W-:Y:S05]  /*fa50*/  BSYNC B1 ;  /* 0x0000000000017941 */ /* 0x000fea0003800000 */
.L_x_2785:
[----:B------:R-:W-:-:S03]  /*fa60*/  UMOV UR4, 0xffffffff ;  /* 0xffffffff00047882 */ /* 0x000fc60000000000 */
[----:B------:R-:W-:Y:S05]  /*fa70*/  BRA.DIV UR4, `(.L_x_2787) ;  /* 0x0000022e044c7947 */ /* 0x000fea000b800000 */
[----:B--2---:R2:W0:Y:S04]  /*fa80*/  SHFL.IDX PT, R48, R51, 0x1, 0x1e1f ;  /* 0x003e1f0033307f89 */ /* 0x00442800000e0000 */
[----:B---3--:R2:W3:Y:S02]  /*fa90*/  SHFL.IDX PT, R49, R50, 0x1, 0x1e1f ;  /* 0x003e1f0032317f89 */ /* 0x0084e400000e0000 */
.L_x_3076:
[----:B------:R-:W-:-:S13]  /*faa0*/  ISETP.GE.AND P2, PT, R52, 0x81, PT ;  /* 0x000000813400780c */ /* 0x000fda0003f46270 */
[----:B------:R-:W-:Y:S05]  /*fab0*/  @!P2 BRA `(.L_x_2727) ;  /* 0x000000000084a947 */ /* 0x000fea0003800000 */
[----:B------:R-:W-:Y:S02]  /*fac0*/  ULDC UR4, c[0x0][0x2f4] ;  /* 0x0000bd0000047ab9 */ /* 0x000fe40000000800 */
[----:B------:R-:W-:-:S13]  /*fad0*/  ISETP.GE.AND P5, PT, R16, UR4, PT ;  /* 0x0000000410007c0c */ /* 0x000fda000bfa6270 */
[----:B----4-:R-:W4:Y:S01]  /*fae0*/  @!P5 LDS.128 R12, [R41+0x1c400] ;  /* 0x01c40000290cd984 */ /* 0x010f220000000c00 */
[----:B---3--:R-:W-:-:S05]  /*faf0*/  @!P5 IADD3 R46, P2, R16, R49, RZ ;  /* 0x00000031102ed210 */ /* 0x008fca0007f5e0ff */
[----:B0-----:R-:W-:Y:S01]  /*fb00*/  @!P5 IMAD.X R47, R48, 0x1, R17, P2 ;  /* 0x00000001302fd824 */ /* 0x001fe200010e0611 */
        /* <DEDUP_REMOVED lines=10> */
[----:B0-----:R-:W-:-:S04]  /*fbb0*/  @!P5 IADD3 R46, P6, R11, R49, RZ ;  /* 0x000000310b2ed210 */ /* 0x001fc80007fde0ff */
[----:B------:R-:W-:-:S05]  /*fbc0*/  @!P5 LEA.HI.X.SX32 R47, R11, R48, 0x1, P6 ;  /* 0x000000300b2fd211 */ /* 0x000fca00030f0eff */
[----:B---3--:R0:W-:Y:S01]  /*fbd0*/  @!P5 ST.E.128 desc[UR52][R46.64], R12 ;  /* 0x0000000c2e00d985 */ /* 0x0081e2000c101d34 */
[----:B------:R-:W-:-:S13]  /*fbe0*/  ISETP.GE.AND P5, PT, R4, UR4, PT ;  /* 0x0000000404007c0c */ /* 0x000fda000bfa6270 */
[----:B------:R-:W3:Y:S01]  /*fbf0*/  @!P5 LDS.128 R12, [R41+0x1ec00] ;  /* 0x01ec0000290cd984 */ /* 0x000ee20000000c00 */
[----:B------:R-:W-:-:S04]  /*fc00*/  @!P5 SHF.L.U32 R11, R193, 0x4, RZ ;  /* 0x00000004c10bd819 */ /* 0x000fc800000006ff */
[----:B0-----:R-:W-:-:S04]  /*fc10*/  @!P5 IADD3 R46, P6, R11, R49, RZ ;  /* 0x000000310b2ed210 */ /* 0x001fc80007fde0ff */
[----:B------:R-:W-:-:S05]  /*fc20*/  @!P5 LEA.HI.X.SX32 R47, R11, R48, 0x1, P6 ;  /* 0x000000300b2fd211 */ /* 0x000fca00030f0eff */
[----:B---3--:R0:W-:Y:S01]  /*fc30*/  @!P5 ST.E.128 desc[UR52][R46.64], R12 ;  /* 0x0000000c2e00d985 */ /* 0x0081e2000c101d34 */
[----:B------:R-:W-:-:S03]  /*fc40*/  ISETP.GE.AND P5, PT, R196, UR4, PT ;  /* 0x00000004c4007c0c */ /* 0x000fc6000bfa6270 */
[----:B------:R-:W3:Y:S10]  /*fc50*/  @!P2 LDS.128 R12, [R40+0x1ec00] ;  /* 0x01ec0000280ca984 */ /* 0x000ef40000000c00 */
[----:B0-----:R-:W-:-:S05]  /*fc60*/  @!P5 IADD3 R46, P6, R196, R49, RZ ;  /* 0x00000031c42ed210 */ /* 0x001fca0007fde0ff */
[----:B------:R-:W-:Y:S01]  /*fc70*/  @!P5 IMAD.X R47, R48, 0x1, R205, P6 ;  /* 0x00000001302fd824 */ /* 0x000fe200030e06cd */
[----:B---3--:R-:W-:Y:S04]  /*fc80*/  @!P2 ST.E.128 desc[UR52][R44.64], R12 ;  /* 0x0000000c2c00a985 */ /* 0x008fe8000c101d34 */
[----:B------:R-:W0:Y:S04]  /*fc90*/  @!P4 LDS.128 R12, [R41+0x21400] ;  /* 0x02140000290cc984 */ /* 0x000e280000000c00 */
[----:B0-----:R-:W-:Y:S04]  /*fca0*/  @!P4 ST.E.128 desc[UR52][R42.64], R12 ;  /* 0x0000000c2a00c985 */ /* 0x001fe8000c101d34 */
[----:B------:R-:W0:Y:S04]  /*fcb0*/  @!P5 LDS.128 R12, [R40+0x21400] ;  /* 0x02140000280cd984 */ /* 0x000e280000000c00 */
[----:B0-----:R0:W-:Y:S02]  /*fcc0*/  @!P5 ST.E.128 desc[UR52][R46.64], R12 ;  /* 0x0000000c2e00d985 */ /* 0x0011e4000c101d34 */
.L_x_2727:
[----:B------:R-:W-:Y:S05]  /*fcd0*/  BSYNC B0 ;  /* 0x0000000000007941 */ /* 0x000fea0003800000 */
.L_x_2691:
        /* <DEDUP_REMOVED lines=16> */
.L_x_2789:
[----:B------:R-:W-:Y:S05]  /*fde0*/  BSYNC B0 ;  /* 0x0000000000007941 */ /* 0x000fea0003800000 */
.L_x_2788:
[----:B------:R-:W0:Y:S01]  /*fdf0*/  SYNCS.PHASECHK.TRANS64.TRYWAIT P1, [R95+URZ+0x298b0], R96 ;  /* 0x0298b0605f0075a7 */ /* 0x000e22000802017f */
[----:B------:R-:W-:Y:S04]  /*fe00*/  BSSY B0, `(.L_x_2790) ;  /* 0x0000002000007945 */ /* 0x000fe80003800000 */
[----:B0-----:R-:W-:Y:S05]  /*fe10*/  @!P1 BRA `(.L_x_2791) ;  /* 0x0000022800b09947 */ /* 0x001fea0003800000 */
.L_x_3077:
[----:B------:R-:W-:Y:S05]  /*fe20*/  BSYNC B0 ;  /* 0x0000000000007941 */ /* 0x000fea0003800000 */
.L_x_2790:
[----:B------:R-:W-:Y:S01]  /*fe30*/  ULDC.64 UR4, c[0x0][0x328] ;  /* 0x0000ca0000047ab9 */ /* 0x000fe20000000a00 */
[----:B------:R-:W-:Y:S01]  /*fe40*/  ULDC.64 UR6, c[0x0][0x318] ;  /* 0x0000c60000067ab9 */ /* 0x000fe20000000a00 */
[----:B------:R-:W-:Y:S01]  /*fe50*/  IMAD R92, R92, UR4, RZ ;  /* 0x000000045c5c7c24 */ /* 0x000fe2000f8e02ff */
[----:B------:R-:W-:Y:S01]  /*fe60*/  IADD3 R94, -R198, R94, RZ ;  /* 0x0000005ec65e7210 */ /* 0x000fe20007ffe1ff */
[C---:B------:R-:W-:Y:S01]  /*fe70*/  IMAD.WIDE.U32 R12, R39.reuse, UR4, RZ ;  /* 0x00000004270c7c25 */ /* 0x040fe2000f8e00ff */
[----:B------:R-:W-:Y:S03]  /*fe80*/  BSSY B0, `(.L_x_2792) ;  /* 0x000002c000007945 */ /* 0x000fe60003800000 */
[----:B------:R-:W-:Y:S01]  /*fe90*/  IMAD R39, R39, UR5, R92 ;  /* 0x0000000527277c24 */ /* 0x000fe2000f8e025c */
[----:B------:R-:W-:Y:S01]  /*fea0*/  ULDC.64 UR4, c[0x0][0x338] ;  /* 0x0000ce0000047ab9 */ /* 0x000fe20000000a00 */
[----:B----4-:R-:W-:-:S02]  /*feb0*/  IMAD R11, R19, 0x5000, R222 ;  /* 0x00005000130b7824 */ /* 0x010fc400078e02de */
[----:B------:R-:W-:Y:S02]  /*fec0*/  IMAD R93, R93, UR4, RZ ;  /* 0x000000045d5d7c24 */ /* 0x000fe4000f8e02ff */
[----:B------:R-:W-:Y:S01]  /*fed0*/  IMAD.IADD R13, R13, 0x1, R39 ;  /* 0x000000010d0d7824 */ /* 0x000fe200078e0227 */
[-C--:B------:R-:W-:Y:S01]  /*fee0*/  IADD3 R48, R18, R11.reuse, R122 ;  /* 0x0000000b12307210 */ /* 0x080fe20007ffe07a */
[----:B------:R-:W-:Y:S01]  /*fef0*/  IMAD R93, R38, UR5, R93 ;  /* 0x00000005265d7c24 */ /* 0x000fe2000f8e025d */
[-C--:B---3--:R-:W-:Y:S01]  /*ff00*/  IADD3 R49, R18, R11.reuse, R123 ;  /* 0x0000000b12317210 */ /* 0x088fe20007ffe07b */
[----:B------:R-:W-:Y:S01]  /*ff10*/  IMAD.WIDE.U32 R12, R38, UR4, R12 ;  /* 0x00000004260c7c25 */ /* 0x000fe2000f8e000c */
[----:B------:R-:W-:Y:S01]  /*ff20*/  ULDC.64 UR4, c[0x0][0x330] ;  /* 0x0000cc0000047ab9 */ /* 0x000fe20000000a00 */
[----:B-12---:R-:W-:Y:S02]  /*ff30*/  IADD3 R50, R18, R11, R128 ;  /* 0x0000000b12327210 */ /* 0x006fe40007ffe080 */
[----:B------:R-:W-:-:S02]  /*ff40*/  IMAD.IADD R13, R13, 0x1, R93 ;  /* 0x000000010d0d7824 */ /* 0x000fc400078e025d */
[----:B------:R-:W-:Y:S02]  /*ff50*/  IMAD.IADD R46, R18, 0x1, R11 ;  /* 0x00000001122e7824 */ /* 0x000fe400078e020b */
[----:B------:R-:W-:-:S04]  /*ff60*/  IMAD.WIDE.U32 R12, R191, UR4, R12 ;  /* 0x00000004bf0c7c25 */ /* 0x000fc8000f8e000c */
[----:B------:R-:W-:Y:S01]  /*ff70*/  IMAD R13, R191, UR5, R13 ;  /* 0x00000005bf0d7c24 */ /* 0x000fe2000f8e020d */
[----:B------:R-:W-:-:S04]  /*ff80*/  IADD3 R44, P1, R12, UR6, RZ ;  /* 0x000000060c2c7c10 */ /* 0x000fc8000ff3e0ff */
[----:B------:R-:W-:Y:S01]  /*ff90*/  IADD3.X R45, R13, UR7, RZ, P1, !PT ;  /* 0x000000070d2d7c10 */ /* 0x000fe20008ffe4ff */
[----:B------:R0:W1:Y:S01]  /*ffa0*/  SHFL.IDX PT, R47, R44, RZ, 0x1e1f ;  /* 0x001e1fff2c2f7589 */ /* 0x00006200000e0000 */
[----:B------:R-:W-:-:S03]  /*ffb0*/  ISETP.GE.AND P1, PT, R94, 0x1, PT ;  /* 0x000000015e00780c */ /* 0x000fc60003f26270 */
[----:B------:R0:W2:Y:S10]  /*ffc0*/  SHFL.IDX PT, R11, R45, RZ, 0x1e1f ;  /* 0x001e1fff2d0b7589 */ /* 0x0000b400000e0000 */
[----:B0-----:R-:W-:Y:S05]  /*ffd0*/  @!P1 BRA `(.L_x_2793) ;  /* 0x0000000000589947 */ /* 0x001fea0003800000 */
[----:B------:R-:W-:Y:S02]  /*ffe0*/  ISETP.NE.AND P5, PT, R9, RZ, PT ;  /* 0x000000ff0900720c */ /* 0x000fe40003fa5270 */
[----:B------:R-:W-:-:S11]  /*fff0*/  ISETP.NE.AND P4, PT, R10, RZ, PT ;  /* 0x000000ff0a00720c */ /* 0x000fd60003f85270 */
[----:B-1----:R-:W-:Y:S02]  /*10000*/  @P5 IADD3 R40, P1, R16, R47, RZ ;  /* 0x0000002f10285210 */ /* 0x002fe40007f3e0ff */
[----:B------:R-:W-:-:S03]  /*10010*/  @P4 IMAD.SHL.U32 R12, R192, 0x10, RZ ;  /* 0x00000010c00c4824 */ /* 0x000fc600078e00ff */
[----:B--2---:R-:W-:Y:S02]  /*10020*/  @P5 IMAD.X R41, R11, 0x1, R17, P1 ;  /* 0x000000010b295824 */ /* 0x004fe400008e0611 */
        /* <DEDUP_REMOVED lines=10> */
[----:B0-----:R-:W-:-:S04]  /*100d0*/  @P5 IADD3 R40, P6, R190, R47, RZ ;  /* 0x0000002fbe285210 */ /* 0x001fc80007fde0ff */
[----:B------:R-:W-:Y:S01]  /*100e0*/  @P5 IADD3.X R41, R11, R197, RZ, P6, !PT ;  /* 0x000000c50b295210 */ /* 0x000fe200037fe4ff */
[----:B-1----:R-:W-:Y:S04]  /*100f0*/  @P4 ST.E.128 desc[UR52][R42.64], R12 ;  /* 0x0000000c2a004985 */ /* 0x002fe8000c101d34 */
[----:B------:R-:W0:Y:S04]  /*10100*/  @P1 LDS.128 R12, [R49+0xa400] ;  /* 0x00a40000310c1984 */ /* 0x000e280000000c00 */
[----:B0-----:R-:W-:Y:S04]  /*10110*/  @P1 ST.E.128 desc[UR52][R38.64], R12 ;  /* 0x0000000c26001985 */ /* 0x001fe8000c101d34 */
[----:B------:R-:W0:Y:S04]  /*10120*/  @P5 LDS.128 R12, [R50+0xa400] ;  /* 0x00a40000320c5984 */ /* 0x000e280000000c00 */
[----:B0-----:R0:W-:Y:S02]  /*10130*/  @P5 ST.E.128 desc[UR52][R40.64], R12 ;  /* 0x0000000c28005985 */ /* 0x0011e4000c101d34 */
.L_x_2793:
[----:B------:R-:W-:Y:S05]  /*10140*/  BSYNC B0 ;  /* 0x0000000000007941 */ /* 0x000fea0003800000 */
.L_x_2792:
[----:B------:R-:W-:Y:S01]  /*10150*/  ISETP.GE.AND P1, PT, R94, 0x81, PT ;  /* 0x000000815e00780c */ /* 0x000fe20003f26270 */
[----:B------:R-:W3:Y:S01]  /*10160*/  SHFL.IDX PT, R45, R45, 0x1, 0x1e1f ;  /* 0x003e1f002d2d7f89 */ /* 0x000ee200000e0000 */
[----:B------:R-:W-:Y:S03]  /*10170*/  BSSY B0, `(.L_x_2794) ;  /* 0x0000019000007945 */ /* 0x000fe60003800000 */
[----:B--2---:R2:W4:Y:S08]  /*10180*/  SHFL.IDX PT, R11, R44, 0x1, 0x1e1f ;  /* 0x003e1f002c0b7f89 */ /* 0x00453000000e0000 */
[----:B--2---:R-:W-:Y:S05]  /*10190*/  @!P1 BRA `(.L_x_2795) ;  /* 0x0000000000589947 */ /* 0x004fea0003800000 */
[----:B------:R-:W-:Y:S02]  /*101a0*/  ISETP.NE.AND P5, PT, R9, RZ, PT ;  /* 0x000000ff0900720c */ /* 0x000fe40003fa5270 */
[----:B------:R-:W-:-:S11]  /*101b0*/  ISETP.NE.AND P4, PT, R10, RZ, PT ;  /* 0x000000ff0a00720c */ /* 0x000fd60003f85270 */
[----:B0---4-:R-:W-:Y:S02]  /*101c0*/  @P5 IADD3 R40, P1, R16, R11, RZ ;  /* 0x0000000b10285210 */ /* 0x011fe40007f3e0ff */
[----:B------:R-:W-:-:S03]  /*101d0*/  @P4 IMAD.SHL.U32 R12, R192, 0x10, RZ ;  /* 0x00000010c00c4824 */ /* 0x000fc600078e00ff */
[----:B---3--:R-:W-:Y:S02]  /*101e0*/  @P5 IMAD.X R41, R45, 0x1, R17, P1 ;  /* 0x000000012d295824 */ /* 0x008fe400008e0611 */
        /* <DEDUP_REMOVED lines=9> */
[----:B------:R-:W2:Y:S10]  /*10280*/  @P4 LDS.128 R12, [R48+0xe400] ;  /* 0x00e40000300c4984 */ /* 0x000eb40000000c00 */
[----:B0-----:R-:W-:-:S05]  /*10290*/  @P5 IADD3 R40, P6, R190, R11, RZ ;  /* 0x0000000bbe285210 */ /* 0x001fca0007fde0ff */
[----:B------:R-:W-:Y:S01]  /*102a0*/  @P5 IMAD.X R41, R45, 0x1, R197, P6 ;  /* 0x000000012d295824 */ /* 0x000fe200030e06c5 */
[----:B--2---:R-:W-:Y:S04]  /*102b0*/  @P4 ST.E.128 desc[UR52][R42.64], R12 ;  /* 0x0000000c2a004985 */ /* 0x004fe8000c101d34 */
[----:B------:R-:W0:Y:S04]  /*102c0*/  @P1 LDS.128 R12, [R49+0xe400] ;  /* 0x00e40000310c1984 */ /* 0x000e280000000c00 */
[----:B0-----:R-:W-:Y:S04]  /*102d0*/  @P1 ST.E.128 desc[UR52][R38.64], R12 ;  /* 0x0000000c26001985 */ /* 0x001fe8000c101d34 */
[----:B------:R-:W0:Y:S04]  /*102e0*/  @P5 LDS.128 R12, [R50+0xe400] ;  /* 0x00e40000320c5984 */ /* 0x000e280000000c00 */
[----:B0-----:R2:W-:Y:S02]  /*102f0*/  @P5 ST.E.128 desc[UR52][R40.64], R12 ;  /* 0x0000000c28005985 */ /* 0x0015e4000c101d34 */
.L_x_2795:
[----:B------:R-:W-:Y:S05]  /*10300*/  BSYNC B0 ;  /* 0x0000000000007941 */ /* 0x000fea0003800000 */
.L_x_2794:
[----:B------:R-:W-:Y:S01]  /*10310*/  @!PT LDS RZ, [RZ] ;  /* 0x00000000fffff984 */ /* 0x000fe20000000800 */
[----:B------:R-:W-:Y:S01]  /*10320*/  @!PT LDS RZ, [RZ] ;  /* 0x00000000fffff984 */ /* 0x000fe20000000800 */
[----:B------:R-:W-:Y:S01]  /*10330*/  @!PT LDS RZ, [RZ] ;  /* 0x00000000fffff984 */ /* 0x000fe20000000800 */
[----:B------:R-:W-:Y:S01]  /*10340*/  @!PT LDS RZ, [RZ] ;  /* 0x00000000fffff984 */ /* 0x000fe20000000800 */
[----:B------:R5:W-:Y:S06]  /*10350*/  MEMBAR.ALL.CTA ;  /* 0x0000000000007992 */ /* 0x000bec0000008000 */
[----:B-----5:R-:W5:Y:S02]  /*10360*/  FENCE.VIEW.ASYNC.S ;  /* 0x00000000000073c6 */ /* 0x020f640000000000 */
[----:B-----5:R0:W-:Y:S01]  /*10370*/  BAR.SYNC.DEFER_BLOCKING R150, 0x80 ;  /* 0x000200960000751d */ /* 0x0201e20000010000 */
[----:B------:R-:W-:Y:S01]  /*10380*/  LOP3.LUT P4, RZ, R22, 0x2, RZ, 0xc0, !PT ;  /* 0x0000000216ff7812 */ /* 0x000fe2000788c0ff */
[----:B------:R-:W-:Y:S01]  /*10390*/  VIADD R19, R19, 0x1 ;  /* 0x0000000113137836 */ /* 0x000fe20000000000 */
[----:B------:R-:W-:-:S04]  /*103a0*/  @!P2 IADD3 R95, R95, 0x298c0, RZ ;  /* 0x000298c05f5fa810 */ /* 0x000fc80007ffe0ff */
[C---:B------:R-:W-:Y:S02]  /*103b0*/  ISETP.NE.AND P1, PT, R19.reuse, 0x2, PT ;  /* 0x000000021300780c */ /* 0x040fe40003f25270 */
[----:B------:R-:W-:Y:S02]  /*103c0*/  @!P2 PRMT R95, RZ, 0x654, R95 ;  /* 0x00000654ff5fa816 */ /* 0x000fe4000000005f */
[----:B0-2---:R-:W-:Y:S02]  /*103d0*/  SEL R12, RZ, 0x1, P1 ;  /* 0x00000001ff0c7807 */ /* 0x005fe40000800000 */
[----:B------:R-:W-:Y:S02]  /*103e0*/  SEL R19, R19, RZ, P1 ;  /* 0x000000ff13137207 */ /* 0x000fe40000800000 */
[----:B------:R-:W-:Y:S01]  /*103f0*/  LOP3.LUT R199, R199, R12, RZ, 0x3c, !PT ;  /* 0x0000000cc7c77212 */ /* 0x000fe200078e3cff */
[----:B------:R0:W-:Y:S01]  /*10400*/  @!P2 SYNCS.ARRIVE.TRANS64.RED.A1T0 RZ, [R95+URZ], RZ ;  /* 0x000000ff5fffa9a7 */ /* 0x0001e2000810043f */
[----:B------:R-:W-:Y:S05]  /*10410*/  @P4 BRA `(.L_x_2796) ;  /* 0xffffff2400f44947 */ /* 0x000fea000383ffff */
[----:B----4-:R-:W2:Y:S01]  /*10420*/  S2R R11, SR_TID.X ;  /* 0x00000000000b7919 */ /* 0x010ea20000002100 */
[----:B------:R-:W-:Y:S02]  /*10430*/  PLOP3.LUT P0, PT, PT, PT, PT, 0x8, 0x0 ;  /* 0x000000000000781c */ /* 0x000fe40003f0e170 */
[----:B--2---:R-:W-:-:S04]  /*10440*/  SHF.R.U32.HI R11, RZ, 0x7, R11 ;  /* 0x00000007ff0b7819 */ /* 0x004fc8000001160b */
[----:B------:R-:W-:-:S13]  /*10450*/  ISETP.NE.AND P4, PT, R11, 0x1, PT ;  /* 0x000000010b00780c */ /* 0x000fda0003f85270 */
[----:B------:R-:W-:Y:S06]  /*10460*/  @!P4 BAR.ARV 0x9, 0x100 ;  /* 0x024400000000cb1d */ /* 0x000fec0000002000 */
.L_x_2686:
[----:B------:R-:W2:Y:S01]  /*10470*/  LDC R0, c[0x0][0x448] ;  /* 0x00011200ff007b82 */ /* 0x000ea20000000800 */
[----:B------:R-:W-:Y:S01]  /*10480*/  IADD3 R5, R217, 0xa0, -R215 ;  /* 0x000000a0d9057810 */ /* 0x000fe20007ffe8d7 */
[----:B------:R-:W-:Y:S01]  /*10490*/  IMAD.MOV.U32 R104, RZ, RZ, RZ ;  /* 0x000000ffff687224 */ /* 0x000fe200078e00ff */
[----:B--2---:R-:W-:Y:S01]  /*104a0*/  ISETP.NE.AND P1, PT, R0, 0x1, PT ;  /* 0x000000010000780c */ /* 0x004fe20003f25270 */
[----:B------:R-:W-:-:S12]  /*104b0*/  VIADD R0, R214, 0x7f ;  /* 0x0000007fd6007836 */ /* 0x000fd80000000000 */
[----:B------:R-:W2:Y:S08]  /*104c0*/  @P1 LDC R3, c[0x0][0x44c] ;  /* 0x00011300ff031b82 */ /* 0x000eb00000000800 */
[----:B------:R-:W4:Y:S01]  /*104d0*/  @P1 LDC R2, c[0x0][0x450] ;  /* 0x00011400ff021b82 */ /* 0x000f220000000800 */
[----:B--2---:R-:W-:-:S05]  /*104e0*/  @P1 IMAD.HI.U32 R3, R0, R3, RZ ;  /* 0x0000000300031227 */ /* 0x004fca00078e00ff */
[----:B----4-:R-:W-:-:S05]  /*104f0*/  @P1 SHF.R.U32.HI R0, RZ, R2, R3 ;  /* 0x00000002ff001219 */ /* 0x010fca0000011603 */
[----:B------:R-:W-:-:S04]  /*10500*/  IMAD.IADD R0, R5, 0x1, R0 ;  /* 0x0000000105007824 */ /* 0x000fc800078e0200 */
[----:B------:R-:W-:-:S05]  /*10510*/  IMAD.HI R0, R0, 0x66666667, RZ ;  /* 0x6666666700007827 */ /* 0x000fca00078e02ff */
[----:B------:R-:W-:-:S04]  /*10520*/  SHF.R.U32.HI R3, RZ, 0x1f, R0 ;  /* 0x0000001fff037819 */ /* 0x000fc80000011600 */
[----:B------:R-:W-:-:S04]  /*10530*/  LEA.HI.SX32 R3, R0, R3, 0x1a ;  /* 0x0000000300037211 */ /* 0x000fc800078fd2ff */
[----:B------:R-:W-:-:S04]  /*10540*/  VIMNMX R156, R156, R3, PT ;  /* 0x000000039c9c7248 */ /* 0x000fc80003fe0100 */
[----:B------:R-:W-:Y:S01]  /*10550*/  ISETP.GE.AND P1, PT, R156, 0x1, PT ;  /* 0x000000019c00780c */ /* 0x000fe20003f26270 */
[----:B------:R-:W-:-:S12]  /*10560*/  @P0 BRA `(.L_x_2797) ;  /* 0x00000000000c0947 */ /* 0x000fd80003800000 */
[----:B------:R-:W2:Y:S01]  /*10570*/  FENCE.VIEW.ASYNC.G ;  /* 0x00000000000073c6 */ /* 0x000ea20000000100 */
[----:B------:R-:W-:Y:S05]  /*10580*/  WARPSYNC.ALL ;  /* 0x0000000000007948 */ /* 0x000fea0003800000 */
[----:B--2---:R-:W-:Y:S06]  /*10590*/  BAR.ARV 0xc, 0x180 ;  /* 0x0306000000007b1d */ /* 0x004fec0000002000 */
.L_x_2797:
[----:B------:R-:W-:Y:S04]  /*105a0*/  BSSY B0, `(.L_x_2798) ;  /* 0x0000020000007945 */ /* 0x000fe80003800000 */
[----:B------:R-:W-:Y:S05]  /*105b0*/  @!P1 BRA `(.L_x_2799) ;  /* 0x0000000000789947 */ /* 0x000fea0003800000 */
[----:B------:R-:W-:Y:S01]  /*105c0*/  ISETP.NE.AND P0, PT, R224, RZ, PT ;  /* 0x000000ffe000720c */ /* 0x000fe20003f05270 */
[----:B------:R-:W-:-:S03]  /*105d0*/  ULDC UR4, c[0x0][0x9f0] ;  /* 0x00027c0000047ab9 */ /* 0x000fc60000000800 */
[----:B------:R-:W-:-:S04]  /*105e0*/  SEL R9, R224, UR4, P0 ;  /* 0x00000004e0097c07 */ /* 0x000fc80008000000 */
[-C--:B------:R-:W-:Y:S02]  /*105f0*/  IABS R5, R9.reuse ;  /* 0x0000000900057213 */ /* 0x080fe40000000000 */
[----:B------:R-:W-:Y:S02]  /*10600*/  IADD3 R0, R9, -0x1, R156 ;  /* 0xffffffff09007810 */ /* 0x000fe40007ffe09c */
[----:B------:R-:W2:Y:S01]  /*10610*/  I2F.RP R4, R5 ;  /* 0x0000000500047306 */ /* 0x000ea20000209400 */
[----:B------:R-:W-:-:S05]  /*10620*/  IABS R8, R9 ;  /* 0x0000000900087213 */ /* 0x000fca0000000000 */
[----:B------:R-:W-:Y:S02]  /*10630*/  IMAD.MOV R8, RZ, RZ, -R8 ;  /* 0x000000ffff087224 */ /* 0x000fe400078e0a08 */
[----:B--2---:R-:W2:Y:S02]  /*10640*/  MUFU.RCP R4, R4 ;  /* 0x0000000400047308 */ /* 0x004ea40000001000 */
[----:B--2---:R-:W-:Y:S02]  /*10650*/  IADD3 R2, R4, 0xffffffe, RZ ;  /* 0x0ffffffe04027810 */ /* 0x004fe40007ffe0ff */
[----:B------:R-:W-:-:S04]  /*10660*/  IABS R4, R0 ;  /* 0x0000000000047213 */ /* 0x000fc80000000000 */
[----:B------:R2:W4:Y:S01]  /*10670*/  F2I.FTZ.U32.TRUNC.NTZ R3, R2 ;  /* 0x0000000200037305 */ /* 0x000522000021f000 */
[----:B------:R-:W-:-:S04]  /*10680*/  LOP3.LUT R0, R0, R9, RZ, 0x3c, !PT ;  /* 0x0000000900007212 */ /* 0x000fc800078e3cff */
[----:B------:R-:W-:Y:S01]  /*10690*/  ISETP.GE.AND P2, PT, R0, RZ, PT ;  /* 0x000000ff0000720c */ /* 0x000fe20003f46270 */
[----:B--2---:R-:W-:Y:S02]  /*106a0*/  IMAD.MOV.U32 R2, RZ, RZ, RZ ;  /* 0x000000ffff027224 */ /* 0x004fe400078e00ff */
[----:B----4-:R-:W-:-:S04]  /*106b0*/  IMAD.MOV R6, RZ, RZ, -R3 ;  /* 0x000000ffff067224 */ /* 0x010fc800078e0a03 */
[----:B------:R-:W-:-:S04]  /*106c0*/  IMAD R7, R6, R5, RZ ;  /* 0x0000000506077224 */ /* 0x000fc800078e02ff */
[----:B------:R-:W-:-:S04]  /*106d0*/  IMAD.HI.U32 R3, R3, R7, R2 ;  /* 0x0000000703037227 */ /* 0x000fc800078e0002 */
[----:B------:R-:W-:Y:S02]  /*106e0*/  IMAD.MOV.U32 R2, RZ, RZ, R8 ;  /* 0x000000ffff027224 */ /* 0x000fe400078e0008 */
[----:B------:R-:W-:-:S04]  /*106f0*/  IMAD.HI.U32 R3, R3, R4, RZ ;  /* 0x0000000403037227 */ /* 0x000fc800078e00ff */
[----:B------:R-:W-:-:S05]  /*10700*/  IMAD R2, R3, R2, R4 ;  /* 0x0000000203027224 */ /* 0x000fca00078e0204 */
[----:B------:R-:W-:-:S13]  /*10710*/  ISETP.GT.U32.AND P1, PT, R5, R2, PT ;  /* 0x000000020500720c */ /* 0x000fda0003f24070 */
[-C--:B------:R-:W-:Y:S01]  /*10720*/  @!P1 IADD3 R2, R2, -R5.reuse, RZ ;  /* 0x8000000502029210 */ /* 0x080fe20007ffe0ff */
[----:B------:R-:W-:Y:S01]  /*10730*/  @!P1 VIADD R3, R3, 0x1 ;  /* 0x0000000103039836 */ /* 0x000fe20000000000 */
[----:B------:R-:W-:Y:S02]  /*10740*/  ISETP.NE.AND P1, PT, R9, RZ, PT ;  /* 0x000000ff0900720c */ /* 0x000fe40003f25270 */
[----:B------:R-:W-:-:S13]  /*10750*/  ISETP.GE.U32.AND P0, PT, R2, R5, PT ;  /* 0x000000050200720c */ /* 0x000fda0003f06070 */
[----:B------:R-:W-:-:S04]  /*10760*/  @P0 VIADD R3, R3, 0x1 ;  /* 0x0000000103030836 */ /* 0x000fc80000000000 */
[----:B------:R-:W-:Y:S01]  /*10770*/  @!P2 IMAD.MOV R3, RZ, RZ, -R3 ;  /* 0x000000ffff03a224 */ /* 0x000fe200078e0a03 */
[----:B------:R-:W-:-:S05]  /*10780*/  @!P1 LOP3.LUT R3, RZ, R9, RZ, 0x33, !PT ;  /* 0x00000009ff039212 */ /* 0x000fca00078e33ff */
[----:B------:R-:W-:-:S07]  /*10790*/  IMAD.MOV.U32 R104, RZ, RZ, R3 ;  /* 0x000000ffff687224 */ /* 0x000fce00078e0003 */
.L_x_2799:
[----:B------:R-:W-:Y:S05]  /*107a0*/  BSYNC B0 ;  /* 0x0000000000007941 */ /* 0x000fea0003800000 */
.L_x_2798:
[----:B------:R-:W2:Y:S01]  /*107b0*/  LDL R0, [R1] ;  /* 0x0000000001007983 */ /* 0x000ea20000100800 */
[----:B------:R-:W-:Y:S02]  /*107c0*/  PLOP3.LUT P0, PT, PT, PT, PT, 0x80, 0x0 ;  /* 0x000000000000781c */ /* 0x000fe40003f0f070 */
[----:B------:R-:W-:Y:S02]  /*107d0*/  CS2R R88, SRZ ;  /* 0x0000000000587805 */ /* 0x000fe4000001ff00 */
[----:B------:R-:W-:Y:S02]  /*107e0*/  MOV R14, RZ ;  /* 0x000000ff000e7202 */ /* 0x000fe40000000f00 */
[----:B------:R-:W-:Y:S01]  /*107f0*/  CS2R R12, SRZ ;  /* 0x00000000000c7805 */ /* 0x000fe2000001ff00 */
[----:B------:R-:W-:Y:S01]  /*10800*/  IMAD.MOV.U32 R58, RZ, RZ, RZ ;  /* 0x000000ffff3a7224 */ /* 0x000fe200078e00ff */
[----:B------:R-:W-:Y:S02]  /*10810*/  CS2R R60, SRZ ;  /* 0x00000000003c7805 */ /* 0x000fe4000001ff00 */
[----:B------:R-:W-:-:S02]  /*10820*/  CS2R R20, SRZ ;  /* 0x0000000000147805 */ /* 0x000fc4000001ff00 */
[----:B------:R-:W-:Y:S02]  /*10830*/  CS2R R80, SRZ ;  /* 0x0000000000507805 */ /* 0x000fe4000001ff00 */
[----:B------:R-:W-:Y:S01]  /*10840*/  CS2R R84, SRZ ;  /* 0x0000000000547805 */ /* 0x000fe2000001ff00 */
[----:B------:R-:W-:Y:S01]  /*10850*/  IMAD.MOV.U32 R125, RZ, RZ, RZ ;  /* 0x000000ffff7d7224 */ /* 0x000fe200078e00ff */
[----:B------:R-:W-:Y:S02]  /*10860*/  CS2R R96, SRZ ;  /* 0x0000000000607805 */ /* 0x000fe4000001ff00 */
[----:B------:R-:W-:Y:S02]  /*10870*/  CS2R R90, SRZ ;  /* 0x00000000005a7805 */ /* 0x000fe4000001ff00 */
[----:B------:R-:W-:Y:S01]  /*10880*/  CS2R R98, SRZ ;  /* 0x0000000000627805 */ /* 0x000fe2000001ff00 */
[----:B------:R-:W-:Y:S01]  /*10890*/  IMAD.MOV.U32 R123, RZ, RZ, RZ ;  /* 0x000000ffff7b7224 */ /* 0x000fe200078e00ff */
[----:B------:R-:W-:-:S02]  /*108a0*/  CS2R R52, SRZ ;  /* 0x0000000000347805 */ /* 0x000fc4000001ff00 */
[----:B------:R-:W-:Y:S02]  /*108b0*/  CS2R R114, SRZ ;  /* 0x0000000000727805 */ /* 0x000fe4000001ff00 */
[----:B------:R-:W-:Y:S02]  /*108c0*/  CS2R R100, SRZ ;  /* 0x0000000000647805 */ /* 0x000fe4000001ff00 */
[----:B------:R-:W-:Y:S02]  /*108d0*/  MOV R55, RZ ;  /* 0x000000ff00377202 */ /* 0x000fe40000000f00 */
[----:B---3--:R-:W-:Y:S01]  /*108e0*/  CS2R R44, SRZ ;  /* 0x00000000002c7805 */ /* 0x008fe2000001ff00 */
[----:B------:R-:W-:Y:S01]  /*108f0*/  IMAD.MOV.U32 R76, RZ, RZ, RZ ;  /* 0x000000ffff4c7224 */ /* 0x000fe200078e00ff */
        /* <DEDUP_REMOVED lines=10> */
[----:B------:R-:W-:Y:S01]  /*109a0*/  CS2R R32, SRZ ;  /* 0x0000000000207805 */ /* 0x000fe2000001ff00 */
[----:B------:R-:W-:Y:S01]  /*109b0*/  IMAD.MOV.U32 R121, RZ, RZ, RZ ;  /* 0x000000ffff797224 */ /* 0x000fe200078e00ff */
[----:B------:R-:W-:-:S02]  /*109c0*/  CS2R R28, SRZ ;  /* 0x00000000001c7805 */ /* 0x000fc4000001ff00 */
[----:B0-----:R-:W-:Y:S02]  /*109d0*/  CS2R R94, SRZ ;  /* 0x00000000005e7805 */ /* 0x001fe4000001ff00 */
[----:B------:R-:W-:Y:S01]  /*109e0*/  CS2R R64, SRZ ;  /* 0x0000000000407805 */ /* 0x000fe2000001ff00 */
[----:B------:R-:W-:Y:S01]  /*109f0*/  IMAD.MOV.U32 R8, RZ, RZ, RZ ;  /* 0x000000ffff087224 */ /* 0x000fe200078e00ff */
[----:B------:R-:W-:Y:S02]  /*10a00*/  CS2R R92, SRZ ;  /* 0x00000000005c7805 */ /* 0x000fe4000001ff00 */
[----:B------:R-:W-:Y:S02]  /*10a10*/  CS2R R68, SRZ ;  /* 0x0000000000447805 */ /* 0x000fe4000001ff00 */
[----:B------:R-:W-:Y:S01]  /*10a20*/  CS2R R24, SRZ ;  /* 0x0000000000187805 */ /* 0x000fe2000001ff00 */
[----:B------:R-:W-:Y:S01]  /*10a30*/  IMAD.MOV.U32 R3, RZ, RZ, RZ ;  /* 0x000000ffff037224 */ /* 0x000fe200078e00ff */
[----:B------:R-:W-:Y:S01]  /*10a40*/  MOV R117, RZ ;  /* 0x000000ff00757202 */ /* 0x000fe20000000f00 */
[----:B--2---:R-:W-:-:S02]  /*10a50*/  IMAD R213, R0, R104, RZ ;  /* 0x0000006800d57224 */ /* 0x004fc400078e02ff */
[----:B------:R-:W-:-:S03]  /*10a60*/  IMAD.MOV.U32 R0, RZ, RZ, RZ ;  /* 0x000000ffff007224 */ /* 0x000fc600078e00ff */
[----:B------:R-:W-:-:S04]  /*10a70*/  VIADDMNMX R104, R213, R104, R156, PT ;  /* 0x00000068d5687246 */ /* 0x000fc8000380019c */
[----:B------:R-:W-:-:S13]  /*10a80*/  ISETP.GT.AND P1, PT, R104, R213, PT ;  /* 0x000000d56800720c */ /* 0x000fda0003f24270 */
[----:B------:R-:W-:Y:S05]  /*10a90*/  @!P1 BRA `(.L_x_2800) ;  /* 0x0000014400d89947 */ /* 0x000fea0003800000 */
[----:B------:R-:W-:-:S03]  /*10aa0*/  UMOV UR4, 0xffffffff ;  /* 0xffffffff00047882 */ /* 0x000fc60000000000 */
[----:B------:R-:W-:Y:S05]  /*10ab0*/  BRA.DIV UR4, `(.L_x_2801) ;  /* 0x0000021e049c7947 */ /* 0x000fea000b800000 */
[----:B------:R-:W0:Y:S02]  /*10ac0*/  S2R R0, SR_TID.X ;  /* 0x0000000000007919 */ /* 0x000e240000002100 */
[----:B0-----:R-:W-:-:S05]  /*10ad0*/  VIADD R2, R0, 0xffffff80 ;  /* 0xffffff8000027836 */ /* 0x001fca0000000000 */
[----:B------:R-:W-:-:S04]  /*10ae0*/  SHF.R.S32.HI R0, RZ, 0x1f, R2 ;  /* 0x0000001fff007819 */ /* 0x000fc80000011402 */
[----:B------:R-:W-:-:S04]  /*10af0*/  LEA.HI R0, R0, R2, RZ, 0x7 ;  /* 0x0000000200007211 */ /* 0x000fc800078f38ff */
[----:B------:R-:W-:-:S05]  /*10b00*/  SHF.R.S32.HI R0, RZ, 0x7, R0 ;  /* 0x00000007ff007819 */ /* 0x000fca0000011400 */
[----:B------:R0:W2:Y:S02]  /*10b10*/  SHFL.IDX PT, R207, R0, RZ, 0x1f ;  /* 0x00001fff00cf7589 */ /* 0x0000a400000e0000 */
.L_x_3080:
[----:B0-2---:R-:W-:Y:S01]  /*10b20*/  LEA.HI R0, R207, R207, RZ, 0x1 ;  /* 0x000000cfcf007211 */ /* 0x005fe200078f08ff */
        /* <DEDUP_REMOVED lines=23> */
[----:B-12--5:R-:W-:Y:S05]  /*10ca0*/  CALL.ABS.NOINC R2 ;  /* 0x0000000002007343 */ /* 0x026fea0003c00000 */
.L_x_2802:
[----:B------:R-:W-:Y:S01]  /*10cb0*/  ULDC.64 UR6, c[0x0][0x998] ;  /* 0x0002660000067ab9 */ /* 0x000fe20000000a00 */
[----:B------:R-:W-:Y:S01]  /*10cc0*/  ULDC.64 UR4, c[0x0][0x990] ;  /* 0x0002640000047ab9 */ /* 0x000fe20000000a00 */
[----:B------:R-:W-:Y:S02]  /*10cd0*/  ISETP.NE.U32.AND P1, PT, RZ, UR6, PT ;  /* 0x00000006ff007c0c */ /* 0x000fe4000bf25070 */
[----:B------:R-:W-:Y:S02]  /*10ce0*/  ISETP.NE.U32.AND P0, PT, RZ, UR4, PT ;  /* 0x00000004ff007c0c */ /* 0x000fe4000bf05070 */
[----:B------:R-:W-:Y:S02]  /*10cf0*/  ISETP.NE.AND.EX P1, PT, RZ, UR7, PT, P1 ;  /* 0x00000007ff007c0c */ /* 0x000fe4000bf25310 */
[----:B------:R-:W-:-:S11]  /*10d00*/  ISETP.NE.AND.EX P0, PT, RZ, UR5, PT, P0 ;  /* 0x00000005ff007c0c */ /* 0x000fd6000bf05300 */
[----:B------:R-:W0:Y:S08]  /*10d10*/  @P1 LDC.64 R8, c[0x0][0x9b8] ;  /* 0x00026e00ff081b82 */ /* 0x000e300000000a00 */
[----:B------:R-:W2:Y:S08]  /*10d20*/  @P0 LDC.64 R6, c[0x0][0x9a8] ;  /* 0x00026a00ff060b82 */ /* 0x000eb00000000a00 */
[----:B------:R-:W3:Y:S08]  /*10d30*/  @P0 LDC.64 R10, c[0x0][0x9b0] ;  /* 0x00026c00ff0a0b82 */ /* 0x000ef00000000a00 */
[----:B------:R-:W4:Y:S01]  /*10d40*/  @P1 LDC.64 R12, c[0x0][0x9c0] ;  /* 0x00027000ff0c1b82 */ /* 0x000f220000000a00 */
[----:B0-----:R-:W-:-:S02]  /*10d50*/  @P1 IMAD R2, R227, R8, RZ ;  /* 0x00000008e3021224 */ /* 0x001fc400078e02ff */
[----:B------:R-:W-:-:S04]  /*10d60*/  @P1 IMAD.WIDE.U32 R4, R220, R8, RZ ;  /* 0x00000008dc041225 */ /* 0x000fc800078e00ff */
[C---:B------:R-:W-:Y:S02]  /*10d70*/  @P1 IMAD R9, R220.reuse, R9, R2 ;  /* 0x00000009dc091224 */ /* 0x040fe400078e0202 */
[-C--:B--2---:R-:W-:Y:S02]  /*10d80*/  @P0 IMAD R0, R227, R6.reuse, RZ ;  /* 0x00000006e3000224 */ /* 0x084fe400078e02ff */
[----:B------:R-:W-:-:S04]  /*10d90*/  @P0 IMAD.WIDE.U32 R2, R220, R6, RZ ;  /* 0x00000006dc020225 */ /* 0x000fc800078e00ff */
[----:B------:R-:W-:Y:S01]  /*10da0*/  @P0 IMAD R7, R220, R7, R0 ;  /* 0x00000007dc070224 */ /* 0x000fe200078e0200 */
[----:B------:R-:W-:Y:S01]  /*10db0*/  MOV R0, 0x3f800000 ;  /* 0x3f80000000007802 */ /* 0x000fe20000000f00 */
[----:B------:R-:W-:Y:S02]  /*10dc0*/  @P1 IMAD.IADD R5, R5, 0x1, R9 ;  /* 0x0000000105051824 */ /* 0x000fe400078e0209 */
[----:B------:R-:W-:Y:S02]  /*10dd0*/  @P0 IMAD.IADD R3, R3, 0x1, R7 ;  /* 0x0000000103030824 */ /* 0x000fe400078e0207 */
[----:B---3--:R-:W-:-:S04]  /*10de0*/  @P0 IMAD.WIDE.U32 R2, R191, R10, R2 ;  /* 0x0000000abf020225 */ /* 0x008fc800078e0002 */
        /* <DEDUP_REMOVED lines=26> */
.L_x_2806:
[----:B--2---:R2:W3:Y:S02]  /*10f90*/  SYNCS.PHASECHK.TRANS64.TRYWAIT P0, [R18+URZ+0x29800], R3 ;  /* 0x02980003120075a7 */ /* 0x0044e4000800017f */
[----:B---3--:R-:W-:Y:S05]  /*10fa0*/  @!P0 NANOSLEEP.SYNCS 0x989680 ;  /* 0x009896800000895d */ /* 0x008fea0003900000 */
[----:B------:R-:W3:Y:S02]  /*10fb0*/  @!P0 SYNCS.PHASECHK.TRANS64 P0, [R18+URZ+0x29800], R3 ;  /* 0x02980003120085a7 */ /* 0x000ee4000800007f */
[----:B---3--:R-:W-:Y:S05]  /*10fc0*/  @!P0 BRA `(.L_x_2806) ;  /* 0xfffffffc00f08947 */ /* 0x008fea000383ffff */
.L_x_2805:
[----:B------:R-:W-:Y:S05]  /*10fd0*/  BSYNC B0 ;  /* 0x0000000000007941 */ /* 0x000fea0003800000 */
.L_x_2804:
[----:B------:R-:W-:Y:S05]  /*10fe0*/  BRA `(.L_x_2807) ;  /* 0x0000006c00d87947 */ /* 0x000fea0003800000 */
.L_x_2803:
        /* <DEDUP_REMOVED lines=29> */
[----:B-12---:R-:W-:Y:S05]  /*111c0*/  CALL.ABS.NOINC R14 ;  /* 0x000000000e007343 */ /* 0x006fea0003c00000 */
.L_x_2808:
[----:B------:R-:W-:Y:S01]  /*111d0*/  ULDC.U8 UR4, c[0x0][0x410] ;  /* 0x0001040000047ab9 */ /* 0x000fe20000000000 */
[----:B------:R-:W-:Y:S01]  /*111e0*/  BSSY B0, `(.L_x_2809) ;  /* 0x00006ce000007945 */ /* 0x000fe20003800000 */
[----:B------:R-:W-:Y:S01]  /*111f0*/  ISETP.NE.AND P0, PT, RZ, UR4, PT ;  /* 0x00000004ff007c0c */ /* 0x000fe2000bf05270 */
[----:B------:R-:W-:-:S12]  /*11200*/  IMAD.IADD R10, R198, 0x1, R214 ;  /* 0x00000001c60a7824 */ /* 0x000fd800078e02d6 */
[----:B------:R-:W-:Y:S05]  /*11210*/  @!P0 BRA `(.L_x_2810) ;  /* 0x0000003400988947 */ /* 0x000fea0003800000 */
[----:B------:R-:W0:Y:S01]  /*11220*/  LDC R20, c[0x0][0x448] ;  /* 0x00011200ff147b82 */ /* 0x000e220000000800 */
        /* <DEDUP_REMOVED lines=8> */
[----:B0-----:R-:W-:-:S13]  /*112b0*/  ISETP.NE.AND P0, PT, R20, 0x1, PT ;  /* 0x000000011400780c */ /* 0x001fda0003f05270 */
[----:B------:R-:W0:Y:S08]  /*112c0*/  @P0 LDC R3, c[0x0][0x44c] ;  /* 0x00011300ff030b82 */ /* 0x000e300000000800 */
[----:B------:R-:W2:Y:S01]  /*112d0*/  @P0 LDC R5, c[0x0][0x450] ;  /* 0x00011400ff050b82 */ /* 0x000ea20000000800 */
[----:B0-----:R-:W-:-:S05]  /*112e0*/  @P0 IMAD.HI.U32 R0, R10, R3, RZ ;  /* 0x000000030a000227 */ /* 0x001fca00078e00ff */
        /* <DEDUP_REMOVED lines=18> */
[----:B------:R0:W0:Y:S02]  /*11410*/  SHFL.IDX PT, R14, R5, RZ, 0x1e1f ;  /* 0x001e1fff050e7589 */ /* 0x00002400000e0000 */
.L_x_3086:
        /* <DEDUP_REMOVED lines=23> */
[C---:B---3--:R-:W-:Y:S02]  /*11590*/  @!P4 IADD3 R6, P0, R200.reuse, R3, RZ ;  /* 0x00000003c806c210 */ /* 0x048fe40007f1e0ff */
[----:B------:R-:W-:-:S03]  /*115a0*/  @!P4 IADD3 R8, P1, R200, R14, RZ ;  /* 0x0000000ec808c210 */ /* 0x000fc60007f3e0ff */
[----:B--2---:R-:W-:Y:S01]  /*115b0*/  @!P4 IMAD.X R7, R0, 0x1, R5, P0 ;  /* 0x000000010007c824 */ /* 0x004fe200000e0605 */
[----:B----4-:R-:W-:Y:S02]  /*115c0*/  @!P4 IADD3.X R9, R4, R5, RZ, P1, !PT ;  /* 0x000000050409c210 */ /* 0x010fe40000ffe4ff */
[----:B------:R-:W-:Y:S02]  /*115d0*/  ISETP.GE.AND P1, PT, R201, UR4, PT ;  /* 0x00000004c9007c0c */ /* 0x000fe4000bf26270 */
[----:B------:R0:W5:Y:S01]  /*115e0*/  @!P4 LD.E.64 R34, desc[UR52][R6.64] ;  /* 0x000000340622c980 */ /* 0x000162000c101b00 */
[----:B------:R-:W-:Y:S02]  /*115f0*/  SHF.R.S32.HI R5, RZ, 0x1f, R202 ;  /* 0x0000001fff057819 */ /* 0x000fe400000114ca */
[C---:B------:R-:W-:Y:S01]  /*11600*/  @!P3 IADD3 R42, P5, R202.reuse, R14, RZ ;  /* 0x0000000eca2ab210 */ /* 0x040fe20007fbe0ff */
[----:B------:R2:W5:Y:S01]  /*11610*/  @!P4 LD.E.64 R32, desc[UR52][R8.64] ;  /* 0x000000340820c980 */ /* 0x000562000c101b00 */
[----:B------:R-:W-:-:S02]  /*11620*/  @!P3 IADD3 R10, P4, R202, R3, RZ ;  /* 0x00000003ca0ab210 */ /* 0x000fc40007f9e0ff */
[----:B------:R-:W-:Y:S02]  /*11630*/  CS2R R30, SRZ ;  /* 0x00000000001e7805 */ /* 0x000fe4000001ff00 */
[----:B------:R-:W-:Y:S01]  /*11640*/  ISETP.GE.AND P0, PT, R188, UR4, PT ;  /* 0x00000004bc007c0c */ /* 0x000fe2000bf06270 */
[----:B------:R-:W-:Y:S01]  /*11650*/  @!P3 IMAD.X R43, R4, 0x1, R5, P5 ;  /* 0x00000001042bb824 */ /* 0x000fe200028e0605 */
[----:B------:R-:W-:Y:S01]  /*11660*/  SHF.R.S32.HI R13, RZ, 0x1f, R203 ;  /* 0x0000001fff0d7819 */ /* 0x000fe200000114cb */
[----:B------:R-:W-:Y:S01]  /*11670*/  @!P3 IMAD.X R11, R0, 0x1, R5, P4 ;  /* 0x00000001000bb824 */ /* 0x000fe200020e0605 */
[C---:B------:R-:W-:Y:S02]  /*11680*/  @!P2 IADD3 R46, P4, R203.reuse, R3, RZ ;  /* 0x00000003cb2ea210 */ /* 0x040fe40007f9e0ff */
[----:B------:R-:W-:Y:S02]  /*11690*/  CS2R R28, SRZ ;  /* 0x00000000001c7805 */ /* 0x000fe4000001ff00 */
[----:B------:R-:W-:-:S02]  /*116a0*/  @!P2 IADD3 R48, P5, R203, R14, RZ ;  /* 0x0000000ecb30a210 */ /* 0x000fc40007fbe0ff */
[----:B------:R-:W-:Y:S01]  /*116b0*/  SHF.R.S32.HI R15, RZ, 0x1f, R201 ;  /* 0x0000001fff0f7819 */ /* 0x000fe200000114c9 */
[--C-:B-1----:R-:W-:Y:S01]  /*116c0*/  @!P2 IMAD.X R47, R0, 0x1, R13.reuse, P4 ;  /* 0x00000001002fa824 */ /* 0x102fe200020e060d */
[C---:B------:R-:W-:Y:S01]  /*116d0*/  @!P1 IADD3 R50, P4, R201.reuse, R3, RZ ;  /* 0x00000003c9329210 */ /* 0x040fe20007f9e0ff */
[----:B------:R-:W-:Y:S01]  /*116e0*/  @!P2 IMAD.X R49, R4, 0x1, R13, P5 ;  /* 0x000000010431a824 */ /* 0x000fe200028e060d */
[----:B------:R-:W-:Y:S01]  /*116f0*/  @!P1 IADD3 R52, P5, R201, R14, RZ ;  /* 0x0000000ec9349210 */ /* 0x000fe20007fbe0ff */
[----:B------:R1:W5:Y:S01]  /*11700*/  @!P3 LD.E.64 R30, desc[UR52][R10.64] ;  /* 0x000000340a1eb980 */ /* 0x000362000c101b00 */
[----:B------:R-:W-:Y:S02]  /*11710*/  @!P1 IADD3.X R51, R0, R15, RZ, P4, !PT ;  /* 0x0000000f00339210 */ /* 0x000fe400027fe4ff */
[----:B------:R-:W-:Y:S01]  /*11720*/  ISETP.GE.AND P4, PT, R204, UR4, PT ;  /* 0x00000004cc007c0c */ /* 0x000fe2000bf86270 */
[----:B------:R-:W-:Y:S01]  /*11730*/  @!P1 IMAD.X R53, R4, 0x1, R15, P5 ;  /* 0x0000000104359824 */ /* 0x000fe200028e060f */
[----:B------:R-:W-:-:S02]  /*11740*/  @!P0 SHF.R.S32.HI R5, RZ, 0x1f, R188 ;  /* 0x0000001fff058819 */ /* 0x000fc400000114bc */
[----:B------:R-:W-:Y:S02]  /*11750*/  CS2R R24, SRZ ;  /* 0x0000000000187805 */ /* 0x000fe4000001ff00 */
[----:B0-----:R-:W-:Y:S02]  /*11760*/  @!P0 IADD3 R6, P5, R188, R3, RZ ;  /* 0x00000003bc068210 */ /* 0x001fe40007fbe0ff */
[----:B------:R-:W-:Y:S02]  /*11770*/  CS2R R26, SRZ ;  /* 0x00000000001a7805 */ /* 0x000fe4000001ff00 */
[----:B--2---:R-:W-:Y:S02]  /*11780*/  SHF.R.S32.HI R9, RZ, 0x1f, R204 ;  /* 0x0000001fff097819 */ /* 0x004fe400000114cc */
[----:B------:R-:W-:Y:S02]  /*11790*/  CS2R R20, SRZ ;  /* 0x0000000000147805 */ /* 0x000fe4000001ff00 */
[----:B------:R-:W-:Y:S01]  /*117a0*/  CS2R R36, SRZ ;  /* 0x0000000000247805 */ /* 0x000fe2000001ff00 */
[----:B------:R-:W-:Y:S01]  /*117b0*/  @!P0 IMAD.X R7, R0, 0x1, R5, P5 ;  /* 0x0000000100078824 */ /* 0x000fe200028e0605 */
[----:B------:R-:W-:-:S02]  /*117c0*/  @!P0 IADD3 R40, P5, R188, R14, RZ ;  /* 0x0000000ebc288210 */ /* 0x000fc40007fbe0ff */
[----:B------:R-:W-:Y:S02]  /*117d0*/  CS2R R12, SRZ ;  /* 0x00000000000c7805 */ /* 0x000fe4000001ff00 */
[----:B------:R-:W-:Y:S02]  /*117e0*/  CS2R R38, SRZ ;  /* 0x0000000000267805 */ /* 0x000fe4000001ff00 */
[----:B-1----:R-:W-:Y:S01]  /*117f0*/  CS2R R10, SRZ ;  /* 0x00000000000a7805 */ /* 0x002fe2000001ff00 */
[----:B------:R0:W5:Y:S01]  /*11800*/  @!P3 LD.E.64 R28, desc[UR52][R42.64] ;  /* 0x000000342a1cb980 */ /* 0x000162000c101b00 */
[----:B------:R-:W-:Y:S01]  /*11810*/  @!P0 IMAD.X R41, R4, 0x1, R5, P5 ;  /* 0x0000000104298824 */ /* 0x000fe200028e0605 */
[----:B------:R-:W-:Y:S02]  /*11820*/  @!P4 IADD3 R54, P5, R204, R3, RZ ;  /* 0x00000003cc36c210 */ /* 0x000fe40007fbe0ff */
[----:B------:R0:W5:Y:S03]  /*11830*/  @!P2 LD.E.64 R24, desc[UR52][R46.64] ;  /* 0x000000342e18a980 */ /* 0x000166000c101b00 */
[----:B------:R-:W-:Y:S01]  /*11840*/  @!P4 IMAD.X R55, R0, 0x1, R9, P5 ;  /* 0x000000010037c824 */ /* 0x000fe200028e0609 */
[----:B------:R-:W-:Y:S01]  /*11850*/  @!P4 IADD3 R14, P5, R204, R14, RZ ;  /* 0x0000000ecc0ec210 */ /* 0x000fe20007fbe0ff */
[----:B------:R0:W5:Y:S03]  /*11860*/  @!P2 LD.E.64 R26, desc[UR52][R48.64] ;  /* 0x00000034301aa980 */ /* 0x000166000c101b00 */
[----:B------:R-:W-:-:S02]  /*11870*/  @!P4 IADD3.X R15, R4, R9, RZ, P5, !PT ;  /* 0x00000009040fc210 */ /* 0x000fc40002ffe4ff */
[----:B------:R-:W-:Y:S01]  /*11880*/  CS2R R8, SRZ ;  /* 0x0000000000087805 */ /* 0x000fe2000001ff00 */
[----:B------:R0:W5:Y:S04]  /*11890*/  @!P1 LD.E.64 R12, desc[UR52][R50.64] ;  /* 0x00000034320c9980 */ /* 0x000168000c101b00 */
[----:B------:R0:W5:Y:S04]  /*118a0*/  @!P1 LD.E.64 R20, desc[UR52][R52.64] ;  /* 0x0000003434149980 */ /* 0x000168000c101b00 */
[----:B------:R0:W5:Y:S04]  /*118b0*/  @!P0 LD.E.64 R36, desc[UR52][R6.64] ;  /* 0x0000003406248980 */ /* 0x000168000c101b00 */
[----:B------:R0:W5:Y:S04]  /*118c0*/  @!P0 LD.E.64 R38, desc[UR52][R40.64] ;  /* 0x0000003428268980 */ /* 0x000168000c101b00 */
[----:B------:R0:W5:Y:S04]  /*118d0*/  @!P4 LD.E.64 R10, desc[UR52][R54.64] ;  /* 0x00000034360ac980 */ /* 0x000168000c101b00 */
[----:B------:R0:W5:Y:S02]  /*118e0*/  @!P4 LD.E.64 R8, desc[UR52][R14.64] ;  /* 0x000000340e08c980 */ /* 0x000164000c101b00 */
.L_x_2813:
[----:B------:R-:W-:Y:S05]  /*118f0*/  BSYNC B1 ;  /* 0x0000000000017941 */ /* 0x000fea0003800000 */
.L_x_2812:
[----:B------:R-:W-:Y:S01]  /*11900*/  ULEA.HI UR4, UR37, UR37, URZ, 0x1 ;  /* 0x0000002525047291 */ /* 0x000fe2000f8f083f */
[----:B---3--:R-:W-:Y:S01]  /*11910*/  VIADDMNMX R3, R45, -R214, 0x80, PT ;  /* 0x000000802d037446 */ /* 0x008fe200038009d6 */
[----:B------:R-:W-:Y:S02]  /*11920*/  BSSY B1, `(.L_x_2814) ;  /* 0x0000008000017945 */ /* 0x000fe40003800000 */
[----:B------:R-:W-:Y:S01]  /*11930*/  ULOP3.LUT UR4, UR4, 0xfffffffe, URZ, 0xc0, !UPT ;  /* 0xfffffffe04047892 */ /* 0x000fe2000f8ec03f */
[----:B------:R-:W-:-:S03]  /*11940*/  ISETP.GE.AND P1, PT, R198, R3, PT ;  /* 0x00000003c600720c */ /* 0x000fc60003f26270 */
[----:B------:R-:W-:-:S06]  /*11950*/  UIADD3 UR4, UR37, -UR4, URZ ;  /* 0x8000000425047290 */ /* 0x000fcc000fffe03f */
[----:B------:R-:W-:-:S05]  /*11960*/  IMAD.U32 R5, RZ, RZ, UR4 ;  /* 0x00000004ff057e24 */ /* 0x000fca000f8e00ff */
[----:B------:R-:W-:-:S04]  /*11970*/  SHF.L.U32 R5, R5, 0x1f, RZ ;  /* 0x0000001f05057819 */ /* 0x000fc800000006ff */
[----:B------:R-:W3:Y:S02]  /*11980*/  SYNCS.PHASECHK.TRANS64.TRYWAIT P0, [R18+URZ+0x29800], R5 ;  /* 0x02980005120075a7 */ /* 0x000ee4000800017f */
[----:B---3--:R-:W-:Y:S05]  /*11990*/  @!P0 BRA `(.L_x_2815) ;  /* 0x0000021000908947 */ /* 0x008fea0003800000 */
.L_x_3087:
[----:B------:R-:W-:Y:S05]  /*119a0*/  BSYNC B1 ;  /* 0x0000000000017941 */ /* 0x000fea0003800000 */
.L_x_2814:
[----:B------:R-:W-:Y:S05]  /*119b0*/  @P1 BRA `(.L_x_2816) ;  /* 0x0000006400401947 */ /* 0x000fea0003800000 */
[----:B------:R-:W0:Y:S01]  /*119c0*/  LDC R3, c[0x0][0x3f4] ;  /* 0x0000fd00ff037b82 */ /* 0x000e220000000800 */
[----:B------:R-:W-:Y:S01]  /*119d0*/  BSSY B1, `(.L_x_2817) ;  /* 0x000007f000017945 */ /* 0x000fe20003800000 */
[----:B--2---:R-:W-:Y:S01]  /*119e0*/  IMAD.IADD R0, R18, 0x1, R218 ;  /* 0x0000000112007824 */ /* 0x004fe200078e02da */
[-C--:B0-----:R-:W-:Y:S02]  /*119f0*/  ISETP.GE.AND P0, PT, R188, R3.reuse, PT ;  /* 0x00000003bc00720c */ /* 0x081fe40003f06270 */
[-C--:B------:R-:W-:Y:S02]  /*11a00*/  ISETP.GE.AND P1, PT, R200, R3.reuse, PT ;  /* 0x00000003c800720c */ /* 0x080fe40003f26270 */
[-C--:B------:R-:W-:Y:S02]  /*11a10*/  ISETP.GE.AND P2, PT, R202, R3.reuse, PT ;  /* 0x00000003ca00720c */ /* 0x080fe40003f46270 */
[-C--:B------:R-:W-:Y:S02]  /*11a20*/  ISETP.GE.AND P3, PT, R203, R3.reuse, PT ;  /* 0x00000003cb00720c */ /* 0x080fe40003f66270 */
[----:B------:R-:W-:-:S02]  /*11a30*/  ISETP.GE.AND P4, PT, R201, R3, PT ;  /* 0x00000003c900720c */ /* 0x000fc40003f86270 */
[----:B------:R-:W-:-:S03]  /*11a40*/  ISETP.GE.AND P5, PT, R204, R3, PT ;  /* 0x00000003cc00720c */ /* 0x000fc60003fa6270 */
[----:B------:R-:W-:Y:S10]  /*11a50*/  @P0 BRA `(.L_x_2818) ;  /* 0x0000000400d80947 */ /* 0x000ff40003800000 */
[----:B---34-:R-:W0:Y:S01]  /*11a60*/  LDS.128 R4, [R0+0x14400] ;  /* 0x0144000000047984 */ /* 0x018e220000000c00 */
        /* <DEDUP_REMOVED lines=39> */
[----:B-1----:R-:W-:Y:S01]  /*11ce0*/  FMUL.FTZ R47, R14, R39 ;  /* 0x000000270e2f7220 */ /* 0x002fe20000410000 */
        /* <DEDUP_REMOVED lines=77> */
.L_x_2818:
[----:B------:R-:W-:Y:S05]  /*121c0*/  BSYNC B1 ;  /* 0x0000000000017941 */ /* 0x000fea0003800000 */
.L_x_2817:
[----:B------:R-:W-:Y:S04]  /*121d0*/  BSSY B1, `(.L_x_2819) ;  /* 0x000007d000017945 */ /* 0x000fe80003800000 */
[----:B------:R-:W-:Y:S05]  /*121e0*/  @P1 BRA `(.L_x_2820) ;  /* 0x0000000400ec1947 */ /* 0x000fea0003800000 */
[----:B------:R-:W0:Y:S01]  /*121f0*/  LDL R49, [R1+0x18] ;  /* 0x0000180001317983 */ /* 0x000e220000100800 */
        /* <DEDUP_REMOVED lines=33> */
[--C-:B------:R-:W-:Y:S01]  /*12410*/  HADD2.F32 R40, -RZ, R38.reuse.H1_H1 ;  /* 0x30000026ff287230 */ /* 0x100fe20000004100 */
[----:B------:R-:W-:Y:S01]  /*12420*/  LOP3.LUT R34, R15, 0xff000000, R34, 0xf8, !PT ;  /* 0xff0000000f227812 */ /* 0x000fe200078ef822 */
[--C-:B------:R-:W-:Y:S01]  /*12430*/  HADD2.F32 R36, -RZ, R35.reuse.H1_H1 ;  /* 0x30000023ff247230 */ /* 0x100fe20000004100 */
[----:B------:R-:W-:Y:S01]  /*12440*/  F2FP.F16.E4M3.UNPACK_B R41, R41.H1 ;  /* 0x00000029ff29723e */ /* 0x000fe200030006ff */
[----:B------:R-:W-:Y:S01]  /*12450*/  HADD2.F32 R38, -RZ, R38.H0_H0 ;  /* 0x20000026ff267230 */ /* 0x000fe20000004100 */
[----:B------:R-:W-:Y:S01]  /*12460*/  F2FP.F16.E4M3.UNPACK_B R37, R37.H1 ;  /* 0x00000025ff25723e */ /* 0x000fe200030006ff */
[----:B------:R-:W-:Y:S01]  /*12470*/  HADD2.F32 R35, -RZ, R35.H0_H0 ;  /* 0x20000023ff237230 */ /* 0x000fe20000004100 */
[----:B0--34-:R-:W0:Y:S02]  /*12480*/  LDS.128 R4, [R49] ;  /* 0x0000000031047984 */ /* 0x019e240000000c00 */
[----:B0-----:R-:W-:-:S02]  /*12490*/  F2FP.F16.E4M3.UNPACK_B R3, R6.H1 ;  /* 0x00000006ff03723e */ /* 0x001fc400030006ff */
[----:B------:R-:W-:Y:S02]  /*124a0*/  F2FP.F16.E4M3.UNPACK_B R6, R6 ;  /* 0x00000006ff06723e */ /* 0x000fe400020006ff */
[-C--:B------:R-:W-:Y:S01]  /*124b0*/  F2FP.F16.E4M3.UNPACK_B R32, R7.reuse ;  /* 0x00000007ff20723e */ /* 0x080fe200020006ff */
[--C-:B------:R-:W-:Y:S01]  /*124c0*/  HADD2.F32 R14, -RZ, R3.reuse.H1_H1 ;  /* 0x30000003ff0e7230 */ /* 0x100fe20000004100 */
[----:B------:R-:W-:Y:S01]  /*124d0*/  F2FP.F16.E4M3.UNPACK_B R33, R7.H1 ;  /* 0x00000007ff21723e */ /* 0x000fe200030006ff */
[----:B------:R-:W-:Y:S01]  /*124e0*/  HADD2.F32 R15, -RZ, R3.H0_H0 ;  /* 0x20000003ff0f7230 */ /* 0x000fe20000004100 */
[-C--:B------:R-:W-:Y:S02]  /*124f0*/  F2FP.F16.E4M3.UNPACK_B R7, R5.reuse ;  /* 0x00000005ff07723e */ /* 0x080fe400020006ff */
[C---:B------:R-:W-:Y:S01]  /*12500*/  FMUL.FTZ R42, R14.reuse, R40 ;  /* 0x000000280e2a7220 */ /* 0x040fe20000410000 */
[----:B------:R-:W-:Y:S01]  /*12510*/  FMUL.FTZ R43, R14, R36 ;  /* 0x000000240e2b7220 */ /* 0x000fe20000410000 */
[----:B------:R-:W-:Y:S01]  /*12520*/  F2FP.F16.E4M3.UNPACK_B R14, R5.H1 ;  /* 0x00000005ff0e723e */ /* 0x000fe200030006ff */
[----:B------:R-:W-:-:S02]  /*12530*/  HADD2.F32 R5, -RZ, R6.H1_H1 ;  /* 0x30000006ff057230 */ /* 0x000fc40000004100 */
[C---:B------:R-:W-:Y:S01]  /*12540*/  FFMA.FTZ R42, R15.reuse, R36, -R42 ;  /* 0x000000240f2a7223 */ /* 0x040fe2000001082a */
[----:B------:R-:W-:Y:S01]  /*12550*/  FFMA.FTZ R45, R15, R40, R43 ;  /* 0x000000280f2d7223 */ /* 0x000fe2000001002b */
[----:B------:R-:W-:Y:S01]  /*12560*/  HADD2.F32 R6, -RZ, R6.H0_H0 ;  /* 0x20000006ff067230 */ /* 0x000fe20000004100 */
[----:B------:R-:W-:Y:S01]  /*12570*/  F2FP.F16.E4M3.UNPACK_B R3, R4 ;  /* 0x00000004ff03723e */ /* 0x000fe200020006ff */
[C---:B------:R-:W-:Y:S01]  /*12580*/  FMUL.FTZ R15, R5.reuse, R38 ;  /* 0x00000026050f7220 */ /* 0x040fe20000410000 */
[-C--:B------:R-:W-:Y:S01]  /*12590*/  FMUL.FTZ R43, R5, R35.reuse ;  /* 0x00000023052b7220 */ /* 0x080fe20000410000 */
[----:B------:R-:W-:Y:S01]  /*125a0*/  HADD2.F32 R5, -RZ, R32.H1_H1 ;  /* 0x30000020ff057230 */ /* 0x000fe20000004100 */
[----:B------:R-:W-:Y:S01]  /*125b0*/  F2FP.F16.E4M3.UNPACK_B R4, R4.H1 ;  /* 0x00000004ff04723e */ /* 0x000fe200030006ff */
[----:B------:R-:W-:Y:S02]  /*125c0*/  HADD2.F32 R36, -RZ, R41.H0_H0 ;  /* 0x20000029ff247230 */ /* 0x000fe40000004100 */
[----:B------:R-:W-:Y:S01]  /*125d0*/  FFMA.FTZ R40, R6, R35, -R15 ;  /* 0x0000002306287223 */ /* 0x000fe2000001080f */
[----:B------:R-:W-:-:S02]  /*125e0*/  HADD2.F32 R15, -RZ, R37.H0_H0 ;  /* 0x20000025ff0f7230 */ /* 0x000fc40000004100 */
[----:B------:R-:W-:Y:S01]  /*125f0*/  FFMA.FTZ R43, R6, R38, R43 ;  /* 0x00000026062b7223 */ /* 0x000fe2000001002b */
[----:B------:R-:W-:Y:S02]  /*12600*/  HADD2.F32 R32, -RZ, R32.H0_H0 ;  /* 0x20000020ff207230 */ /* 0x000fe40000004100 */
[C---:B------:R-:W-:Y:S01]  /*12610*/  FMUL.FTZ R35, R5.reuse, R36 ;  /* 0x0000002405237220 */ /* 0x040fe20000410000 */
[----:B------:R-:W-:Y:S02]  /*12620*/  HADD2.F32 R41, -RZ, R41.H1_H1 ;  /* 0x30000029ff297230 */ /* 0x000fe40000004100 */
[-C--:B------:R-:W-:Y:S01]  /*12630*/  FMUL.FTZ R5, R5, R15.reuse ;  /* 0x0000000f05057220 */ /* 0x080fe20000410000 */
[----:B------:R-:W-:Y:S02]  /*12640*/  HADD2.F32 R6, -RZ, R33.H1_H1 ;  /* 0x30000021ff067230 */ /* 0x000fe40000004100 */
[----:B------:R-:W-:Y:S01]  /*12650*/  FFMA.FTZ R46, R32, R15, -R35 ;  /* 0x0000000f202e7223 */ /* 0x000fe20000010823 */
[----:B------:R-:W-:-:S02]  /*12660*/  HADD2.F32 R37, -RZ, R37.H1_H1 ;  /* 0x30000025ff257230 */ /* 0x000fc40000004100 */
[----:B-1----:R-:W-:Y:S01]  /*12670*/  FFMA.FTZ R47, R32, R36, R5 ;  /* 0x00000024202f7223 */ /* 0x002fe20000010005 */
[----:B------:R-:W-:Y:S02]  /*12680*/  HADD2.F32 R33, -RZ, R33.H0_H0 ;  /* 0x20000021ff217230 */ /* 0x000fe40000004100 */
[C---:B------:R-:W-:Y:S01]  /*12690*/  FMUL.FTZ R38, R6.reuse, R41 ;  /* 0x0000002906267220 */ /* 0x040fe20000410000 */
[----:B------:R-:W-:Y:S01]  /*126a0*/  F2FP.F16.E4M3.UNPACK_B R5, R39 ;  /* 0x00000027ff05723e */ /* 0x000fe200020006ff */
[-C--:B------:R-:W-:Y:S01]  /*126b0*/  FMUL.FTZ R32, R6, R37.reuse ;  /* 0x0000002506207220 */ /* 0x080fe20000410000 */
[-C--:B------:R-:W-:Y:S01]  /*126c0*/  F2FP.F16.E4M3.UNPACK_B R15, R34.reuse ;  /* 0x00000022ff0f723e */ /* 0x080fe200020006ff */
[C---:B------:R-:W-:Y:S01]  /*126d0*/  FFMA.FTZ R48, R33.reuse, R37, -R38 ;  /* 0x0000002521307223 */ /* 0x040fe20000010826 */
[----:B------:R-:W-:Y:S02]  /*126e0*/  HADD2.F32 R6, -RZ, R4.H1_H1 ;  /* 0x30000004ff067230 */ /* 0x000fe40000004100 */
[----:B------:R-:W-:Y:S01]  /*126f0*/  FFMA.FTZ R41, R33, R41, R32 ;  /* 0x0000002921297223 */ /* 0x000fe20000010020 */
[--C-:B------:R-:W-:Y:S01]  /*12700*/  HADD2.F32 R35, -RZ, R5.reuse.H1_H1 ;  /* 0x30000005ff237230 */ /* 0x100fe20000004100 */
[----:B------:R-:W-:Y:S01]  /*12710*/  F2FP.F16.E4M3.UNPACK_B R34, R34.H1 ;  /* 0x00000022ff22723e */ /* 0x000fe200030006ff */
[----:B------:R-:W-:Y:S01]  /*12720*/  HADD2.F32 R33, -RZ, R5.H0_H0 ;  /* 0x20000005ff217230 */ /* 0x000fe20000004100 */
[----:B------:R-:W-:Y:S01]  /*12730*/  F2FP.F16.E4M3.UNPACK_B R39, R39.H1 ;  /* 0x00000027ff27723e */ /* 0x000fe200030006ff */
[----:B------:R-:W-:-:S02]  /*12740*/  HADD2.F32 R32, -RZ, R15.H1_H1 ;  /* 0x3000000fff207230 */ /* 0x000fc40000004100 */
[C---:B------:R-:W-:Y:S01]  /*12750*/  FMUL.FTZ R36, R6.reuse, R35 ;  /* 0x0000002306247220 */ /* 0x040fe20000410000 */
[----:B------:R-:W-:Y:S02]  /*12760*/  HADD2.F32 R5, -RZ, R4.H0_H0 ;  /* 0x20000004ff057230 */ /* 0x000fe40000004100 */
[----:B------:R-:W-:Y:S02]  /*12770*/  HADD2.F32 R4, -RZ, R3.H1_H1 ;  /* 0x30000003ff047230 */ /* 0x000fe40000004100 */
[-C--:B------:R-:W-:Y:S01]  /*12780*/  FMUL.FTZ R38, R6, R32.reuse ;  /* 0x0000002006267220 */ /* 0x080fe20000410000 */
[----:B------:R-:W-:Y:S02]  /*12790*/  HADD2.F32 R15, -RZ, R15.H0_H0 ;  /* 0x2000000fff0f7230 */ /* 0x000fe40000004100 */
[C---:B------:R-:W-:Y:S01]  /*127a0*/  FFMA.FTZ R36, R5.reuse, R32, -R36 ;  /* 0x0000002005247223 */ /* 0x040fe20000010824 */
[----:B------:R-:W-:Y:S02]  /*127b0*/  HADD2.F32 R3, -RZ, R3.H0_H0 ;  /* 0x20000003ff037230 */ /* 0x000fe40000004100 */
[C---:B------:R-:W-:Y:S01]  /*127c0*/  FMUL.FTZ R6, R4.reuse, R33 ;  /* 0x0000002104067220 */ /* 0x040fe20000410000 */
[----:B------:R-:W-:Y:S01]  /*127d0*/  FFMA.FTZ R35, R5, R35, R38 ;  /* 0x0000002305237223 */ /* 0x000fe20000010026 */
[----:B------:R-:W-:Y:S01]  /*127e0*/  FMUL.FTZ R4, R4, R15 ;  /* 0x0000000f04047220 */ /* 0x000fe20000410000 */
[----:B------:R-:W-:-:S02]  /*127f0*/  HADD2.F32 R5, -RZ, R34.H1_H1 ;  /* 0x30000022ff057230 */ /* 0x000fc40000004100 */
[C---:B------:R-:W-:Y:S01]  /*12800*/  FFMA.FTZ R32, R3.reuse, R15, -R6 ;  /* 0x0000000f03207223 */ /* 0x040fe20000010806 */
[--C-:B------:R-:W-:Y:S02]  /*12810*/  HADD2.F32 R15, -RZ, R39.reuse.H1_H1 ;  /* 0x30000027ff0f7230 */ /* 0x100fe40000004100 */
[----:B------:R-:W-:Y:S01]  /*12820*/  FFMA.FTZ R33, R3, R33, R4 ;  /* 0x0000002103217223 */ /* 0x000fe20000010004 */
[----:B------:R-:W-:Y:S02]  /*12830*/  HADD2.F32 R4, -RZ, R14.H1_H1 ;  /* 0x3000000eff047230 */ /* 0x000fe40000004100 */
[----:B------:R-:W-:Y:S02]  /*12840*/  HADD2.F32 R6, -RZ, R39.H0_H0 ;  /* 0x20000027ff067230 */ /* 0x000fe40000004100 */
[----:B------:R-:W-:Y:S02]  /*12850*/  HADD2.F32 R3, -RZ, R7.H1_H1 ;  /* 0x30000007ff037230 */ /* 0x000fe40000004100 */
[----:B------:R-:W-:Y:S01]  /*12860*/  FMUL.FTZ R37, R4, R15 ;  /* 0x0000000f04257220 */ /* 0x000fe20000410000 */
[----:B------:R-:W-:-:S02]  /*12870*/  HADD2.F32 R34, -RZ, R34.H0_H0 ;  /* 0x20000022ff227230 */ /* 0x000fc40000004100 */
        /* <DEDUP_REMOVED lines=18> */
.L_x_2820:
[----:B------:R-:W-:Y:S05]  /*129a0*/  BSYNC B1 ;  /* 0x0000000000017941 */ /* 0x000fea0003800000 */
.L_x_2819:
[----:B------:R-:W-:Y:S04]  /*129b0*/  BSSY B1, `(.L_x_2821) ;  /* 0x0000078000017945 */ /* 0x000fe80003800000 */
[----:B------:R-:W-:Y:S05]  /*129c0*/  @P2 BRA `(.L_x_2822) ;  /* 0x0000000400d82947 */ /* 0x000fea0003800000 */
[----:B0-234-:R-:W0:Y:S01]  /*129d0*/  LDS.128 R4, [R0+0x16400] ;  /* 0x0164000000047984 */ /* 0x01de220000000c00 */
[----:B-----5:R-:W-:Y:S02]  /*129e0*/  SHF.R.U32.HI R14, RZ, 0x8, R30 ;  /* 0x00000008ff0e7819 */ /* 0x020fe4000001161e */
[----:B------:R-:W-:Y:S02]  /*129f0*/  SHF.R.U32.HI R32, RZ, 0x8, R31 ;  /* 0x00000008ff207819 */ /* 0x000fe4000001161f */
[----:B------:R-:W-:Y:S02]  /*12a00*/  LOP3.LUT R3, R30, 0xff, RZ, 0xc0, !PT ;  /* 0x000000ff1e037812 */ /* 0x000fe400078ec0ff */
        /* <DEDUP_REMOVED lines=114> */
.L_x_2822:
[----:B------:R-:W-:Y:S05]  /*13130*/  BSYNC B1 ;  /* 0x0000000000017941 */ /* 0x000fea0003800000 */
.L_x_2821:
        /* <DEDUP_REMOVED lines=43> */
[----:B0-234-:R-:W0:Y:S02]  /*133f0*/  LDS.128 R4, [R41+0x2000] ;  /* 0x0020000029047984 */ /* 0x01de240000000c00 */
        /* <DEDUP_REMOVED lines=81> */
.L_x_2824:
[----:B------:R-:W-:Y:S05]  /*13910*/  BSYNC B1 ;  /* 0x0000000000017941 */ /* 0x000fea0003800000 */
.L_x_2823:
[----:B------:R-:W-:Y:S04]  /*13920*/  BSSY B1, `(.L_x_2825) ;  /* 0x0000078000017945 */ /* 0x000fe80003800000 */
[----:B------:R-:W-:Y:S05]  /*13930*/  @P4 BRA `(.L_x_2826) ;  /* 0x0000000400d84947 */ /* 0x000fea0003800000 */
[----:B0-234-:R-:W0:Y:S01]  /*13940*/  LDS.128 R4, [R0+0x18400] ;  /* 0x0184000000047984 */ /* 0x01de220000000c00 */
        /* <DEDUP_REMOVED lines=35> */
[-C--:B------:R-:W-:Y:S01]  /*13b80*/  F2FP.F16.E4M3.UNPACK_B R14, R7.reuse ;  /* 0x00000007ff0e723e */ /* 0x080fe200020006ff */
[----:B------:R-:W-:Y:S01]  /*13b90*/  HADD2.F32 R21, -RZ, R20.H1_H1 ;  /* 0x30000014ff157230 */ /* 0x000fe20000004100 */
[----:B------:R-:W-:Y:S01]  /*13ba0*/  F2FP.F16.E4M3.UNPACK_B R15, R7.H1 ;  /* 0x00000007ff0f723e */ /* 0x000fe200030006ff */
[----:B------:R-:W-:-:S02]  /*13bb0*/  HADD2.F32 R26, -RZ, R26.H0_H0 ;  /* 0x2000001aff1a7230 */ /* 0x000fc40000004100 */
[CC--:B------:R-:W-:Y:S01]  /*13bc0*/  FMUL.FTZ R30, R12.reuse, R28.reuse ;  /* 0x0000001c0c1e7220 */ /* 0x0c0fe20000410000 */
[----:B------:R-:W-:Y:S01]  /*13bd0*/  F2FP.F16.E4M3.UNPACK_B R7, R5 ;  /* 0x00000005ff07723e */ /* 0x000fe200020006ff */
[----:B------:R-:W-:Y:S01]  /*13be0*/  FMUL.FTZ R31, R12, R21 ;  /* 0x000000150c1f7220 */ /* 0x000fe20000410000 */
[----:B------:R-:W-:Y:S01]  /*13bf0*/  F2FP.F16.E4M3.UNPACK_B R12, R5.H1 ;  /* 0x00000005ff0c723e */ /* 0x000fe200030006ff */
[----:B------:R-:W-:Y:S02]  /*13c00*/  HADD2.F32 R5, -RZ, R6.H1_H1 ;  /* 0x30000006ff057230 */ /* 0x000fe40000004100 */
[C---:B------:R-:W-:Y:S01]  /*13c10*/  FFMA.FTZ R32, R13.reuse, R21, -R30 ;  /* 0x000000150d207223 */ /* 0x040fe2000001081e */
[----:B------:R-:W-:Y:S02]  /*13c20*/  HADD2.F32 R20, -RZ, R20.H0_H0 ;  /* 0x20000014ff147230 */ /* 0x000fe40000004100 */
[----:B------:R-:W-:Y:S01]  /*13c30*/  FFMA.FTZ R33, R13, R28, R31 ;  /* 0x0000001c0d217223 */ /* 0x000fe2000001001f */
[----:B------:R-:W-:Y:S01]  /*13c40*/  HADD2.F32 R6, -RZ, R6.H0_H0 ;  /* 0x20000006ff067230 */ /* 0x000fe20000004100 */
[----:B------:R-:W-:Y:S01]  /*13c50*/  F2FP.F16.E4M3.UNPACK_B R29, R29.H1 ;  /* 0x0000001dff1d723e */ /* 0x000fe200030006ff */
[C---:B------:R-:W-:Y:S01]  /*13c60*/  FMUL.FTZ R13, R5.reuse, R26 ;  /* 0x0000001a050d7220 */ /* 0x040fe20000410000 */
[----:B------:R-:W-:Y:S01]  /*13c70*/  F2FP.F16.E4M3.UNPACK_B R25, R25.H1 ;  /* 0x00000019ff19723e */ /* 0x000fe200030006ff */
[----:B------:R-:W-:Y:S01]  /*13c80*/  FMUL.FTZ R31, R5, R20 ;  /* 0x00000014051f7220 */ /* 0x000fe20000410000 */
[----:B------:R-:W-:-:S02]  /*13c90*/  HADD2.F32 R5, -RZ, R14.H1_H1 ;  /* 0x3000000eff057230 */ /* 0x000fc40000004100 */
        /* <DEDUP_REMOVED lines=64> */
.L_x_2826:
[----:B------:R-:W-:Y:S05]  /*140a0*/  BSYNC B1 ;  /* 0x0000000000017941 */ /* 0x000fea0003800000 */
.L_x_2825:
[----:B------:R-:W-:Y:S05]  /*140b0*/  @P5 BRA `(.L_x_2816) ;  /* 0x0000003c00805947 */ /* 0x000fea0003800000 */
[----:B-----5:R-:W2:Y:S01]  /*140c0*/  LDL R31, [R1+0x18] ;  /* 0x00001800011f7983 */ /* 0x020ea20000100800 */
[----:B------:R-:W-:Y:S02]  /*140d0*/  SHF.R.U32.HI R12, RZ, 0x8, R11 ;  /* 0x00000008ff0c7819 */ /* 0x000fe4000001160b */
[----:B------:R-:W-:Y:S02]  /*140e0*/  SHF.R.U32.HI R20, RZ, 0x8, R9 ;  /* 0x00000008ff147819 */ /* 0x000fe40000011609 */
[----:B------:R-:W-:Y:S02]  /*140f0*/  LOP3.LUT R13, R11, 0xff, RZ, 0xc0, !PT ;  /* 0x000000ff0b0d7812 */ /* 0x000fe400078ec0ff */
[----:B------:R-:W-:Y:S02]  /*14100*/  LOP3.LUT R21, R9, 0xff, RZ, 0xc0, !PT ;  /* 0x000000ff09157812 */ /* 0x000fe400078ec0ff */
[----:B------:R-:W-:Y:S02]  /*14110*/  LOP3.LUT R12, R12, 0xff, RZ, 0xc0, !PT ;  /* 0x000000ff0c0c7812 */ /* 0x000fe400078ec0ff */
[----:B------:R-:W-:-:S02]  /*14120*/  LOP3.LUT R20, R20, 0xff, RZ, 0xc0, !PT ;  /* 0x000000ff14147812 */ /* 0x000fc400078ec0ff */
[----:B0-----:R-:W-:Y:S02]  /*14130*/  SHF.R.U32.HI R0, RZ, 0x8, R10 ;  /* 0x00000008ff007819 */ /* 0x001fe4000001160a */
        /* <DEDUP_REMOVED lines=33> */
[----:B--234-:R-:W0:Y:S02]  /*14350*/  LDS.128 R4, [R31+0x4000] ;  /* 0x004000001f047984 */ /* 0x01ce240000000c00 */
        /* <DEDUP_REMOVED lines=82> */
.L_x_2810:
[----:B------:R-:W0:Y:S01]  /*14880*/  LDC R20, c[0x0][0x448] ;  /* 0x00011200ff147b82 */ /* 0x000e220000000800 */
[----:B------:R-:W-:Y:S01]  /*14890*/  MOV R4, R24 ;  /* 0x0000001800047202 */ /* 0x000fe20000000f00 */
        /* <DEDUP_REMOVED lines=8> */
[----:B0-----:R-:W-:-:S04]  /*14920*/  @P0 IMAD.HI.U32 R0, R10, R3, RZ ;  /* 0x000000030a000227 */ /* 0x001fc800078e00ff */
[----:B------:R-:W-:Y:S01]  /*14930*/  IMAD.MOV.U32 R3, RZ, RZ, R10 ;  /* 0x000000ffff037224 */ /* 0x000fe200078e000a */
[----:B--2---:R-:W-:Y:S01]  /*14940*/  @P0 SHF.R.U32.HI R3, RZ, R5, R0 ;  /* 0x00000005ff030219 */ /* 0x004fe20000011600 */
[----:B------:R-:W-:-:S03]  /*14950*/  IMAD.MOV.U32 R5, RZ, RZ, R29 ;  /* 0x000000ffff057224 */ /* 0x000fc600078e001d */
[----:B------:R-:W-:Y:S01]  /*14960*/  SHF.R.S32.HI R0, RZ, 0x1f, R3 ;  /* 0x0000001fff007819 */ /* 0x000fe20000011403 */
[----:B------:R-:W-:-:S04]  /*14970*/  IMAD.WIDE.U32 R4, R3, UR4, R4 ;  /* 0x0000000403047c25 */ /* 0x000fc8000f8e0004 */
[----:B------:R-:W-:Y:S02]  /*14980*/  IMAD R8, R0, UR4, RZ ;  /* 0x0000000400087c24 */ /* 0x000fe4000f8e02ff */
[----:B------:R-:W-:-:S04]  /*14990*/  IMAD.WIDE.U32 R6, R3, UR6, R6 ;  /* 0x0000000603067c25 */ /* 0x000fc8000f8e0006 */
[----:B------:R-:W-:Y:S01]  /*149a0*/  IMAD R0, R0, UR6, RZ ;  /* 0x0000000600007c24 */ /* 0x000fe2000f8e02ff */
[----:B------:R-:W-:Y:S01]  /*149b0*/  IADD3 R39, P1, R6, UR8, RZ ;  /* 0x0000000806277c10 */ /* 0x000fe2000ff3e0ff */
        /* <DEDUP_REMOVED lines=11> */
[----:B------:R-:W0:Y:S02]  /*14a70*/  SHFL.IDX PT, R39, R39, RZ, 0x1e1f ;  /* 0x001e1fff27277589 */ /* 0x000e2400000e0000 */
.L_x_3093:
[----:B------:R-:W-:Y:S01]  /*14a80*/  IMAD R45, R215, R20, RZ ;  /* 0x00000014d72d7224 */ /* 0x000fe200078e02ff */
[----:B------:R-:W-:Y:S01]  /*14a90*/  BSSY B1, `(.L_x_2828) ;  /* 0x0000037000017945 */ /* 0x000fe20003800000 */
[----:B------:R-:W-:Y:S02]  /*14aa0*/  CS2R R4, SRZ ;  /* 0x0000000000047805 */ /* 0x000fe4000001ff00 */
[----:B------:R-:W-:Y:S02]  /*14ab0*/  CS2R R6, SRZ ;  /* 0x0000000000067805 */ /* 0x000fe4000001ff00 */
[----:B------:R-:W-:Y:S02]  /*14ac0*/  CS2R R8, SRZ ;  /* 0x0000000000087805 */ /* 0x000fe4000001ff00 */
[----:B------:R-:W-:Y:S02]  /*14ad0*/  ISETP.GE.AND P0, PT, R10, R45, PT ;  /* 0x0000002d0a00720c */ /* 0x000fe40003f06270 */
[----:B------:R-:W-:-:S02]  /*14ae0*/  CS2R R10, SRZ ;  /* 0x00000000000a7805 */ /* 0x000fc4000001ff00 */
[----:B0-----:R-:W-:Y:S02]  /*14af0*/  CS2R R12, SRZ ;  /* 0x00000000000c7805 */ /* 0x001fe4000001ff00 */
        /* <DEDUP_REMOVED lines=10> */
[C---:B------:R-:W-:Y:S02]  /*14ba0*/  IADD3 R4, R16.reuse, 0x40, RZ ;  /* 0x0000004010047810 */ /* 0x040fe40007ffe0ff */
[----:B------:R-:W-:Y:S02]  /*14bb0*/  CS2R R24, SRZ ;  /* 0x0000000000187805 */ /* 0x000fe4000001ff00 */
[----:B------:R-:W-:Y:S02]  /*14bc0*/  ISETP.GE.AND P2, PT, R16, UR4, PT ;  /* 0x0000000410007c0c */ /* 0x000fe4000bf46270 */
[----:B------:R-:W-:Y:S02]  /*14bd0*/  CS2R R26, SRZ ;  /* 0x00000000001a7805 */ /* 0x000fe4000001ff00 */
[----:B------:R-:W-:-:S02]  /*14be0*/  ISETP.GE.AND P1, PT, R0, UR4, PT ;  /* 0x0000000400007c0c */ /* 0x000fc4000bf26270 */
[----:B------:R-:W-:Y:S02]  /*14bf0*/  CS2R R6, SRZ ;  /* 0x0000000000067805 */ /* 0x000fe4000001ff00 */
[----:B------:R-:W-:Y:S02]  /*14c00*/  ISETP.GE.AND P0, PT, R4, UR4, PT ;  /* 0x0000000404007c0c */ /* 0x000fe4000bf06270 */
[----:B------:R-:W-:Y:S02]  /*14c10*/  CS2R R4, SRZ ;  /* 0x0000000000047805 */ /* 0x000fe4000001ff00 */
[----:B------:R-:W-:Y:S02]  /*14c20*/  CS2R R28, SRZ ;  /* 0x00000000001c7805 */ /* 0x000fe4000001ff00 */
[----:B------:R-:W-:Y:S02]  /*14c30*/  CS2R R30, SRZ ;  /* 0x00000000001e7805 */ /* 0x000fe4000001ff00 */
[----:B---3--:R-:W-:Y:S01]  /*14c40*/  @!P2 IADD3 R40, P3, R16, R21, RZ ;  /* 0x000000151028a210 */ /* 0x008fe20007f7e0ff */
[----:B------:R-:W-:-:S04]  /*14c50*/  @!P1 IMAD.SHL.U32 R46, R192, 0x10, RZ ;  /* 0x00000010c02e9824 */ /* 0x000fc800078e00ff */
[----:B------:R-:W-:Y:S02]  /*14c60*/  @!P0 IMAD.SHL.U32 R48, R193, 0x10, RZ ;  /* 0x00000010c1308824 */ /* 0x000fe400078e00ff */
[C---:B--2---:R-:W-:Y:S01]  /*14c70*/  @!P2 IMAD.X R41, R3.reuse, 0x1, R17, P3 ;  /* 0x000000010329a824 */ /* 0x044fe200018e0611 */
[----:B------:R-:W-:Y:S02]  /*14c80*/  @!P1 SHF.R.S32.HI R0, RZ, 0x1f, R46 ;  /* 0x0000001fff009819 */ /* 0x000fe4000001142e */
[C---:B------:R-:W-:Y:S02]  /*14c90*/  @!P1 IADD3 R42, P5, R46.reuse, R21, RZ ;  /* 0x000000152e2a9210 */ /* 0x040fe40007fbe0ff */
[----:B------:R-:W-:Y:S02]  /*14ca0*/  @!P1 IADD3 R46, P4, R46, R39, RZ ;  /* 0x000000272e2e9210 */ /* 0x000fe40007f9e0ff */
[----:B------:R-:W-:Y:S02]  /*14cb0*/  CS2R R10, SRZ ;  /* 0x00000000000a7805 */ /* 0x000fe4000001ff00 */
[----:B------:R-:W-:Y:S01]  /*14cc0*/  @!P0 IADD3 R38, P3, R48, R21, RZ ;  /* 0x0000001530268210 */ /* 0x000fe20007f7e0ff */
[----:B------:R-:W-:Y:S01]  /*14cd0*/  @!P1 IMAD.X R43, R3, 0x1, R0, P5 ;  /* 0x00000001032b9824 */ /* 0x000fe200028e0600 */
[----:B------:R-:W-:-:S02]  /*14ce0*/  @!P0 SHF.R.S32.HI R8, RZ, 0x1f, R48 ;  /* 0x0000001fff088819 */ /* 0x000fc40000011430 */
[----:B------:R-:W-:Y:S02]  /*14cf0*/  CS2R R32, SRZ ;  /* 0x0000000000207805 */ /* 0x000fe4000001ff00 */
[-C--:B------:R-:W-:Y:S02]  /*14d00*/  @!P0 IADD3 R48, P5, R48, R39.reuse, RZ ;  /* 0x0000002730308210 */ /* 0x080fe40007fbe0ff */
[----:B------:R-:W-:Y:S02]  /*14d10*/  CS2R R34, SRZ ;  /* 0x0000000000227805 */ /* 0x000fe4000001ff00 */
[----:B-1--4-:R-:W-:Y:S02]  /*14d20*/  @!P1 IADD3.X R47, R37, R0, RZ, P4, !PT ;  /* 0x00000000252f9210 */ /* 0x012fe400027fe4ff */
[----:B------:R-:W-:Y:S02]  /*14d30*/  CS2R R12, SRZ ;  /* 0x00000000000c7805 */ /* 0x000fe4000001ff00 */
[----:B------:R-:W-:Y:S01]  /*14d40*/  @!P2 IADD3 R20, P4, R16, R39, RZ ;  /* 0x000000271014a210 */ /* 0x000fe20007f9e0ff */
[--C-:B------:R-:W-:Y:S01]  /*14d50*/  @!P0 IMAD.X R39, R3, 0x1, R8.reuse, P3 ;  /* 0x0000000103278824 */ /* 0x100fe200018e0608 */
[----:B------:R-:W-:Y:S01]  /*14d60*/  CS2R R14, SRZ ;  /* 0x00000000000e7805 */ /* 0x000fe2000001ff00 */
[C---:B------:R-:W-:Y:S01]  /*14d70*/  @!P0 IMAD.X R49, R37.reuse, 0x1, R8, P5 ;  /* 0x0000000125318824 */ /* 0x040fe200028e0608 */
        /* <DEDUP_REMOVED lines=8> */
.L_x_2829:
[----:B------:R-:W-:Y:S05]  /*14e00*/  BSYNC B1 ;  /* 0x0000000000017941 */ /* 0x000fea0003800000 */
.L_x_2828:
[----:B------:R-:W-:Y:S01]  /*14e10*/  ULEA.HI UR4, UR37, UR37, URZ, 0x1 ;  /* 0x0000002525047291 */ /* 0x000fe2000f8f083f */
[----:B--2---:R-:W-:Y:S01]  /*14e20*/  VIADDMNMX R3, R45, -R214, 0x80, PT ;  /* 0x000000802d037446 */ /* 0x004fe200038009d6 */
[----:B------:R-:W-:Y:S02]  /*14e30*/  BSSY B1, `(.L_x_2830) ;  /* 0x0000008000017945 */ /* 0x000fe40003800000 */
[----:B------:R-:W-:Y:S01]  /*14e40*/  ULOP3.LUT UR4, UR4, 0xfffffffe, URZ, 0xc0, !UPT ;  /* 0xfffffffe04047892 */ /* 0x000fe2000f8ec03f */
[----:B------:R-:W-:-:S03]  /*14e50*/  ISETP.GE.AND P1, PT, R198, R3, PT ;  /* 0x00000003c600720c */ /* 0x000fc60003f26270 */
[----:B------:R-:W-:-:S06]  /*14e60*/  UIADD3 UR4, UR37, -UR4, URZ ;  /* 0x8000000425047290 */ /* 0x000fcc000fffe03f */
[----:B0--3--:R-:W-:-:S05]  /*14e70*/  IMAD.U32 R21, RZ, RZ, UR4 ;  /* 0x00000004ff157e24 */ /* 0x009fca000f8e00ff */
[----:B------:R-:W-:-:S04]  /*14e80*/  SHF.L.U32 R21, R21, 0x1f, RZ ;  /* 0x0000001f15157819 */ /* 0x000fc800000006ff */
[----:B------:R-:W0:Y:S02]  /*14e90*/  SYNCS.PHASECHK.TRANS64.TRYWAIT P0, [R18+URZ+0x29800], R21 ;  /* 0x02980015120075a7 */ /* 0x000e24000800017f */
[----:B0-----:R-:W-:Y:S05]  /*14ea0*/  @!P0 BRA `(.L_x_2831) ;  /* 0x000001dc00d08947 */ /* 0x001fea0003800000 */
.L_x_3094:
[----:B------:R-:W-:Y:S05]  /*14eb0*/  BSYNC B1 ;  /* 0x0000000000017941 */ /* 0x000fea0003800000 */
.L_x_2830:
[----:B------:R-:W-:Y:S05]  /*14ec0*/  @P1 BRA `(.L_x_2816) ;  /* 0x0000002c00fc1947 */ /* 0x000fea0003800000 */
[----:B------:R-:W2:Y:S01]  /*14ed0*/  LDC R3, c[0x0][0x3f4] ;  /* 0x0000fd00ff037b82 */ /* 0x000ea20000000800 */
[C---:B------:R-:W-:Y:S01]  /*14ee0*/  VIADD R20, R16.reuse, 0x40 ;  /* 0x0000004010147836 */ /* 0x040fe20000000000 */
[C---:B------:R-:W-:Y:S01]  /*14ef0*/  IADD3 R0, R16.reuse, 0x20, RZ ;  /* 0x0000002010007810 */ /* 0x040fe20007ffe0ff */
[----:B------:R-:W-:Y:S01]  /*14f00*/  BSSY B1, `(.L_x_2832) ;  /* 0x0000101000017945 */ /* 0x000fe20003800000 */
[-C--:B--2---:R-:W-:Y:S02]  /*14f10*/  ISETP.GE.AND P0, PT, R16, R3.reuse, PT ;  /* 0x000000031000720c */ /* 0x084fe40003f06270 */
[-C--:B------:R-:W-:Y:S02]  /*14f20*/  ISETP.GE.AND P1, PT, R0, R3.reuse, PT ;  /* 0x000000030000720c */ /* 0x080fe40003f26270 */
[----:B------:R-:W-:-:S09]  /*14f30*/  ISETP.GE.AND P2, PT, R20, R3, PT ;  /* 0x000000031400720c */ /* 0x000fd20003f46270 */
[----:B------:R-:W-:Y:S05]  /*14f40*/  @P0 BRA `(.L_x_2833) ;  /* 0x0000000c00f00947 */ /* 0x000fea0003800000 */
[----:B------:R-:W2:Y:S01]  /*14f50*/  LDL R68, [R1+0x48] ;  /* 0x0000480001447983 */ /* 0x000ea20000100800 */
[----:B------:R-:W3:Y:S01]  /*14f60*/  S2R R36, SR_TID.X ;  /* 0x0000000000247919 */ /* 0x000ee20000002100 */
[----:B-----5:R-:W-:Y:S02]  /*14f70*/  SHF.R.U32.HI R0, RZ, 0x8, R24 ;  /* 0x00000008ff007819 */ /* 0x020fe40000011618 */
[----:B------:R-:W-:Y:S02]  /*14f80*/  LOP3.LUT R20, R24, 0xff, RZ, 0xc0, !PT ;  /* 0x000000ff18147812 */ /* 0x000fe400078ec0ff */
[----:B0-----:R-:W-:-:S04]  /*14f90*/  LOP3.LUT R21, R0, 0xff, RZ, 0xc0, !PT ;  /* 0x000000ff00157812 */ /* 0x001fc800078ec0ff */
[----:B------:R-:W-:Y:S01]  /*14fa0*/  PRMT R45, R21, 0x7604, R20 ;  /* 0x00007604152d7816 */ /* 0x000fe20000000014 */
[----:B---3--:R-:W-:-:S05]  /*14fb0*/  VIADD R38, R36, 0xffffff80 ;  /* 0xffffff8024267836 */ /* 0x008fca0000000000 */
[----:B------:R-:W-:-:S04]  /*14fc0*/  LEA.HI R40, R38, R38, RZ, 0x1 ;  /* 0x0000002626287211 */ /* 0x000fc800078f08ff */
[----:B------:R-:W-:-:S05]  /*14fd0*/  LOP3.LUT R40, R40, 0xfffffffe, RZ, 0xc0, !PT ;  /* 0xfffffffe28287812 */ /* 0x000fca00078ec0ff */
[----:B------:R-:W-:-:S05]  /*14fe0*/  IMAD.IADD R40, R38, 0x1, -R40 ;  /* 0x0000000126287824 */ /* 0x000fca00078e0a28 */
[----:B------:R-:W-:-:S04]  /*14ff0*/  LEA.HI R0, R3, R40, RZ, 0x1c ;  /* 0x0000002803007211 */ /* 0x000fc800078fe0ff */
[----:B------:R-:W-:-:S04]  /*15000*/  SHF.R.S32.HI R21, RZ, 0x1f, R0 ;  /* 0x0000001fff157819 */ /* 0x000fc80000011400 */
[----:B------:R-:W-:Y:S01]  /*15010*/  LEA.HI R20, R21, R0, RZ, 0x2 ;  /* 0x0000000015147211 */ /* 0x000fe200078f10ff */
[----:B------:R-:W-:-:S03]  /*15020*/  IMAD.SHL.U32 R21, R0, 0x10, RZ ;  /* 0x0000001000157824 */ /* 0x000fc600078e00ff */
[----:B------:R-:W-:Y:S02]  /*15030*/  SHF.L.U32 R20, R20, 0xb, RZ ;  /* 0x0000000b14147819 */ /* 0x000fe400000006ff */
[----:B------:R-:W-:Y:S02]  /*15040*/  LOP3.LUT R0, R208, 0x30, R21, 0xf8, !PT ;  /* 0x00000030d0007812 */ /* 0x000fe400078ef815 */
[----:B----4-:R-:W-:Y:S02]  /*15050*/  SHF.R.U32.HI R37, RZ, 0x8, R25 ;  /* 0x00000008ff257819 */ /* 0x010fe40000011619 */
[----:B------:R-:W-:Y:S02]  /*15060*/  SHF.R.U32.HI R39, RZ, 0x8, R26 ;  /* 0x00000008ff277819 */ /* 0x000fe4000001161a */
        /* <DEDUP_REMOVED lines=8> */
[----:B-1----:R-:W-:Y:S01]  /*150f0*/  PRMT R47, R39, 0x7604, R38 ;  /* 0x00007604272f7816 */ /* 0x002fe20000000026 */
        /* <DEDUP_REMOVED lines=13> */
[----:B------:R-:W-:Y:S02]  /*151d0*/  LOP3.LUT R52, R7, 0xff, RZ, 0xc0, !PT ;  /* 0x000000ff07347812 */ /* 0x000fe400078ec0ff */
[----:B------:R-:W-:Y:S02]  /*151e0*/  LOP3.LUT R53, R53, 0xff, RZ, 0xc0, !PT ;  /* 0x000000ff35357812 */ /* 0x000fe400078ec0ff */
[----:B------:R-:W-:Y:S02]  /*151f0*/  LOP3.LUT R48, R5, 0xff, RZ, 0xc0, !PT ;  /* 0x000000ff05307812 */ /* 0x000fe400078ec0ff */
[----:B------:R-:W-:Y:S02]  /*15200*/  SHF.R.U32.HI R50, RZ, 0x8, R6 ;  /* 0x00000008ff327819 */ /* 0x000fe40000011606 */
[----:B------:R-:W-:Y:S02]  /*15210*/  PRMT R52, R53, 0x7604, R52 ;  /* 0x0000760435347816 */ /* 0x000fe40000000034 */
[----:B------:R-:W-:-:S02]  /*15220*/  SHF.R.U32.HI R53, RZ, 0x10, R5 ;  /* 0x00000010ff357819 */ /* 0x000fc40000011605 */
[----:B------:R-:W-:Y:S02]  /*15230*/  LOP3.LUT R49, R6, 0xff, RZ, 0xc0, !PT ;  /* 0x000000ff06317812 */ /* 0x000fe400078ec0ff */
[----:B------:R-:W-:Y:S02]  /*15240*/  LOP3.LUT R50, R50, 0xff, RZ, 0xc0, !PT ;  /* 0x000000ff32327812 */ /* 0x000fe400078ec0ff */
[----:B------:R-:W-:Y:S02]  /*15250*/  PRMT R48, R21, 0x7604, R48 ;  /* 0x0000760415307816 */ /* 0x000fe40000000030 */
[----:B------:R-:W-:Y:S01]  /*15260*/  SHF.R.U32.HI R21, RZ, 0x10, R25 ;  /* 0x00000010ff157819 */ /* 0x000fe20000011619 */
[----:B------:R-:W-:Y:S01]  /*15270*/  IMAD.U32 R53, R53, 0x10000, RZ ;  /* 0x0001000035357824 */ /* 0x000fe200078e00ff */
[----:B------:R-:W-:Y:S02]  /*15280*/  PRMT R57, R50, 0x7604, R49 ;  /* 0x0000760432397816 */ /* 0x000fe40000000031 */
[----:B------:R-:W-:Y:S01]  /*15290*/  SHF.R.U32.HI R49, RZ, 0x10, R27 ;  /* 0x00000010ff317819 */ /* 0x000fe2000001161b */
[----:B------:R-:W-:Y:S01]  /*152a0*/  IMAD.U32 R21, R21, 0x10000, RZ ;  /* 0x0001000015157824 */ /* 0x000fe200078e00ff */
[----:B------:R-:W-:-:S02]  /*152b0*/  LOP3.LUT R55, R48, 0xff0000, R53, 0xf8, !PT ;  /* 0x00ff000030377812 */ /* 0x000fc400078ef835 */
[----:B------:R-:W-:Y:S01]  /*152c0*/  LOP3.LUT R45, R45, 0xff0000, R24, 0xf8, !PT ;  /* 0x00ff00002d2d7812 */ /* 0x000fe200078ef818 */
[----:B------:R-:W-:Y:S01]  /*152d0*/  IMAD.U32 R49, R49, 0x10000, RZ ;  /* 0x0001000031317824 */ /* 0x000fe200078e00ff */
[----:B------:R-:W-:Y:S02]  /*152e0*/  LOP3.LUT R21, R46, 0xff0000, R21, 0xf8, !PT ;  /* 0x00ff00002e157812 */ /* 0x000fe400078ef815 */
[----:B------:R-:W-:Y:S02]  /*152f0*/  LOP3.LUT R47, R47, 0xff0000, R26, 0xf8, !PT ;  /* 0x00ff00002f2f7812 */ /* 0x000fe400078ef81a */
[----:B------:R-:W-:Y:S02]  /*15300*/  LOP3.LUT R55, R55, 0xff000000, R5, 0xf8, !PT ;  /* 0xff00000037377812 */ /* 0x000fe400078ef805 */
[----:B------:R-:W-:Y:S02]  /*15310*/  LOP3.LUT R45, R45, 0xff000000, R24, 0xf8, !PT ;  /* 0xff0000002d2d7812 */ /* 0x000fe400078ef818 */
[----:B------:R-:W-:-:S02]  /*15320*/  LOP3.LUT R49, R20, 0xff0000, R49, 0xf8, !PT ;  /* 0x00ff000014317812 */ /* 0x000fc400078ef831 */
[----:B------:R-:W-:Y:S02]  /*15330*/  LOP3.LUT R24, R21, 0xff000000, R25, 0xf8, !PT ;  /* 0xff00000015187812 */ /* 0x000fe400078ef819 */
[----:B------:R-:W-:Y:S02]  /*15340*/  SHF.R.U32.HI R59, RZ, 0x10, R7 ;  /* 0x00000010ff3b7819 */ /* 0x000fe40000011607 */
[----:B------:R-:W-:Y:S02]  /*15350*/  LOP3.LUT R21, R57, 0xff0000, R6, 0xf8, !PT ;  /* 0x00ff000039157812 */ /* 0x000fe400078ef806 */
[----:B------:R-:W-:Y:S02]  /*15360*/  LOP3.LUT R20, R47, 0xff000000, R26, 0xf8, !PT ;  /* 0xff0000002f147812 */ /* 0x000fe400078ef81a */
[----:B------:R-:W-:Y:S02]  /*15370*/  F2FP.F16.E4M3.UNPACK_B R54, R55 ;  /* 0x00000037ff36723e */ /* 0x000fe400020006ff */
[----:B0-----:R-:W-:-:S02]  /*15380*/  F2FP.F16.E4M3.UNPACK_B R26, R41 ;  /* 0x00000029ff1a723e */ /* 0x001fc400020006ff */
[----:B------:R-:W-:Y:S02]  /*15390*/  LOP3.LUT R53, R49, 0xff000000, R27, 0xf8, !PT ;  /* 0xff00000031357812 */ /* 0x000fe400078ef81b */
[----:B------:R-:W-:Y:S02]  /*153a0*/  SHF.L.U32 R59, R59, 0x10, RZ ;  /* 0x000000103b3b7819 */ /* 0x000fe400000006ff */
[----:B------:R-:W-:Y:S02]  /*153b0*/  LOP3.LUT R51, R51, 0xff0000, R4, 0xf8, !PT ;  /* 0x00ff000033337812 */ /* 0x000fe400078ef804 */
[----:B------:R-:W-:Y:S02]  /*153c0*/  LOP3.LUT R5, R21, 0xff000000, R6, 0xf8, !PT ;  /* 0xff00000015057812 */ /* 0x000fe400078ef806 */
[----:B------:R-:W-:Y:S01]  /*153d0*/  F2FP.F16.E4M3.UNPACK_B R27, R24 ;  /* 0x00000018ff1b723e */ /* 0x000fe200020006ff */
[----:B------:R-:W-:Y:S01]  /*153e0*/  HADD2.F32 R6, -RZ, R26.H0_H0 ;  /* 0x2000001aff067230 */ /* 0x000fe20000004100 */
[----:B------:R-:W-:-:S02]  /*153f0*/  LOP3.LUT R59, R52, 0xff0000, R59, 0xf8, !PT ;  /* 0x00ff0000343b7812 */ /* 0x000fc400078ef83b */
[----:B------:R-:W-:Y:S02]  /*15400*/  LOP3.LUT R57, R51, 0xff000000, R4, 0xf8, !PT ;  /* 0xff00000033397812 */ /* 0x000fe400078ef804 */
[-C--:B------:R-:W-:Y:S02]  /*15410*/  F2FP.F16.E4M3.UNPACK_B R51, R43.reuse ;  /* 0x0000002bff33723e */ /* 0x080fe400020006ff */
[----:B------:R-:W-:Y:S02]  /*15420*/  F2FP.F16.E4M3.UNPACK_B R52, R43.H1 ;  /* 0x0000002bff34723e */ /* 0x000fe400030006ff */
[-C--:B------:R-:W-:Y:S02]  /*15430*/  F2FP.F16.E4M3.UNPACK_B R43, R40.reuse ;  /* 0x00000028ff2b723e */ /* 0x080fe400020006ff */
[----:B------:R-:W-:Y:S02]  /*15440*/  F2FP.F16.E4M3.UNPACK_B R50, R40.H1 ;  /* 0x00000028ff32723e */ /* 0x000fe400030006ff */
[----:B------:R-:W-:-:S02]  /*15450*/  F2FP.F16.E4M3.UNPACK_B R41, R41.H1 ;  /* 0x00000029ff29723e */ /* 0x000fc400030006ff */
[----:B------:R-:W-:Y:S01]  /*15460*/  F2FP.F16.E4M3.UNPACK_B R55, R55.H1 ;  /* 0x00000037ff37723e */ /* 0x000fe200030006ff */
[----:B------:R-:W-:Y:S01]  /*15470*/  HADD2.F32 R26, -RZ, R26.H1_H1 ;  /* 0x3000001aff1a7230 */ /* 0x000fe20000004100 */
[----:B------:R-:W-:Y:S01]  /*15480*/  LOP3.LUT R58, R59, 0xff000000, R7, 0xf8, !PT ;  /* 0xff0000003b3a7812 */ /* 0x000fe200078ef807 */
[----:B------:R-:W-:-:S05]  /*15490*/  HADD2.F32 R59, -RZ, R54.H1_H1 ;  /* 0x30000036ff3b7230 */ /* 0x000fca0000004100 */
[----:B------:R-:W-:Y:S01]  /*154a0*/  FMUL.FTZ R61, R26, R59 ;  /* 0x0000003b1a3d7220 */ /* 0x000fe20000410000 */
[----:B--2---:R-:W0:Y:S02]  /*154b0*/  LDS.128 R36, [R68+0x14400] ;  /* 0x0144000044247984 */ /* 0x004e240000000c00 */
[----:B0-----:R-:W-:Y:S02]  /*154c0*/  F2FP.F16.E4M3.UNPACK_B R21, R37 ;  /* 0x00000025ff15723e */ /* 0x001fe400020006ff */
[-C--:B------:R-:W-:Y:S02]  /*154d0*/  F2FP.F16.E4M3.UNPACK_B R48, R39.reuse ;  /* 0x00000027ff30723e */ /* 0x080fe400020006ff */
[----:B------:R-:W-:Y:S01]  /*154e0*/  F2FP.F16.E4M3.UNPACK_B R49, R39.H1 ;  /* 0x00000027ff31723e */ /* 0x000fe200030006ff */
[----:B------:R-:W-:Y:S01]  /*154f0*/  HADD2.F32 R39, -RZ, R54.H0_H0 ;  /* 0x20000036ff277230 */ /* 0x000fe20000004100 */
[-C--:B------:R-:W-:Y:S02]  /*15500*/  F2FP.F16.E4M3.UNPACK_B R46, R36.reuse ;  /* 0x00000024ff2e723e */ /* 0x080fe400020006ff */
[----:B------:R-:W-:Y:S01]  /*15510*/  F2FP.F16.E4M3.UNPACK_B R47, R36.H1 ;  /* 0x00000024ff2f723e */ /* 0x000fe200030006ff */
[----:B------:R-:W-:-:S02]  /*15520*/  HADD2.F32 R36, -RZ, R27.H0_H0 ;  /* 0x2000001bff247230 */ /* 0x000fc40000004100 */
[C---:B------:R-:W-:Y:S01]  /*15530*/  FMUL.FTZ R40, R6.reuse, R39 ;  /* 0x0000002706287220 */ /* 0x040fe20000410000 */
[----:B------:R-:W-:Y:S02]  /*15540*/  HADD2.F32 R25, -RZ, R21.H0_H0 ;  /* 0x20000015ff197230 */ /* 0x000fe40000004100 */
[----:B------:R-:W-:-:S03]  /*15550*/  FMUL.FTZ R56, R6, R36 ;  /* 0x0000002406387220 */ /* 0x000fc60000410000 */
[C---:B------:R-:W-:Y:S01]  /*15560*/  FFMA.FTZ R6, R25.reuse, R36, -R40 ;  /* 0x0000002419067223 */ /* 0x040fe20000010828 */
[----:B------:R-:W-:Y:S01]  /*15570*/  F2FP.F16.E4M3.UNPACK_B R36, R24.H1 ;  /* 0x00000018ff24723e */ /* 0x000fe200030006ff */
[----:B------:R-:W-:Y:S01]  /*15580*/  FFMA.FTZ R25, R25, R39, R56 ;  /* 0x0000002719197223 */ /* 0x000fe20000010038 */
[----:B------:R-:W-:Y:S01]  /*15590*/  F2FP.F16.E4M3.UNPACK_B R37, R37.H1 ;  /* 0x00000025ff25723e */ /* 0x000fe200030006ff */
[----:B------:R-:W-:Y:S02]  /*155a0*/  HADD2.F32 R39, -RZ, R27.H1_H1 ;  /* 0x3000001bff277230 */ /* 0x000fe40000004100 */
[----:B------:R-:W-:Y:S02]  /*155b0*/  HADD2.F32 R24, -RZ, R21.H1_H1 ;  /* 0x30000015ff187230 */ /* 0x000fe40000004100 */
[----:B------:R-:W-:Y:S02]  /*155c0*/  HADD2.F32 R54, -RZ, R55.H0_H0 ;  /* 0x20000037ff367230 */ /* 0x000fe40000004100 */
[----:B------:R-:W-:-:S02]  /*155d0*/  HADD2.F32 R21, -RZ, R41.H0_H0 ;  /* 0x20000029ff157230 */ /* 0x000fc40000004100 */
[--C-:B------:R-:W-:Y:S02]  /*155e0*/  HADD2.F32 R40, -RZ, R36.reuse.H0_H0 ;  /* 0x20000024ff287230 */ /* 0x100fe40000004100 */
[-C--:B------:R-:W-:Y:S01]  /*155f0*/  FMUL.FTZ R26, R26, R39.reuse ;  /* 0x000000271a1a7220 */ /* 0x080fe20000410000 */
[----:B------:R-:W-:Y:S02]  /*15600*/  HADD2.F32 R27, -RZ, R37.H0_H0 ;  /* 0x20000025ff1b7230 */ /* 0x000fe40000004100 */
[C---:B------:R-:W-:Y:S01]  /*15610*/  FMUL.FTZ R56, R21.reuse, R54 ;  /* 0x0000003615387220 */ /* 0x040fe20000410000 */
[-C--:B------:R-:W-:Y:S01]  /*15620*/  FMUL.FTZ R63, R21, R40.reuse ;  /* 0x00000028153f7220 */ /* 0x080fe20000410000 */
[C---:B------:R-:W-:Y:S01]  /*15630*/  FFMA.FTZ R21, R24.reuse, R39, -R61 ;  /* 0x0000002718157223 */ /* 0x040fe2000001083d */
[----:B------:R-:W-:Y:S01]  /*15640*/  FFMA.FTZ R24, R24, R59, R26 ;  /* 0x0000003b18187223 */ /* 0x000fe2000001001a */
[C---:B------:R-:W-:Y:S01]  /*15650*/  FFMA.FTZ R26, R27.reuse, R40, -R56 ;  /* 0x000000281b1a7223 */ /* 0x040fe20000010838 */
[----:B------:R-:W-:Y:S01]  /*15660*/  F2FP.F16.E4M3.UNPACK_B R59, R58 ;  /* 0x0000003aff3b723e */ /* 0x000fe200020006ff */
[----:B------:R-:W-:Y:S01]  /*15670*/  FFMA.FTZ R27, R27, R54, R63 ;  /* 0x000000361b1b7223 */ /* 0x000fe2000001003f */
[----:B------:R-:W-:Y:S01]  /*15680*/  F2FP.F16.E4M3.UNPACK_B R54, R53 ;  /* 0x00000035ff36723e */ /* 0x000fe200020006ff */
[----:B------:R-:W-:-:S02]  /*15690*/  HADD2.F32 R39, -RZ, R36.H1_H1 ;  /* 0x30000024ff277230 */ /* 0x000fc40000004100 */
[----:B------:R-:W-:Y:S02]  /*156a0*/  HADD2.F32 R56, -RZ, R55.H1_H1 ;  /* 0x30000037ff387230 */ /* 0x000fe40000004100 */
[----:B------:R-:W-:Y:S02]  /*156b0*/  HADD2.F32 R36, -RZ, R37.H1_H1 ;  /* 0x30000025ff247230 */ /* 0x000fe40000004100 */
[----:B------:R-:W-:Y:S02]  /*156c0*/  HADD2.F32 R41, -RZ, R41.H1_H1 ;  /* 0x30000029ff297230 */ /* 0x000fe40000004100 */
[----:B------:R-:W-:Y:S02]  /*156d0*/  HADD2.F32 R60, -RZ, R59.H0_H0 ;  /* 0x2000003bff3c7230 */ /* 0x000fe40000004100 */
[----:B------:R-:W-:Y:S02]  /*156e0*/  HADD2.F32 R37, -RZ, R51.H0_H0 ;  /* 0x20000033ff257230 */ /* 0x000fe40000004100 */
[----:B------:R-:W-:-:S02]  /*156f0*/  HADD2.F32 R55, -RZ, R54.H0_H0 ;  /* 0x20000036ff377230 */ /* 0x000fc40000004100 */
[----:B------:R-:W-:Y:S01]  /*15700*/  FMUL.FTZ R61, R41, R56 ;  /* 0x00000038293d7220 */ /* 0x000fe20000410000 */
[----:B------:R-:W-:Y:S02]  /*15710*/  HADD2.F32 R40, -RZ, R48.H0_H0 ;  /* 0x20000030ff287230 */ /* 0x000fe40000004100 */
[----:B------:R-:W-:Y:S01]  /*15720*/  FMUL.FTZ R63, R37, R60 ;  /* 0x0000003c253f7220 */ /* 0x000fe20000410000 */
[----:B------:R-:W-:Y:S01]  /*15730*/  FMUL.FTZ R41, R41, R39 ;  /* 0x0000002729297220 */ /* 0x000fe20000410000 */
[----:B------:R-:W-:Y:S01]  /*15740*/  FMUL.FTZ R65, R37, R55 ;  /* 0x0000003725417220 */ /* 0x000fe20000410000 */
[----:B------:R-:W-:Y:S01]  /*15750*/  FFMA.FTZ R37, R36, R39, -R61 ;  /* 0x0000002724257223 */ /* 0x000fe2000001083d */
[----:B------:R-:W-:Y:S01]  /*15760*/  FFMA.FTZ R39, R40, R55, -R63 ;  /* 0x0000003728277223 */ /* 0x000fe2000001083f */
[----:B------:R-:W-:Y:S01]  /*15770*/  HADD2.F32 R55, -RZ, R54.H1_H1 ;  /* 0x30000036ff377230 */ /* 0x000fe20000004100 */
[----:B------:R-:W-:Y:S01]  /*15780*/  F2FP.F16.E4M3.UNPACK_B R58, R58.H1 ;  /* 0x0000003aff3a723e */ /* 0x000fe200030006ff */
[----:B------:R-:W-:Y:S01]  /*15790*/  HADD2.F32 R59, -RZ, R59.H1_H1 ;  /* 0x3000003bff3b7230 */ /* 0x000fe20000004100 */
[----:B------:R-:W-:Y:S01]  /*157a0*/  F2FP.F16.E4M3.UNPACK_B R54, R53.H1 ;  /* 0x00000035ff36723e */ /* 0x000fe200030006ff */
[----:B------:R-:W-:-:S02]  /*157b0*/  HADD2.F32 R51, -RZ, R51.H1_H1 ;  /* 0x30000033ff337230 */ /* 0x000fc40000004100 */
[----:B------:R-:W-:Y:S01]  /*157c0*/  FFMA.FTZ R40, R40, R60, R65 ;  /* 0x0000003c28287223 */ /* 0x000fe20000010041 */
[----:B------:R-:W-:Y:S02]  /*157d0*/  HADD2.F32 R48, -RZ, R48.H1_H1 ;  /* 0x30000030ff307230 */ /* 0x000fe40000004100 */
[----:B------:R-:W-:Y:S01]  /*157e0*/  FFMA.FTZ R36, R36, R56, R41 ;  /* 0x0000003824247223 */ /* 0x000fe20000010029 */
[----:B------:R-:W-:Y:S02]  /*157f0*/  HADD2.F32 R60, -RZ, R58.H0_H0 ;  /* 0x2000003aff3c7230 */ /* 0x000fe40000004100 */
[C---:B------:R-:W-:Y:S01]  /*15800*/  FMUL.FTZ R61, R51.reuse, R59 ;  /* 0x0000003b333d7220 */ /* 0x040fe20000410000 */
[----:B------:R-:W-:Y:S02]  /*15810*/  HADD2.F32 R53, -RZ, R52.H0_H0 ;  /* 0x20000034ff357230 */ /* 0x000fe40000004100 */
[----:B------:R-:W-:Y:S02]  /*15820*/  HADD2.F32 R56, -RZ, R54.H0_H0 ;  /* 0x20000036ff387230 */ /* 0x000fe40000004100 */
[----:B------:R-:W-:Y:S01]  /*15830*/  FMUL.FTZ R64, R51, R55 ;  /* 0x0000003733407220 */ /* 0x000fe20000410000 */
[----:B------:R-:W-:-:S02]  /*15840*/  HADD2.F32 R41, -RZ, R49.H0_H0 ;  /* 0x20000031ff297230 */ /* 0x000fc40000004100 */
[C---:B------:R-:W-:Y:S01]  /*15850*/  FFMA.FTZ R62, R48.reuse, R55, -R61 ;  /* 0x00000037303e7223 */ /* 0x040fe2000001083d */
[C---:B------:R-:W-:Y:S01]  /*15860*/  FMUL.FTZ R66, R53.reuse, R60 ;  /* 0x0000003c35427220 */ /* 0x040fe20000410000 */
[----:B------:R-:W-:Y:S01]  /*15870*/  F2FP.F16.E4M3.UNPACK_B R55, R57.H1 ;  /* 0x00000039ff37723e */ /* 0x000fe200030006ff */
[-C--:B------:R-:W-:Y:S01]  /*15880*/  FMUL.FTZ R53, R53, R56.reuse ;  /* 0x0000003835357220 */ /* 0x080fe20000410000 */
[----:B------:R-:W-:Y:S01]  /*15890*/  HADD2.F32 R58, -RZ, R58.H1_H1 ;  /* 0x3000003aff3a7230 */ /* 0x000fe20000004100 */
[----:B------:R-:W-:Y:S01]  /*158a0*/  F2FP.F16.E4M3.UNPACK_B R51, R45.H1 ;  /* 0x0000002dff33723e */ /* 0x000fe200030006ff */
[----:B------:R-:W-:Y:S02]  /*158b0*/  HADD2.F32 R52, -RZ, R52.H1_H1 ;  /* 0x30000034ff347230 */ /* 0x000fe40000004100 */
[----:B------:R-:W-:Y:S01]  /*158c0*/  FFMA.FTZ R61, R48, R59, R64 ;  /* 0x0000003b303d7223 */ /* 0x000fe20000010040 */
[C---:B------:R-:W-:Y:S01]  /*158d0*/  FFMA.FTZ R66, R41.reuse, R56, -R66 ;  /* 0x0000003829427223 */ /* 0x040fe20000010842 */
[----:B------:R-:W-:Y:S01]  /*158e0*/  FFMA.FTZ R63, R41, R60, R53 ;  /* 0x0000003c293f7223 */ /* 0x000fe20000010035 */
[----:B------:R-:W-:-:S02]  /*158f0*/  HADD2.F32 R54, -RZ, R54.H1_H1 ;  /* 0x30000036ff367230 */ /* 0x000fc40000004100 */
[----:B------:R-:W-:Y:S01]  /*15900*/  FMUL.FTZ R60, R52, R58 ;  /* 0x0000003a343c7220 */ /* 0x000fe20000410000 */
[----:B------:R-:W-:Y:S02]  /*15910*/  HADD2.F32 R49, -RZ, R49.H1_H1 ;  /* 0x30000031ff317230 */ /* 0x000fe40000004100 */
[----:B------:R-:W-:Y:S02]  /*15920*/  HADD2.F32 R56, -RZ, R55.H0_H0 ;  /* 0x20000037ff387230 */ /* 0x000fe40000004100 */
[--C-:B------:R-:W-:Y:S02]  /*15930*/  HADD2.F32 R48, -RZ, R50.reuse.H0_H0 ;  /* 0x20000032ff307230 */ /* 0x100fe40000004100 */
[----:B------:R-:W-:Y:S02]  /*15940*/  HADD2.F32 R53, -RZ, R51.H0_H0 ;  /* 0x20000033ff357230 */ /* 0x000fe40000004100 */
[----:B------:R-:W-:Y:S02]  /*15950*/  HADD2.F32 R55, -RZ, R55.H1_H1 ;  /* 0x30000037ff377230 */ /* 0x000fe40000004100 */
[----:B------:R-:W-:-:S02]  /*15960*/  HADD2.F32 R50, -RZ, R50.H1_H1 ;  /* 0x30000032ff327230 */ /* 0x000fc40000004100 */
[----:B------:R-:W-:Y:S02]  /*15970*/  HADD2.F32 R51, -RZ, R51.H1_H1 ;  /* 0x30000033ff337230 */ /* 0x000fe40000004100 */
[-C--:B------:R-:W-:Y:S01]  /*15980*/  FMUL.FTZ R67, R52, R54.reuse ;  /* 0x0000003634437220 */ /* 0x080fe20000410000 */
[--C-:B------:R-:W-:Y:S02]  /*15990*/  HADD2.F32 R41, -RZ, R47.reuse.H0_H0 ;  /* 0x2000002fff297230 */ /* 0x100fe40000004100 */
[----:B------:R-:W-:Y:S01]  /*159a0*/  FFMA.FTZ R65, R49, R54, -R60 ;  /* 0x0000003631417223 */ /* 0x000fe2000001083c */
[C---:B------:R-:W-:Y:S01]  /*159b0*/  FMUL.FTZ R52, R48.reuse, R56 ;  /* 0x0000003830347220 */ /* 0x040fe20000410000 */
[----:B------:R-:W-:Y:S01]  /*159c0*/  FMUL.FTZ R59, R48, R53 ;  /* 0x00000035303b7220 */ /* 0x000fe20000410000 */
[----:B------:R-:W-:Y:S02]  /*159d0*/  HADD2.F32 R47, -RZ, R47.H1_H1 ;  /* 0x3000002fff2f7230 */ /* 0x000fe40000004100 */
[C---:B------:R-:W-:Y:S01]  /*159e0*/  FMUL.FTZ R54, R50.reuse, R55 ;  /* 0x0000003732367220 */ /* 0x040fe20000410000 */
[----:B------:R-:W-:Y:S01]  /*159f0*/  F2FP.F16.E4M3.UNPACK_B R57, R57 ;  /* 0x00000039ff39723e */ /* 0x000fe200020006ff */
[----:B------:R-:W-:Y:S01]  /*15a00*/  FMUL.FTZ R50, R50, R51 ;  /* 0x0000003332327220 */ /* 0x000fe20000410000 */
[----:B------:R-:W-:Y:S01]  /*15a10*/  F2FP.F16.E4M3.UNPACK_B R48, R45 ;  /* 0x0000002dff30723e */ /* 0x000fe200020006ff */
[----:B------:R-:W-:Y:S01]  /*15a20*/  FFMA.FTZ R53, R41, R53, -R52 ;  /* 0x0000003529357223 */ /* 0x000fe20000010834 */
[----:B------:R-:W-:-:S02]  /*15a30*/  HADD2.F32 R45, -RZ, R43.H0_H0 ;  /* 0x2000002bff2d7230 */ /* 0x000fc40000004100 */
[----:B------:R-:W-:Y:S01]  /*15a40*/  FFMA.FTZ R60, R47, R55, R50 ;  /* 0x000000372f3c7223 */ /* 0x000fe20000010032 */
[--C-:B------:R-:W-:Y:S02]  /*15a50*/  HADD2.F32 R52, -RZ, R57.reuse.H0_H0 ;  /* 0x20000039ff347230 */ /* 0x100fe40000004100 */
[----:B------:R-:W-:Y:S02]  /*15a60*/  HADD2.F32 R50, -RZ, R48.H0_H0 ;  /* 0x20000030ff327230 */ /* 0x000fe40000004100 */
[----:B------:R-:W-:Y:S01]  /*15a70*/  FFMA.FTZ R64, R49, R58, R67 ;  /* 0x0000003a31407223 */ /* 0x000fe20000010043 */
[----:B------:R-:W-:Y:S01]  /*15a80*/  FFMA.FTZ R59, R41, R56, R59 ;  /* 0x00000038293b7223 */ /* 0x000fe2000001003b */
[----:B------:R-:W-:Y:S01]  /*15a90*/  FFMA.FTZ R58, R47, R51, -R54 ;  /* 0x000000332f3a7223 */ /* 0x000fe20000010836 */
[----:B------:R-:W-:Y:S02]  /*15aa0*/  HADD2.F32 R41, -RZ, R46.H0_H0 ;  /* 0x2000002eff297230 */ /* 0x000fe40000004100 */
[----:B------:R-:W-:Y:S01]  /*15ab0*/  FMUL.FTZ R54, R45, R52 ;  /* 0x000000342d367220 */ /* 0x000fe20000410000 */
[----:B------:R-:W-:-:S02]  /*15ac0*/  HADD2.F32 R57, -RZ, R57.H1_H1 ;  /* 0x30000039ff397230 */ /* 0x000fc40000004100 */
[----:B------:R-:W-:Y:S01]  /*15ad0*/  FMUL.FTZ R56, R45, R50 ;  /* 0x000000322d387220 */ /* 0x000fe20000410000 */
[----:B------:R-:W-:Y:S02]  /*15ae0*/  HADD2.F32 R43, -RZ, R43.H1_H1 ;  /* 0x3000002bff2b7230 */ /* 0x000fe40000004100 */
[----:B------:R-:W-:Y:S01]  /*15af0*/  HADD2.F32 R48, -RZ, R48.H1_H1 ;  /* 0x30000030ff307230 */ /* 0x000fe20000004100 */
[----:B------:R-:W-:Y:S01]  /*15b00*/  F2FP.F16.E4M3.UNPACK_B R7, R42 ;  /* 0x0000002aff07723e */ /* 0x000fe200020006ff */
[C---:B------:R-:W-:Y:S01]  /*15b10*/  FFMA.FTZ R54, R41.reuse, R50, -R54 ;  /* 0x0000003229367223 */ /* 0x040fe20000010836 */
[----:B------:R-:W-:Y:S02]  /*15b20*/  HADD2.F32 R46, -RZ, R46.H1_H1 ;  /* 0x3000002eff2e7230 */ /* 0x000fe40000004100 */
[----:B------:R-:W-:Y:S01]  /*15b30*/  FFMA.FTZ R56, R41, R52, R56 ;  /* 0x0000003429387223 */ /* 0x000fe20000010038 */
[----:B------:R-:W-:Y:S01]  /*15b40*/  F2FP.F16.E4M3.UNPACK_B R42, R42.H1 ;  /* 0x0000002aff2a723e */ /* 0x000fe200030006ff */
[C---:B------:R-:W-:Y:S01]  /*15b50*/  FMUL.FTZ R45, R43.reuse, R57 ;  /* 0x000000392b2d7220 */ /* 0x040fe20000410000 */
[----:B------:R-:W-:Y:S01]  /*15b60*/  F2FP.F16.E4M3.UNPACK_B R47, R5.H1 ;  /* 0x00000005ff2f723e */ /* 0x000fe200030006ff */
[----:B------:R-:W-:Y:S01]  /*15b70*/  FMUL.FTZ R50, R43, R48 ;  /* 0x000000302b327220 */ /* 0x000fe20000410000 */
[----:B------:R-:W-:Y:S01]  /*15b80*/  F2FP.F16.E4M3.UNPACK_B R41, R20.H1 ;  /* 0x00000014ff29723e */ /* 0x000fe200030006ff */
[C---:B------:R-:W-:Y:S01]  /*15b90*/  FFMA.FTZ R49, R46.reuse, R48, -R45 ;  /* 0x000000302e317223 */ /* 0x040fe2000001082d */
[-C--:B------:R-:W-:Y:S01]  /*15ba0*/  F2FP.F16.E4M3.UNPACK_B R4, R38.reuse ;  /* 0x00000026ff04723e */ /* 0x080fe200020006ff */
[----:B------:R-:W-:Y:S01]  /*15bb0*/  FFMA.FTZ R57, R46, R57, R50 ;  /* 0x000000392e397223 */ /* 0x000fe20000010032 */
[----:B------:R-:W-:Y:S01]  /*15bc0*/  F2FP.F16.E4M3.UNPACK_B R38, R38.H1 ;  /* 0x00000026ff26723e */ /* 0x000fe200030006ff */
[----:B------:R-:W-:-:S02]  /*15bd0*/  HADD2.F32 R48, -RZ, R47.H0_H0 ;  /* 0x2000002fff307230 */ /* 0x000fc40000004100 */
[--C-:B------:R-:W-:Y:S02]  /*15be0*/  HADD2.F32 R43, -RZ, R42.reuse.H0_H0 ;  /* 0x2000002aff2b7230 */ /* 0x100fe40000004100 */
[----:B------:R-:W-:Y:S02]  /*15bf0*/  HADD2.F32 R46, -RZ, R41.H0_H0 ;  /* 0x20000029ff2e7230 */ /* 0x000fe40000004100 */
[----:B------:R-:W-:Y:S02]  /*15c00*/  HADD2.F32 R47, -RZ, R47.H1_H1 ;  /* 0x3000002fff2f7230 */ /* 0x000fe40000004100 */
[----:B------:R-:W-:Y:S02]  /*15c10*/  HADD2.F32 R42, -RZ, R42.H1_H1 ;  /* 0x3000002aff2a7230 */ /* 0x000fe40000004100 */
[----:B------:R-:W-:Y:S02]  /*15c20*/  HADD2.F32 R45, -RZ, R41.H1_H1 ;  /* 0x30000029ff2d7230 */ /* 0x000fe40000004100 */
[----:B------:R-:W-:Y:S01]  /*15c30*/  FMUL.FTZ R50, R43, R48 ;  /* 0x000000302b327220 */ /* 0x000fe20000410000 */
[----:B------:R-:W-:-:S02]  /*15c40*/  HADD2.F32 R41, -RZ, R38.H0_H0 ;  /* 0x20000026ff297230 */ /* 0x000fc40000004100 */
[----:B------:R-:W-:Y:S01]  /*15c50*/  FMUL.FTZ R52, R43, R46 ;  /* 0x0000002e2b347220 */ /* 0x000fe20000410000 */
[----:B------:R-:W-:Y:S02]  /*15c60*/  HADD2.F32 R38, -RZ, R38.H1_H1 ;  /* 0x30000026ff267230 */ /* 0x000fe40000004100 */
[C---:B------:R-:W-:Y:S01]  /*15c70*/  FMUL.FTZ R43, R42.reuse, R47 ;  /* 0x0000002f2a2b7220 */ /* 0x040fe20000410000 */
[----:B------:R-:W-:Y:S01]  /*15c80*/  F2FP.F16.E4M3.UNPACK_B R20, R20 ;  /* 0x00000014ff14723e */ /* 0x000fe200020006ff */
[----:B------:R-:W-:Y:S01]  /*15c90*/  FMUL.FTZ R42, R42, R45 ;  /* 0x0000002d2a2a7220 */ /* 0x000fe20000410000 */
[----:B------:R-:W-:Y:S01]  /*15ca0*/  F2FP.F16.E4M3.UNPACK_B R5, R5 ;  /* 0x00000005ff05723e */ /* 0x000fe200020006ff */
[C---:B------:R-:W-:Y:S01]  /*15cb0*/  FFMA.FTZ R50, R41.reuse, R46, -R50 ;  /* 0x0000002e29327223 */ /* 0x040fe20000010832 */
[----:B------:R-:W-:Y:S01]  /*15cc0*/  FFMA.FTZ R52, R41, R48, R52 ;  /* 0x0000003029347223 */ /* 0x000fe20000010034 */
[C---:B------:R-:W-:Y:S01]  /*15cd0*/  FFMA.FTZ R51, R38.reuse, R45, -R43 ;  /* 0x0000002d26337223 */ /* 0x040fe2000001082b */
[----:B------:R-:W-:Y:S01]  /*15ce0*/  FFMA.FTZ R55, R38, R47, R42 ;  /* 0x0000002f26377223 */ /* 0x000fe2000001002a */
[----:B------:R-:W-:-:S02]  /*15cf0*/  HADD2.F32 R38, -RZ, R20.H0_H0 ;  /* 0x20000014ff267230 */ /* 0x000fc40000004100 */
[----:B------:R-:W-:Y:S02]  /*15d00*/  HADD2.F32 R41, -RZ, R20.H1_H1 ;  /* 0x30000014ff297230 */ /* 0x000fe40000004100 */
[----:B------:R-:W-:Y:S02]  /*15d10*/  HADD2.F32 R42, -RZ, R5.H0_H0 ;  /* 0x20000005ff2a7230 */ /* 0x000fe40000004100 */
[----:B------:R-:W-:Y:S02]  /*15d20*/  HADD2.F32 R20, -RZ, R7.H0_H0 ;  /* 0x20000007ff147230 */ /* 0x000fe40000004100 */
        /* <DEDUP_REMOVED lines=30> */
.L_x_2833:
[----:B------:R-:W-:Y:S05]  /*15f10*/  BSYNC B1 ;  /* 0x0000000000017941 */ /* 0x000fea0003800000 */
.L_x_2832:
[----:B------:R-:W-:Y:S04]  /*15f20*/  BSSY B1, `(.L_x_2834) ;  /* 0x0000101000017945 */ /* 0x000fe80003800000 */
[----:B------:R-:W-:Y:S05]  /*15f30*/  @P1 BRA `(.L_x_2835) ;  /* 0x0000000c00fc1947 */ /* 0x000fea0003800000 */
[----:B------:R-:W3:Y:S01]  /*15f40*/  LDL R61, [R1+0x44] ;  /* 0x00004400013d7983 */ /* 0x000ee20000100800 */
[----:B--2--5:R-:W-:Y:S02]  /*15f50*/  SHF.R.U32.HI R0, RZ, 0x8, R28 ;  /* 0x00000008ff007819 */ /* 0x024fe4000001161c */
[----:B------:R-:W-:Y:S02]  /*15f60*/  LOP3.LUT R5, R28, 0xff, RZ, 0xc0, !PT ;  /* 0x000000ff1c057812 */ /* 0x000fe400078ec0ff */
[----:B------:R-:W-:Y:S02]  /*15f70*/  LOP3.LUT R4, R0, 0xff, RZ, 0xc0, !PT ;  /* 0x000000ff00047812 */ /* 0x000fe400078ec0ff */
[----:B------:R-:W-:Y:S02]  /*15f80*/  LEA.HI R0, R3, R192, RZ, 0x1c ;  /* 0x000000c003007211 */ /* 0x000fe400078fe0ff */
[----:B----4-:R-:W-:Y:S02]  /*15f90*/  PRMT R37, R4, 0x7604, R5 ;  /* 0x0000760404257816 */ /* 0x010fe40000000005 */
        /* <DEDUP_REMOVED lines=34> */
[----:B-1----:R-:W-:Y:S02]  /*161c0*/  PRMT R47, R20, 0x7604, R27 ;  /* 0x00007604142f7816 */ /* 0x002fe4000000001b */
[----:B------:R-:W-:Y:S02]  /*161d0*/  PRMT R53, R24, 0x7604, R49 ;  /* 0x0000760418357816 */ /* 0x000fe40000000031 */
[----:B------:R-:W0:Y:S01]  /*161e0*/  LDS.128 R24, [R0+0x14400] ;  /* 0x0144000000187984 */ /* 0x000e220000000c00 */
[----:B------:R-:W-:Y:S02]  /*161f0*/  PRMT R39, R6, 0x7604, R7 ;  /* 0x0000760406277816 */ /* 0x000fe40000000007 */
[----:B------:R-:W-:Y:S02]  /*16200*/  SHF.R.U32.HI R21, RZ, 0x10, R29 ;  /* 0x00000010ff157819 */ /* 0x000fe4000001161d */
[----:B------:R-:W-:Y:S02]  /*16210*/  SHF.R.U32.HI R20, RZ, 0x10, R28 ;  /* 0x00000010ff147819 */ /* 0x000fe4000001161c */
[----:B------:R-:W-:-:S02]  /*16220*/  SHF.R.U32.HI R40, RZ, 0x10, R31 ;  /* 0x00000010ff287819 */ /* 0x000fc4000001161f */
[----:B------:R-:W-:Y:S02]  /*16230*/  LOP3.LUT R21, R21, 0xff, RZ, 0xc0, !PT ;  /* 0x000000ff15157812 */ /* 0x000fe400078ec0ff */
[----:B------:R-:W-:Y:S02]  /*16240*/  SHF.R.U32.HI R38, RZ, 0x10, R30 ;  /* 0x00000010ff267819 */ /* 0x000fe4000001161e */
[----:B------:R-:W-:Y:S02]  /*16250*/  LOP3.LUT R20, R20, 0xff, RZ, 0xc0, !PT ;  /* 0x000000ff14147812 */ /* 0x000fe400078ec0ff */
[----:B------:R-:W-:Y:S02]  /*16260*/  LOP3.LUT R40, R40, 0xff, RZ, 0xc0, !PT ;  /* 0x000000ff28287812 */ /* 0x000fe400078ec0ff */
[----:B------:R-:W-:Y:S02]  /*16270*/  PRMT R21, R21, 0x7054, R36 ;  /* 0x0000705415157816 */ /* 0x000fe40000000024 */
[----:B------:R-:W-:-:S02]  /*16280*/  SHF.R.U32.HI R36, RZ, 0x10, R9 ;  /* 0x00000010ff247819 */ /* 0x000fc40000011609 */
[----:B------:R-:W-:Y:S02]  /*16290*/  LOP3.LUT R38, R38, 0xff, RZ, 0xc0, !PT ;  /* 0x000000ff26267812 */ /* 0x000fe400078ec0ff */
[----:B------:R-:W-:Y:S02]  /*162a0*/  PRMT R37, R20, 0x7054, R37 ;  /* 0x0000705414257816 */ /* 0x000fe40000000025 */
[----:B------:R-:W-:Y:S02]  /*162b0*/  PRMT R41, R40, 0x7054, R41 ;  /* 0x0000705428297816 */ /* 0x000fe40000000029 */
[----:B------:R-:W-:Y:S02]  /*162c0*/  SHF.R.U32.HI R20, RZ, 0x10, R8 ;  /* 0x00000010ff147819 */ /* 0x000fe40000011608 */
[----:B------:R-:W-:Y:S02]  /*162d0*/  SHF.R.U32.HI R40, RZ, 0x10, R11 ;  /* 0x00000010ff287819 */ /* 0x000fe4000001160b */
[----:B------:R-:W-:-:S02]  /*162e0*/  LOP3.LUT R36, R36, 0xff, RZ, 0xc0, !PT ;  /* 0x000000ff24247812 */ /* 0x000fc400078ec0ff */
[----:B------:R-:W-:Y:S02]  /*162f0*/  PRMT R39, R38, 0x7054, R39 ;  /* 0x0000705426277816 */ /* 0x000fe40000000027 */
[----:B------:R-:W-:Y:S02]  /*16300*/  SHF.R.U32.HI R38, RZ, 0x10, R10 ;  /* 0x00000010ff267819 */ /* 0x000fe4000001160a */
[----:B------:R-:W-:Y:S02]  /*16310*/  LOP3.LUT R20, R20, 0xff, RZ, 0xc0, !PT ;  /* 0x000000ff14147812 */ /* 0x000fe400078ec0ff */
[----:B------:R-:W-:Y:S02]  /*16320*/  LOP3.LUT R40, R40, 0xff, RZ, 0xc0, !PT ;  /* 0x000000ff28287812 */ /* 0x000fe400078ec0ff */
[----:B------:R-:W-:Y:S02]  /*16330*/  PRMT R49, R36, 0x7054, R45 ;  /* 0x0000705424317816 */ /* 0x000fe4000000002d */
[----:B------:R-:W-:-:S02]  /*16340*/  LOP3.LUT R38, R38, 0xff, RZ, 0xc0, !PT ;  /* 0x000000ff26267812 */ /* 0x000fc400078ec0ff */
[----:B------:R-:W-:Y:S02]  /*16350*/  PRMT R43, R20, 0x7054, R43 ;  /* 0x00007054142b7816 */ /* 0x000fe4000000002b */
[----:B------:R-:W-:Y:S02]  /*16360*/  PRMT R53, R40, 0x7054, R53 ;  /* 0x0000705428357816 */ /* 0x000fe40000000035 */
[----:B------:R-:W-:Y:S02]  /*16370*/  LOP3.LUT R49, R49, 0xff000000, R9, 0xf8, !PT ;  /* 0xff00000031317812 */ /* 0x000fe400078ef809 */
[----:B------:R-:W-:Y:S02]  /*16380*/  PRMT R51, R38, 0x7054, R47 ;  /* 0x0000705426337816 */ /* 0x000fe4000000002f */
[----:B------:R-:W-:Y:S02]  /*16390*/  LOP3.LUT R21, R21, 0xff000000, R29, 0xf8, !PT ;  /* 0xff00000015157812 */ /* 0x000fe400078ef81d */
[----:B------:R-:W-:-:S02]  /*163a0*/  LOP3.LUT R47, R43, 0xff000000, R8, 0xf8, !PT ;  /* 0xff0000002b2f7812 */ /* 0x000fc400078ef808 */
[----:B------:R-:W-:Y:S02]  /*163b0*/  LOP3.LUT R53, R53, 0xff000000, R11, 0xf8, !PT ;  /* 0xff00000035357812 */ /* 0x000fe400078ef80b */
[----:B------:R-:W-:Y:S02]  /*163c0*/  F2FP.F16.E4M3.UNPACK_B R43, R49 ;  /* 0x00000031ff2b723e */ /* 0x000fe400020006ff */
[----:B0-----:R-:W-:Y:S02]  /*163d0*/  F2FP.F16.E4M3.UNPACK_B R11, R25 ;  /* 0x00000019ff0b723e */ /* 0x001fe400020006ff */
[----:B------:R-:W-:Y:S01]  /*163e0*/  LOP3.LUT R45, R41, 0xff000000, R31, 0xf8, !PT ;  /* 0xff000000292d7812 */ /* 0x000fe200078ef81f */
[----:B------:R-:W-:Y:S01]  /*163f0*/  HADD2.F32 R48, -RZ, R43.H0_H0 ;  /* 0x2000002bff307230 */ /* 0x000fe20000004100 */
[----:B------:R-:W-:Y:S02]  /*16400*/  F2FP.F16.E4M3.UNPACK_B R41, R21 ;  /* 0x00000015ff29723e */ /* 0x000fe400020006ff */
[----:B------:R-:W-:-:S02]  /*16410*/  LOP3.LUT R20, R39, 0xff000000, R30, 0xf8, !PT ;  /* 0xff00000027147812 */ /* 0x000fc400078ef81e */
[----:B------:R-:W-:Y:S01]  /*16420*/  LOP3.LUT R8, R51, 0xff000000, R10, 0xf8, !PT ;  /* 0xff00000033087812 */ /* 0x000fe200078ef80a */
[--C-:B------:R-:W-:Y:S01]  /*16430*/  HADD2.F32 R46, -RZ, R41.reuse.H0_H0 ;  /* 0x20000029ff2e7230 */ /* 0x100fe20000004100 */
[----:B------:R-:W-:Y:S01]  /*16440*/  LOP3.LUT R42, R37, 0xff000000, R28, 0xf8, !PT ;  /* 0xff000000252a7812 */ /* 0x000fe200078ef81c */
[----:B------:R-:W-:Y:S01]  /*16450*/  HADD2.F32 R41, -RZ, R41.H1_H1 ;  /* 0x30000029ff297230 */ /* 0x000fe20000004100 */
[-C--:B------:R-:W-:Y:S02]  /*16460*/  F2FP.F16.E4M3.UNPACK_B R39, R27.reuse ;  /* 0x0000001bff27723e */ /* 0x080fe400020006ff */
[----:B------:R-:W-:Y:S02]  /*16470*/  F2FP.F16.E4M3.UNPACK_B R40, R27.H1 ;  /* 0x0000001bff28723e */ /* 0x000fe400030006ff */
[-C--:B------:R-:W-:Y:S02]  /*16480*/  F2FP.F16.E4M3.UNPACK_B R27, R24.reuse ;  /* 0x00000018ff1b723e */ /* 0x080fe400020006ff */
[----:B------:R-:W-:-:S02]  /*16490*/  F2FP.F16.E4M3.UNPACK_B R37, R24.H1 ;  /* 0x00000018ff25723e */ /* 0x000fc400030006ff */
[----:B------:R-:W-:Y:S02]  /*164a0*/  F2FP.F16.E4M3.UNPACK_B R25, R25.H1 ;  /* 0x00000019ff19723e */ /* 0x000fe400030006ff */
[----:B------:R-:W-:Y:S02]  /*164b0*/  F2FP.F16.E4M3.UNPACK_B R38, R26.H1 ;  /* 0x0000001aff26723e */ /* 0x000fe400030006ff */
[----:B------:R-:W-:Y:S01]  /*164c0*/  F2FP.F16.E4M3.UNPACK_B R49, R49.H1 ;  /* 0x00000031ff31723e */ /* 0x000fe200030006ff */
[----:B---3--:R-:W0:Y:S02]  /*164d0*/  LDS.128 R4, [R61+0x14400] ;  /* 0x014400003d047984 */ /* 0x008e240000000c00 */
[-C--:B0-----:R-:W-:Y:S02]  /*164e0*/  F2FP.F16.E4M3.UNPACK_B R10, R5.reuse ;  /* 0x00000005ff0a723e */ /* 0x081fe400020006ff */
[----:B------:R-:W-:Y:S01]  /*164f0*/  F2FP.F16.E4M3.UNPACK_B R30, R5.H1 ;  /* 0x00000005ff1e723e */ /* 0x000fe200030006ff */
[--C-:B------:R-:W-:Y:S01]  /*16500*/  HADD2.F32 R5, -RZ, R11.reuse.H0_H0 ;  /* 0x2000000bff057230 */ /* 0x100fe20000004100 */
[-C--:B------:R-:W-:Y:S01]  /*16510*/  F2FP.F16.E4M3.UNPACK_B R31, R7.reuse ;  /* 0x00000007ff1f723e */ /* 0x080fe200020006ff */
[--C-:B------:R-:W-:Y:S01]  /*16520*/  HADD2.F32 R9, -RZ, R10.reuse.H0_H0 ;  /* 0x2000000aff097230 */ /* 0x100fe20000004100 */
[----:B------:R-:W-:Y:S01]  /*16530*/  F2FP.F16.E4M3.UNPACK_B R36, R7.H1 ;  /* 0x00000007ff24723e */ /* 0x000fe200030006ff */
[----:B------:R-:W-:Y:S01]  /*16540*/  HADD2.F32 R11, -RZ, R11.H1_H1 ;  /* 0x3000000bff0b7230 */ /* 0x000fe20000004100 */
[----:B------:R-:W-:Y:S01]  /*16550*/  F2FP.F16.E4M3.UNPACK_B R28, R4 ;  /* 0x00000004ff1c723e */ /* 0x000fe200020006ff */
[C---:B------:R-:W-:Y:S01]  /*16560*/  FMUL.FTZ R24, R5.reuse, R48 ;  /* 0x0000003005187220 */ /* 0x040fe20000410000 */
[----:B------:R-:W-:Y:S01]  /*16570*/  F2FP.F16.E4M3.UNPACK_B R29, R4.H1 ;  /* 0x00000004ff1d723e */ /* 0x000fe200030006ff */
[----:B------:R-:W-:Y:S01]  /*16580*/  FMUL.FTZ R51, R5, R46 ;  /* 0x0000002e05337220 */ /* 0x000fe20000410000 */
[----:B------:R-:W-:Y:S01]  /*16590*/  F2FP.F16.E4M3.UNPACK_B R4, R6 ;  /* 0x00000006ff04723e */ /* 0x000fe200020006ff */
[C---:B------:R-:W-:Y:S01]  /*165a0*/  FFMA.FTZ R5, R9.reuse, R46, -R24 ;  /* 0x0000002e09057223 */ /* 0x040fe20000010818 */
[----:B------:R-:W-:Y:S01]  /*165b0*/  F2FP.F16.E4M3.UNPACK_B R7, R6.H1 ;  /* 0x00000006ff07723e */ /* 0x000fe200030006ff */
[----:B------:R-:W-:Y:S01]  /*165c0*/  HADD2.F32 R46, -RZ, R43.H1_H1 ;  /* 0x3000002bff2e7230 */ /* 0x000fe20000004100 */
[----:B------:R-:W-:Y:S01]  /*165d0*/  F2FP.F16.E4M3.UNPACK_B R6, R26 ;  /* 0x0000001aff06723e */ /* 0x000fe200020006ff */
[----:B------:R-:W-:Y:S01]  /*165e0*/  FFMA.FTZ R9, R9, R48, R51 ;  /* 0x0000003009097223 */ /* 0x000fe20000010033 */
[----:B------:R-:W-:Y:S01]  /*165f0*/  F2FP.F16.E4M3.UNPACK_B R26, R21.H1 ;  /* 0x00000015ff1a723e */ /* 0x000fe200030006ff */
[----:B------:R-:W-:-:S02]  /*16600*/  HADD2.F32 R24, -RZ, R10.H1_H1 ;  /* 0x3000000aff187230 */ /* 0x000fc40000004100 */
[C---:B------:R-:W-:Y:S01]  /*16610*/  FMUL.FTZ R51, R11.reuse, R46 ;  /* 0x0000002e0b337220 */ /* 0x040fe20000410000 */
[----:B------:R-:W-:Y:S02]  /*16620*/  HADD2.F32 R48, -RZ, R49.H0_H0 ;  /* 0x20000031ff307230 */ /* 0x000fe40000004100 */
[----:B------:R-:W-:Y:S01]  /*16630*/  FMUL.FTZ R11, R11, R41 ;  /* 0x000000290b0b7220 */ /* 0x000fe20000410000 */
[----:B------:R-:W-:Y:S02]  /*16640*/  HADD2.F32 R10, -RZ, R25.H0_H0 ;  /* 0x20000019ff0a7230 */ /* 0x000fe40000004100 */
[----:B------:R-:W-:Y:S02]  /*16650*/  HADD2.F32 R43, -RZ, R26.H0_H0 ;  /* 0x2000001aff2b7230 */ /* 0x000fe40000004100 */
[----:B------:R-:W-:Y:S02]  /*16660*/  HADD2.F32 R21, -RZ, R30.H0_H0 ;  /* 0x2000001eff157230 */ /* 0x000fe40000004100 */
[----:B------:R-:W-:Y:S01]  /*16670*/  FMUL.FTZ R50, R10, R48 ;  /* 0x000000300a327220 */ /* 0x000fe20000410000 */
[----:B------:R-:W-:-:S02]  /*16680*/  HADD2.F32 R49, -RZ, R49.H1_H1 ;  /* 0x30000031ff317230 */ /* 0x000fc40000004100 */
[----:B------:R-:W-:Y:S01]  /*16690*/  FMUL.FTZ R55, R10, R43 ;  /* 0x0000002b0a377220 */ /* 0x000fe20000410000 */
[C---:B------:R-:W-:Y:S01]  /*166a0*/  FFMA.FTZ R10, R24.reuse, R41, -R51 ;  /* 0x00000029180a7223 */ /* 0x040fe20000010833 */
[----:B------:R-:W-:Y:S01]  /*166b0*/  FFMA.FTZ R24, R24, R46, R11 ;  /* 0x0000002e18187223 */ /* 0x000fe2000001000b */
[C---:B------:R-:W-:Y:S01]  /*166c0*/  FFMA.FTZ R11, R21.reuse, R43, -R50 ;  /* 0x0000002b150b7223 */ /* 0x040fe20000010832 */
[----:B------:R-:W-:Y:S01]  /*166d0*/  F2FP.F16.E4M3.UNPACK_B R50, R53 ;  /* 0x00000035ff32723e */ /* 0x000fe200020006ff */
[----:B------:R-:W-:Y:S01]  /*166e0*/  HADD2.F32 R43, -RZ, R26.H1_H1 ;  /* 0x3000001aff2b7230 */ /* 0x000fe20000004100 */
[----:B------:R-:W-:Y:S01]  /*166f0*/  F2FP.F16.E4M3.UNPACK_B R46, R45 ;  /* 0x0000002dff2e723e */ /* 0x000fe200020006ff */
[----:B------:R-:W-:Y:S01]  /*16700*/  FFMA.FTZ R21, R21, R48, R55 ;  /* 0x0000003015157223 */ /* 0x000fe20000010037 */
[----:B------:R-:W-:Y:S01]  /*16710*/  HADD2.F32 R26, -RZ, R25.H1_H1 ;  /* 0x30000019ff1a7230 */ /* 0x000fe20000004100 */
[----:B------:R-:W-:Y:S01]  /*16720*/  F2FP.F16.E4M3.UNPACK_B R53, R53.H1 ;  /* 0x00000035ff35723e */ /* 0x000fe200030006ff */
[----:B------:R-:W-:Y:S01]  /*16730*/  HADD2.F32 R52, -RZ, R50.H0_H0 ;  /* 0x20000032ff347230 */ /* 0x000fe20000004100 */
[----:B------:R-:W-:Y:S01]  /*16740*/  F2FP.F16.E4M3.UNPACK_B R45, R45.H1 ;  /* 0x0000002dff2d723e */ /* 0x000fe200030006ff */
        /* <DEDUP_REMOVED lines=9> */
[C---:B------:R-:W-:Y:S01]  /*167e0*/  FFMA.FTZ R56, R30.reuse, R49, R26 ;  /* 0x000000311e387223 */ /* 0x040fe2000001001a */
[----:B------:R-:W-:Y:S02]  /*167f0*/  HADD2.F32 R39, -RZ, R39.H1_H1 ;  /* 0x30000027ff277230 */ /* 0x000fe40000004100 */
[C---:B------:R-:W-:Y:S01]  /*16800*/  FFMA.FTZ R58, R25.reuse, R48, -R58 ;  /* 0x00000030193a7223 */ /* 0x040fe2000001083a */
[----:B------:R-:W-:Y:S02]  /*16810*/  HADD2.F32 R46, -RZ, R46.H1_H1 ;  /* 0x3000002eff2e7230 */ /* 0x000fe40000004100 */
[----:B------:R-:W-:Y:S01]  /*16820*/  FFMA.FTZ R52, R25, R52, R41 ;  /* 0x0000003419347223 */ /* 0x000fe20000010029 */
[----:B------:R-:W-:Y:S01]  /*16830*/  FFMA.FTZ R54, R30, R43, -R51 ;  /* 0x0000002b1e367223 */ /* 0x000fe20000010833 */
[----:B------:R-:W-:Y:S02]  /*16840*/  HADD2.F32 R31, -RZ, R31.H1_H1 ;  /* 0x3000001fff1f7230 */ /* 0x000fe40000004100 */
[----:B------:R-:W-:Y:S01]  /*16850*/  FMUL.FTZ R48, R39, R50 ;  /* 0x0000003227307220 */ /* 0x000fe20000410000 */
[----:B------:R-:W-:-:S02]  /*16860*/  HADD2.F32 R41, -RZ, R53.H0_H0 ;  /* 0x20000035ff297230 */ /* 0x000fc40000004100 */
[-C--:B------:R-:W-:Y:S01]  /*16870*/  FMUL.FTZ R39, R39, R46.reuse ;  /* 0x0000002e27277220 */ /* 0x080fe20000410000 */
[----:B------:R-:W-:Y:S02]  /*16880*/  HADD2.F32 R26, -RZ, R40.H0_H0 ;  /* 0x20000028ff1a7230 */ /* 0x000fe40000004100 */
[C---:B------:R-:W-:Y:S01]  /*16890*/  FFMA.FTZ R51, R31.reuse, R46, -R48 ;  /* 0x0000002e1f337223 */ /* 0x040fe20000010830 */
[--C-:B------:R-:W-:Y:S02]  /*168a0*/  HADD2.F32 R30, -RZ, R45.reuse.H0_H0 ;  /* 0x2000002dff1e7230 */ /* 0x100fe40000004100 */
[----:B------:R-:W-:Y:S01]  /*168b0*/  FFMA.FTZ R55, R31, R50, R39 ;  /* 0x000000321f377223 */ /* 0x000fe20000010027 */
[----:B------:R-:W-:Y:S02]  /*168c0*/  HADD2.F32 R25, -RZ, R36.H0_H0 ;  /* 0x20000024ff197230 */ /* 0x000fe40000004100 */
[----:B------:R-:W-:Y:S01]  /*168d0*/  FMUL.FTZ R60, R26, R41 ;  /* 0x000000291a3c7220 */ /* 0x000fe20000410000 */
[----:B------:R-:W-:-:S02]  /*168e0*/  HADD2.F32 R45, -RZ, R45.H1_H1 ;  /* 0x3000002dff2d7230 */ /* 0x000fc40000004100 */
[-C--:B------:R-:W-:Y:S01]  /*168f0*/  FMUL.FTZ R26, R26, R30.reuse ;  /* 0x0000001e1a1a7220 */ /* 0x080fe20000410000 */
[----:B------:R-:W-:Y:S01]  /*16900*/  F2FP.F16.E4M3.UNPACK_B R39, R47.H1 ;  /* 0x0000002fff27723e */ /* 0x000fe200030006ff */
[----:B------:R-:W-:Y:S02]  /*16910*/  HADD2.F32 R53, -RZ, R53.H1_H1 ;  /* 0x30000035ff357230 */ /* 0x000fe40000004100 */
[C---:B------:R-:W-:Y:S01]  /*16920*/  FFMA.FTZ R60, R25.reuse, R30, -R60 ;  /* 0x0000001e193c7223 */ /* 0x040fe2000001083c */
[----:B------:R-:W-:Y:S02]  /*16930*/  HADD2.F32 R40, -RZ, R40.H1_H1 ;  /* 0x30000028ff287230 */ /* 0x000fe40000004100 */
[----:B------:R-:W-:Y:S01]  /*16940*/  FFMA.FTZ R57, R25, R41, R26 ;  /* 0x0000002919397223 */ /* 0x000fe2000001001a */
[----:B------:R-:W-:Y:S01]  /*16950*/  F2FP.F16.E4M3.UNPACK_B R30, R42.H1 ;  /* 0x0000002aff1e723e */ /* 0x000fe200030006ff */
[----:B------:R-:W-:Y:S01]  /*16960*/  HADD2.F32 R36, -RZ, R36.H1_H1 ;  /* 0x30000024ff247230 */ /* 0x000fe20000004100 */
[----:B------:R-:W-:Y:S01]  /*16970*/  F2FP.F16.E4M3.UNPACK_B R47, R47 ;  /* 0x0000002fff2f723e */ /* 0x000fe200020006ff */
[----:B------:R-:W-:-:S02]  /*16980*/  HADD2.F32 R41, -RZ, R39.H0_H0 ;  /* 0x20000027ff297230 */ /* 0x000fc40000004100 */
[C---:B------:R-:W-:Y:S01]  /*16990*/  FMUL.FTZ R43, R40.reuse, R53 ;  /* 0x00000035282b7220 */ /* 0x040fe20000410000 */
[----:B------:R-:W-:Y:S02]  /*169a0*/  HADD2.F32 R26, -RZ, R37.H0_H0 ;  /* 0x20000025ff1a7230 */ /* 0x000fe40000004100 */
[-C--:B------:R-:W-:Y:S01]  /*169b0*/  FMUL.FTZ R46, R40, R45.reuse ;  /* 0x0000002d282e7220 */ /* 0x080fe20000410000 */
[----:B------:R-:W-:Y:S02]  /*169c0*/  HADD2.F32 R31, -RZ, R30.H0_H0 ;  /* 0x2000001eff1f7230 */ /* 0x000fe40000004100 */
[C---:B------:R-:W-:Y:S01]  /*169d0*/  FFMA.FTZ R59, R36.reuse, R45, -R43 ;  /* 0x0000002d243b7223 */ /* 0x040fe2000001082b */
[----:B------:R-:W-:Y:S02]  /*169e0*/  HADD2.F32 R25, -RZ, R29.H0_H0 ;  /* 0x2000001dff197230 */ /* 0x000fe40000004100 */
[----:B------:R-:W-:Y:S01]  /*169f0*/  FFMA.FTZ R62, R36, R53, R46 ;  /* 0x00000035243e7223 */ /* 0x000fe2000001002e */
[----:B------:R-:W-:Y:S01]  /*16a00*/  FMUL.FTZ R40, R26, R41 ;  /* 0x000000291a287220 */ /* 0x000fe20000410000 */
[----:B------:R-:W-:-:S02]  /*16a10*/  HADD2.F32 R36, -RZ, R39.H1_H1 ;  /* 0x30000027ff247230 */ /* 0x000fc40000004100 */
[-C--:B------:R-:W-:Y:S01]  /*16a20*/  FMUL.FTZ R26, R26, R31.reuse ;  /* 0x0000001f1a1a7220 */ /* 0x080fe20000410000 */
        /* <DEDUP_REMOVED lines=9> */
[C---:B------:R-:W-:Y:S01]  /*16ac0*/  FFMA.FTZ R46, R29.reuse, R30, -R40 ;  /* 0x0000001e1d2e7223 */ /* 0x040fe20000010828 */
[----:B------:R-:W-:Y:S02]  /*16ad0*/  HADD2.F32 R26, -RZ, R27.H0_H0 ;  /* 0x2000001bff1a7230 */ /* 0x000fe40000004100 */
[----:B------:R-:W-:Y:S01]  /*16ae0*/  FFMA.FTZ R48, R29, R36, R37 ;  /* 0x000000241d307223 */ /* 0x000fe20000010025 */
[----:B------:R-:W-:Y:S01]  /*16af0*/  HADD2.F32 R29, -RZ, R42.H0_H0 ;  /* 0x2000002aff1d7230 */ /* 0x000fe20000004100 */
[----:B------:R-:W-:Y:S01]  /*16b00*/  F2FP.SATFINITE.E4M3.F32.PACK_AB_MERGE_C R11, R54, R11, RZ ;  /* 0x0000000b360b723e */ /* 0x000fe200048070ff */
        /* <DEDUP_REMOVED lines=25> */
[----:B------:R-:W-:Y:S01]  /*16ca0*/  F2FP.SATFINITE.E4M3.F32.PACK_AB_MERGE_C R21, R56, R21, RZ ;  /* 0x000000153815723e */ /* 0x000fe200048070ff */
        /* <DEDUP_REMOVED lines=19> */
[----:B------:R-:W-:-:S02]  /*16de0*/  HADD2.F32 R8, -RZ, R6.H1_H1 ;  /* 0x30000006ff087230 */ /* 0x000fc40000004100 */
        /* <DEDUP_REMOVED lines=20> */
.L_x_2835:
[----:B------:R-:W-:Y:S05]  /*16f30*/  BSYNC B1 ;  /* 0x0000000000017941 */ /* 0x000fea0003800000 */
.L_x_2834:
[----:B------:R-:W-:Y:S05]  /*16f40*/  @P2 BRA `(.L_x_2816) ;  /* 0x0000000c00dc2947 */ /* 0x000fea0003800000 */
[----:B------:R-:W4:Y:S01]  /*16f50*/  LDL R51, [R1+0x40] ;  /* 0x0000400001337983 */ /* 0x000f220000100800 */
        /* <DEDUP_REMOVED lines=24> */
[----:B------:R-:W-:-:S02]  /*170e0*/  SHF.R.U32.HI R6, RZ, 0x8, R35 ;  /* 0x00000008ff067819 */ /* 0x000fc40000011623 */
[----:B------:R-:W-:Y:S01]  /*170f0*/  PRMT R29, R8, 0x7604, R7 ;  /* 0x00007604081d7816 */ /* 0x000fe20000000007 */
        /* <DEDUP_REMOVED lines=8> */
[----:B------:R-:W-:Y:S02]  /*17180*/  SHF.R.U32.HI R31, RZ, 0x8, R15 ;  /* 0x00000008ff1f7819 */ /* 0x000fe4000001160f */
[----:B------:R-:W-:Y:S02]  /*17190*/  LOP3.LUT R27, R14, 0xff, RZ, 0xc0, !PT ;  /* 0x000000ff0e1b7812 */ /* 0x000fe400078ec0ff */
[----:B------:R-:W-:Y:S02]  /*171a0*/  LOP3.LUT R28, R28, 0xff, RZ, 0xc0, !PT ;  /* 0x000000ff1c1c7812 */ /* 0x000fe400078ec0ff */
[----:B------:R-:W-:Y:S02]  /*171b0*/  LOP3.LUT R30, R15, 0xff, RZ, 0xc0, !PT ;  /* 0x000000ff0f1e7812 */ /* 0x000fe400078ec0ff */
[----:B------:R-:W-:-:S02]  /*171c0*/  LOP3.LUT R31, R31, 0xff, RZ, 0xc0, !PT ;  /* 0x000000ff1f1f7812 */ /* 0x000fc400078ec0ff */
[----:B------:R-:W-:Y:S02]  /*171d0*/  LOP3.LUT R26, R13, 0xff, RZ, 0xc0, !PT ;  /* 0x000000ff0d1a7812 */ /* 0x000fe400078ec0ff */
[----:B----4-:R-:W-:Y:S02]  /*171e0*/  PRMT R37, R28, 0x7604, R27 ;  /* 0x000076041c257816 */ /* 0x010fe4000000001b */
[----:B------:R-:W-:Y:S02]  /*171f0*/  PRMT R30, R31, 0x7604, R30 ;  /* 0x000076041f1e7816 */ /* 0x000fe4000000001e */
[----:B------:R-:W-:Y:S02]  /*17200*/  SHF.R.U32.HI R27, RZ, 0x10, R35 ;  /* 0x00000010ff1b7819 */ /* 0x000fe40000011623 */
[----:B------:R-:W-:Y:S02]  /*17210*/  PRMT R26, R3, 0x7604, R26 ;  /* 0x00007604031a7816 */ /* 0x000fe4000000001a */
[----:B------:R-:W-:Y:S01]  /*17220*/  SHF.R.U32.HI R31, RZ, 0x10, R13 ;  /* 0x00000010ff1f7819 */ /* 0x000fe2000001160d */
[----:B------:R-:W-:Y:S01]  /*17230*/  IMAD.U32 R27, R27, 0x10000, RZ ;  /* 0x000100001b1b7824 */ /* 0x000fe200078e00ff */
[----:B------:R-:W-:-:S02]  /*17240*/  SHF.R.U32.HI R3, RZ, 0x10, R33 ;  /* 0x00000010ff037819 */ /* 0x000fc40000011621 */
[----:B------:R-:W-:Y:S01]  /*17250*/  SHF.R.U32.HI R39, RZ, 0x10, R15 ;  /* 0x00000010ff277819 */ /* 0x000fe2000001160f */
[----:B------:R-:W-:Y:S01]  /*17260*/  IMAD.U32 R31, R31, 0x10000, RZ ;  /* 0x000100001f1f7824 */ /* 0x000fe200078e00ff */
[----:B------:R-:W-:Y:S01]  /*17270*/  LOP3.LUT R27, R24, 0xff0000, R27, 0xf8, !PT ;  /* 0x00ff0000181b7812 */ /* 0x000fe200078ef81b */
[----:B------:R-:W-:Y:S01]  /*17280*/  IMAD.U32 R3, R3, 0x10000, RZ ;  /* 0x0001000003037824 */ /* 0x000fe200078e00ff */
[----:B------:R-:W-:Y:S02]  /*17290*/  SHF.L.U32 R39, R39, 0x10, RZ ;  /* 0x0000001027277819 */ /* 0x000fe400000006ff */
        /* <DEDUP_REMOVED lines=9> */
[----:B------:R-:W-:Y:S02]  /*17330*/  LOP3.LUT R20, R25, 0xff000000, R34, 0xf8, !PT ;  /* 0xff00000019147812 */ /* 0x000fe400078ef822 */
[----:B------:R-:W-:Y:S02]  /*17340*/  F2FP.F16.E4M3.UNPACK_B R38, R35 ;  /* 0x00000023ff26723e */ /* 0x000fe400020006ff */
[----:B0-----:R-:W-:Y:S02]  /*17350*/  F2FP.F16.E4M3.UNPACK_B R27, R9 ;  /* 0x00000009ff1b723e */ /* 0x001fe400020006ff */
[----:B------:R-:W-:Y:S02]  /*17360*/  F2FP.F16.E4M3.UNPACK_B R34, R33 ;  /* 0x00000021ff22723e */ /* 0x000fe400020006ff */
[----:B------:R-:W-:Y:S02]  /*17370*/  LOP3.LUT R37, R29, 0xff000000, R12, 0xf8, !PT ;  /* 0xff0000001d257812 */ /* 0x000fe400078ef80c */
[----:B------:R-:W-:-:S02]  /*17380*/  LOP3.LUT R21, R21, 0xff0000, R32, 0xf8, !PT ;  /* 0x00ff000015157812 */ /* 0x000fc400078ef820 */
[----:B------:R-:W-:Y:S02]  /*17390*/  LOP3.LUT R12, R3, 0xff000000, R14, 0xf8, !PT ;  /* 0xff000000030c7812 */ /* 0x000fe400078ef80e */
[----:B------:R-:W-:Y:S01]  /*173a0*/  LOP3.LUT R40, R39, 0xff000000, R15, 0xf8, !PT ;  /* 0xff00000027287812 */ /* 0x000fe200078ef80f */
[--C-:B------:R-:W-:Y:S01]  /*173b0*/  HADD2.F32 R39, -RZ, R38.reuse.H0_H0 ;  /* 0x20000026ff277230 */ /* 0x100fe20000004100 */
[----:B------:R-:W-:Y:S01]  /*173c0*/  LOP3.LUT R32, R21, 0xff000000, R32, 0xf8, !PT ;  /* 0xff00000015207812 */ /* 0x000fe200078ef820 */
[----:B------:R-:W-:Y:S01]  /*173d0*/  HADD2.F32 R38, -RZ, R38.H1_H1 ;  /* 0x30000026ff267230 */ /* 0x000fe20000004100 */
[----:B------:R-:W-:Y:S02]  /*173e0*/  F2FP.F16.E4M3.UNPACK_B R28, R9.H1 ;  /* 0x00000009ff1c723e */ /* 0x000fe400030006ff */
[-C--:B------:R-:W-:Y:S02]  /*173f0*/  F2FP.F16.E4M3.UNPACK_B R30, R11.reuse ;  /* 0x0000000bff1e723e */ /* 0x080fe400020006ff */
[----:B------:R-:W-:-:S02]  /*17400*/  F2FP.F16.E4M3.UNPACK_B R31, R11.H1 ;  /* 0x0000000bff1f723e */ /* 0x000fc400030006ff */
[-C--:B------:R-:W-:Y:S02]  /*17410*/  F2FP.F16.E4M3.UNPACK_B R11, R8.reuse ;  /* 0x00000008ff0b723e */ /* 0x080fe400020006ff */
[----:B------:R-:W-:Y:S02]  /*17420*/  F2FP.F16.E4M3.UNPACK_B R26, R8.H1 ;  /* 0x00000008ff1a723e */ /* 0x000fe400030006ff */
[----:B------:R-:W-:Y:S02]  /*17430*/  F2FP.F16.E4M3.UNPACK_B R33, R33.H1 ;  /* 0x00000021ff21723e */ /* 0x000fe400030006ff */
[----:B------:R-:W-:Y:S01]  /*17440*/  F2FP.F16.E4M3.UNPACK_B R29, R10.H1 ;  /* 0x0000000aff1d723e */ /* 0x000fe200030006ff */
[----:B------:R-:W0:Y:S02]  /*17450*/  LDS.128 R4, [R51+0x14400] ;  /* 0x0144000033047984 */ /* 0x000e240000000c00 */
[-C--:B0-----:R-:W-:Y:S02]  /*17460*/  F2FP.F16.E4M3.UNPACK_B R24, R7.reuse ;  /* 0x00000007ff18723e */ /* 0x081fe400020006ff */
[----:B------:R-:W-:-:S02]  /*17470*/  F2FP.F16.E4M3.UNPACK_B R25, R7.H1 ;  /* 0x00000007ff19723e */ /* 0x000fc400030006ff */
[-C--:B------:R-:W-:Y:S02]  /*17480*/  F2FP.F16.E4M3.UNPACK_B R14, R5.reuse ;  /* 0x00000005ff0e723e */ /* 0x080fe400020006ff */
[-C--:B------:R-:W-:Y:S02]  /*17490*/  F2FP.F16.E4M3.UNPACK_B R7, R4.reuse ;  /* 0x00000004ff07723e */ /* 0x080fe400020006ff */
[----:B------:R-:W-:Y:S01]  /*174a0*/  F2FP.F16.E4M3.UNPACK_B R13, R4.H1 ;  /* 0x00000004ff0d723e */ /* 0x000fe200030006ff */
[--C-:B------:R-:W-:Y:S01]  /*174b0*/  HADD2.F32 R4, -RZ, R27.reuse.H0_H0 ;  /* 0x2000001bff047230 */ /* 0x100fe20000004100 */
[----:B------:R-:W-:Y:S01]  /*174c0*/  F2FP.F16.E4M3.UNPACK_B R15, R5.H1 ;  /* 0x00000005ff0f723e */ /* 0x000fe200030006ff */
[----:B------:R-:W-:Y:S01]  /*174d0*/  HADD2.F32 R5, -RZ, R34.H0_H0 ;  /* 0x20000022ff057230 */ /* 0x000fe20000004100 */
[-C--:B------:R-:W-:Y:S01]  /*174e0*/  F2FP.F16.E4M3.UNPACK_B R3, R6.reuse ;  /* 0x00000006ff03723e */ /* 0x080fe200020006ff */
[----:B------:R-:W-:Y:S01]  /*174f0*/  HADD2.F32 R27, -RZ, R27.H1_H1 ;  /* 0x3000001bff1b7230 */ /* 0x000fe20000004100 */
[----:B------:R-:W-:Y:S01]  /*17500*/  F2FP.F16.E4M3.UNPACK_B R21, R6.H1 ;  /* 0x00000006ff15723e */ /* 0x000fe200030006ff */
[----:B------:R-:W-:-:S02]  /*17510*/  HADD2.F32 R6, -RZ, R14.H0_H0 ;  /* 0x2000000eff067230 */ /* 0x000fc40000004100 */
[C---:B------:R-:W-:Y:S01]  /*17520*/  FMUL.FTZ R9, R4.reuse, R39 ;  /* 0x0000002704097220 */ /* 0x040fe20000410000 */
[-C--:B------:R-:W-:Y:S01]  /*17530*/  FMUL.FTZ R8, R4, R5.reuse ;  /* 0x0000000504087220 */ /* 0x080fe20000410000 */
[----:B------:R-:W-:Y:S02]  /*17540*/  HADD2.F32 R34, -RZ, R34.H1_H1 ;  /* 0x30000022ff227230 */ /* 0x000fe40000004100 */
[C---:B------:R-:W-:Y:S01]  /*17550*/  FMUL.FTZ R43, R27.reuse, R38 ;  /* 0x000000261b2b7220 */ /* 0x040fe20000410000 */
[C---:B------:R-:W-:Y:S01]  /*17560*/  FFMA.FTZ R5, R6.reuse, R5, -R9 ;  /* 0x0000000506057223 */ /* 0x040fe20000010809 */
[----:B------:R-:W-:Y:S01]  /*17570*/  FFMA.FTZ R9, R6, R39, R8 ;  /* 0x0000002706097223 */ /* 0x000fe20000010008 */
[----:B------:R-:W-:Y:S01]  /*17580*/  F2FP.F16.E4M3.UNPACK_B R39, R35.H1 ;  /* 0x00000023ff27723e */ /* 0x000fe200030006ff */
[----:B------:R-:W-:Y:S02]  /*17590*/  HADD2.F32 R6, -RZ, R28.H0_H0 ;  /* 0x2000001cff067230 */ /* 0x000fe40000004100 */
[----:B------:R-:W-:Y:S01]  /*175a0*/  FMUL.FTZ R27, R27, R34 ;  /* 0x000000221b1b7220 */ /* 0x000fe20000410000 */
[----:B------:R-:W-:Y:S01]  /*175b0*/  HADD2.F32 R35, -RZ, R33.H0_H0 ;  /* 0x20000021ff237230 */ /* 0x000fe20000004100 */
[----:B------:R-:W-:Y:S01]  /*175c0*/  F2FP.F16.E4M3.UNPACK_B R4, R10 ;  /* 0x0000000aff04723e */ /* 0x000fe200020006ff */
[----:B------:R-:W-:-:S02]  /*175d0*/  HADD2.F32 R41, -RZ, R39.H0_H0 ;  /* 0x20000027ff297230 */ /* 0x000fc40000004100 */
[----:B------:R-:W-:Y:S02]  /*175e0*/  HADD2.F32 R14, -RZ, R14.H1_H1 ;  /* 0x3000000eff0e7230 */ /* 0x000fe40000004100 */
[C---:B------:R-:W-:Y:S01]  /*175f0*/  FMUL.FTZ R42, R6.reuse, R35 ;  /* 0x00000023062a7220 */ /* 0x040fe20000410000 */
[----:B------:R-:W-:Y:S02]  /*17600*/  HADD2.F32 R10, -RZ, R15.H0_H0 ;  /* 0x2000000fff0a7230 */ /* 0x000fe40000004100 */
[-C--:B------:R-:W-:Y:S01]  /*17610*/  FMUL.FTZ R45, R6, R41.reuse ;  /* 0x00000029062d7220 */ /* 0x080fe20000410000 */
[----:B------:R-:W-:Y:S02]  /*17620*/  HADD2.F32 R39, -RZ, R39.H1_H1 ;  /* 0x30000027ff277230 */ /* 0x000fe40000004100 */
[C---:B------:R-:W-:Y:S01]  /*17630*/  FFMA.FTZ R6, R14.reuse, R34, -R43 ;  /* 0x000000220e067223 */ /* 0x040fe2000001082b */
[----:B------:R-:W-:Y:S01]  /*17640*/  FFMA.FTZ R8, R14, R38, R27 ;  /* 0x000000260e087223 */ /* 0x000fe2000001001b */
[----:B------:R-:W-:Y:S01]  /*17650*/  F2FP.F16.E4M3.UNPACK_B R34, R40 ;  /* 0x00000028ff22723e */ /* 0x000fe200020006ff */
[----:B------:R-:W-:Y:S01]  /*17660*/  FFMA.FTZ R42, R10, R41, R42 ;  /* 0x000000290a2a7223 */ /* 0x000fe2000001002a */
[----:B------:R-:W-:Y:S01]  /*17670*/  F2FP.F16.E4M3.UNPACK_B R27, R36 ;  /* 0x00000024ff1b723e */ /* 0x000fe200020006ff */
[----:B------:R-:W-:-:S02]  /*17680*/  HADD2.F32 R28, -RZ, R28.H1_H1 ;  /* 0x3000001cff1c7230 */ /* 0x000fc40000004100 */
[----:B------:R-:W-:Y:S01]  /*17690*/  FFMA.FTZ R45, R10, R35, -R45 ;  /* 0x000000230a2d7223 */ /* 0x000fe2000001082d */
[----:B------:R-:W-:Y:S01]  /*176a0*/  HADD2.F32 R41, -RZ, R34.H0_H0 ;  /* 0x20000022ff297230 */ /* 0x000fe20000004100 */
[----:B------:R-:W-:Y:S01]  /*176b0*/  F2FP.F16.E4M3.UNPACK_B R40, R40.H1 ;  /* 0x00000028ff28723e */ /* 0x000fe200030006ff */
[----:B------:R-:W-:Y:S02]  /*176c0*/  HADD2.F32 R14, -RZ, R30.H0_H0 ;  /* 0x2000001eff0e7230 */ /* 0x000fe40000004100 */
[----:B------:R-:W-:Y:S01]  /*176d0*/  FMUL.FTZ R38, R28, R39 ;  /* 0x000000271c267220 */ /* 0x000fe20000410000 */
[----:B------:R-:W-:Y:S01]  /*176e0*/  HADD2.F32 R35, -RZ, R27.H0_H0 ;  /* 0x2000001bff237230 */ /* 0x000fe20000004100 */
[----:B------:R-:W-:Y:S01]  /*176f0*/  F2FP.F16.E4M3.UNPACK_B R36, R36.H1 ;  /* 0x00000024ff24723e */ /* 0x000fe200030006ff */
[----:B------:R-:W-:Y:S02]  /*17700*/  HADD2.F32 R33, -RZ, R33.H1_H1 ;  /* 0x30000021ff217230 */ /* 0x000fe40000004100 */
[----:B------:R-:W-:Y:S01]  /*17710*/  FMUL.FTZ R43, R14, R41 ;  /* 0x000000290e2b7220 */ /* 0x000fe20000410000 */
[----:B------:R-:W-:-:S02]  /*17720*/  HADD2.F32 R15, -RZ, R15.H1_H1 ;  /* 0x3000000fff0f7230 */ /* 0x000fc40000004100 */
[----:B------:R-:W-:Y:S01]  /*17730*/  FMUL.FTZ R14, R14, R35 ;  /* 0x000000230e0e7220 */ /* 0x000fe20000410000 */
[----:B------:R-:W-:Y:S02]  /*17740*/  HADD2.F32 R10, -RZ, R24.H0_H0 ;  /* 0x20000018ff0a7230 */ /* 0x000fe40000004100 */
[-C--:B------:R-:W-:Y:S01]  /*17750*/  FMUL.FTZ R28, R28, R33.reuse ;  /* 0x000000211c1c7220 */ /* 0x080fe20000410000 */
[----:B------:R-:W-:Y:S02]  /*17760*/  HADD2.F32 R30, -RZ, R30.H1_H1 ;  /* 0x3000001eff1e7230 */ /* 0x000fe40000004100 */
[----:B------:R-:W-:Y:S01]  /*17770*/  FFMA.FTZ R38, R15, R33, -R38 ;  /* 0x000000210f267223 */ /* 0x000fe20000010826 */
[----:B------:R-:W-:Y:S02]  /*17780*/  HADD2.F32 R33, -RZ, R34.H1_H1 ;  /* 0x30000022ff217230 */ /* 0x000fe40000004100 */
[C---:B------:R-:W-:Y:S01]  /*17790*/  FFMA.FTZ R43, R10.reuse, R35, -R43 ;  /* 0x000000230a2b7223 */ /* 0x040fe2000001082b */
[----:B------:R-:W-:Y:S01]  /*177a0*/  FFMA.FTZ R41, R10, R41, R14 ;  /* 0x000000290a297223 */ /* 0x000fe2000001000e */
[----:B------:R-:W-:-:S02]  /*177b0*/  HADD2.F32 R27, -RZ, R27.H1_H1 ;  /* 0x3000001bff1b7230 */ /* 0x000fc40000004100 */
[----:B------:R-:W-:Y:S01]  /*177c0*/  FFMA.FTZ R39, R15, R39, R28 ;  /* 0x000000270f277223 */ /* 0x000fe2000001001c */
[----:B------:R-:W-:Y:S02]  /*177d0*/  HADD2.F32 R35, -RZ, R40.H0_H0 ;  /* 0x20000028ff237230 */ /* 0x000fe40000004100 */
[C---:B-1----:R-:W-:Y:S01]  /*177e0*/  FMUL.FTZ R47, R30.reuse, R33 ;  /* 0x000000211e2f7220 */ /* 0x042fe20000410000 */
[----:B------:R-:W-:Y:S02]  /*177f0*/  HADD2.F32 R14, -RZ, R31.H0_H0 ;  /* 0x2000001fff0e7230 */ /* 0x000fe40000004100 */
[----:B------:R-:W-:Y:S01]  /*17800*/  FMUL.FTZ R30, R30, R27 ;  /* 0x0000001b1e1e7220 */ /* 0x000fe20000410000 */
[----:B------:R-:W-:Y:S01]  /*17810*/  HADD2.F32 R24, -RZ, R24.H1_H1 ;  /* 0x30000018ff187230 */ /* 0x000fe20000004100 */
[----:B------:R-:W-:Y:S01]  /*17820*/  F2FP.SATFINITE.E4M3.F32.PACK_AB_MERGE_C R38, R38, R45, RZ ;  /* 0x0000002d2626723e */ /* 0x000fe200048070ff */
[----:B------:R-:W-:Y:S02]  /*17830*/  HADD2.F32 R15, -RZ, R36.H0_H0 ;  /* 0x20000024ff0f7230 */ /* 0x000fe40000004100 */
[----:B------:R-:W-:Y:S01]  /*17840*/  FMUL.FTZ R49, R14, R35 ;  /* 0x000000230e317220 */ /* 0x000fe20000410000 */
[----:B------:R-:W-:-:S02]  /*17850*/  HADD2.F32 R10, -RZ, R25.H0_H0 ;  /* 0x20000019ff0a7230 */ /* 0x000fc40000004100 */
[C---:B------:R-:W-:Y:S01]  /*17860*/  FFMA.FTZ R46, R24.reuse, R27, -R47 ;  /* 0x0000001b182e7223 */ /* 0x040fe2000001082f */
[----:B------:R-:W-:Y:S01]  /*17870*/  FFMA.FTZ R48, R24, R33, R30 ;  /* 0x0000002118307223 */ /* 0x000fe2000001001e */
[----:B------:R-:W-:Y:S01]  /*17880*/  FMUL.FTZ R14, R14, R15 ;  /* 0x0000000f0e0e7220 */ /* 0x000fe20000410000 */
[----:B------:R-:W-:Y:S01]  /*17890*/  F2FP.F16.E4M3.UNPACK_B R24, R37.H1 ;  /* 0x00000025ff18723e */ /* 0x000fe200030006ff */
[C---:B------:R-:W-:Y:S01]  /*178a0*/  FFMA.FTZ R49, R10.reuse, R15, -R49 ;  /* 0x0000000f0a317223 */ /* 0x040fe20000010831 */
[-C--:B------:R-:W-:Y:S01]  /*178b0*/  F2FP.F16.E4M3.UNPACK_B R15, R32.reuse.H1 ;  /* 0x00000020ff0f723e */ /* 0x080fe200030006ff */
[----:B------:R-:W-:Y:S01]  /*178c0*/  FFMA.FTZ R47, R10, R35, R14 ;  /* 0x000000230a2f7223 */ /* 0x000fe2000001000e */
[----:B------:R-:W-:Y:S01]  /*178d0*/  HADD2.F32 R36, -RZ, R36.H1_H1 ;  /* 0x30000024ff247230 */ /* 0x000fe20000004100 */
[----:B------:R-:W-:Y:S01]  /*178e0*/  F2FP.F16.E4M3.UNPACK_B R37, R37 ;  /* 0x00000025ff25723e */ /* 0x000fe200020006ff */
[----:B------:R-:W-:Y:S01]  /*178f0*/  HADD2.F32 R40, -RZ, R40.H1_H1 ;  /* 0x30000028ff287230 */ /* 0x000fe20000004100 */
[----:B------:R-:W-:Y:S01]  /*17900*/  F2FP.F16.E4M3.UNPACK_B R32, R32 ;  /* 0x00000020ff20723e */ /* 0x000fe200020006ff */
[----:B------:R-:W-:Y:S01]  /*17910*/  HADD2.F32 R31, -RZ, R31.H1_H1 ;  /* 0x3000001fff1f7230 */ /* 0x000fe20000004100 */
[----:B------:R-:W-:Y:S01]  /*17920*/  F2FP.SATFINITE.E4M3.F32.PACK_AB_MERGE_C R39, R39, R42, RZ ;  /* 0x0000002a2727723e */ /* 0x000fe200048070ff */
[----:B------:R-:W-:Y:S01]  /*17930*/  HADD2.F32 R33, -RZ, R24.H0_H0 ;  /* 0x20000018ff217230 */ /* 0x000fe20000004100 */
[----:B------:R-:W-:Y:S01]  /*17940*/  F2FP.SATFINITE.E4M3.F32.PACK_AB_MERGE_C R5, R6, R5, R38 ;  /* 0x000000050605723e */ /* 0x000fe20004807026 */
        /* <DEDUP_REMOVED lines=12> */
[----:B------:R-:W-:Y:S02]  /*17a10*/  HADD2.F32 R15, -RZ, R15.H1_H1 ;  /* 0x3000000fff0f7230 */ /* 0x000fe40000004100 */
[C---:B------:R-:W-:Y:S01]  /*17a20*/  FFMA.FTZ R50, R25.reuse, R36, -R28 ;  /* 0x0000002419327223 */ /* 0x040fe2000001081c */
[----:B------:R-:W-:Y:S02]  /*17a30*/  HADD2.F32 R13, -RZ, R13.H1_H1 ;  /* 0x3000000dff0d7230 */ /* 0x000fe40000004100 */
[----:B------:R-:W-:Y:S01]  /*17a40*/  FFMA.FTZ R40, R25, R40, R35 ;  /* 0x0000002819287223 */ /* 0x000fe20000010023 */
[C---:B------:R-:W-:Y:S01]  /*17a50*/  FMUL.FTZ R10, R26.reuse, R24 ;  /* 0x000000181a0a7220 */ /* 0x040fe20000410000 */
[----:B------:R-:W-:Y:S01]  /*17a60*/  FMUL.FTZ R27, R26, R15 ;  /* 0x0000000f1a1b7220 */ /* 0x000fe20000410000 */
[----:B------:R-:W-:Y:S01]  /*17a70*/  HADD2.F32 R25, -RZ, R37.H0_H0 ;  /* 0x20000025ff197230 */ /* 0x000fe20000004100 */
[----:B------:R-:W-:Y:S01]  /*17a80*/  F2FP.SATFINITE.E4M3.F32.PACK_AB_MERGE_C R9, R8, R9, R39 ;  /* 0x000000090809723e */ /* 0x000fe20004807027 */
[----:B------:R-:W-:-:S02]  /*17a90*/  HADD2.F32 R14, -RZ, R11.H0_H0 ;  /* 0x2000000bff0e7230 */ /* 0x000fc40000004100 */
[C---:B------:R-:W-:Y:S01]  /*17aa0*/  FFMA.FTZ R35, R13.reuse, R15, -R10 ;  /* 0x0000000f0d237223 */ /* 0x040fe2000001080a */
[----:B------:R-:W-:Y:S01]  /*17ab0*/  FFMA.FTZ R34, R13, R24, R27 ;  /* 0x000000180d227223 */ /* 0x000fe2000001001b */
[----:B------:R-:W-:Y:S02]  /*17ac0*/  HADD2.F32 R13, -RZ, R32.H0_H0 ;  /* 0x20000020ff0d7230 */ /* 0x000fe40000004100 */
        /* <DEDUP_REMOVED lines=25> */
[----:B------:R-:W-:Y:S01]  /*17c60*/  HADD2.F32 R14, -RZ, R13.H1_H1 ;  /* 0x3000000dff0e7230 */ /* 0x000fe20000004100 */
[----:B------:R-:W-:Y:S01]  /*17c70*/  F2FP.F16.E4M3.UNPACK_B R20, R20 ;  /* 0x00000014ff14723e */ /* 0x000fe200020006ff */
[----:B------:R-:W-:-:S02]  /*17c80*/  HADD2.F32 R21, -RZ, R21.H1_H1 ;  /* 0x30000015ff157230 */ /* 0x000fc40000004100 */
[----:B------:R-:W-:Y:S01]  /*17c90*/  FMUL.FTZ R36, R29, R24 ;  /* 0x000000181d247220 */ /* 0x000fe20000410000 */
[----:B------:R-:W-:Y:S01]  /*17ca0*/  FFMA.FTZ R25, R7, R25, R10 ;  /* 0x0000001907197223 */ /* 0x000fe2000001000a */
[-C--:B------:R-:W-:Y:S01]  /*17cb0*/  FMUL.FTZ R11, R29, R14.reuse ;  /* 0x0000000e1d0b7220 */ /* 0x080fe20000410000 */
[----:B------:R-:W-:Y:S02]  /*17cc0*/  HADD2.F32 R13, -RZ, R12.H0_H0 ;  /* 0x2000000cff0d7230 */ /* 0x000fe40000004100 */
[C---:B------:R-:W-:Y:S01]  /*17cd0*/  FFMA.FTZ R29, R21.reuse, R14, -R36 ;  /* 0x0000000e151d7223 */ /* 0x040fe20000010824 */
[----:B------:R-:W-:Y:S02]  /*17ce0*/  HADD2.F32 R7, -RZ, R4.H0_H0 ;  /* 0x20000004ff077230 */ /* 0x000fe40000004100 */
[----:B------:R-:W-:Y:S01]  /*17cf0*/  FFMA.FTZ R36, R21, R24, R11 ;  /* 0x0000001815247223 */ /* 0x000fe2000001000b */
[----:B------:R-:W-:Y:S01]  /*17d00*/  HADD2.F32 R11, -RZ, R20.H0_H0 ;  /* 0x20000014ff0b7230 */ /* 0x000fe20000004100 */
[----:B------:R-:W-:Y:S01]  /*17d10*/  F2FP.SATFINITE.E4M3.F32.PACK_AB_MERGE_C R33, R34, R33, RZ ;  /* 0x000000212221723e */ /* 0x000fe200048070ff */
[----:B------:R-:W-:-:S02]  /*17d20*/  HADD2.F32 R12, -RZ, R12.H1_H1 ;  /* 0x3000000cff0c7230 */ /* 0x000fc40000004100 */
[C---:B------:R-:W-:Y:S01]  /*17d30*/  FMUL.FTZ R15, R7.reuse, R13 ;  /* 0x0000000d070f7220 */ /* 0x040fe20000410000 */
[----:B------:R-:W-:Y:S02]  /*17d40*/  HADD2.F32 R10, -RZ, R4.H1_H1 ;  /* 0x30000004ff0a7230 */ /* 0x000fe40000004100 */
[----:B------:R-:W-:Y:S01]  /*17d50*/  FMUL.FTZ R14, R7, R11 ;  /* 0x0000000b070e7220 */ /* 0x000fe20000410000 */
[----:B------:R-:W-:Y:S01]  /*17d60*/  HADD2.F32 R20, -RZ, R20.H1_H1 ;  /* 0x30000014ff147230 */ /* 0x000fe20000004100 */
[----:B------:R-:W-:Y:S01]  /*17d70*/  F2FP.SATFINITE.E4M3.F32.PACK_AB_MERGE_C R29, R29, R32, RZ ;  /* 0x000000201d1d723e */ /* 0x000fe200048070ff */
[--C-:B------:R-:W-:Y:S02]  /*17d80*/  HADD2.F32 R4, -RZ, R3.reuse.H0_H0 ;  /* 0x20000003ff047230 */ /* 0x100fe40000004100 */
[C---:B------:R-:W-:Y:S01]  /*17d90*/  FMUL.FTZ R24, R10.reuse, R12 ;  /* 0x0000000c0a187220 */ /* 0x040fe20000410000 */
[----:B------:R-:W-:Y:S02]  /*17da0*/  HADD2.F32 R3, -RZ, R3.H1_H1 ;  /* 0x30000003ff037230 */ /* 0x000fe40000004100 */
[-C--:B------:R-:W-:Y:S01]  /*17db0*/  FMUL.FTZ R7, R10, R20.reuse ;  /* 0x000000140a077220 */ /* 0x080fe20000410000 */
[----:B------:R-:W-:Y:S01]  /*17dc0*/  F2FP.SATFINITE.E4M3.F32.PACK_AB_MERGE_C R25, R36, R25, RZ ;  /* 0x000000192419723e */ /* 0x000fe200048070ff */
        /* <DEDUP_REMOVED lines=12> */
[----:B------:R0:W-:Y:S01]  /*17e90*/  STS.128 [R51+0x14400], R4 ;  /* 0x0144000433007388 */ /* 0x0001e20000000c00 */
[----:B------:R-:W-:-:S05]  /*17ea0*/  F2FP.SATFINITE.E4M3.F32.PACK_AB_MERGE_C R10, R3, R10, R25 ;  /* 0x0000000a030a723e */ /* 0x000fca0004807019 */
[----:B------:R0:W-:Y:S02]  /*17eb0*/  STS.128 [R0+0x14400], R8 ;  /* 0x0144000800007388 */ /* 0x0001e40000000c00 */
.L_x_2816:
[----:B------:R-:W-:Y:S05]  /*17ec0*/  BSYNC B0 ;  /* 0x0000000000007941 */ /* 0x000fea0003800000 */
.L_x_2809:
        /* <DEDUP_REMOVED lines=8> */
.L_x_2807:
[----:B0-23--:R-:W-:-:S05]  /*17f50*/  IMAD.U32 R0, RZ, RZ, UR48 ;  /* 0x00000030ff007e24 */ /* 0x00dfca000f8e00ff */
[----:B------:R-:W-:-:S13]  /*17f60*/  ISETP.NE.AND P0, PT, R0, 0x3, PT ;  /* 0x000000030000780c */ /* 0x000fda0003f05270 */
[----:B------:R-:W-:Y:S05]  /*17f70*/  @!P0 BRA `(.L_x_2836) ;  /* 0x0000000000048947 */ /* 0x000fea0003800000 */
[----:B------:R-:W-:Y:S01]  /*17f80*/  BPT.TRAP 0x1 ;  /* 0x000000040000795c */ /* 0x000fe20000300000 */
.L_x_2836:
[----:B------:R-:W-:Y:S01]  /*17f90*/  IMAD R0, R23, 0x8, R18 ;  /* 0x0000000817007824 */ /* 0x000fe200078e0212 */
[----:B------:R-:W-:-:S04]  /*17fa0*/  SHF.L.U32 R3, R194, 0x1f, RZ ;  /* 0x0000001fc2037819 */ /* 0x000fc800000006ff */
[----:B------:R0:W2:Y:S01]  /*17fb0*/  SYNCS.PHASECHK.TRANS64.TRYWAIT P1, [R0+URZ+0x29830], R3 ;  /* 0x02983003000075a7 */ /* 0x0000a2000802017f */
[----:B------:R-:W-:Y:S05]  /*17fc0*/  @!P0 BRA `(.L_x_2837) ;  /* 0x0000000000048947 */ /* 0x000fea0003800000 */
[----:B------:R-:W-:Y:S01]  /*17fd0*/  BPT.TRAP 0x1 ;  /* 0x000000040000795c */ /* 0x000fe20000300000 */
.L_x_2837:
[----:B--2---:R-:W-:Y:S05]  /*17fe0*/  @P1 BRA `(.L_x_2838) ;  /* 0x0000000000081947 */ /* 0x004fea0003800000 */
[----:B------:R-:W2:Y:S02]  /*17ff0*/  SYNCS.PHASECHK.TRANS64.TRYWAIT P1, [R0+URZ+0x29830], R3 ;  /* 0x02983003000075a7 */ /* 0x000ea4000802017f */
[----:B--2---:R-:W-:Y:S05]  /*18000*/  @!P1 BRA `(.L_x_2839) ;  /* 0x000001ac008c9947 */ /* 0x004fea0003800000 */
.L_x_2838:
[----:B------:R-:W-:Y:S05]  /*18010*/  WARPSYNC.ALL ;  /* 0x0000000000007948 */ /* 0x000fea0003800000 */
[----:B0-2---:R-:W-:Y:S01]  /*18020*/  VIADD R3, R18, 0x1a400 ;  /* 0x0001a40012037836 */ /* 0x005fe20000000000 */
[----:B------:R-:W-:Y:S01]  /*18030*/  R2UR UR24, R44 ;  /* 0x000000002c1872ca */ /* 0x000fe200000e0000 */
[----:B-----5:R-:W-:Y:S01]  /*18040*/  IMAD.MOV.U32 R5, RZ, RZ, -0x7fffffe0 ;  /* 0x80000020ff057424 */ /* 0x020fe200078e00ff */
        /* <DEDUP_REMOVED lines=15> */
[----:B----4-:R-:W-:Y:S01]  /*18140*/  IMAD R4, R23, 0x780, R9 ;  /* 0x0000078017047824 */ /* 0x010fe200078e0209 */
        /* <DEDUP_REMOVED lines=15> */
[----:B------:R-:W-:Y:S01]  /*18240*/  VIADD R6, R4, 0x2 ;  /* 0x0000000204067836 */ /* 0x000fe20000000000 */
[----:B------:R-:W-:Y:S01]  /*18250*/  R2UR UR18, R10 ;  /* 0x000000000a1272ca */ /* 0x000fe200000e0000 */
[----:B------:R-:W-:Y:S01]  /*18260*/  QGMMA.64x32x32.F32.E4M3.E4M3 R88, gdesc[UR24], RZ, !UPT, gsb0 ;  /* 0x00600000185879f3 */ /* 0x000fe2000c0008ff */
[C---:B------:R-:W-:Y:S01]  /*18270*/  VIADD R10, R4.reuse, 0x82 ;  /* 0x00000082040a7836 */ /* 0x040fe20000000000 */
[----:B------:R-:W-:Y:S01]  /*18280*/  MOV R11, 0x80000020 ;  /* 0x80000020000b7802 */ /* 0x000fe20000000f00 */
[----:B------:R-:W-:Y:S01]  /*18290*/  VIADD R12, R4, 0x102 ;  /* 0x00000102040c7836 */ /* 0x000fe20000000000 */
[----:B------:R-:W-:Y:S01]  /*182a0*/  MOV R5, 0x80000020 ;  /* 0x8000002000057802 */ /* 0x000fe20000000f00 */
[----:B------:R-:W-:-:S03]  /*182b0*/  IMAD.MOV.U32 R13, RZ, RZ, -0x7fffffe0 ;  /* 0x80000020ff0d7424 */ /* 0x000fc600078e00ff */
[----:B------:R-:W-:Y:S01]  /*182c0*/  R2UR UR47, R5 ;  /* 0x00000000052f72ca */ /* 0x000fe200000e0000 */
[----:B------:R-:W-:Y:S02]  /*182d0*/  WARPGROUP.DEPBAR.LE gsb0, 0x0 ;  /* 0x00008000000079c5 */ /* 0x000fe40000010000 */
[----:B------:R-:W-:-:S06]  /*182e0*/  WARPGROUP.ARRIVE ;  /* 0x00000000000079c5 */ /* 0x000fcc0000000000 */
[----:B------:R-:W-:Y:S01]  /*182f0*/  QGMMA.64x32x32.F32.E4M3.E4M3 R72, gdesc[UR4], RZ, !UPT, gsb0 ;  /* 0x00600000044879f3 */ /* 0x000fe2000c0008ff */
        /* <DEDUP_REMOVED lines=10> */
[----:B------:R-:W-:Y:S01]  /*183a0*/  QGMMA.64x32x32.F32.E4M3.E4M3 R56, gdesc[UR8], RZ, !UPT, gsb0 ;  /* 0x00600000083879f3 */ /* 0x000fe2000c0008ff */
        /* <DEDUP_REMOVED lines=8> */
[----:B------:R-:W-:Y:S02]  /*18430*/  R2UR UR23, R11 ;  /* 0x000000000b1772ca */ /* 0x000fe400000e0000 */
[----:B------:R-:W-:Y:S01]  /*18440*/  MOV R11, 0x80000020 ;  /* 0x80000020000b7802 */ /* 0x000fe20000000f00 */
[----:B------:R-:W-:Y:S02]  /*18450*/  WARPGROUP.DEPBAR.LE gsb0, 0x0 ;  /* 0x00008000000079c5 */ /* 0x000fe40000010000 */
[----:B-1----:R-:W-:-:S06]  /*18460*/  WARPGROUP.ARRIVE ;  /* 0x00000000000079c5 */ /* 0x002fcc0000000000 */
        /* <DEDUP_REMOVED lines=161> */
[C---:B------:R-:W-:Y:S01]  /*18e80*/  VIADD R6, R4.reuse, 0x682 ;  /* 0x0000068204067836 */ /* 0x040fe20000000000 */
[----:B------:R-:W-:Y:S01]  /*18e90*/  UMOV UR45, UR21 ;  /* 0x00000015002d7c82 */ /* 0x000fe20008000000 */
[----:B------:R-:W-:Y:S02]  /*18ea0*/  IMAD.MOV.U32 R7, RZ, RZ, -0x7fffffe0 ;  /* 0x80000020ff077424 */ /* 0x000fe400078e00ff */
[----:B------:R-:W-:Y:S01]  /*18eb0*/  VIADD R4, R4, 0x702 ;  /* 0x0000070204047836 */ /* 0x000fe20000000000 */
[----:B------:R-:W-:-:S04]  /*18ec0*/  UMOV UR44, UR20 ;  /* 0x00000014002c7c82 */ /* 0x000fc80008000000 */
        /* <DEDUP_REMOVED lines=40> */
.L_x_2840:
        /* <DEDUP_REMOVED lines=9> */
[----:B------:R-:W-:Y:S02]  /*191e0*/  IMAD.IADD R78, R219, 0x1, R214 ;  /* 0x00000001db4e7824 */ /* 0x000fe400078e02d6 */
[C---:B------:R-:W-:Y:S01]  /*191f0*/  FMUL.FTZ R12, R2.reuse, R100 ;  /* 0x00000064020c7220 */ /* 0x040fe20000410000 */
[C---:B------:R-:W-:Y:S01]  /*19200*/  FMUL.FTZ R4, R2.reuse, R88 ;  /* 0x0000005802047220 */ /* 0x040fe20000410000 */
[C---:B------:R-:W-:Y:S01]  /*19210*/  FMUL.FTZ R10, R2.reuse, R90 ;  /* 0x0000005a020a7220 */ /* 0x040fe20000410000 */
[C---:B------:R-:W-:Y:S01]  /*19220*/  FMUL.FTZ R88, R2.reuse, R91 ;  /* 0x0000005b02587220 */ /* 0x040fe20000410000 */
[----:B------:R-:W-:Y:S01]  /*19230*/  FMUL.FTZ R108, R2, R63 ;  /* 0x0000003f026c7220 */ /* 0x000fe20000410000 */
[----:B------:R-:W-:-:S02]  /*19240*/  IMAD R63, R104, -0xa0, RZ ;  /* 0xffffff60683f7824 */ /* 0x000fc400078e02ff */
[C---:B------:R-:W-:Y:S01]  /*19250*/  FMUL.FTZ R90, R2.reuse, R94 ;  /* 0x0000005e025a7220 */ /* 0x040fe20000410000 */
[C---:B------:R-:W-:Y:S01]  /*19260*/  FMUL.FTZ R6, R2.reuse, R97 ;  /* 0x0000006102067220 */ /* 0x040fe20000410000 */
[C---:B------:R-:W-:Y:S01]  /*19270*/  FMUL.FTZ R13, R2.reuse, R73 ;  /* 0x00000049020d7220 */ /* 0x040fe20000410000 */
[C---:B------:R-:W-:Y:S01]  /*19280*/  FMUL.FTZ R97, R2.reuse, R79 ;  /* 0x0000004f02617220 */ /* 0x040fe20000410000 */
[----:B------:R-:W1:Y:S01]  /*19290*/  MUFU.TANH R10, R10 ;  /* 0x0000000a000a7308 */ /* 0x000e620000002400 */
[----:B------:R-:W-:Y:S01]  /*192a0*/  FMUL.FTZ R73, R2, R80 ;  /* 0x0000005002497220 */ /* 0x000fe20000410000 */
[----:B------:R-:W-:Y:S02]  /*192b0*/  IMAD R79, R104, -0xa0, R217 ;  /* 0xffffff60684f7824 */ /* 0x000fe400078e02d9 */
[C---:B------:R-:W-:Y:S01]  /*192c0*/  FMUL.FTZ R3, R2.reuse, R89 ;  /* 0x0000005902037220 */ /* 0x040fe20000410000 */
[----:B0-----:R-:W-:Y:S01]  /*192d0*/  ISETP.NE.AND P4, PT, R15, 0x1, PT ;  /* 0x000000010f00780c */ /* 0x001fe20003f85270 */
[----:B------:R-:W-:Y:S01]  /*192e0*/  FMUL.FTZ R89, R2, R95 ;  /* 0x0000005f02597220 */ /* 0x000fe20000410000 */
[----:B------:R-:W-:Y:S01]  /*192f0*/  IADD3 R80, -R216, 0xa1, R63 ;  /* 0x000000a1d8507810 */ /* 0x000fe20007ffe13f */
[----:B------:R-:W-:Y:S01]  /*19300*/  FMUL.FTZ R91, R2, R98 ;  /* 0x00000062025b7220 */ /* 0x000fe20000410000 */
[----:B------:R-:W0:Y:S01]  /*19310*/  MUFU.TANH R88, R88 ;  /* 0x0000005800587308 */ /* 0x000e220000002400 */
[----:B------:R-:W-:Y:S01]  /*19320*/  IADD3 R79, -R216, 0xa0, R79 ;  /* 0x000000a0d84f7810 */ /* 0x000fe20007ffe14f */
[C---:B------:R-:W-:Y:S01]  /*19330*/  FMUL.FTZ R7, R2.reuse, R92 ;  /* 0x0000005c02077220 */ /* 0x040fe20000410000 */
[----:B------:R-:W-:Y:S01]  /*19340*/  IADD3 R80, -R215, R80, R217 ;  /* 0x00000050d7507210 */ /* 0x000fe20007ffe1d9 */
[C---:B------:R-:W-:Y:S01]  /*19350*/  FMUL.FTZ R92, R2.reuse, R99 ;  /* 0x00000063025c7220 */ /* 0x040fe20000410000 */
[C---:B------:R-:W-:Y:S01]  /*19360*/  FMUL.FTZ R5, R2.reuse, R93 ;  /* 0x0000005d02057220 */ /* 0x040fe20000410000 */
[C---:B------:R-:W-:Y:S01]  /*19370*/  FMUL.FTZ R93, R2.reuse, R102 ;  /* 0x00000066025d7220 */ /* 0x040fe20000410000 */
[C---:B------:R-:W-:Y:S01]  /*19380*/  FMUL.FTZ R11, R2.reuse, R101 ;  /* 0x00000065020b7220 */ /* 0x040fe20000410000 */
[----:B------:R-:W2:Y:S01]  /*19390*/  MUFU.TANH R90, R90 ;  /* 0x0000005a005a7308 */ /* 0x000ea20000002400 */
[----:B------:R-:W3:Y:S01]  /*193a0*/  @P4 LDC R61, c[0x0][0x44c] ;  /* 0x00011300ff3d4b82 */ /* 0x000ee20000000800 */
[C---:B------:R-:W-:Y:S01]  /*193b0*/  FMUL.FTZ R94, R2.reuse, R103 ;  /* 0x00000067025e7220 */ /* 0x040fe20000410000 */
[C---:B------:R-:W-:Y:S01]  /*193c0*/  FMUL.FTZ R95, R2.reuse, R74 ;  /* 0x0000004a025f7220 */ /* 0x040fe20000410000 */
[C---:B------:R-:W-:Y:S01]  /*193d0*/  FMUL.FTZ R8, R2.reuse, R96 ;  /* 0x0000006002087220 */ /* 0x040fe20000410000 */
[C---:B------:R-:W-:Y:S01]  /*193e0*/  FMUL.FTZ R96, R2.reuse, R75 ;  /* 0x0000004b02607220 */ /* 0x040fe20000410000 */
[C---:B------:R-:W-:Y:S01]  /*193f0*/  FMUL.FTZ R82, R2.reuse, R82 ;  /* 0x0000005202527220 */ /* 0x040fe20000410000 */
[C---:B------:R-:W-:Y:S01]  /*19400*/  FMUL.FTZ R75, R2.reuse, R84 ;  /* 0x00000054024b7220 */ /* 0x040fe20000410000 */
[----:B------:R-:W4:Y:S01]  /*19410*/  MUFU.TANH R89, R89 ;  /* 0x0000005900597308 */ /* 0x000f220000002400 */
[----:B------:R-:W5:Y:S01]  /*19420*/  @P4 LDC R62, c[0x0][0x450] ;  /* 0x00011400ff3e4b82 */ /* 0x000f620000000800 */
[C---:B------:R-:W-:Y:S01]  /*19430*/  FMUL.FTZ R84, R2.reuse, R86 ;  /* 0x0000005602547220 */ /* 0x040fe20000410000 */
        /* <DEDUP_REMOVED lines=12> */
[----:B------:R-:W-:Y:S01]  /*19500*/  FMUL.FTZ R67, R2, R67 ;  /* 0x0000004302437220 */ /* 0x000fe20000410000 */
[----:B------:R-:W4:Y:S01]  /*19510*/  MUFU.TANH R92, R92 ;  /* 0x0000005c005c7308 */ /* 0x000f220000002400 */
[----:B---3--:R-:W-:-:S04]  /*19520*/  @P4 IMAD.HI.U32 R61, R78, R61, RZ ;  /* 0x0000003d4e3d4227 */ /* 0x008fc800078e00ff */
[C---:B------:R-:W-:Y:S01]  /*19530*/  FMUL.FTZ R47, R2.reuse, R47 ;  /* 0x0000002f022f7220 */ /* 0x040fe20000410000 */
[C---:B------:R-:W-:Y:S01]  /*19540*/  FMUL.FTZ R42, R2.reuse, R42 ;  /* 0x0000002a022a7220 */ /* 0x040fe20000410000 */
[C---:B------:R-:W-:Y:S01]  /*19550*/  FMUL.FTZ R50, R2.reuse, R50 ;  /* 0x0000003202327220 */ /* 0x040fe20000410000 */
[C---:B------:R-:W-:Y:S01]  /*19560*/  FMUL.FTZ R51, R2.reuse, R51 ;  /* 0x0000003302337220 */ /* 0x040fe20000410000 */
[C---:B------:R-:W-:Y:S01]  /*19570*/  FMUL.FTZ R46, R2.reuse, R46 ;  /* 0x0000002e022e7220 */ /* 0x040fe20000410000 */
[----:B------:R-:W-:Y:S01]  /*19580*/  ULDC UR51, c[0x0][0x988] ;  /* 0x0002620000337ab9 */ /* 0x000fe20000000800 */
[----:B------:R-:W3:Y:S01]  /*19590*/  MUFU.TANH R93, R93 ;  /* 0x0000005d005d7308 */ /* 0x000ee20000002400 */
[----:B-----5:R-:W-:Y:S01]  /*195a0*/  @P4 SHF.R.U32.HI R78, RZ, R62, R61 ;  /* 0x0000003eff4e4219 */ /* 0x020fe2000001163d */
[C---:B------:R-:W-:Y:S01]  /*195b0*/  FMUL.FTZ R61, R2.reuse, R69 ;  /* 0x00000045023d7220 */ /* 0x040fe20000410000 */
[C---:B------:R-:W-:Y:S01]  /*195c0*/  FMUL.FTZ R62, R2.reuse, R68 ;  /* 0x00000044023e7220 */ /* 0x040fe20000410000 */
[C---:B------:R-:W-:Y:S01]  /*195d0*/  FMUL.FTZ R68, R2.reuse, R70 ;  /* 0x0000004602447220 */ /* 0x040fe20000410000 */
[C---:B------:R-:W-:Y:S01]  /*195e0*/  FMUL.FTZ R70, R2.reuse, R71 ;  /* 0x0000004702467220 */ /* 0x040fe20000410000 */
[----:B------:R-:W5:Y:S01]  /*195f0*/  SHFL.IDX PT, R100, R78, 0x1, 0x1c1f ;  /* 0x003c1f004e647f89 */ /* 0x000f6200000e0000 */
[C---:B------:R-:W-:Y:S01]  /*19600*/  FMUL.FTZ R40, R2.reuse, R40 ;  /* 0x0000002802287220 */ /* 0x040fe20000410000 */
[----:B------:R-:W3:Y:S01]  /*19610*/  MUFU.TANH R94, R94 ;  /* 0x0000005e005e7308 */ /* 0x000ee20000002400 */
[C---:B------:R-:W-:Y:S01]  /*19620*/  FMUL.FTZ R41, R2.reuse, R41 ;  /* 0x0000002902297220 */ /* 0x040fe20000410000 */
[----:B------:R-:W-:Y:S01]  /*19630*/  SHFL.IDX PT, R78, R78, RZ, 0x1c1f ;  /* 0x001c1fff4e4e7589 */ /* 0x000fe200000e0000 */
[----:B------:R-:W-:Y:S01]  /*19640*/  FMUL.FTZ R37, R2, R37 ;  /* 0x0000002502257220 */ /* 0x000fe20000410000 */
[----:B------:R-:W-:Y:S01]  /*19650*/  VIADD R0, R0, 0x29840 ;  /* 0x0002984000007836 */ /* 0x000fe20000000000 */
[----:B------:R-:W-:Y:S01]  /*19660*/  LOP3.LUT R22, R22, 0xfffffffe, RZ, 0xc0, !PT ;  /* 0xfffffffe16167812 */ /* 0x000fe200078ec0ff */
[----:B------:R-:W-:Y:S01]  /*19670*/  ULDC UR49, c[0x0][0x988] ;  /* 0x0002620000317ab9 */ /* 0x000fe20000000800 */
[----:B------:R-:W-:Y:S01]  /*19680*/  ULDC UR50, c[0x0][0x988] ;  /* 0x0002620000327ab9 */ /* 0x000fe20000000800 */
[----:B------:R-:W3:Y:S01]  /*19690*/  MUFU.TANH R95, R95 ;  /* 0x0000005f005f7308 */ /* 0x000ee20000002400 */
[----:B------:R-:W-:-:S07]  /*196a0*/  @P4 LOP3.LUT R22, R22, 0x1, RZ, 0xfc, !PT ;  /* 0x0000000116164812 */ /* 0x000fce00078efcff */
[----:B------:R-:W3:Y:S01]  /*196b0*/  MUFU.TANH R96, R96 ;  /* 0x0000006000607308 */ /* 0x000ee20000002400 */
[----:B-----5:R-:W-:-:S07]  /*196c0*/  VIADDMNMX R100, R100, R80, R79, PT ;  /* 0x0000005064647246 */ /* 0x020fce000380014f */
[----:B------:R-:W5:Y:S01]  /*196d0*/  MUFU.TANH R77, R77 ;  /* 0x0000004d004d7308 */ /* 0x000f620000002400 */
[C---:B------:R-:W-:Y:S02]  /*196e0*/  ISETP.GT.AND P1, PT, R100.reuse, RZ, PT ;  /* 0x000000ff6400720c */ /* 0x040fe40003f24270 */
[C---:B------:R-:W-:Y:S02]  /*196f0*/  ISETP.GT.AND P2, PT, R100.reuse, 0x1, PT ;  /* 0x000000016400780c */ /* 0x040fe40003f44270 */
[----:B------:R-:W-:Y:S02]  /*19700*/  ISETP.GT.AND P3, PT, R100, 0x8, PT ;  /* 0x000000086400780c */ /* 0x000fe40003f64270 */
[----:B-1----:R-:W-:Y:S01]  /*19710*/  FSEL R101, R10, -INF , P1 ;  /* 0xff8000000a657808 */ /* 0x002fe20000800000 */
[----:B------:R-:W1:Y:S01]  /*19720*/  MUFU.TANH R97, R97 ;  /* 0x0000006100617308 */ /* 0x000e620000002400 */
[----:B0-----:R-:W-:Y:S02]  /*19730*/  FSEL R99, R88, -INF , P2 ;  /* 0xff80000058637808 */ /* 0x001fe40001000000 */
[----:B------:R-:W-:-:S02]  /*19740*/  ISETP.GT.AND P1, PT, R100, 0x9, PT ;  /* 0x000000096400780c */ /* 0x000fc40003f24270 */
[----:B--2---:R-:W-:Y:S02]  /*19750*/  FSEL R103, R90, -INF , P3 ;  /* 0xff8000005a677808 */ /* 0x004fe40001800000 */
[----:B------:R-:W-:Y:S01]  /*19760*/  FMNMX.FTZ R10, R101, R99, !PT ;  /* 0x00000063650a7209 */ /* 0x000fe20007810000 */
[----:B------:R-:W0:Y:S01]  /*19770*/  MUFU.TANH R82, R82 ;  /* 0x0000005200527308 */ /* 0x000e220000002400 */
[C---:B------:R-:W-:Y:S02]  /*19780*/  ISETP.GT.AND P2, PT, R100.reuse, 0x10, PT ;  /* 0x000000106400780c */ /* 0x040fe40003f44270 */
[----:B----4-:R-:W-:Y:S02]  /*19790*/  FSEL R105, R89, -INF , P1 ;  /* 0xff80000059697808 */ /* 0x010fe40000800000 */
[----:B------:R-:W-:Y:S02]  /*197a0*/  FMNMX.FTZ R10, R103, R10, !PT ;  /* 0x0000000a670a7209 */ /* 0x000fe40007810000 */
[----:B------:R-:W-:Y:S01]  /*197b0*/  ISETP.GT.AND P1, PT, R100, 0x11, PT ;  /* 0x000000116400780c */ /* 0x000fe20003f24270 */
[----:B------:R-:W2:Y:S01]  /*197c0*/  MUFU.TANH R98, R98 ;  /* 0x0000006200627308 */ /* 0x000ea20000002400 */
[----:B------:R-:W-:-:S02]  /*197d0*/  FSEL R91, R91, -INF , P2 ;  /* 0xff8000005b5b7808 */ /* 0x000fc40001000000 */
[----:B------:R-:W-:Y:S02]  /*197e0*/  FMNMX.FTZ R10, R105, R10, !PT ;  /* 0x0000000a690a7209 */ /* 0x000fe40007810000 */
[----:B------:R-:W-:Y:S02]  /*197f0*/  ISETP.GT.AND P2, PT, R100, 0x18, PT ;  /* 0x000000186400780c */ /* 0x000fe40003f44270 */
[----:B------:R-:W-:Y:S01]  /*19800*/  FSEL R89, R92, -INF , P1 ;  /* 0xff8000005c597808 */ /* 0x000fe20000800000 */
[----:B------:R-:W4:Y:S01]  /*19810*/  MUFU.TANH R84, R84 ;  /* 0x0000005400547308 */ /* 0x000f220000002400 */
[----:B------:R-:W-:Y:S02]  /*19820*/  FMNMX.FTZ R10, R91, R10, !PT ;  /* 0x0000000a5b0a7209 */ /* 0x000fe40007810000 */
[----:B------:R-:W-:Y:S02]  /*19830*/  ISETP.GT.AND P1, PT, R100, 0x19, PT ;  /* 0x000000196400780c */ /* 0x000fe40003f24270 */
[----:B---3--:R-:W-:-:S02]  /*19840*/  FSEL R93, R93, -INF , P2 ;  /* 0xff8000005d5d7808 */ /* 0x008fc40001000000 */
[----:B------:R-:W-:Y:S01]  /*19850*/  FMNMX.FTZ R10, R89, R10, !PT ;  /* 0x0000000a590a7209 */ /* 0x000fe20007810000 */
[----:B------:R-:W3:Y:S01]  /*19860*/  MUFU.TANH R86, R86 ;  /* 0x0000005600567308 */ /* 0x000ee20000002400 */
[----:B------:R-:W-:Y:S02]  /*19870*/  ISETP.GT.AND P2, PT, R100, 0x20, PT ;  /* 0x000000206400780c */ /* 0x000fe40003f44270 */
[----:B------:R-:W-:Y:S02]  /*19880*/  FSEL R87, R94, -INF , P1 ;  /* 0xff8000005e577808 */ /* 0x000fe40000800000 */
[----:B------:R-:W-:Y:S02]  /*19890*/  FMNMX.FTZ R10, R93, R10, !PT ;  /* 0x0000000a5d0a7209 */ /* 0x000fe40007810000 */
[----:B------:R-:W-:Y:S01]  /*198a0*/  ISETP.GT.AND P1, PT, R100, 0x21, PT ;  /* 0x000000216400780c */ /* 0x000fe20003f24270 */
[----:B------:R-:W3:Y:S01]  /*198b0*/  MUFU.TANH R102, R102 ;  /* 0x0000006600667308 */ /* 0x000ee20000002400 */
[----:B------:R-:W-:-:S02]  /*198c0*/  FSEL R95, R95, -INF , P2 ;  /* 0xff8000005f5f7808 */ /* 0x000fc40001000000 */
[----:B------:R-:W-:Y:S02]  /*198d0*/  FMNMX.FTZ R10, R87, R10, !PT ;  /* 0x0000000a570a7209 */ /* 0x000fe40007810000 */
[----:B------:R-:W-:Y:S02]  /*198e0*/  ISETP.GT.AND P2, PT, R100, 0x28, PT ;  /* 0x000000286400780c */ /* 0x000fe40003f44270 */
[----:B------:R-:W-:Y:S01]  /*198f0*/  FSEL R85, R96, -INF , P1 ;  /* 0xff80000060557808 */ /* 0x000fe20000800000 */
[----:B------:R-:W3:Y:S01]  /*19900*/  MUFU.TANH R106, R106 ;  /* 0x0000006a006a7308 */ /* 0x000ee20000002400 */
[----:B------:R-:W-:Y:S02]  /*19910*/  FMNMX.FTZ R10, R95, R10, !PT ;  /* 0x0000000a5f0a7209 */ /* 0x000fe40007810000 */
[----:B------:R-:W-:Y:S02]  /*19920*/  ISETP.GT.AND P1, PT, R100, 0x29, PT ;  /* 0x000000296400780c */ /* 0x000fe40003f24270 */
[----:B-----5:R-:W-:-:S02]  /*19930*/  FSEL R83, R77, -INF , P2 ;  /* 0xff8000004d537808 */ /* 0x020fc40001000000 */
[----:B------:R-:W-:Y:S01]  /*19940*/  FMNMX.FTZ R10, R85, R10, !PT ;  /* 0x0000000a550a7209 */ /* 0x000fe20007810000 */
[----:B------:R-:W5:Y:S01]  /*19950*/  MUFU.TANH R107, R107 ;  /* 0x0000006b006b7308 */ /* 0x000f620000002400 */
[C---:B------:R-:W-:Y:S02]  /*19960*/  ISETP.GT.AND P2, PT, R100.reuse, 0x30, PT ;  /* 0x000000306400780c */ /* 0x040fe40003f44270 */
[----:B-1----:R-:W-:Y:S02]  /*19970*/  FSEL R81, R97, -INF , P1 ;  /* 0xff80000061517808 */ /* 0x002fe40000800000 */
[----:B------:R-:W-:Y:S02]  /*19980*/  FMNMX.FTZ R10, R83, R10, !PT ;  /* 0x0000000a530a7209 */ /* 0x000fe40007810000 */
[----:B------:R-:W-:Y:S01]  /*19990*/  ISETP.GT.AND P1, PT, R100, 0x31, PT ;  /* 0x000000316400780c */ /* 0x000fe20003f24270 */
[----:B------:R-:W-:Y:S01]  /*199a0*/  MUFU.TANH R108, R108 ;  /* 0x0000006c006c7308 */ /* 0x000fe20000002400 */
[----:B0-----:R-:W-:-:S02]  /*199b0*/  FSEL R69, R82, -INF , P2 ;  /* 0xff80000052457808 */ /* 0x001fc40001000000 */
[----:B------:R-:W-:Y:S02]  /*199c0*/  FMNMX.FTZ R10, R81, R10, !PT ;  /* 0x0000000a510a7209 */ /* 0x000fe40007810000 */
[----:B------:R-:W-:Y:S02]  /*199d0*/  ISETP.GT.AND P2, PT, R100, 0x38, PT ;  /* 0x000000386400780c */ /* 0x000fe40003f44270 */
[----:B--2---:R-:W-:Y:S01]  /*199e0*/  FSEL R65, R98, -INF , P1 ;  /* 0xff80000062417808 */ /* 0x004fe20000800000 */
[----:B------:R0:W-:Y:S01]  /*199f0*/  MUFU.TANH R88, R43 ;  /* 0x0000002b00587308 */ /* 0x0001e20000002400 */
[----:B------:R-:W-:Y:S01]  /*19a00*/  FMNMX.FTZ R10, R69, R10, !PT ;  /* 0x0000000a450a7209 */ /* 0x000fe20007810000 */
[----:B------:R-:W-:Y:S01]  /*19a10*/  FMUL.FTZ R98, R2, R29 ;  /* 0x0000001d02627220 */ /* 0x000fe20000410000 */
[----:B------:R-:W-:Y:S02]  /*19a20*/  ISETP.GT.AND P1, PT, R100, 0x39, PT ;  /* 0x000000396400780c */ /* 0x000fe40003f24270 */
[----:B----4-:R-:W-:-:S02]  /*19a30*/  FSEL R63, R84, -INF , P2 ;  /* 0xff800000543f7808 */ /* 0x010fc40001000000 */
[----:B------:R-:W-:Y:S01]  /*19a40*/  FMNMX.FTZ R10, R65, R10, !PT ;  /* 0x0000000a410a7209 */ /* 0x000fe20007810000 */
[----:B------:R-:W1:Y:S01]  /*19a50*/  MUFU.TANH R109, R109 ;  /* 0x0000006d006d7308 */ /* 0x000e620000002400 */
[----:B------:R-:W-:Y:S02]  /*19a60*/  ISETP.GT.AND P2, PT, R100, 0x40, PT ;  /* 0x000000406400780c */ /* 0x000fe40003f44270 */
[----:B---3--:R-:W-:Y:S02]  /*19a70*/  FSEL R64, R86, -INF , P1 ;  /* 0xff80000056407808 */ /* 0x008fe40000800000 */
[----:B0-----:R-:W-:Y:S01]  /*19a80*/  FMNMX.FTZ R43, R63, R10, !PT ;  /* 0x0000000a3f2b7209 */ /* 0x001fe20007810000 */
[----:B------:R-:W-:Y:S01]  /*19a90*/  FMUL.FTZ R10, R2, R54 ;  /* 0x00000036020a7220 */ /* 0x000fe20000410000 */
[----:B------:R-:W-:Y:S01]  /*19aa0*/  ISETP.GT.AND P1, PT, R100, 0x41, PT ;  /* 0x000000416400780c */ /* 0x000fe20003f24270 */
[----:B------:R-:W0:Y:S01]  /*19ab0*/  MUFU.TANH R67, R67 ;  /* 0x0000004300437308 */ /* 0x000e220000002400 */
[----:B------:R-:W-:Y:S01]  /*19ac0*/  FSEL R66, R102, -INF , P2 ;  /* 0xff80000066427808 */ /* 0x000fe20001000000 */
[----:B------:R-:W-:Y:S01]  /*19ad0*/  FMUL.FTZ R102, R2, R33 ;  /* 0x0000002102667220 */ /* 0x000fe20000410000 */
[----:B------:R-:W-:-:S02]  /*19ae0*/  FMNMX.FTZ R43, R64, R43, !PT ;  /* 0x0000002b402b7209 */ /* 0x000fc40007810000 */
[----:B------:R-:W-:Y:S02]  /*19af0*/  ISETP.GT.AND P2, PT, R100, 0x48, PT ;  /* 0x000000486400780c */ /* 0x000fe40003f44270 */
[----:B------:R-:W-:Y:S01]  /*19b00*/  FSEL R54, R106, -INF , P1 ;  /* 0xff8000006a367808 */ /* 0x000fe20000800000 */
[----:B------:R2:W-:Y:S01]  /*19b10*/  MUFU.TANH R77, R47 ;  /* 0x0000002f004d7308 */ /* 0x0005e20000002400 */
[----:B------:R-:W-:Y:S01]  /*19b20*/  ISETP.GT.AND P1, PT, R100, 0x49, PT ;  /* 0x000000496400780c */ /* 0x000fe20003f24270 */
[----:B------:R-:W-:-:S06]  /*19b30*/  FMUL.FTZ R106, R2, R32 ;  /* 0x00000020026a7220 */ /* 0x000fcc0000410000 */
[----:B------:R-:W3:Y:S01]  /*19b40*/  MUFU.TANH R68, R68 ;  /* 0x0000004400447308 */ /* 0x000ee20000002400 */
[----:B--2---:R-:W-:Y:S01]  /*19b50*/  FMNMX.FTZ R47, R66, R43, !PT ;  /* 0x0000002b422f7209 */ /* 0x004fe20007810000 */
[----:B------:R-:W-:Y:S01]  /*19b60*/  FMUL.FTZ R43, R2, R55 ;  /* 0x00000037022b7220 */ /* 0x000fe20000410000 */
[----:B-----5:R-:W-:Y:S02]  /*19b70*/  FSEL R55, R107, -INF , P2 ;  /* 0xff8000006b377808 */ /* 0x020fe40001000000 */
[----:B------:R-:W-:-:S03]  /*19b80*/  ISETP.GT.AND P2, PT, R100, 0x50, PT ;  /* 0x000000506400780c */ /* 0x000fc60003f44270 */
[----:B------:R2:W-:Y:S08]  /*19b90*/  MUFU.TANH R71, R42 ;  /* 0x0000002a00477308 */ /* 0x0005f00000002400 */
[----:B------:R-:W4:Y:S01]  /*19ba0*/  MUFU.TANH R70, R70 ;  /* 0x0000004600467308 */ /* 0x000f220000002400 */
[----:B--2---:R-:W-:Y:S02]  /*19bb0*/  FMNMX.FTZ R42, R54, R47, !PT ;  /* 0x0000002f362a7209 */ /* 0x004fe40007810000 */
[----:B-1----:R-:W-:-:S02]  /*19bc0*/  FSEL R47, R109, -INF , P2 ;  /* 0xff8000006d2f7808 */ /* 0x002fc40001000000 */
[----:B------:R-:W-:-:S03]  /*19bd0*/  ISETP.GT.AND P2, PT, R100, 0x58, PT ;  /* 0x000000586400780c */ /* 0x000fc60003f44270 */
[----:B------:R1:W-:Y:S08]  /*19be0*/  MUFU.TANH R82, R50 ;  /* 0x0000003200527308 */ /* 0x0003f00000002400 */
[----:B------:R2:W-:Y:S01]  /*19bf0*/  MUFU.TANH R84, R51 ;  /* 0x0000003300547308 */ /* 0x0005e20000002400 */
[----:B-1----:R-:W-:Y:S02]  /*19c00*/  FSEL R50, R108, -INF , P1 ;  /* 0xff8000006c327808 */ /* 0x002fe40000800000 */
[----:B------:R-:W-:-:S05]  /*19c10*/  ISETP.GT.AND P1, PT, R100, 0x51, PT ;  /* 0x000000516400780c */ /* 0x000fca0003f24270 */
[----:B------:R1:W-:Y:S01]  /*19c20*/  MUFU.TANH R86, R10 ;  /* 0x0000000a00567308 */ /* 0x0003e20000002400 */
[----:B--2---:R-:W-:Y:S02]  /*19c30*/  FMNMX.FTZ R51, R55, R42, !PT ;  /* 0x0000002a37337209 */ /* 0x004fe40007810000 */
[----:B0-----:R-:W-:Y:S01]  /*19c40*/  FSEL R42, R67, -INF , P1 ;  /* 0xff800000432a7808 */ /* 0x001fe20000800000 */
[----:B------:R-:W-:Y:S01]  /*19c50*/  FMUL.FTZ R67, R2, R31 ;  /* 0x0000001f02437220 */ /* 0x000fe20000410000 */
[----:B------:R-:W-:-:S03]  /*19c60*/  ISETP.GT.AND P1, PT, R100, 0x59, PT ;  /* 0x000000596400780c */ /* 0x000fc60003f24270 */
[----:B------:R3:W-:Y:S01]  /*19c70*/  MUFU.TANH R92, R43 ;  /* 0x0000002b005c7308 */ /* 0x0007e20000002400 */
[----:B-1----:R-:W-:Y:S01]  /*19c80*/  FMUL.FTZ R10, R2, R26 ;  /* 0x0000001a020a7220 */ /* 0x002fe20000410000 */
[----:B------:R-:W-:-:S04]  /*19c90*/  FMNMX.FTZ R26, R50, R51, !PT ;  /* 0x00000033321a7209 */ /* 0x000fc80007810000 */
[----:B------:R-:W-:Y:S02]  /*19ca0*/  FMNMX.FTZ R51, R47, R26, !PT ;  /* 0x0000001a2f337209 */ /* 0x000fe40007810000 */
[----:B------:R0:W1:Y:S01]  /*19cb0*/  MUFU.TANH R90, R46 ;  /* 0x0000002e005a7308 */ /* 0x0000620000002400 */
[----:B---3--:R-:W-:Y:S02]  /*19cc0*/  FSEL R43, R68, -INF , P2 ;  /* 0xff800000442b7808 */ /* 0x008fe40001000000 */
[----:B------:R-:W-:Y:S02]  /*19cd0*/  FMNMX.FTZ R68, R42, R51, !PT ;  /* 0x000000332a447209 */ /* 0x000fe40007810000 */
[----:B------:R-:W-:Y:S02]  /*19ce0*/  ISETP.GT.AND P2, PT, R100, 0x60, PT ;  /* 0x000000606400780c */ /* 0x000fe40003f44270 */
[----:B----4-:R-:W-:Y:S01]  /*19cf0*/  FSEL R26, R70, -INF , P1 ;  /* 0xff800000461a7808 */ /* 0x010fe20000800000 */
[----:B------:R2:W3:Y:S01]  /*19d00*/  MUFU.TANH R94, R10 ;  /* 0x0000000a005e7308 */ /* 0x0004e20000002400 */
[C---:B0-----:R-:W-:Y:S01]  /*19d10*/  FMUL.FTZ R46, R2.reuse, R27 ;  /* 0x0000001b022e7220 */ /* 0x041fe20000410000 */
[----:B------:R-:W-:Y:S01]  /*19d20*/  FMNMX.FTZ R27, R43, R68, !PT ;  /* 0x000000442b1b7209 */ /* 0x000fe20007810000 */
[----:B------:R-:W-:Y:S01]  /*19d30*/  FMUL.FTZ R70, R2, R35 ;  /* 0x0000002302467220 */ /* 0x000fe20000410000 */
[----:B------:R-:W-:-:S02]  /*19d40*/  ISETP.GT.AND P1, PT, R100, 0x61, PT ;  /* 0x000000616400780c */ /* 0x000fc40003f24270 */
[----:B------:R-:W-:Y:S02]  /*19d50*/  FMNMX.FTZ R51, R26, R27, !PT ;  /* 0x0000001b1a337209 */ /* 0x000fe40007810000 */
[----:B------:R0:W4:Y:S01]  /*19d60*/  MUFU.TANH R96, R46 ;  /* 0x0000002e00607308 */ /* 0x0001220000002400 */
[----:B--2---:R-:W-:Y:S01]  /*19d70*/  FMUL.FTZ R10, R2, R30 ;  /* 0x0000001e020a7220 */ /* 0x004fe20000410000 */
[----:B------:R-:W-:Y:S02]  /*19d80*/  FSEL R30, R71, -INF , P2 ;  /* 0xff800000471e7808 */ /* 0x000fe40001000000 */
[----:B------:R-:W-:Y:S02]  /*19d90*/  ISETP.GT.AND P2, PT, R100, 0x68, PT ;  /* 0x000000686400780c */ /* 0x000fe40003f44270 */
[----:B------:R-:W-:Y:S02]  /*19da0*/  FSEL R27, R88, -INF , P1 ;  /* 0xff800000581b7808 */ /* 0x000fe40000800000 */
[----:B------:R-:W-:Y:S01]  /*19db0*/  ISETP.GT.AND P1, PT, R100, 0x69, PT ;  /* 0x000000696400780c */ /* 0x000fe20003f24270 */
[----:B------:R2:W5:Y:S01]  /*19dc0*/  MUFU.TANH R97, R10 ;  /* 0x0000000a00617308 */ /* 0x0005620000002400 */
[----:B0-----:R-:W-:-:S02]  /*19dd0*/  FMNMX.FTZ R46, R30, R51, !PT ;  /* 0x000000331e2e7209 */ /* 0x001fc40007810000 */
[----:B-1----:R-:W-:Y:S02]  /*19de0*/  FSEL R31, R90, -INF , P2 ;  /* 0xff8000005a1f7808 */ /* 0x002fe40001000000 */
[----:B------:R-:W-:Y:S02]  /*19df0*/  FMNMX.FTZ R68, R27, R46, !PT ;  /* 0x0000002e1b447209 */ /* 0x000fe40007810000 */
[----:B------:R-:W-:Y:S01]  /*19e00*/  ISETP.GT.AND P2, PT, R100, 0x70, PT ;  /* 0x000000706400780c */ /* 0x000fe20003f44270 */
[----:B------:R-:W0:Y:S01]  /*19e10*/  MUFU.TANH R88, R67 ;  /* 0x0000004300587308 */ /* 0x000e220000002400 */
[----:B------:R-:W-:Y:S01]  /*19e20*/  FSEL R46, R77, -INF , P1 ;  /* 0xff8000004d2e7808 */ /* 0x000fe20000800000 */
[C---:B--2---:R-:W-:Y:S01]  /*19e30*/  FMUL.FTZ R10, R2.reuse, R34 ;  /* 0x00000022020a7220 */ /* 0x044fe20000410000 */
[----:B------:R-:W-:Y:S01]  /*19e40*/  FMNMX.FTZ R51, R31, R68, !PT ;  /* 0x000000441f337209 */ /* 0x000fe20007810000 */
[----:B------:R-:W-:Y:S01]  /*19e50*/  FMUL.FTZ R77, R2, R39 ;  /* 0x00000027024d7220 */ /* 0x000fe20000410000 */
[----:B------:R-:W-:-:S02]  /*19e60*/  ISETP.GT.AND P1, PT, R100, 0x71, PT ;  /* 0x000000716400780c */ /* 0x000fc40003f24270 */
[----:B------:R-:W-:Y:S01]  /*19e70*/  FSEL R34, R82, -INF , P2 ;  /* 0xff80000052227808 */ /* 0x000fe20001000000 */
[----:B------:R1:W2:Y:S01]  /*19e80*/  MUFU.TANH R90, R10 ;  /* 0x0000000a005a7308 */ /* 0x0002a20000002400 */
[----:B------:R-:W-:Y:S02]  /*19e90*/  FMNMX.FTZ R71, R46, R51, !PT ;  /* 0x000000332e477209 */ /* 0x000fe40007810000 */
[----:B------:R-:W-:Y:S02]  /*19ea0*/  ISETP.GT.AND P2, PT, R100, 0x78, PT ;  /* 0x000000786400780c */ /* 0x000fe40003f44270 */
[----:B------:R-:W-:Y:S01]  /*19eb0*/  FSEL R51, R84, -INF , P1 ;  /* 0xff80000054337808 */ /* 0x000fe20000800000 */
[----:B------:R-:W-:Y:S01]  /*19ec0*/  FMUL.FTZ R84, R2, R44 ;  /* 0x0000002c02547220 */ /* 0x000fe20000410000 */
[----:B------:R-:W-:Y:S01]  /*19ed0*/  FMNMX.FTZ R68, R34, R71, !PT ;  /* 0x0000004722447209 */ /* 0x000fe20007810000 */
[----:B------:R-:W-:Y:S01]  /*19ee0*/  MUFU.TANH R4, R4 ;  /* 0x0000000400047308 */ /* 0x000fe20000002400 */
[----:B------:R-:W-:Y:S01]  /*19ef0*/  ISETP.GT.AND P1, PT, R100, 0x79, PT ;  /* 0x000000796400780c */ /* 0x000fe20003f24270 */
[----:B-1----:R-:W-:Y:S01]  /*19f00*/  FMUL.FTZ R10, R2, R38 ;  /* 0x00000026020a7220 */ /* 0x002fe20000410000 */
[----:B------:R-:W-:-:S02]  /*19f10*/  FSEL R67, R86, -INF , P2 ;  /* 0xff80000056437808 */ /* 0x000fc40001000000 */
[----:B------:R-:W-:Y:S02]  /*19f20*/  FMNMX.FTZ R68, R51, R68, !PT ;  /* 0x0000004433447209 */ /* 0x000fe40007810000 */
[----:B------:R-:W-:Y:S01]  /*19f30*/  ISETP.GT.AND P2, PT, R100, 0x80, PT ;  /* 0x000000806400780c */ /* 0x000fe20003f44270 */
[----:B------:R5:W1:Y:S01]  /*19f40*/  MUFU.TANH R86, R70 ;  /* 0x0000004600567308 */ /* 0x000a620000002400 */
[----:B------:R-:W-:Y:S02]  /*19f50*/  FSEL R35, R92, -INF , P1 ;  /* 0xff8000005c237808 */ /* 0x000fe40000800000 */
[----:B------:R-:W-:Y:S02]  /*19f60*/  FMNMX.FTZ R82, R67, R68, !PT ;  /* 0x0000004443527209 */ /* 0x000fe40007810000 */
[----:B------:R-:W-:Y:S02]  /*19f70*/  ISETP.GT.AND P1, PT, R100, 0x81, PT ;  /* 0x000000816400780c */ /* 0x000fe40003f24270 */
[----:B---3--:R-:W-:Y:S01]  /*19f80*/  FSEL R68, R94, -INF , P2 ;  /* 0xff8000005e447808 */ /* 0x008fe20001000000 */
[----:B------:R-:W-:Y:S01]  /*19f90*/  MUFU.TANH R92, R77 ;  /* 0x0000004d005c7308 */ /* 0x000fe20000002400 */
[----:B------:R-:W-:Y:S01]  /*19fa0*/  FMNMX.FTZ R71, R35, R82, !PT ;  /* 0x0000005223477209 */ /* 0x000fe20007810000 */
[----:B------:R-:W-:Y:S01]  /*19fb0*/  FMUL.FTZ R94, R2, R52 ;  /* 0x00000034025e7220 */ /* 0x000fe20000410000 */
[----:B------:R-:W-:-:S02]  /*19fc0*/  ISETP.GT.AND P2, PT, R100, 0x88, PT ;  /* 0x000000886400780c */ /* 0x000fc40003f44270 */
[----:B----4-:R-:W-:Y:S01]  /*19fd0*/  FSEL R38, R96, -INF , P1 ;  /* 0xff80000060267808 */ /* 0x010fe20000800000 */
[----:B------:R-:W-:Y:S01]  /*19fe0*/  FMUL.FTZ R96, R2, R25 ;  /* 0x0000001902607220 */ /* 0x000fe20000410000 */
[----:B------:R-:W-:Y:S01]  /*19ff0*/  FMNMX.FTZ R71, R68, R71, !PT ;  /* 0x0000004744477209 */ /* 0x000fe20007810000 */
[----:B------:R3:W4:Y:S01]  /*1a000*/  MUFU.TANH R82, R10 ;  /* 0x0000000a00527308 */ /* 0x0007220000002400 */
[----:B------:R-:W-:Y:S01]  /*1a010*/  ISETP.GT.AND P1, PT, R100, 0x89, PT ;  /* 0x000000896400780c */ /* 0x000fe20003f24270 */
[----:B------:R-:W-:Y:S01]  /*1a020*/  IMAD.U32 R25, RZ, RZ, UR51 ;  /* 0x00000033ff197e24 */ /* 0x000fe2000f8e00ff */
[----:B-----5:R-:W-:Y:S01]  /*1a030*/  FSEL R70, R97, -INF , P2 ;  /* 0xff80000061467808 */ /* 0x020fe20001000000 */
[----:B------:R-:W-:Y:S01]  /*1a040*/  FMUL.FTZ R97, R2, R24 ;  /* 0x0000001802617220 */ /* 0x000fe20000410000 */
[----:B------:R-:W-:Y:S02]  /*1a050*/  FMNMX.FTZ R39, R38, R71, !PT ;  /* 0x0000004726277209 */ /* 0x000fe40007810000 */
[----:B------:R-:W-:Y:S01]  /*1a060*/  ISETP.GT.AND P2, PT, R100, 0x90, PT ;  /* 0x000000906400780c */ /* 0x000fe20003f44270 */
[----:B------:R-:W5:Y:S01]  /*1a070*/  MUFU.TANH R3, R3 ;  /* 0x0000000300037308 */ /* 0x000f620000002400 */
[----:B0-----:R-:W-:Y:S01]  /*1a080*/  FSEL R71, R88, -INF , P1 ;  /* 0xff80000058477808 */ /* 0x001fe20000800000 */
[----:B------:R-:W-:Y:S01]  /*1a090*/  FMUL.FTZ R88, R2, R48 ;  /* 0x0000003002587220 */ /* 0x000fe20000410000 */
[----:B---3--:R-:W-:-:S02]  /*1a0a0*/  FMNMX.FTZ R10, R70, R39, !PT ;  /* 0x00000027460a7209 */ /* 0x008fc40007810000 */
[----:B------:R-:W-:Y:S02]  /*1a0b0*/  ISETP.GT.AND P1, PT, R100, 0x91, PT ;  /* 0x000000916400780c */ /* 0x000fe40003f24270 */
[----:B--2---:R-:W-:Y:S01]  /*1a0c0*/  FSEL R39, R90, -INF , P2 ;  /* 0xff8000005a277808 */ /* 0x004fe20001000000 */
[----:B------:R-:W0:Y:S01]  /*1a0d0*/  MUFU.TANH R7, R7 ;  /* 0x0000000700077308 */ /* 0x000e220000002400 */
[----:B------:R-:W-:Y:S01]  /*1a0e0*/  FMNMX.FTZ R10, R71, R10, !PT ;  /* 0x0000000a470a7209 */ /* 0x000fe20007810000 */
[----:B------:R-:W-:Y:S01]  /*1a0f0*/  FMUL.FTZ R90, R2, R49 ;  /* 0x00000031025a7220 */ /* 0x000fe20000410000 */
[----:B------:R-:W-:Y:S02]  /*1a100*/  ISETP.GT.AND P2, PT, R100, 0x98, PT ;  /* 0x000000986400780c */ /* 0x000fe40003f44270 */
[----:B-1----:R-:W-:Y:S01]  /*1a110*/  FSEL R44, R86, -INF , P1 ;  /* 0xff800000562c7808 */ /* 0x002fe20000800000 */
[----:B------:R-:W-:Y:S01]  /*1a120*/  FMUL.FTZ R86, R2, R45 ;  /* 0x0000002d02567220 */ /* 0x000fe20000410000 */
[----:B------:R-:W-:Y:S01]  /*1a130*/  FMNMX.FTZ R77, R39, R10, !PT ;  /* 0x0000000a274d7209 */ /* 0x000fe20007810000 */
[----:B------:R-:W1:Y:S01]  /*1a140*/  MUFU.TANH R5, R5 ;  /* 0x0000000500057308 */ /* 0x000e620000002400 */
[----:B------:R-:W-:Y:S01]  /*1a150*/  ISETP.GT.AND P1, PT, R100, 0x99, PT ;  /* 0x000000996400780c */ /* 0x000fe20003f24270 */
[----:B------:R-:W-:Y:S01]  /*1a160*/  FMUL.FTZ R100, R2, R28 ;  /* 0x0000001c02647220 */ /* 0x000fe20000410000 */
[----:B----4-:R-:W-:-:S02]  /*1a170*/  FSEL R45, R82, -INF , P2 ;  /* 0xff800000522d7808 */ /* 0x010fc40001000000 */
[----:B------:R-:W-:Y:S02]  /*1a180*/  FMNMX.FTZ R10, R44, R77, !PT ;  /* 0x0000004d2c0a7209 */ /* 0x000fe40007810000 */
[----:B------:R-:W-:Y:S01]  /*1a190*/  FSEL R77, R92, -INF , P1 ;  /* 0xff8000005c4d7808 */ /* 0x000fe20000800000 */
[----:B------:R-:W2:Y:S01]  /*1a1a0*/  MUFU.TANH R8, R8 ;  /* 0x0000000800087308 */ /* 0x000ea20000002400 */
[----:B------:R-:W-:Y:S01]  /*1a1b0*/  FMNMX.FTZ R10, R45, R10, !PT ;  /* 0x0000000a2d0a7209 */ /* 0x000fe20007810000 */
[----:B------:R-:W-:-:S03]  /*1a1c0*/  FMUL.FTZ R92, R2, R53 ;  /* 0x00000035025c7220 */ /* 0x000fc60000410000 */
[----:B------:R-:W-:-:S03]  /*1a1d0*/  FMNMX.FTZ R10, R77, R10, !PT ;  /* 0x0000000a4d0a7209 */ /* 0x000fc60007810000 */
[----:B------:R-:W3:Y:S02]  /*1a1e0*/  MUFU.TANH R6, R6 ;  /* 0x0000000600067308 */ /* 0x000ee40000002400 */
[----:B------:R-:W4:Y:S06]  /*1a1f0*/  SHFL.BFLY PT, R107, R10, 0x2, 0x1f ;  /* 0x0c401f000a6b7f89 */ /* 0x000f2c00000e0000 */
[----:B------:R-:W3:Y:S08]  /*1a200*/  MUFU.TANH R12, R12 ;  /* 0x0000000c000c7308 */ /* 0x000ef00000002400 */
[----:B------:R-:W3:Y:S08]  /*1a210*/  MUFU.TANH R11, R11 ;  /* 0x0000000b000b7308 */ /* 0x000ef00000002400 */
[----:B------:R-:W3:Y:S01]  /*1a220*/  MUFU.TANH R14, R14 ;  /* 0x0000000e000e7308 */ /* 0x000ee20000002400 */
[----:B----4-:R-:W-:-:S05]  /*1a230*/  FMNMX.FTZ R107, R10, R107, !PT ;  /* 0x0000006b0a6b7209 */ /* 0x010fca0007810000 */
[----:B------:R-:W4:Y:S02]  /*1a240*/  SHFL.BFLY PT, R10, R107, 0x1, 0x1f ;  /* 0x0c201f006b0a7f89 */ /* 0x000f2400000e0000 */
[----:B------:R-:W3:Y:S08]  /*1a250*/  MUFU.TANH R13, R13 ;  /* 0x0000000d000d7308 */ /* 0x000ef00000002400 */
[----:B------:R-:W3:Y:S08]  /*1a260*/  MUFU.TANH R72, R72 ;  /* 0x0000004800487308 */ /* 0x000ef00000002400 */
[----:B------:R-:W3:Y:S01]  /*1a270*/  MUFU.TANH R20, R20 ;  /* 0x0000001400147308 */ /* 0x000ee20000002400 */
[----:B----4-:R-:W-:-:S07]  /*1a280*/  FMNMX.FTZ R10, R107, R10, !PT ;  /* 0x0000000a6b0a7209 */ /* 0x010fce0007810000 */
[----:B------:R-:W4:Y:S01]  /*1a290*/  MUFU.TANH R73, R73 ;  /* 0x0000004900497308 */ /* 0x000f220000002400 */
[----:B------:R-:W-:Y:S01]  /*1a2a0*/  FMUL.FTZ R107, R2, R36 ;  /* 0x00000024026b7220 */ /* 0x000fe20000410000 */
[C---:B------:R-:W-:Y:S01]  /*1a2b0*/  FSETP.NEU.FTZ.AND P1, PT, R10.reuse, -INF , PT ;  /* 0xff8000000a00780b */ /* 0x040fe20003f3d000 */
[----:B------:R-:W-:-:S05]  /*1a2c0*/  FFMA.FTZ R24, R10, R25, -8 ;  /* 0xc10000000a187423 */ /* 0x000fca0000010019 */
[----:B------:R-:W4:Y:S01]  /*1a2d0*/  MUFU.TANH R21, R21 ;  /* 0x0000001500157308 */ /* 0x000f220000002400 */
[----:B------:R-:W-:-:S05]  /*1a2e0*/  FSEL R24, R24, RZ, P1 ;  /* 0x000000ff18187208 */ /* 0x000fca0000800000 */
[--C-:B------:R-:W-:Y:S01]  /*1a2f0*/  FFMA.FTZ R28, R99, UR51, -R24.reuse ;  /* 0x00000033631c7c23 */ /* 0x100fe20008010818 */
[----:B------:R-:W-:Y:S01]  /*1a300*/  VIADDMNMX R99, R78, R80, R79, PT ;  /* 0x000000504e637246 */ /* 0x000fe2000380014f */
[----:B------:R-:W4:Y:S01]  /*1a310*/  MUFU.TANH R75, R75 ;  /* 0x0000004b004b7308 */ /* 0x000f220000002400 */
[----:B------:R-:W-:-:S01]  /*1a320*/  FFMA.FTZ R80, R85, UR51, -R24 ;  /* 0x0000003355507c23 */ /* 0x000fc20008010818 */
[--C-:B------:R-:W-:Y:S01]  /*1a330*/  FFMA.FTZ R82, R81, UR51, -R24.reuse ;  /* 0x0000003351527c23 */ /* 0x100fe20008010818 */
[----:B------:R-:W-:Y:S01]  /*1a340*/  ISETP.GT.AND P1, PT, R99, RZ, PT ;  /* 0x000000ff6300720c */ /* 0x000fe20003f24270 */
[--C-:B------:R-:W-:Y:S01]  /*1a350*/  FFMA.FTZ R83, R83, UR51, -R24.reuse ;  /* 0x0000003353537c23 */ /* 0x100fe20008010818 */
[----:B------:R-:W-:Y:S01]  /*1a360*/  ISETP.GT.AND P2, PT, R99, 0x1, PT ;  /* 0x000000016300780c */ /* 0x000fe20003f44270 */
[--C-:B------:R-:W-:Y:S01]  /*1a370*/  FFMA.FTZ R25, R101, UR51, -R24.reuse ;  /* 0x0000003365197c23 */ /* 0x100fe20008010818 */
[----:B------:R-:W-:Y:S01]  /*1a380*/  ISETP.GT.AND P3, PT, R99, 0x8, PT ;  /* 0x000000086300780c */ /* 0x000fe20003f64270 */
[----:B------:R-:W4:Y:S01]  /*1a390*/  MUFU.TANH R74, R74 ;  /* 0x0000004a004a7308 */ /* 0x000f220000002400 */
[----:B------:R-:W-:Y:S01]  /*1a3a0*/  FSEL R4, R4, -INF , P1 ;  /* 0xff80000004047808 */ /* 0x000fe20000800000 */
[--C-:B------:R-:W-:Y:S01]  /*1a3b0*/  FFMA.FTZ R29, R103, UR51, -R24.reuse ;  /* 0x00000033671d7c23 */ /* 0x100fe20008010818 */
[----:B-----5:R-:W-:Y:S01]  /*1a3c0*/  FSEL R3, R3, -INF , P2 ;  /* 0xff80000003037808 */ /* 0x020fe20001000000 */
[--C-:B------:R-:W-:Y:S01]  /*1a3d0*/  FFMA.FTZ R32, R105, UR51, -R24.reuse ;  /* 0x0000003369207c23 */ /* 0x100fe20008010818 */
[----:B------:R-:W-:Y:S01]  /*1a3e0*/  ISETP.GT.AND P1, PT, R99, 0x9, PT ;  /* 0x000000096300780c */ /* 0x000fe20003f24270 */
[--C-:B------:R-:W-:Y:S01]  /*1a3f0*/  FFMA.FTZ R33, R91, UR51, -R24.reuse ;  /* 0x000000335b217c23 */ /* 0x100fe20008010818 */
[----:B0-----:R-:W-:Y:S01]  /*1a400*/  FSEL R7, R7, -INF , P3 ;  /* 0xff80000007077808 */ /* 0x001fe20001800000 */
[----:B------:R-:W0:Y:S01]  /*1a410*/  MUFU.TANH R76, R76 ;  /* 0x0000004c004c7308 */ /* 0x000e220000002400 */
[----:B------:R-:W-:Y:S01]  /*1a420*/  FMNMX.FTZ R48, R4, R3, !PT ;  /* 0x0000000304307209 */ /* 0x000fe20007810000 */
[--C-:B------:R-:W-:Y:S01]  /*1a430*/  FFMA.FTZ R36, R89, UR51, -R24.reuse ;  /* 0x0000003359247c23 */ /* 0x100fe20008010818 */
[----:B------:R-:W-:Y:S01]  /*1a440*/  ISETP.GT.AND P2, PT, R99, 0x10, PT ;  /* 0x000000106300780c */ /* 0x000fe20003f44270 */
[--C-:B------:R-:W-:Y:S01]  /*1a450*/  FFMA.FTZ R66, R66, UR51, -R24.reuse ;  /* 0x0000003342427c23 */ /* 0x100fe20008010818 */
[----:B-1----:R-:W-:Y:S01]  /*1a460*/  FSEL R5, R5, -INF , P1 ;  /* 0xff80000005057808 */ /* 0x002fe20000800000 */
[--C-:B------:R-:W-:Y:S01]  /*1a470*/  FFMA.FTZ R93, R93, UR51, -R24.reuse ;  /* 0x000000335d5d7c23 */ /* 0x100fe20008010818 */
[----:B------:R-:W-:Y:S01]  /*1a480*/  FMNMX.FTZ R52, R7, R48, !PT ;  /* 0x0000003007347209 */ /* 0x000fe20007810000 */
[----:B------:R-:W1:Y:S01]  /*1a490*/  MUFU.TANH R56, R56 ;  /* 0x0000003800387308 */ /* 0x000e620000002400 */
[----:B------:R-:W-:Y:S01]  /*1a4a0*/  ISETP.GT.AND P1, PT, R99, 0x11, PT ;  /* 0x000000116300780c */ /* 0x000fe20003f24270 */
[--C-:B------:R-:W-:Y:S01]  /*1a4b0*/  FFMA.FTZ R53, R87, UR51, -R24.reuse ;  /* 0x0000003357357c23 */ /* 0x100fe20008010818 */
[----:B--2---:R-:W-:Y:S01]  /*1a4c0*/  FSEL R48, R8, -INF , P2 ;  /* 0xff80000008307808 */ /* 0x004fe20001000000 */
[--C-:B------:R-:W-:Y:S01]  /*1a4d0*/  FFMA.FTZ R95, R95, UR51, -R24.reuse ;  /* 0x000000335f5f7c23 */ /* 0x100fe20008010818 */
[----:B------:R-:W-:Y:S01]  /*1a4e0*/  FMNMX.FTZ R49, R5, R52, !PT ;  /* 0x0000003405317209 */ /* 0x000fe20007810000 */
[--C-:B------:R-:W-:Y:S01]  /*1a4f0*/  FFMA.FTZ R47, R47, UR51, -R24.reuse ;  /* 0x000000332f2f7c23 */ /* 0x100fe20008010818 */
[----:B------:R-:W-:Y:S01]  /*1a500*/  ISETP.GT.AND P2, PT, R99, 0x18, PT ;  /* 0x000000186300780c */ /* 0x000fe20003f44270 */
[----:B------:R-:W2:Y:S01]  /*1a510*/  MUFU.TANH R58, R58 ;  /* 0x0000003a003a7308 */ /* 0x000ea20000002400 */
[----:B---3--:R-:W-:Y:S01]  /*1a520*/  FSEL R6, R6, -INF , P1 ;  /* 0xff80000006067808 */ /* 0x008fe20000800000 */
[--C-:B------:R-:W-:Y:S01]  /*1a530*/  FFMA.FTZ R42, R42, UR51, -R24.reuse ;  /* 0x000000332a2a7c23 */ /* 0x100fe20008010818 */
[----:B------:R-:W-:Y:S01]  /*1a540*/  FMNMX.FTZ R79, R48, R49, !PT ;  /* 0x00000031304f7209 */ /* 0x000fe20007810000 */
[--C-:B------:R-:W-:Y:S01]  /*1a550*/  FFMA.FTZ R43, R43, UR51, -R24.reuse ;  /* 0x000000332b2b7c23 */ /* 0x100fe20008010818 */
[----:B------:R-:W-:Y:S01]  /*1a560*/  FSEL R49, R12, -INF , P2 ;  /* 0xff8000000c317808 */ /* 0x000fe20001000000 */
[--C-:B------:R-:W-:Y:S01]  /*1a570*/  FFMA.FTZ R27, R27, UR51, -R24.reuse ;  /* 0x000000331b1b7c23 */ /* 0x100fe20008010818 */
[----:B------:R-:W-:Y:S01]  /*1a580*/  ISETP.GT.AND P1, PT, R99, 0x19, PT ;  /* 0x000000196300780c */ /* 0x000fe20003f24270 */
[----:B------:R-:W3:Y:S01]  /*1a590*/  MUFU.TANH R57, R57 ;  /* 0x0000003900397308 */ /* 0x000ee20000002400 */
[----:B------:R-:W-:Y:S01]  /*1a5a0*/  FMNMX.FTZ R12, R6, R79, !PT ;  /* 0x0000004f060c7209 */ /* 0x000fe20007810000 */
[--C-:B------:R-:W-:Y:S01]  /*1a5b0*/  FFMA.FTZ R31, R31, UR51, -R24.reuse ;  /* 0x000000331f1f7c23 */ /* 0x100fe20008010818 */
[----:B------:R-:W-:Y:S01]  /*1a5c0*/  ISETP.GT.AND P2, PT, R99, 0x20, PT ;  /* 0x000000206300780c */ /* 0x000fe20003f44270 */
[--C-:B------:R-:W-:Y:S01]  /*1a5d0*/  FFMA.FTZ R46, R46, UR51, -R24.reuse ;  /* 0x000000332e2e7c23 */ /* 0x100fe20008010818 */
[----:B------:R-:W-:Y:S01]  /*1a5e0*/  FSEL R11, R11, -INF , P1 ;  /* 0xff8000000b0b7808 */ /* 0x000fe20000800000 */
[--C-:B------:R-:W-:Y:S01]  /*1a5f0*/  FFMA.FTZ R38, R38, UR51, -R24.reuse ;  /* 0x0000003326267c23 */ /* 0x100fe20008010818 */
[----:B------:R-:W-:Y:S01]  /*1a600*/  FMNMX.FTZ R12, R49, R12, !PT ;  /* 0x0000000c310c7209 */ /* 0x000fe20007810000 */
[----:B------:R-:W5:Y:S01]  /*1a610*/  MUFU.TANH R59, R59 ;  /* 0x0000003b003b7308 */ /* 0x000f620000002400 */
[----:B------:R-:W-:Y:S01]  /*1a620*/  ISETP.GT.AND P1, PT, R99, 0x21, PT ;  /* 0x000000216300780c */ /* 0x000fe20003f24270 */
[--C-:B------:R-:W-:Y:S01]  /*1a630*/  FFMA.FTZ R39, R39, UR51, -R24.reuse ;  /* 0x0000003327277c23 */ /* 0x100fe20008010818 */
[----:B------:R-:W-:Y:S01]  /*1a640*/  FSEL R52, R14, -INF , P2 ;  /* 0xff8000000e347808 */ /* 0x000fe20001000000 */
[--C-:B------:R-:W-:Y:S01]  /*1a650*/  FFMA.FTZ R44, R44, UR51, -R24.reuse ;  /* 0x000000332c2c7c23 */ /* 0x100fe20008010818 */
[----:B------:R-:W-:Y:S01]  /*1a660*/  FMNMX.FTZ R79, R11, R12, !PT ;  /* 0x0000000c0b4f7209 */ /* 0x000fe20007810000 */
[----:B------:R-:W-:Y:S01]  /*1a670*/  FFMA.FTZ R45, R45, UR51, -R24 ;  /* 0x000000332d2d7c23 */ /* 0x000fe20008010818 */
[----:B------:R-:W-:Y:S01]  /*1a680*/  ISETP.GT.AND P2, PT, R99, 0x28, PT ;  /* 0x000000286300780c */ /* 0x000fe20003f44270 */
[----:B------:R-:W5:Y:S01]  /*1a690*/  MUFU.TANH R60, R60 ;  /* 0x0000003c003c7308 */ /* 0x000f620000002400 */
[----:B------:R-:W-:-:S02]  /*1a6a0*/  FSEL R13, R13, -INF , P1 ;  /* 0xff8000000d0d7808 */ /* 0x000fc40000800000 */
[----:B------:R-:W-:Y:S02]  /*1a6b0*/  FMNMX.FTZ R12, R52, R79, !PT ;  /* 0x0000004f340c7209 */ /* 0x000fe40007810000 */
[----:B------:R-:W-:Y:S02]  /*1a6c0*/  ISETP.GT.AND P1, PT, R99, 0x29, PT ;  /* 0x000000296300780c */ /* 0x000fe40003f24270 */
[----:B------:R-:W-:Y:S01]  /*1a6d0*/  FSEL R72, R72, -INF , P2 ;  /* 0xff80000048487808 */ /* 0x000fe20001000000 */
[----:B------:R0:W-:Y:S01]  /*1a6e0*/  MUFU.EX2 R79, R80 ;  /* 0x00000050004f7308 */ /* 0x0001e20000000800 */
[----:B------:R-:W-:Y:S02]  /*1a6f0*/  FMNMX.FTZ R85, R13, R12, !PT ;  /* 0x0000000c0d557209 */ /* 0x000fe40007810000 */
[----:B------:R-:W-:Y:S02]  /*1a700*/  ISETP.GT.AND P2, PT, R99, 0x30, PT ;  /* 0x000000306300780c */ /* 0x000fe40003f44270 */
[----:B------:R-:W-:-:S02]  /*1a710*/  FSEL R20, R20, -INF , P1 ;  /* 0xff80000014147808 */ /* 0x000fc40000800000 */
[----:B------:R-:W-:Y:S01]  /*1a720*/  FMNMX.FTZ R85, R72, R85, !PT ;  /* 0x0000005548557209 */ /* 0x000fe20007810000 */
[----:B------:R-:W5:Y:S01]  /*1a730*/  MUFU.TANH R62, R62 ;  /* 0x0000003e003e7308 */ /* 0x000f620000002400 */
[----:B------:R-:W-:Y:S02]  /*1a740*/  ISETP.GT.AND P1, PT, R99, 0x31, PT ;  /* 0x000000316300780c */ /* 0x000fe40003f24270 */
[----:B----4-:R-:W-:Y:S02]  /*1a750*/  FSEL R78, R73, -INF , P2 ;  /* 0xff800000494e7808 */ /* 0x010fe40001000000 */
[----:B------:R-:W-:Y:S02]  /*1a760*/  FMNMX.FTZ R85, R20, R85, !PT ;  /* 0x0000005514557209 */ /* 0x000fe40007810000 */
[----:B------:R-:W-:Y:S01]  /*1a770*/  ISETP.GT.AND P2, PT, R99, 0x38, PT ;  /* 0x000000386300780c */ /* 0x000fe20003f44270 */
[----:B------:R-:W4:Y:S01]  /*1a780*/  MUFU.TANH R61, R61 ;  /* 0x0000003d003d7308 */ /* 0x000f220000002400 */
[----:B0-----:R-:W-:Y:S01]  /*1a790*/  FSEL R80, R21, -INF , P1 ;  /* 0xff80000015507808 */ /* 0x001fe20000800000 */
[----:B------:R-:W-:Y:S01]  /*1a7a0*/  FFMA.FTZ R21, R69, UR51, -R24 ;  /* 0x0000003345157c23 */ /* 0x000fe20008010818 */
[----:B------:R-:W-:-:S02]  /*1a7b0*/  FMNMX.FTZ R85, R78, R85, !PT ;  /* 0x000000554e557209 */ /* 0x000fc40007810000 */
[----:B------:R-:W-:Y:S02]  /*1a7c0*/  ISETP.GT.AND P1, PT, R99, 0x39, PT ;  /* 0x000000396300780c */ /* 0x000fe40003f24270 */
[----:B------:R-:W-:Y:S01]  /*1a7d0*/  FSEL R75, R75, -INF , P2 ;  /* 0xff8000004b4b7808 */ /* 0x000fe20001000000 */
[----:B------:R-:W0:Y:S01]  /*1a7e0*/  MUFU.TANH R40, R40 ;  /* 0x0000002800287308 */ /* 0x000e220000002400 */
[----:B------:R-:W-:Y:S02]  /*1a7f0*/  FMNMX.FTZ R12, R80, R85, !PT ;  /* 0x00000055500c7209 */ /* 0x000fe40007810000 */
[----:B------:R-:W-:Y:S02]  /*1a800*/  ISETP.GT.AND P2, PT, R99, 0x40, PT ;  /* 0x000000406300780c */ /* 0x000fe40003f44270 */
[----:B------:R-:W-:Y:S02]  /*1a810*/  FSEL R74, R74, -INF , P1 ;  /* 0xff8000004a4a7808 */ /* 0x000fe40000800000 */
[----:B------:R-:W-:Y:S01]  /*1a820*/  FMNMX.FTZ R69, R75, R12, !PT ;  /* 0x0000000c4b457209 */ /* 0x000fe20007810000 */
[----:B------:R-:W0:Y:S01]  /*1a830*/  MUFU.TANH R41, R41 ;  /* 0x0000002900297308 */ /* 0x000e220000002400 */
[----:B------:R-:W-:-:S02]  /*1a840*/  ISETP.GT.AND P1, PT, R99, 0x41, PT ;  /* 0x000000416300780c */ /* 0x000fc40003f24270 */
[----:B------:R-:W-:Y:S02]  /*1a850*/  FSEL R76, R76, -INF , P2 ;  /* 0xff8000004c4c7808 */ /* 0x000fe40001000000 */
[----:B------:R-:W-:Y:S02]  /*1a860*/  FMNMX.FTZ R81, R74, R69, !PT ;  /* 0x000000454a517209 */ /* 0x000fe40007810000 */
[----:B------:R-:W-:Y:S01]  /*1a870*/  ISETP.GT.AND P2, PT, R99, 0x48, PT ;  /* 0x000000486300780c */ /* 0x000fe20003f44270 */
[----:B------:R-:W0:Y:S01]  /*1a880*/  MUFU.TANH R84, R84 ;  /* 0x0000005400547308 */ /* 0x000e220000002400 */
[----:B-1----:R-:W-:Y:S01]  /*1a890*/  FSEL R69, R56, -INF , P1 ;  /* 0xff80000038457808 */ /* 0x002fe20000800000 */
[----:B------:R-:W-:Y:S01]  /*1a8a0*/  FFMA.FTZ R56, R65, UR51, -R24 ;  /* 0x0000003341387c23 */ /* 0x000fe20008010818 */
[----:B------:R-:W-:Y:S02]  /*1a8b0*/  FMNMX.FTZ R12, R76, R81, !PT ;  /* 0x000000514c0c7209 */ /* 0x000fe40007810000 */
[----:B------:R-:W-:-:S02]  /*1a8c0*/  ISETP.GT.AND P1, PT, R99, 0x49, PT ;  /* 0x000000496300780c */ /* 0x000fc40003f24270 */
[----:B--2---:R-:W-:Y:S01]  /*1a8d0*/  FSEL R65, R58, -INF , P2 ;  /* 0xff8000003a417808 */ /* 0x004fe20001000000 */
[----:B------:R-:W1:Y:S01]  /*1a8e0*/  MUFU.TANH R86, R86 ;  /* 0x0000005600567308 */ /* 0x000e620000002400 */
[----:B------:R-:W-:Y:S02]  /*1a8f0*/  FMNMX.FTZ R12, R69, R12, !PT ;  /* 0x0000000c450c7209 */ /* 0x000fe40007810000 */
[----:B------:R-:W-:Y:S02]  /*1a900*/  ISETP.GT.AND P2, PT, R99, 0x50, PT ;  /* 0x000000506300780c */ /* 0x000fe40003f44270 */
[----:B---3--:R-:W-:Y:S01]  /*1a910*/  FSEL R58, R57, -INF , P1 ;  /* 0xff800000393a7808 */ /* 0x008fe20000800000 */
[----:B------:R-:W-:Y:S01]  /*1a920*/  FFMA.FTZ R57, R63, UR51, -R24 ;  /* 0x000000333f397c23 */ /* 0x000fe20008010818 */
[----:B------:R-:W-:Y:S01]  /*1a930*/  FMNMX.FTZ R81, R65, R12, !PT ;  /* 0x0000000c41517209 */ /* 0x000fe20007810000 */
[----:B------:R-:W2:Y:S01]  /*1a940*/  MUFU.TANH R88, R88 ;  /* 0x0000005800587308 */ /* 0x000ea20000002400 */
[----:B------:R-:W-:-:S02]  /*1a950*/  ISETP.GT.AND P1, PT, R99, 0x51, PT ;  /* 0x000000516300780c */ /* 0x000fc40003f24270 */
[----:B-----5:R-:W-:Y:S02]  /*1a960*/  FSEL R63, R59, -INF , P2 ;  /* 0xff8000003b3f7808 */ /* 0x020fe40001000000 */
[----:B------:R-:W-:Y:S02]  /*1a970*/  FMNMX.FTZ R12, R58, R81, !PT ;  /* 0x000000513a0c7209 */ /* 0x000fe40007810000 */
[----:B------:R-:W-:Y:S01]  /*1a980*/  ISETP.GT.AND P2, PT, R99, 0x58, PT ;  /* 0x000000586300780c */ /* 0x000fe20003f44270 */
[----:B------:R3:W-:Y:S01]  /*1a990*/  MUFU.EX2 R73, R83 ;  /* 0x0000005300497308 */ /* 0x0007e20000000800 */
[----:B------:R-:W-:Y:S01]  /*1a9a0*/  FSEL R81, R60, -INF , P1 ;  /* 0xff8000003c517808 */ /* 0x000fe20000800000 */
[----:B------:R-:W-:Y:S01]  /*1a9b0*/  FFMA.FTZ R60, R64, UR51, -R24 ;  /* 0x00000033403c7c23 */ /* 0x000fe20008010818 */
[----:B------:R-:W-:Y:S02]  /*1a9c0*/  FMNMX.FTZ R12, R63, R12, !PT ;  /* 0x0000000c3f0c7209 */ /* 0x000fe40007810000 */
[----:B------:R-:W-:-:S02]  /*1a9d0*/  ISETP.GT.AND P1, PT, R99, 0x59, PT ;  /* 0x000000596300780c */ /* 0x000fc40003f24270 */
[----:B------:R-:W-:Y:S01]  /*1a9e0*/  FSEL R62, R62, -INF , P2 ;  /* 0xff8000003e3e7808 */ /* 0x000fe20001000000 */
[----:B------:R-:W5:Y:S01]  /*1a9f0*/  MUFU.TANH R90, R90 ;  /* 0x0000005a005a7308 */ /* 0x000f620000002400 */
[----:B------:R-:W-:Y:S02]  /*1aa00*/  FMNMX.FTZ R59, R81, R12, !PT ;  /* 0x0000000c513b7209 */ /* 0x000fe40007810000 */
[----:B------:R-:W-:Y:S02]  /*1aa10*/  ISETP.GT.AND P2, PT, R99, 0x60, PT ;  /* 0x000000606300780c */ /* 0x000fe40003f44270 */
[----:B----4-:R-:W-:Y:S02]  /*1aa20*/  FSEL R61, R61, -INF , P1 ;  /* 0xff8000003d3d7808 */ /* 0x010fe40000800000 */
[----:B------:R-:W-:Y:S01]  /*1aa30*/  FMNMX.FTZ R12, R62, R59, !PT ;  /* 0x0000003b3e0c7209 */ /* 0x000fe20007810000 */
[----:B------:R-:W4:Y:S01]  /*1aa40*/  MUFU.TANH R94, R94 ;  /* 0x0000005e005e7308 */ /* 0x000f220000002400 */
[----:B------:R-:W-:-:S02]  /*1aa50*/  ISETP.GT.AND P1, PT, R99, 0x61, PT ;  /* 0x000000616300780c */ /* 0x000fc40003f24270 */
[----:B0-----:R-:W-:Y:S02]  /*1aa60*/  FSEL R64, R40, -INF , P2 ;  /* 0xff80000028407808 */ /* 0x001fe40001000000 */
[----:B---3--:R-:W-:Y:S02]  /*1aa70*/  FMNMX.FTZ R83, R61, R12, !PT ;  /* 0x0000000c3d537209 */ /* 0x008fe40007810000 */
[----:B------:R-:W-:Y:S01]  /*1aa80*/  ISETP.GT.AND P2, PT, R99, 0x68, PT ;  /* 0x000000686300780c */ /* 0x000fe20003f44270 */
[----:B------:R-:W0:Y:S01]  /*1aa90*/  MUFU.TANH R92, R92 ;  /* 0x0000005c005c7308 */ /* 0x000e220000002400 */
[----:B------:R-:W-:Y:S01]  /*1aaa0*/  FSEL R59, R41, -INF , P1 ;  /* 0xff800000293b7808 */ /* 0x000fe20000800000 */
[--C-:B------:R-:W-:Y:S01]  /*1aab0*/  FFMA.FTZ R41, R54, UR51, -R24.reuse ;  /* 0x0000003336297c23 */ /* 0x100fe20008010818 */
[----:B------:R-:W-:Y:S01]  /*1aac0*/  FMNMX.FTZ R12, R64, R83, !PT ;  /* 0x00000053400c7209 */ /* 0x000fe20007810000 */
[--C-:B------:R-:W-:Y:S01]  /*1aad0*/  FFMA.FTZ R54, R55, UR51, -R24.reuse ;  /* 0x0000003337367c23 */ /* 0x100fe20008010818 */
[----:B------:R-:W-:Y:S01]  /*1aae0*/  ISETP.GT.AND P1, PT, R99, 0x69, PT ;  /* 0x000000696300780c */ /* 0x000fe20003f24270 */
[--C-:B------:R-:W-:Y:S01]  /*1aaf0*/  FFMA.FTZ R55, R50, UR51, -R24.reuse ;  /* 0x0000003332377c23 */ /* 0x100fe20008010818 */
[----:B------:R-:W-:Y:S01]  /*1ab00*/  FSEL R84, R84, -INF , P2 ;  /* 0xff80000054547808 */ /* 0x000fe20001000000 */
[----:B------:R-:W3:Y:S01]  /*1ab10*/  MUFU.TANH R97, R97 ;  /* 0x0000006100617308 */ /* 0x000ee20000002400 */
[----:B------:R-:W-:Y:S01]  /*1ab20*/  FMNMX.FTZ R83, R59, R12, !PT ;  /* 0x0000000c3b537209 */ /* 0x000fe20007810000 */
[--C-:B------:R-:W-:Y:S01]  /*1ab30*/  FFMA.FTZ R50, R26, UR51, -R24.reuse ;  /* 0x000000331a327c23 */ /* 0x100fe20008010818 */
[C---:B------:R-:W-:Y:S01]  /*1ab40*/  ISETP.GT.AND P2, PT, R99.reuse, 0x70, PT ;  /* 0x000000706300780c */ /* 0x040fe20003f44270 */
        /* <DEDUP_REMOVED lines=8> */
[----:B------:R-:W-:Y:S01]  /*1abd0*/  FFMA.FTZ R35, R68, UR51, -R24 ;  /* 0x0000003344237c23 */ /* 0x000fe20008010818 */
[----:B------:R-:W-:-:S02]  /*1abe0*/  FMNMX.FTZ R83, R86, R83, !PT ;  /* 0x0000005356537209 */ /* 0x000fc40007810000 */
[C---:B------:R-:W-:Y:S01]  /*1abf0*/  ISETP.GT.AND P2, PT, R99.reuse, 0x78, PT ;  /* 0x000000786300780c */ /* 0x040fe20003f44270 */
[----:B------:R-:W2:Y:S01]  /*1ac00*/  MUFU.TANH R100, R100 ;  /* 0x0000006400647308 */ /* 0x000ea20000002400 */
[----:B-----5:R-:W-:Y:S02]  /*1ac10*/  FSEL R90, R90, -INF , P1 ;  /* 0xff8000005a5a7808 */ /* 0x020fe40000800000 */
[----:B------:R-:W-:Y:S02]  /*1ac20*/  FMNMX.FTZ R83, R88, R83, !PT ;  /* 0x0000005358537209 */ /* 0x000fe40007810000 */
[----:B------:R-:W-:Y:S02]  /*1ac30*/  ISETP.GT.AND P1, PT, R99, 0x79, PT ;  /* 0x000000796300780c */ /* 0x000fe40003f24270 */
[----:B----4-:R-:W-:Y:S01]  /*1ac40*/  FSEL R94, R94, -INF , P2 ;  /* 0xff8000005e5e7808 */ /* 0x010fe20001000000 */
[----:B------:R-:W4:Y:S01]  /*1ac50*/  MUFU.TANH R98, R98 ;  /* 0x0000006200627308 */ /* 0x000f220000002400 */
[----:B------:R-:W-:-:S02]  /*1ac60*/  FMNMX.FTZ R83, R90, R83, !PT ;  /* 0x000000535a537209 */ /* 0x000fc40007810000 */
[C---:B------:R-:W-:Y:S02]  /*1ac70*/  ISETP.GT.AND P2, PT, R99.reuse, 0x80, PT ;  /* 0x000000806300780c */ /* 0x040fe40003f44270 */
[----:B0-----:R-:W-:Y:S02]  /*1ac80*/  FSEL R92, R92, -INF , P1 ;  /* 0xff8000005c5c7808 */ /* 0x001fe40000800000 */
[----:B------:R-:W-:Y:S01]  /*1ac90*/  FMNMX.FTZ R83, R94, R83, !PT ;  /* 0x000000535e537209 */ /* 0x000fe20007810000 */
[----:B------:R-:W0:Y:S01]  /*1aca0*/  MUFU.TANH R106, R106 ;  /* 0x0000006a006a7308 */ /* 0x000e220000002400 */
[----:B------:R-:W-:Y:S02]  /*1acb0*/  ISETP.GT.AND P1, PT, R99, 0x81, PT ;  /* 0x000000816300780c */ /* 0x000fe40003f24270 */
[----:B---3--:R-:W-:Y:S02]  /*1acc0*/  FSEL R97, R97, -INF , P2 ;  /* 0xff80000061617808 */ /* 0x008fe40001000000 */
[----:B------:R-:W-:-:S02]  /*1acd0*/  FMNMX.FTZ R12, R92, R83, !PT ;  /* 0x000000535c0c7209 */ /* 0x000fc40007810000 */
[----:B------:R-:W-:Y:S01]  /*1ace0*/  ISETP.GT.AND P2, PT, R99, 0x88, PT ;  /* 0x000000886300780c */ /* 0x000fe20003f44270 */
[----:B------:R-:W3:Y:S01]  /*1acf0*/  MUFU.TANH R102, R102 ;  /* 0x0000006600667308 */ /* 0x000ee20000002400 */
[----:B-1----:R-:W-:Y:S02]  /*1ad00*/  FSEL R96, R96, -INF , P1 ;  /* 0xff80000060607808 */ /* 0x002fe40000800000 */
[----:B------:R-:W-:Y:S02]  /*1ad10*/  FMNMX.FTZ R83, R97, R12, !PT ;  /* 0x0000000c61537209 */ /* 0x000fe40007810000 */
[----:B------:R-:W-:Y:S02]  /*1ad20*/  ISETP.GT.AND P1, PT, R99, 0x89, PT ;  /* 0x000000896300780c */ /* 0x000fe40003f24270 */
[----:B--2---:R-:W-:Y:S01]  /*1ad30*/  FSEL R100, R100, -INF , P2 ;  /* 0xff80000064647808 */ /* 0x004fe20001000000 */
[----:B------:R-:W1:Y:S01]  /*1ad40*/  MUFU.TANH R107, R107 ;  /* 0x0000006b006b7308 */ /* 0x000e620000002400 */
[----:B------:R-:W-:-:S02]  /*1ad50*/  FMNMX.FTZ R83, R96, R83, !PT ;  /* 0x0000005360537209 */ /* 0x000fc40007810000 */
[C---:B------:R-:W-:Y:S02]  /*1ad60*/  ISETP.GT.AND P2, PT, R99.reuse, 0x90, PT ;  /* 0x000000906300780c */ /* 0x040fe40003f44270 */
[----:B----4-:R-:W-:Y:S02]  /*1ad70*/  FSEL R98, R98, -INF , P1 ;  /* 0xff80000062627808 */ /* 0x010fe40000800000 */
[----:B------:R-:W-:Y:S01]  /*1ad80*/  FMNMX.FTZ R83, R100, R83, !PT ;  /* 0x0000005364537209 */ /* 0x000fe20007810000 */
[----:B------:R-:W2:Y:S01]  /*1ad90*/  MUFU.TANH R37, R37 ;  /* 0x0000002500257308 */ /* 0x000ea20000002400 */
[----:B------:R-:W-:Y:S02]  /*1ada0*/  ISETP.GT.AND P1, PT, R99, 0x91, PT ;  /* 0x000000916300780c */ /* 0x000fe40003f24270 */
[----:B0-----:R-:W-:Y:S02]  /*1adb0*/  FSEL R106, R106, -INF , P2 ;  /* 0xff8000006a6a7808 */ /* 0x001fe40001000000 */
[----:B------:R-:W-:-:S02]  /*1adc0*/  FMNMX.FTZ R83, R98, R83, !PT ;  /* 0x0000005362537209 */ /* 0x000fc40007810000 */
[C---:B------:R-:W-:Y:S01]  /*1add0*/  ISETP.GT.AND P2, PT, R99.reuse, 0x98, PT ;  /* 0x000000986300780c */ /* 0x040fe20003f44270 */
[----:B------:R-:W-:Y:S01]  /*1ade0*/  MUFU.EX2 R25, R25 ;  /* 0x0000001900197308 */ /* 0x000fe20000000800 */
[----:B---3--:R-:W-:Y:S02]  /*1adf0*/  FSEL R102, R102, -INF , P1 ;  /* 0xff80000066667808 */ /* 0x008fe40000800000 */
[----:B------:R-:W-:Y:S02]  /*1ae00*/  FMNMX.FTZ R83, R106, R83, !PT ;  /* 0x000000536a537209 */ /* 0x000fe40007810000 */
[----:B------:R-:W-:Y:S02]  /*1ae10*/  ISETP.GT.AND P1, PT, R99, 0x99, PT ;  /* 0x000000996300780c */ /* 0x000fe40003f24270 */
[----:B-1----:R-:W-:Y:S01]  /*1ae20*/  FSEL R107, R107, -INF , P2 ;  /* 0xff8000006b6b7808 */ /* 0x002fe20001000000 */
[----:B------:R-:W-:Y:S01]  /*1ae30*/  MUFU.EX2 R28, R28 ;  /* 0x0000001c001c7308 */ /* 0x000fe20000000800 */
[----:B------:R-:W-:-:S02]  /*1ae40*/  FMNMX.FTZ R12, R102, R83, !PT ;  /* 0x00000053660c7209 */ /* 0x000fc40007810000 */
[----:B--2---:R-:W-:Y:S01]  /*1ae50*/  FSEL R83, R37, -INF , P1 ;  /* 0xff80000025537808 */ /* 0x004fe20000800000 */
[----:B------:R-:W-:-:S01]  /*1ae60*/  FFMA.FTZ R37, R51, UR51, -R24 ;  /* 0x0000003333257c23 */ /* 0x000fc20008010818 */
[----:B------:R-:W-:Y:S01]  /*1ae70*/  FMNMX.FTZ R12, R107, R12, !PT ;  /* 0x0000000c6b0c7209 */ /* 0x000fe20007810000 */
[----:B------:R-:W-:-:S01]  /*1ae80*/  FFMA.FTZ R51, R67, UR51, -R24 ;  /* 0x0000003343337c23 */ /* 0x000fc20008010818 */
[----:B------:R-:W-:Y:S01]  /*1ae90*/  FFMA.FTZ R67, R71, UR51, -R24 ;  /* 0x0000003347437c23 */ /* 0x000fe20008010818 */
[----:B------:R-:W-:Y:S01]  /*1aea0*/  IMAD.U32 R71, RZ, RZ, UR51 ;  /* 0x00000033ff477e24 */ /* 0x000fe2000f8e00ff */
[----:B------:R-:W-:Y:S01]  /*1aeb0*/  FMNMX.FTZ R12, R83, R12, !PT ;  /* 0x0000000c530c7209 */ /* 0x000fe20007810000 */
[----:B------:R-:W-:Y:S04]  /*1aec0*/  MUFU.EX2 R29, R29 ;  /* 0x0000001d001d7308 */ /* 0x000fe80000000800 */
[----:B------:R-:W0:Y:S04]  /*1aed0*/  SHFL.BFLY PT, R85, R12, 0x2, 0x1f ;  /* 0x0c401f000c557f89 */ /* 0x000e2800000e0000 */
[----:B------:R-:W1:Y:S08]  /*1aee0*/  MUFU.EX2 R32, R32 ;  /* 0x0000002000207308 */ /* 0x000e700000000800 */
[----:B------:R-:W-:Y:S08]  /*1aef0*/  MUFU.EX2 R33, R33 ;  /* 0x0000002100217308 */ /* 0x000ff00000000800 */
[----:B------:R2:W-:Y:S01]  /*1af00*/  MUFU.EX2 R40, R66 ;  /* 0x0000004200287308 */ /* 0x0005e20000000800 */
[----:B-1----:R-:W-:-:S02]  /*1af10*/  F2FP.SATFINITE.E4M3.F32.PACK_AB_MERGE_C R185, R32, R29, RZ ;  /* 0x0000001d20b9723e */ /* 0x002fc400048070ff */
[----:B0-----:R-:W-:Y:S02]  /*1af20*/  FMNMX.FTZ R85, R12, R85, !PT ;  /* 0x000000550c557209 */ /* 0x001fe40007810000 */
[----:B------:R-:W-:-:S03]  /*1af30*/  F2FP.SATFINITE.E4M3.F32.PACK_AB_MERGE_C R185, R28, R25, R185 ;  /* 0x000000191cb9723e */ /* 0x000fc600048070b9 */
[----:B------:R-:W-:Y:S01]  /*1af40*/  MUFU.EX2 R36, R36 ;  /* 0x0000002400247308 */ /* 0x000fe20000000800 */
[----:B------:R-:W0:Y:S01]  /*1af50*/  SHFL.BFLY PT, R12, R85, 0x1, 0x1f ;  /* 0x0c201f00550c7f89 */ /* 0x000e2200000e0000 */
[----:B--2---:R-:W-:-:S01]  /*1af60*/  FFMA.FTZ R66, R70, UR51, -R24 ;  /* 0x0000003346427c23 */ /* 0x004fc20008010818 */
[----:B------:R-:W-:-:S05]  /*1af70*/  FFMA.FTZ R24, R77, UR51, -R24 ;  /* 0x000000334d187c23 */ /* 0x000fca0008010818 */
[----:B------:R-:W-:Y:S08]  /*1af80*/  MUFU.EX2 R8, R93 ;  /* 0x0000005d00087308 */ /* 0x000ff00000000800 */
[----:B------:R-:W1:Y:S08]  /*1af90*/  MUFU.EX2 R53, R53 ;  /* 0x0000003500357308 */ /* 0x000e700000000800 */
[----:B------:R-:W-:Y:S01]  /*1afa0*/  MUFU.EX2 R14, R95 ;  /* 0x0000005f000e7308 */ /* 0x000fe20000000800 */
[----:B0-----:R-:W-:-:S04]  /*1afb0*/  FMNMX.FTZ R12, R85, R12, !PT ;  /* 0x0000000c550c7209 */ /* 0x001fc80007810000 */
[C---:B------:R-:W-:Y:S01]  /*1afc0*/  FSETP.NEU.FTZ.AND P1, PT, R12.reuse, -INF , PT ;  /* 0xff8000000c00780b */ /* 0x040fe20003f3d000 */
[----:B------:R-:W-:-:S02]  /*1afd0*/  FFMA.FTZ R71, R12, R71, -8 ;  /* 0xc10000000c477423 */ /* 0x000fc40000010047 */
[----:B------:R-:W-:Y:S01]  /*1afe0*/  MUFU.EX2 R82, R82 ;  /* 0x0000005200527308 */ /* 0x000fe20000000800 */
[----:B-1----:R-:W-:Y:S02]  /*1aff0*/  F2FP.SATFINITE.E4M3.F32.PACK_AB_MERGE_C R187, R53, R8, RZ ;  /* 0x0000000835bb723e */ /* 0x002fe400048070ff */
[----:B------:R-:W-:Y:S02]  /*1b000*/  FSEL R71, R71, RZ, P1 ;  /* 0x000000ff47477208 */ /* 0x000fe40000800000 */
[----:B------:R-:W-:-:S03]  /*1b010*/  F2FP.SATFINITE.E4M3.F32.PACK_AB_MERGE_C R187, R36, R33, R187 ;  /* 0x0000002124bb723e */ /* 0x000fc600048070bb */
        /* <DEDUP_REMOVED lines=20> */
[----:B------:R-:W-:Y:S01]  /*1b160*/  FADD.FTZ R89, R29, R80 ;  /* 0x000000501d597221 */ /* 0x000fe20000010000 */
[----:B------:R-:W-:-:S01]  /*1b170*/  FFMA.FTZ R180, R52, UR51, -R71 ;  /* 0x0000003334b47c23 */ /* 0x000fc20008010847 */
[----:B------:R-:W1:Y:S01]  /*1b180*/  MUFU.EX2 R7, R7 ;  /* 0x0000000700077308 */ /* 0x000e620000000800 */
[----:B------:R-:W-:-:S01]  /*1b190*/  FFMA.FTZ R63, R81, UR51, -R71 ;  /* 0x00000033513f7c23 */ /* 0x000fc20008010847 */
[--C-:B------:R-:W-:Y:S01]  /*1b1a0*/  FFMA.FTZ R52, R76, UR51, -R71.reuse ;  /* 0x000000334c347c23 */ /* 0x100fe20008010847 */
[----:B------:R-:W-:Y:S01]  /*1b1b0*/  MOV R81, UR38 ;  /* 0x0000002600517c02 */ /* 0x000fe20008000f00 */
[--C-:B------:R-:W-:Y:S01]  /*1b1c0*/  FFMA.FTZ R76, R64, UR51, -R71.reuse ;  /* 0x00000033404c7c23 */ /* 0x100fe20008010847 */
[----:B------:R-:W-:-:S01]  /*1b1d0*/  FFMA.FTZ R69, R69, UR51, -R71 ;  /* 0x0000003345457c23 */ /* 0x000fc20008010847 */
[----:B------:R-:W-:Y:S01]  /*1b1e0*/  FFMA.FTZ R65, R65, UR51, -R71 ;  /* 0x0000003341417c23 */ /* 0x000fe20008010847 */
[----:B------:R-:W-:Y:S01]  /*1b1f0*/  PRMT R64, R81, 0x654, R0 ;  /* 0x0000065451407816 */ /* 0x000fe20000000000 */
[----:B------:R-:W2:Y:S01]  /*1b200*/  MUFU.EX2 R68, R68 ;  /* 0x0000004400447308 */ /* 0x000ea20000000800 */
[----:B0-----:R-:W-:-:S01]  /*1b210*/  FADD.FTZ R78, R4, R3 ;  /* 0x00000003044e7221 */ /* 0x001fc20000010000 */
[--C-:B------:R-:W-:Y:S01]  /*1b220*/  FFMA.FTZ R62, R62, UR51, -R71.reuse ;  /* 0x000000333e3e7c23 */ /* 0x100fe20008010847 */
[----:B------:R0:W-:Y:S01]  /*1b230*/  SYNCS.ARRIVE.TRANS64.RED.A1T0 RZ, [R64+URZ], RZ ;  /* 0x000000ff40ff79a7 */ /* 0x0001e2000810043f */
[----:B------:R-:W-:-:S01]  /*1b240*/  FFMA.FTZ R61, R61, UR51, -R71 ;  /* 0x000000333d3d7c23 */ /* 0x000fc20008010847 */
[--C-:B------:R-:W-:Y:S01]  /*1b250*/  FFMA.FTZ R59, R59, UR51, -R71.reuse ;  /* 0x000000333b3b7c23 */ /* 0x100fe20008010847 */
[----:B------:R-:W-:-:S01]  /*1b260*/  FFMA.FTZ R77, R86, UR51, -R71 ;  /* 0x00000033564d7c23 */ /* 0x000fc20008010847 */
[----:B------:R-:W-:Y:S01]  /*1b270*/  FFMA.FTZ R88, R88, UR51, -R71 ;  /* 0x0000003358587c23 */ /* 0x000fe20008010847 */
[----:B------:R-:W-:Y:S01]  /*1b280*/  MUFU.EX2 R5, R5 ;  /* 0x0000000500057308 */ /* 0x000fe20000000800 */
[----:B-1----:R-:W-:-:S01]  /*1b290*/  FADD.FTZ R87, R7, R78 ;  /* 0x0000004e07577221 */ /* 0x002fc20000010000 */
[----:B------:R-:W-:Y:S01]  /*1b2a0*/  FADD.FTZ R78, R32, R89 ;  /* 0x00000059204e7221 */ /* 0x000fe20000010000 */
[----:B0-----:R-:W-:-:S01]  /*1b2b0*/  FFMA.FTZ R64, R84, UR51, -R71 ;  /* 0x0000003354407c23 */ /* 0x001fc20008010847 */
[--C-:B------:R-:W-:Y:S01]  /*1b2c0*/  FFMA.FTZ R81, R90, UR51, -R71.reuse ;  /* 0x000000335a517c23 */ /* 0x100fe20008010847 */
[----:B------:R-:W-:-:S01]  /*1b2d0*/  FFMA.FTZ R94, R94, UR51, -R71 ;  /* 0x000000335e5e7c23 */ /* 0x000fc20008010847 */
[----:B------:R-:W-:Y:S01]  /*1b2e0*/  FADD.FTZ R89, R33, R78 ;  /* 0x0000004e21597221 */ /* 0x000fe20000010000 */
[----:B------:R-:W-:-:S01]  /*1b2f0*/  FFMA.FTZ R92, R92, UR51, -R71 ;  /* 0x000000335c5c7c23 */ /* 0x000fc20008010847 */
[----:B------:R-:W-:Y:S01]  /*1b300*/  MUFU.EX2 R6, R6 ;  /* 0x0000000600067308 */ /* 0x000fe20000000800 */
[----:B------:R-:W-:-:S01]  /*1b310*/  FFMA.FTZ R97, R97, UR51, -R71 ;  /* 0x0000003361617c23 */ /* 0x000fc20008010847 */
[----:B------:R-:W-:Y:S01]  /*1b320*/  FADD.FTZ R89, R36, R89 ;  /* 0x0000005924597221 */ /* 0x000fe20000010000 */
[----:B------:R-:W-:-:S01]  /*1b330*/  FFMA.FTZ R96, R96, UR51, -R71 ;  /* 0x0000003360607c23 */ /* 0x000fc20008010847 */
        /* <DEDUP_REMOVED lines=8> */
[----:B------:R-:W-:Y:S01]  /*1b3c0*/  FFMA.FTZ R71, R83, UR51, -R71 ;  /* 0x0000003353477c23 */ /* 0x000fe20008010847 */
[----:B--2---:R-:W-:Y:S01]  /*1b3d0*/  F2FP.SATFINITE.E4M3.F32.PACK_AB_MERGE_C R184, R68, R7, RZ ;  /* 0x0000000744b8723e */ /* 0x004fe200048070ff */
[----:B------:R-:W-:Y:S01]  /*1b3e0*/  FADD.FTZ R80, R14, R89 ;  /* 0x000000590e507221 */ /* 0x000fe20000010000 */
[----:B------:R-:W-:Y:S01]  /*1b3f0*/  F2FP.SATFINITE.E4M3.F32.PACK_AB_MERGE_C R181, R82, R73, RZ ;  /* 0x0000004952b5723e */ /* 0x000fe200048070ff */
[----:B------:R-:W0:Y:S01]  /*1b400*/  MUFU.EX2 R49, R49 ;  /* 0x0000003100317308 */ /* 0x000e220000000800 */
[----:B------:R-:W-:Y:S01]  /*1b410*/  F2FP.SATFINITE.E4M3.F32.PACK_AB_MERGE_C R184, R3, R4, R184 ;  /* 0x0000000403b8723e */ /* 0x000fe200048070b8 */
[C---:B------:R-:W-:Y:S01]  /*1b420*/  FADD.FTZ R80, R79.reuse, R80 ;  /* 0x000000504f507221 */ /* 0x040fe20000010000 */
[----:B------:R-:W-:-:S05]  /*1b430*/  F2FP.SATFINITE.E4M3.F32.PACK_AB_MERGE_C R181, R79, R14, R181 ;  /* 0x0000000e4fb5723e */ /* 0x000fca00048070b5 */
[----:B------:R1:W-:Y:S08]  /*1b440*/  MUFU.EX2 R0, R76 ;  /* 0x0000004c00007308 */ /* 0x0003f00000000800 */
[----:B------:R-:W2:Y:S01]  /*1b450*/  MUFU.EX2 R180, R180 ;  /* 0x000000b400b47308 */ /* 0x000ea20000000800 */
[----:B-1----:R-:W-:-:S01]  /*1b460*/  FADD.FTZ R76, R68, R87 ;  /* 0x00000057444c7221 */ /* 0x002fc20000010000 */
[----:B0-----:R-:W-:-:S03]  /*1b470*/  F2FP.SATFINITE.E4M3.F32.PACK_AB_MERGE_C R186, R49, R48, RZ ;  /* 0x0000003031ba723e */ /* 0x001fc600048070ff */
[----:B------:R-:W-:Y:S01]  /*1b480*/  FADD.FTZ R87, R5, R76 ;  /* 0x0000004c05577221 */ /* 0x000fe20000010000 */
[C---:B------:R-:W-:Y:S02]  /*1b490*/  F2FP.SATFINITE.E4M3.F32.PACK_AB_MERGE_C R186, R6.reuse, R5, R186 ;  /* 0x0000000506ba723e */ /* 0x040fe400048070ba */
[----:B------:R-:W0:Y:S01]  /*1b4a0*/  MUFU.EX2 R11, R11 ;  /* 0x0000000b000b7308 */ /* 0x000e220000000800 */
[----:B------:R-:W-:-:S04]  /*1b4b0*/  FADD.FTZ R87, R6, R87 ;  /* 0x0000005706577221 */ /* 0x000fc80000010000 */
[----:B------:R-:W-:-:S03]  /*1b4c0*/  FADD.FTZ R76, R48, R87 ;  /* 0x00000057304c7221 */ /* 0x000fc60000010000 */
[----:B------:R-:W1:Y:S01]  /*1b4d0*/  MUFU.EX2 R70, R70 ;  /* 0x0000004600467308 */ /* 0x000e620000000800 */
[----:B------:R-:W-:-:S04]  /*1b4e0*/  FADD.FTZ R87, R49, R76 ;  /* 0x0000004c31577221 */ /* 0x000fc80000010000 */
[----:B--2---:R-:W-:Y:S01]  /*1b4f0*/  FADD.FTZ R78, R180, R87 ;  /* 0x00000057b44e7221 */ /* 0x004fe20000010000 */
[----:B------:R-:W-:-:S02]  /*1b500*/  FADD.FTZ R87, R73, R80 ;  /* 0x0000005049577221 */ /* 0x000fc40000010000 */
[----:B------:R-:W2:Y:S01]  /*1b510*/  MUFU.EX2 R21, R21 ;  /* 0x0000001500157308 */ /* 0x000ea20000000800 */
[----:B0-----:R-:W-:-:S01]  /*1b520*/  FADD.FTZ R83, R11, R78 ;  /* 0x0000004e0b537221 */ /* 0x001fc20000010000 */
[----:B------:R-:W-:Y:S01]  /*1b530*/  FADD.FTZ R8, R82, R87 ;  /* 0x0000005752087221 */ /* 0x000fe20000010000 */
[----:B------:R-:W-:Y:S02]  /*1b540*/  CS2R R78, SRZ ;  /* 0x00000000004e7805 */ /* 0x000fe4000001ff00 */
[----:B------:R-:W-:-:S03]  /*1b550*/  CS2R R86, SRZ ;  /* 0x0000000000567805 */ /* 0x000fc6000001ff00 */
[----:B------:R-:W0:Y:S01]  /*1b560*/  MUFU.EX2 R85, R85 ;  /* 0x0000005500557308 */ /* 0x000e220000000800 */
[----:B-1----:R-:W-:-:S01]  /*1b570*/  FADD.FTZ R32, R70, R83 ;  /* 0x0000005346207221 */ /* 0x002fc20000010000 */
[----:B------:R-:W-:-:S06]  /*1b580*/  CS2R R82, SRZ ;  /* 0x0000000000527805 */ /* 0x000fcc000001ff00 */
[----:B------:R-:W1:Y:S01]  /*1b590*/  MUFU.EX2 R56, R56 ;  /* 0x0000003800387308 */ /* 0x000e620000000800 */
[----:B--2---:R-:W-:-:S07]  /*1b5a0*/  FADD.FTZ R53, R21, R8 ;  /* 0x0000000815357221 */ /* 0x004fce0000010000 */
[----:B------:R-:W2:Y:S01]  /*1b5b0*/  MUFU.EX2 R13, R13 ;  /* 0x0000000d000d7308 */ /* 0x000ea20000000800 */
[----:B0-----:R-:W-:-:S01]  /*1b5c0*/  FADD.FTZ R32, R85, R32 ;  /* 0x0000002055207221 */ /* 0x001fc20000010000 */
[----:B------:R-:W-:Y:S02]  /*1b5d0*/  F2FP.SATFINITE.E4M3.F32.PACK_AB_MERGE_C R70, R85, R70, RZ ;  /* 0x000000465546723e */ /* 0x000fe400048070ff */
[----:B------:R-:W-:Y:S02]  /*1b5e0*/  CS2R R84, SRZ ;  /* 0x0000000000547805 */ /* 0x000fe4000001ff00 */
[----:B------:R-:W-:Y:S02]  /*1b5f0*/  F2FP.SATFINITE.E4M3.F32.PACK_AB_MERGE_C R180, R11, R180, R70 ;  /* 0x000000b40bb4723e */ /* 0x000fe40004807046 */
[----:B------:R-:W0:Y:S01]  /*1b600*/  MUFU.EX2 R57, R57 ;  /* 0x0000003900397308 */ /* 0x000e220000000800 */
[----:B-1----:R-:W-:-:S07]  /*1b610*/  FADD.FTZ R8, R56, R53 ;  /* 0x0000003538087221 */ /* 0x002fce0000010000 */
        /* <DEDUP_REMOVED lines=8> */
[----:B--2---:R-:W-:-:S01]  /*1b6a0*/  FADD.FTZ R49, R60, R49 ;  /* 0x000000313c317221 */ /* 0x004fc20000010000 */
[----:B------:R-:W-:-:S03]  /*1b6b0*/  F2FP.SATFINITE.E4M3.F32.PACK_AB_MERGE_C R183, R60, R57, RZ ;  /* 0x000000393cb7723e */ /* 0x000fc600048070ff */
[----:B------:R-:W-:Y:S01]  /*1b6c0*/  FADD.FTZ R28, R40, R49 ;  /* 0x00000031281c7221 */ /* 0x000fe20000010000 */
[----:B------:R-:W-:Y:S02]  /*1b6d0*/  F2FP.SATFINITE.E4M3.F32.PACK_AB_MERGE_C R183, R56, R21, R183 ;  /* 0x0000001538b7723e */ /* 0x000fe400048070b7 */
[----:B------:R-:W-:Y:S01]  /*1b6e0*/  CS2R R48, SRZ ;  /* 0x0000000000307805 */ /* 0x000fe2000001ff00 */
[----:B------:R-:W2:Y:S01]  /*1b6f0*/  MUFU.EX2 R41, R41 ;  /* 0x0000002900297308 */ /* 0x000ea20000000800 */
[----:B0-----:R-:W-:-:S01]  /*1b700*/  FADD.FTZ R8, R72, R29 ;  /* 0x0000001d48087221 */ /* 0x001fc20000010000 */
[----:B------:R-:W0:Y:S01]  /*1b710*/  @P4 LDC R21, c[0x0][0x44c] ;  /* 0x00011300ff154b82 */ /* 0x000e220000000800 */
[----:B------:R-:W-:-:S05]  /*1b720*/  CS2R R56, SRZ ;  /* 0x0000000000387805 */ /* 0x000fca000001ff00 */
[----:B------:R-:W3:Y:S01]  /*1b730*/  MUFU.EX2 R52, R52 ;  /* 0x0000003400347308 */ /* 0x000ee20000000800 */
[C---:B-1----:R-:W-:Y:S01]  /*1b740*/  F2FP.SATFINITE.E4M3.F32.PACK_AB_MERGE_C R182, R75.reuse, R72, RZ ;  /* 0x000000484bb6723e */ /* 0x042fe200048070ff */
[----:B------:R-:W-:Y:S01]  /*1b750*/  FADD.FTZ R75, R75, R8 ;  /* 0x000000084b4b7221 */ /* 0x000fe20000010000 */
[----:B------:R-:W-:Y:S02]  /*1b760*/  CS2R R72, SRZ ;  /* 0x0000000000487805 */ /* 0x000fe4000001ff00 */
[----:B------:R-:W-:-:S03]  /*1b770*/  F2FP.SATFINITE.E4M3.F32.PACK_AB_MERGE_C R182, R20, R13, R182 ;  /* 0x0000000d14b6723e */ /* 0x000fc600048070b6 */
[----:B------:R-:W1:Y:S01]  /*1b780*/  MUFU.EX2 R54, R54 ;  /* 0x0000003600367308 */ /* 0x000e620000000800 */
[----:B--2---:R-:W-:-:S01]  /*1b790*/  FADD.FTZ R3, R41, R28 ;  /* 0x0000001c29037221 */ /* 0x004fc20000010000 */
[----:B------:R-:W-:-:S06]  /*1b7a0*/  CS2R R28, SRZ ;  /* 0x00000000001c7805 */ /* 0x000fcc000001ff00 */
[----:B------:R-:W2:Y:S01]  /*1b7b0*/  MUFU.EX2 R69, R69 ;  /* 0x0000004500457308 */ /* 0x000ea20000000800 */
[----:B---3--:R-:W-:-:S07]  /*1b7c0*/  FADD.FTZ R8, R52, R75 ;  /* 0x0000004b34087221 */ /* 0x008fce0000010000 */
[----:B------:R-:W3:Y:S01]  /*1b7d0*/  MUFU.EX2 R55, R55 ;  /* 0x0000003700377308 */ /* 0x000ee20000000800 */
[----:B-1----:R-:W-:-:S07]  /*1b7e0*/  FADD.FTZ R4, R54, R3 ;  /* 0x0000000336047221 */ /* 0x002fce0000010000 */
[----:B------:R-:W1:Y:S01]  /*1b7f0*/  MUFU.EX2 R65, R65 ;  /* 0x0000004100417308 */ /* 0x000e620000000800 */
[----:B--2---:R-:W-:-:S07]  /*1b800*/  FADD.FTZ R8, R69, R8 ;  /* 0x0000000845087221 */ /* 0x004fce0000010000 */
[----:B------:R-:W2:Y:S01]  /*1b810*/  MUFU.EX2 R47, R47 ;  /* 0x0000002f002f7308 */ /* 0x000ea20000000800 */
[----:B---3--:R-:W-:-:S01]  /*1b820*/  FADD.FTZ R4, R55, R4 ;  /* 0x0000000437047221 */ /* 0x008fc20000010000 */
[----:B------:R-:W-:Y:S02]  /*1b830*/  F2FP.SATFINITE.E4M3.F32.PACK_AB_MERGE_C R177, R55, R54, RZ ;  /* 0x0000003637b1723e */ /* 0x000fe400048070ff */
[----:B------:R-:W-:Y:S02]  /*1b840*/  CS2R R54, SRZ ;  /* 0x0000000000367805 */ /* 0x000fe4000001ff00 */
[----:B------:R-:W-:Y:S02]  /*1b850*/  F2FP.SATFINITE.E4M3.F32.PACK_AB_MERGE_C R177, R41, R40, R177 ;  /* 0x0000002829b1723e */ /* 0x000fe400048070b1 */
[----:B------:R-:W-:Y:S01]  /*1b860*/  CS2R R40, SRZ ;  /* 0x0000000000287805 */ /* 0x000fe2000001ff00 */
[----:B------:R-:W3:Y:S01]  /*1b870*/  MUFU.EX2 R74, R74 ;  /* 0x0000004a004a7308 */ /* 0x000ee20000000800 */
[----:B-1----:R-:W-:-:S01]  /*1b880*/  FADD.FTZ R3, R65, R8 ;  /* 0x0000000841037221 */ /* 0x002fc20000010000 */
[----:B0-----:R-:W-:-:S06]  /*1b890*/  @P4 IMAD.HI.U32 R8, R214, R21, RZ ;  /* 0x00000015d6084227 */ /* 0x001fcc00078e00ff */
[----:B------:R-:W0:Y:S01]  /*1b8a0*/  MUFU.EX2 R42, R42 ;  /* 0x0000002a002a7308 */ /* 0x000e220000000800 */
[----:B--2---:R-:W-:-:S07]  /*1b8b0*/  FADD.FTZ R5, R47, R4 ;  /* 0x000000042f057221 */ /* 0x004fce0000010000 */
[----:B------:R-:W1:Y:S01]  /*1b8c0*/  MUFU.EX2 R58, R58 ;  /* 0x0000003a003a7308 */ /* 0x000e620000000800 */
[----:B---3--:R-:W-:-:S01]  /*1b8d0*/  FADD.FTZ R3, R74, R3 ;  /* 0x000000034a037221 */ /* 0x008fc20000010000 */
[----:B------:R-:W-:Y:S02]  /*1b8e0*/  F2FP.SATFINITE.E4M3.F32.PACK_AB_MERGE_C R176, R74, R65, RZ ;  /* 0x000000414ab0723e */ /* 0x000fe400048070ff */
[----:B------:R-:W-:Y:S02]  /*1b8f0*/  CS2R R74, SRZ ;  /* 0x00000000004a7805 */ /* 0x000fe4000001ff00 */
[----:B------:R-:W-:Y:S02]  /*1b900*/  F2FP.SATFINITE.E4M3.F32.PACK_AB_MERGE_C R176, R69, R52, R176 ;  /* 0x0000003445b0723e */ /* 0x000fe400048070b0 */
[----:B------:R-:W-:Y:S01]  /*1b910*/  CS2R R52, SRZ ;  /* 0x0000000000347805 */ /* 0x000fe2000001ff00 */
[----:B------:R-:W2:Y:S01]  /*1b920*/  MUFU.EX2 R43, R43 ;  /* 0x0000002b002b7308 */ /* 0x000ea20000000800 */
[----:B0-----:R-:W-:-:S01]  /*1b930*/  FADD.FTZ R6, R42, R5 ;  /* 0x000000052a067221 */ /* 0x001fc20000010000 */
[----:B------:R-:W-:-:S06]  /*1b940*/  CS2R R68, SRZ ;  /* 0x0000000000447805 */ /* 0x000fcc000001ff00 */
        /* <DEDUP_REMOVED lines=8> */
[----:B------:R-:W-:-:S04]  /*1b9d0*/  F2FP.SATFINITE.E4M3.F32.PACK_AB_MERGE_C R179, R50, R43, RZ ;  /* 0x0000002b32b3723e */ /* 0x000fc800048070ff */
[----:B------:R-:W-:Y:S02]  /*1b9e0*/  F2FP.SATFINITE.E4M3.F32.PACK_AB_MERGE_C R179, R42, R47, R179 ;  /* 0x0000002f2ab3723e */ /* 0x000fe400048070b3 */
[----:B------:R-:W-:Y:S01]  /*1b9f0*/  CS2R R42, SRZ ;  /* 0x00000000002a7805 */ /* 0x000fe2000001ff00 */
[----:B------:R-:W1:Y:S01]  /*1ba00*/  MUFU.EX2 R26, R26 ;  /* 0x0000001a001a7308 */ /* 0x000e620000000800 */
[----:B--2---:R-:W-:-:S07]  /*1ba10*/  FADD.FTZ R4, R62, R5 ;  /* 0x000000053e047221 */ /* 0x004fce0000010000 */
[----:B------:R-:W2:Y:S01]  /*1ba20*/  MUFU.EX2 R27, R27 ;  /* 0x0000001b001b7308 */ /* 0x000ea20000000800 */
[C---:B0-----:R-:W-:Y:S01]  /*1ba30*/  F2FP.SATFINITE.E4M3.F32.PACK_AB_MERGE_C R178, R61.reuse, R62, RZ ;  /* 0x0000003e3db2723e */ /* 0x041fe200048070ff */
[----:B------:R-:W-:-:S03]  /*1ba40*/  FADD.FTZ R61, R61, R4 ;  /* 0x000000043d3d7221 */ /* 0x000fc60000010000 */
[----:B------:R-:W-:Y:S01]  /*1ba50*/  F2FP.SATFINITE.E4M3.F32.PACK_AB_MERGE_C R178, R63, R58, R178 ;  /* 0x0000003a3fb2723e */ /* 0x000fe200048070b2 */
[----:B------:R-:W-:-:S01]  /*1ba60*/  FADD.FTZ R4, R0, R61 ;  /* 0x0000003d00047221 */ /* 0x000fc20000010000 */
[----:B------:R-:W-:Y:S01]  /*1ba70*/  CS2R R60, SRZ ;  /* 0x00000000003c7805 */ /* 0x000fe2000001ff00 */
[----:B------:R-:W0:Y:S01]  /*1ba80*/  MUFU.EX2 R31, R31 ;  /* 0x0000001f001f7308 */ /* 0x000e220000000800 */
[----:B-1----:R-:W-:-:S01]  /*1ba90*/  FADD.FTZ R6, R26, R11 ;  /* 0x0000000b1a067221 */ /* 0x002fc20000010000 */
[----:B------:R-:W-:-:S06]  /*1baa0*/  CS2R R62, SRZ ;  /* 0x00000000003e7805 */ /* 0x000fcc000001ff00 */
[----:B------:R-:W1:Y:S01]  /*1bab0*/  MUFU.EX2 R59, R59 ;  /* 0x0000003b003b7308 */ /* 0x000e620000000800 */
[----:B--2---:R-:W-:-:S07]  /*1bac0*/  FADD.FTZ R6, R27, R6 ;  /* 0x000000061b067221 */ /* 0x004fce0000010000 */
[----:B------:R-:W2:Y:S01]  /*1bad0*/  MUFU.EX2 R46, R46 ;  /* 0x0000002e002e7308 */ /* 0x000ea20000000800 */
[----:B0-----:R-:W-:-:S01]  /*1bae0*/  FADD.FTZ R13, R31, R6 ;  /* 0x000000061f0d7221 */ /* 0x001fc20000010000 */
[----:B------:R-:W-:-:S06]  /*1baf0*/  IMAD.MOV.U32 R6, RZ, RZ, R214 ;  /* 0x000000ffff067224 */ /* 0x000fcc00078e00d6 */
[----:B------:R-:W0:Y:S01]  /*1bb00*/  MUFU.EX2 R64, R64 ;  /* 0x0000004000407308 */ /* 0x000e220000000800 */
[----:B-1----:R-:W-:-:S07]  /*1bb10*/  FADD.FTZ R11, R59, R4 ;  /* 0x000000043b0b7221 */ /* 0x002fce0000010000 */
[----:B------:R-:W1:Y:S01]  /*1bb20*/  MUFU.EX2 R77, R77 ;  /* 0x0000004d004d7308 */ /* 0x000e620000000800 */
[----:B--2---:R-:W-:-:S01]  /*1bb30*/  FADD.FTZ R13, R46, R13 ;  /* 0x0000000d2e0d7221 */ /* 0x004fc20000010000 */
[----:B------:R-:W-:Y:S02]  /*1bb40*/  F2FP.SATFINITE.E4M3.F32.PACK_AB_MERGE_C R173, R46, R31, RZ ;  /* 0x0000001f2ead723e */ /* 0x000fe400048070ff */
[----:B------:R-:W-:Y:S02]  /*1bb50*/  CS2R R46, SRZ ;  /* 0x00000000002e7805 */ /* 0x000fe4000001ff00 */
[----:B------:R-:W-:Y:S02]  /*1bb60*/  F2FP.SATFINITE.E4M3.F32.PACK_AB_MERGE_C R173, R27, R26, R173 ;  /* 0x0000001a1bad723e */ /* 0x000fe400048070ad */
[----:B------:R-:W-:Y:S01]  /*1bb70*/  CS2R R26, SRZ ;  /* 0x00000000001a7805 */ /* 0x000fe2000001ff00 */
[----:B------:R-:W2:Y:S01]  /*1bb80*/  MUFU.EX2 R30, R30 ;  /* 0x0000001e001e7308 */ /* 0x000ea20000000800 */
[----:B0-----:R-:W-:-:S07]  /*1bb90*/  FADD.FTZ R4, R64, R11 ;  /* 0x0000000b40047221 */ /* 0x001fce0000010000 */
[----:B------:R-:W0:Y:S01]  /*1bba0*/  MUFU.EX2 R37, R37 ;  /* 0x0000002500257308 */ /* 0x000e220000000800 */
[C---:B-1----:R-:W-:Y:S01]  /*1bbb0*/  F2FP.SATFINITE.E4M3.F32.PACK_AB_MERGE_C R172, R77.reuse, R64, RZ ;  /* 0x000000404dac723e */ /* 0x042fe200048070ff */
[----:B------:R-:W-:Y:S01]  /*1bbc0*/  FADD.FTZ R77, R77, R4 ;  /* 0x000000044d4d7221 */ /* 0x000fe20000010000 */
[----:B------:R-:W-:Y:S02]  /*1bbd0*/  CS2R R64, SRZ ;  /* 0x0000000000407805 */ /* 0x000fe4000001ff00 */
[----:B------:R-:W-:Y:S02]  /*1bbe0*/  F2FP.SATFINITE.E4M3.F32.PACK_AB_MERGE_C R172, R59, R0, R172 ;  /* 0x000000003bac723e */ /* 0x000fe400048070ac */
[----:B------:R-:W-:Y:S01]  /*1bbf0*/  CS2R R58, SRZ ;  /* 0x00000000003a7805 */ /* 0x000fe2000001ff00 */
[----:B------:R-:W1:Y:S01]  /*1bc00*/  MUFU.EX2 R76, R88 ;  /* 0x00000058004c7308 */ /* 0x000e620000000800 */
[----:B--2---:R-:W-:-:S02]  /*1bc10*/  FADD.FTZ R4, R30, R13 ;  /* 0x0000000d1e047221 */ /* 0x004fc40000010000 */
[----:B------:R-:W2:Y:S05]  /*1bc20*/  @P4 LDC R13, c[0x0][0x450] ;  /* 0x00011400ff0d4b82 */ /* 0x000eaa0000000800 */
[----:B------:R-:W-:Y:S01]  /*1bc30*/  MUFU.EX2 R51, R51 ;  /* 0x0000003300337308 */ /* 0x000fe20000000800 */
[----:B0-----:R-:W-:-:S07]  /*1bc40*/  FADD.FTZ R4, R37, R4 ;  /* 0x0000000425047221 */ /* 0x001fce0000010000 */
[----:B------:R-:W0:Y:S01]  /*1bc50*/  MUFU.EX2 R34, R34 ;  /* 0x0000002200227308 */ /* 0x000e220000000800 */
[----:B-1----:R-:W-:-:S07]  /*1bc60*/  FADD.FTZ R0, R76, R77 ;  /* 0x0000004d4c007221 */ /* 0x002fce0000010000 */
[----:B------:R-:W1:Y:S01]  /*1bc70*/  MUFU.EX2 R81, R81 ;  /* 0x0000005100517308 */ /* 0x000e620000000800 */
[----:B--2---:R-:W-:-:S04]  /*1bc80*/  @P4 SHF.R.U32.HI R6, RZ, R13, R8 ;  /* 0x0000000dff064219 */ /* 0x004fc80000011608 */
[----:B------:R-:W-:-:S03]  /*1bc90*/  IADD3 R6, R6, R217, -R215 ;  /* 0x000000d906067210 */ /* 0x000fc60007ffe8d7 */
[----:B------:R-:W-:Y:S01]  /*1bca0*/  MUFU.EX2 R7, R94 ;  /* 0x0000005e00077308 */ /* 0x000fe20000000800 */
[----:B0-----:R-:W-:Y:S01]  /*1bcb0*/  F2FP.SATFINITE.E4M3.F32.PACK_AB_MERGE_C R175, R34, R51, RZ ;  /* 0x0000003322af723e */ /* 0x001fe200048070ff */
[----:B------:R-:W-:Y:S01]  /*1bcc0*/  FADD.FTZ R51, R51, R4 ;  /* 0x0000000433337221 */ /* 0x000fe20000010000 */
[----:B------:R-:W-:Y:S02]  /*1bcd0*/  IMAD.HI R8, R6, 0x66666667, RZ ;  /* 0x6666666706087827 */ /* 0x000fe400078e02ff */
[----:B------:R-:W-:Y:S02]  /*1bce0*/  F2FP.SATFINITE.E4M3.F32.PACK_AB_MERGE_C R175, R37, R30, R175 ;  /* 0x0000001e25af723e */ /* 0x000fe400048070af */
[----:B------:R-:W-:-:S01]  /*1bcf0*/  FADD.FTZ R34, R34, R51 ;  /* 0x0000003322227221 */ /* 0x000fc20000010000 */
[----:B------:R-:W-:Y:S01]  /*1bd00*/  CS2R R30, SRZ ;  /* 0x00000000001e7805 */ /* 0x000fe2000001ff00 */
[----:B------:R-:W0:Y:S01]  /*1bd10*/  MUFU.EX2 R92, R92 ;  /* 0x0000005c005c7308 */ /* 0x000e220000000800 */
[----:B-1----:R-:W-:-:S01]  /*1bd20*/  FADD.FTZ R0, R81, R0 ;  /* 0x0000000051007221 */ /* 0x002fc20000010000 */
[----:B------:R-:W-:-:S02]  /*1bd30*/  CS2R R36, SRZ ;  /* 0x0000000000247805 */ /* 0x000fc4000001ff00 */
[----:B------:R-:W-:-:S04]  /*1bd40*/  CS2R R50, SRZ ;  /* 0x0000000000327805 */ /* 0x000fc8000001ff00 */
[----:B------:R-:W1:Y:S08]  /*1bd50*/  MUFU.EX2 R35, R35 ;  /* 0x0000002300237308 */ /* 0x000e700000000800 */
[----:B------:R-:W-:Y:S01]  /*1bd60*/  MUFU.EX2 R100, R100 ;  /* 0x0000006400647308 */ /* 0x000fe20000000800 */
[----:B0-----:R-:W-:Y:S01]  /*1bd70*/  F2FP.SATFINITE.E4M3.F32.PACK_AB_MERGE_C R174, R92, R7, RZ ;  /* 0x000000075cae723e */ /* 0x001fe200048070ff */
[----:B------:R-:W-:-:S03]  /*1bd80*/  FADD.FTZ R7, R7, R0 ;  /* 0x0000000007077221 */ /* 0x000fc60000010000 */
[----:B------:R-:W-:Y:S01]  /*1bd90*/  F2FP.SATFINITE.E4M3.F32.PACK_AB_MERGE_C R174, R81, R76, R174 ;  /* 0x0000004c51ae723e */ /* 0x000fe200048070ae */
[----:B------:R-:W-:-:S01]  /*1bda0*/  FADD.FTZ R92, R92, R7 ;  /* 0x000000075c5c7221 */ /* 0x000fc20000010000 */
[----:B------:R-:W-:Y:S01]  /*1bdb0*/  CS2R R76, SRZ ;  /* 0x00000000004c7805 */ /* 0x000fe2000001ff00 */
[----:B------:R-:W0:Y:S01]  /*1bdc0*/  MUFU.EX2 R3, R98 ;  /* 0x0000006200037308 */ /* 0x000e220000000800 */
[----:B-1----:R-:W-:-:S01]  /*1bdd0*/  FADD.FTZ R11, R35, R34 ;  /* 0x00000022230b7221 */ /* 0x002fc20000010000 */
[----:B------:R-:W-:-:S06]  /*1bde0*/  CS2R R80, SRZ ;  /* 0x0000000000507805 */ /* 0x000fcc000001ff00 */
[----:B------:R-:W1:Y:S08]  /*1bdf0*/  MUFU.EX2 R38, R38 ;  /* 0x0000002600267308 */ /* 0x000e700000000800 */
[----:B------:R-:W2:Y:S01]  /*1be00*/  MUFU.EX2 R97, R97 ;  /* 0x0000006100617308 */ /* 0x000ea20000000800 */
[----:B0-----:R-:W-:-:S07]  /*1be10*/  F2FP.SATFINITE.E4M3.F32.PACK_AB_MERGE_C R0, R3, R100, RZ ;  /* 0x000000640300723e */ /* 0x001fce00048070ff */
[----:B------:R-:W0:Y:S01]  /*1be20*/  MUFU.EX2 R96, R96 ;  /* 0x0000006000607308 */ /* 0x000e220000000800 */
[----:B-1----:R-:W-:-:S07]  /*1be30*/  FADD.FTZ R11, R38, R11 ;  /* 0x0000000b260b7221 */ /* 0x002fce0000010000 */
[----:B------:R-:W1:Y:S01]  /*1be40*/  MUFU.EX2 R66, R66 ;  /* 0x0000004200427308 */ /* 0x000e620000000800 */
[----:B--2---:R-:W-:-:S07]  /*1be50*/  FADD.FTZ R7, R97, R92 ;  /* 0x0000005c61077221 */ /* 0x004fce0000010000 */
[----:B------:R-:W2:Y:S01]  /*1be60*/  MUFU.EX2 R67, R67 ;  /* 0x0000004300437308 */ /* 0x000ea20000000800 */
[C---:B0-----:R-:W-:Y:S01]  /*1be70*/  F2FP.SATFINITE.E4M3.F32.PACK_AB_MERGE_C R168, R96.reuse, R97, R0 ;  /* 0x0000006160a8723e */ /* 0x041fe20004807000 */
[----:B------:R-:W-:-:S04]  /*1be80*/  FADD.FTZ R7, R96, R7 ;  /* 0x0000000760077221 */ /* 0x000fc80000010000 */
[----:B------:R-:W-:Y:S02]  /*1be90*/  FADD.FTZ R100, R100, R7 ;  /* 0x0000000764647221 */ /* 0x000fe40000010000 */
[----:B------:R-:W0:Y:S01]  /*1bea0*/  MUFU.EX2 R39, R39 ;  /* 0x0000002700277308 */ /* 0x000e220000000800 */
[----:B-1----:R-:W-:-:S01]  /*1beb0*/  FADD.FTZ R0, R66, R11 ;  /* 0x0000000b42007221 */ /* 0x002fc20000010000 */
[----:B------:R-:W-:-:S06]  /*1bec0*/  FADD.FTZ R3, R3, R100 ;  /* 0x0000006403037221 */ /* 0x000fcc0000010000 */
[----:B------:R-:W1:Y:S01]  /*1bed0*/  MUFU.EX2 R44, R44 ;  /* 0x0000002c002c7308 */ /* 0x000e620000000800 */
[----:B--2---:R-:W-:-:S01]  /*1bee0*/  FADD.FTZ R0, R67, R0 ;  /* 0x0000000043007221 */ /* 0x004fc20000010000 */
[----:B------:R-:W-:-:S04]  /*1bef0*/  F2FP.SATFINITE.E4M3.F32.PACK_AB_MERGE_C R66, R67, R66, RZ ;  /* 0x000000424342723e */ /* 0x000fc800048070ff */
[----:B------:R-:W-:Y:S02]  /*1bf00*/  F2FP.SATFINITE.E4M3.F32.PACK_AB_MERGE_C R169, R38, R35, R66 ;  /* 0x0000002326a9723e */ /* 0x000fe40004807042 */
[----:B------:R-:W-:Y:S01]  /*1bf10*/  CS2R R34, SRZ ;  /* 0x0000000000227805 */ /* 0x000fe2000001ff00 */
[----:B------:R-:W2:Y:S01]  /*1bf20*/  MUFU.EX2 R106, R106 ;  /* 0x0000006a006a7308 */ /* 0x000ea20000000800 */
[----:B0-----:R-:W-:-:S01]  /*1bf30*/  FADD.FTZ R7, R39, R0 ;  /* 0x0000000027077221 */ /* 0x001fc20000010000 */
[----:B------:R-:W-:-:S06]  /*1bf40*/  CS2R R66, SRZ ;  /* 0x0000000000427805 */ /* 0x000fcc000001ff00 */
[----:B------:R-:W-:Y:S01]  /*1bf50*/  MUFU.EX2 R107, R107 ;  /* 0x0000006b006b7308 */ /* 0x000fe20000000800 */
[----:B-1----:R-:W-:-:S01]  /*1bf60*/  FADD.FTZ R6, R44, R7 ;  /* 0x000000072c067221 */ /* 0x002fc20000010000 */
[----:B------:R-:W-:-:S04]  /*1bf70*/  SHF.R.U32.HI R7, RZ, 0x1f, R8 ;  /* 0x0000001fff077819 */ /* 0x000fc80000011608 */
[----:B------:R-:W-:Y:S02]  /*1bf80*/  LEA.HI.SX32 R14, R8, R7, 0x1a ;  /* 0x00000007080e7211 */ /* 0x000fe400078fd2ff */
[----:B------:R0:W1:Y:S01]  /*1bf90*/  MUFU.EX2 R4, R71 ;  /* 0x0000004700047308 */ /* 0x0000620000000800 */
[----:B--2---:R-:W-:-:S01]  /*1bfa0*/  FADD.FTZ R0, R106, R3 ;  /* 0x000000036a007221 */ /* 0x004fc20000010000 */
[----:B------:R-:W-:-:S06]  /*1bfb0*/  VIMNMX R14, R213, R14, !PT ;  /* 0x0000000ed50e7248 */ /* 0x000fcc0007fe0100 */
[----:B------:R-:W2:Y:S01]  /*1bfc0*/  MUFU.EX2 R5, R102 ;  /* 0x0000006600057308 */ /* 0x000ea20000000800 */
[----:B0-----:R-:W-:-:S07]  /*1bfd0*/  CS2R R70, SRZ ;  /* 0x0000000000467805 */ /* 0x001fce000001ff00 */
[----:B------:R-:W-:Y:S01]  /*1bfe0*/  MUFU.EX2 R45, R45 ;  /* 0x0000002d002d7308 */ /* 0x000fe20000000800 */
[----:B-1----:R-:W-:-:S07]  /*1bff0*/  F2FP.SATFINITE.E4M3.F32.PACK_AB_MERGE_C R3, R4, R107, RZ ;  /* 0x0000006b0403723e */ /* 0x002fce00048070ff */
[----:B------:R-:W0:Y:S01]  /*1c000*/  MUFU.EX2 R24, R24 ;  /* 0x0000001800187308 */ /* 0x000e220000000800 */
[----:B--2---:R-:W-:-:S01]  /*1c010*/  FADD.FTZ R0, R5, R0 ;  /* 0x0000000005007221 */ /* 0x004fc20000010000 */
[----:B------:R-:W-:-:S03]  /*1c020*/  F2FP.SATFINITE.E4M3.F32.PACK_AB_MERGE_C R170, R5, R106, R3 ;  /* 0x0000006a05aa723e */ /* 0x000fc60004807003 */
[----:B------:R-:W-:-:S04]  /*1c030*/  FADD.FTZ R3, R107, R0 ;  /* 0x000000006b037221 */ /* 0x000fc80000010000 */
[----:B------:R-:W-:Y:S01]  /*1c040*/  FADD.FTZ R3, R4, R3 ;  /* 0x0000000304037221 */ /* 0x000fe20000010000 */
[----:B0-----:R-:W-:Y:S01]  /*1c050*/  F2FP.SATFINITE.E4M3.F32.PACK_AB_MERGE_C R5, R24, R45, RZ ;  /* 0x0000002d1805723e */ /* 0x001fe200048070ff */
[----:B------:R-:W-:Y:S01]  /*1c060*/  FADD.FTZ R45, R45, R6 ;  /* 0x000000062d2d7221 */ /* 0x000fe20000010000 */
[----:B------:R-:W-:Y:S02]  /*1c070*/  VIADD R6, R104, 0xfffffffe ;  /* 0xfffffffe68067836 */ /* 0x000fe40000000000 */
[----:B------:R-:W-:Y:S01]  /*1c080*/  F2FP.SATFINITE.E4M3.F32.PACK_AB_MERGE_C R171, R44, R39, R5 ;  /* 0x000000272cab723e */ /* 0x000fe20004807005 */
[----:B------:R-:W-:-:S01]  /*1c090*/  FADD.FTZ R0, R24, R45 ;  /* 0x0000002d18007221 */ /* 0x000fc20000010000 */
[----:B------:R-:W-:Y:S02]  /*1c0a0*/  CS2R R24, SRZ ;  /* 0x0000000000187805 */ /* 0x000fe4000001ff00 */
[----:B------:R-:W-:Y:S02]  /*1c0b0*/  ISETP.GE.AND P1, PT, R6, R14, PT ;  /* 0x0000000e0600720c */ /* 0x000fe40003f26270 */
[----:B------:R-:W-:-:S02]  /*1c0c0*/  CS2R R38, SRZ ;  /* 0x0000000000267805 */ /* 0x000fc4000001ff00 */
[----:B------:R-:W-:-:S09]  /*1c0d0*/  CS2R R44, SRZ ;  /* 0x00000000002c7805 */ /* 0x000fd2000001ff00 */
        /* <DEDUP_REMOVED lines=37> */
.L_x_2853:
        /* <DEDUP_REMOVED lines=8> */
.L_x_2843:
        /* <DEDUP_REMOVED lines=8> */
.L_x_2844:
[----:B------:R-:W-:Y:S04]  /*1c430*/  BSSY B0, `(.L_x_2842) ;  /* 0x0000004000007945 */ /* 0x000fe80003800000 */
[----:B-1----:R-:W-:Y:S05]  /*1c440*/  @P2 BRA `(.L_x_2845) ;  /* 0x0000000000082947 */ /* 0x002fea0003800000 */
[----:B------:R-:W1:Y:S02]  /*1c450*/  SYNCS.PHASECHK.TRANS64.TRYWAIT P2, [R11+URZ+0x29830], R10 ;  /* 0x0298300a0b0075a7 */ /* 0x000e64000804017f */
[----:B-1----:R-:W-:Y:S05]  /*1c460*/  @!P2 BRA `(.L_x_2846) ;  /* 0x000001680088a947 */ /* 0x002fea0003800000 */
.L_x_2845:
[----:B------:R-:W-:Y:S05]  /*1c470*/  BSYNC B0 ;  /* 0x0000000000007941 */ /* 0x000fea0003800000 */
.L_x_2842:
        /* <DEDUP_REMOVED lines=8> */
[----:B------:R-:W-:Y:S01]  /*1c500*/  IMAD.MOV.U32 R13, RZ, RZ, -0x7fffffe0 ;  /* 0x80000020ff0d7424 */ /* 0x000fe200078e00ff */
[----:B------:R-:W-:Y:S01]  /*1c510*/  R2UR UR47, R11 ;  /* 0x000000000b2f72ca */ /* 0x000fe200000e0000 */
[----:B------:R-:W-:Y:S01]  /*1c520*/  UMOV UR40, UR24 ;  /* 0x0000001800287c82 */ /* 0x000fe20008000000 */
[----:B------:R-:W-:Y:S01]  /*1c530*/  UMOV UR41, UR25 ;  /* 0x0000001900297c82 */ /* 0x000fe20008000000 */
[----:B------:R-:W-:Y:S01]  /*1c540*/  IMAD.MOV.U32 R89, RZ, RZ, -0x7fffffe0 ;  /* 0x80000020ff597424 */ /* 0x000fe200078e00ff */
[----:B------:R-:W-:Y:S01]  /*1c550*/  R2UR UR43, R13 ;  /* 0x000000000d2b72ca */ /* 0x000fe200000e0000 */
[----:B------:R-:W-:Y:S01]  /*1c560*/  IMAD.MOV.U32 R21, RZ, RZ, -0x7fffffe0 ;  /* 0x80000020ff157424 */ /* 0x000fe200078e00ff */
[----:B------:R-:W-:Y:S01]  /*1c570*/  UMOV UR28, UR24 ;  /* 0x00000018001c7c82 */ /* 0x000fe20008000000 */
        /* <DEDUP_REMOVED lines=8> */
[----:B------:R-:W-:-:S02]  /*1c600*/  IMAD.MOV.U32 R13, RZ, RZ, -0x7fffffe0 ;  /* 0x80000020ff0d7424 */ /* 0x000fc400078e00ff */
[----:B------:R-:W-:Y:S01]  /*1c610*/  IMAD.MOV.U32 R11, RZ, RZ, -0x7fffffe0 ;  /* 0x80000020ff0b7424 */ /* 0x000fe200078e00ff */
[----:B0-----:R-:W-:-:S04]  /*1c620*/  SHF.R.U32.HI R10, RZ, 0x7, R10 ;  /* 0x00000007ff0a7819 */ /* 0x001fc8000001160a */
[----:B------:R-:W-:Y:S01]  /*1c630*/  IADD3 R90, R10, 0x8, RZ ;  /* 0x000000080a5a7810 */ /* 0x000fe20007ffe0ff */
[----:B------:R-:W-:-:S04]  /*1c640*/  IMAD R10, R23, 0x780, R9 ;  /* 0x00000780170a7824 */ /* 0x000fc800078e0209 */
[----:B------:R0:W-:Y:S01]  /*1c650*/  BAR.SYNC.DEFER_BLOCKING R90, 0x100 ;  /* 0x0004005a0000751d */ /* 0x0001e20000010000 */
[C---:B------:R-:W-:Y:S01]  /*1c660*/  R2UR UR46, R10.reuse ;  /* 0x000000000a2e72ca */ /* 0x040fe200000e0000 */
[C---:B------:R-:W-:Y:S01]  /*1c670*/  VIADD R12, R10.reuse, 0x80 ;  /* 0x000000800a0c7836 */ /* 0x040fe20000000000 */
[C---:B------:R-:W-:Y:S01]  /*1c680*/  IADD3 R20, R10.reuse, 0x180, RZ ;  /* 0x000001800a147810 */ /* 0x040fe20007ffe0ff */
[----:B------:R-:W-:-:S03]  /*1c690*/  VIADD R88, R10, 0x100 ;  /* 0x000001000a587836 */ /* 0x000fc60000000000 */
[----:B------:R-:W-:Y:S01]  /*1c6a0*/  R2UR UR42, R12 ;  /* 0x000000000c2a72ca */ /* 0x000fe200000e0000 */
[----:B------:R-:W-:Y:S01]  /*1c6b0*/  VIADD R12, R10, 0x200 ;  /* 0x000002000a0c7836 */ /* 0x000fe20000000000 */
[----:B------:R-:W-:Y:S01]  /*1c6c0*/  R2UR UR26, R88 ;  /* 0x00000000581a72ca */ /* 0x000fe200000e0000 */
[----:B------:R-:W-:Y:S01]  /*1c6d0*/  VIADD R88, R10, 0x2 ;  /* 0x000000020a587836 */ /* 0x000fe20000000000 */
[----:B------:R-:W-:Y:S02]  /*1c6e0*/  R2UR UR30, R20 ;  /* 0x00000000141e72ca */ /* 0x000fe400000e0000 */
[----:B------:R-:W-:Y:S01]  /*1c6f0*/  R2UR UR34, R12 ;  /* 0x000000000c2272ca */ /* 0x000fe200000e0000 */
[----:B------:R-:W-:Y:S01]  /*1c700*/  VIADD R12, R10, 0x102 ;  /* 0x000001020a0c7836 */ /* 0x000fe20000000000 */
[----:B------:R-:W-:Y:S02]  /*1c710*/  R2UR UR6, R88 ;  /* 0x00000000580672ca */ /* 0x000fe400000e0000 */
[----:B------:R-:W-:Y:S01]  /*1c720*/  IADD3 R20, R10, 0x82, RZ ;  /* 0x000000820a147810 */ /* 0x000fe20007ffe0ff */
        /* <DEDUP_REMOVED lines=74> */
[----:B------:R-:W-:-:S03]  /*1cbd0*/  IMAD.MOV.U32 R13, RZ, RZ, -0x7fffffe0 ;  /* 0x80000020ff0d7424 */ /* 0x000fc600078e00ff */
[----:B------:R-:W-:Y:S01]  /*1cbe0*/  R2UR UR46, R12 ;  /* 0x000000000c2e72ca */ /* 0x000fe200000e0000 */
[----:B------:R-:W-:Y:S01]  /*1cbf0*/  VIADD R12, R10, 0x282 ;  /* 0x000002820a0c7836 */ /* 0x000fe20000000000 */
[----:B------:R-:W-:Y:S01]  /*1cc00*/  R2UR UR47, R13 ;  /* 0x000000000d2f72ca */ /* 0x000fe200000e0000 */
        /* <DEDUP_REMOVED lines=111> */
[----:B------:R-:W-:Y:S01]  /*1d300*/  MOV R13, 0x80000020 ;  /* 0x80000020000d7802 */ /* 0x000fe20000000f00 */
[----:B------:R-:W-:Y:S01]  /*1d310*/  VIADD R10, R10, 0x702 ;  /* 0x000007020a0a7836 */ /* 0x000fe20000000000 */
        /* <DEDUP_REMOVED lines=33> */
.L_x_2848:
[----:B------:R-:W-:Y:S01]  /*1d530*/  SHF.L.U32 R7, R7, 0x1f, RZ ;  /* 0x0000001f07077819 */ /* 0x000fe200000006ff */
[----:B------:R-:W-:-:S04]  /*1d540*/  IMAD R10, R8, 0x8, R18 ;  /* 0x00000008080a7824 */ /* 0x000fc800078e0212 */
[----:B------:R0:W1:Y:S01]  /*1d550*/  SYNCS.PHASECHK.TRANS64.TRYWAIT P1, [R10+URZ+0x29850], R7 ;  /* 0x029850070a0075a7 */ /* 0x000062000802017f */
[----:B------:R-:W-:Y:S05]  /*1d560*/  @!P0 BRA `(.L_x_2849) ;  /* 0x0000000000048947 */ /* 0x000fea0003800000 */
[----:B------:R-:W-:Y:S01]  /*1d570*/  BPT.TRAP 0x1 ;  /* 0x000000040000795c */ /* 0x000fe20000300000 */
.L_x_2849:
[----:B-1----:R-:W-:Y:S05]  /*1d580*/  @P1 BRA `(.L_x_2847) ;  /* 0x0000000000081947 */ /* 0x002fea0003800000 */
[----:B------:R-:W1:Y:S02]  /*1d590*/  SYNCS.PHASECHK.TRANS64.TRYWAIT P1, [R10+URZ+0x29850], R7 ;  /* 0x029850070a0075a7 */ /* 0x000e64000802017f */
[----:B-1----:R-:W-:Y:S05]  /*1d5a0*/  @!P1 BRA `(.L_x_2850) ;  /* 0x00000158004c9947 */ /* 0x002fea0003800000 */
.L_x_2847:
[----:B01----:R-:W-:Y:S01]  /*1d5b0*/  VIADD R7, R18, 0x400 ;  /* 0x0000040012077836 */ /* 0x003fe20000000000 */
[----:B------:R-:W-:Y:S01]  /*1d5c0*/  MOV R11, 0xc0000010 ;  /* 0xc0000010000b7802 */ /* 0x000fe20000000f00 */
[----:B------:R-:W-:Y:S05]  /*1d5d0*/  WARPSYNC.ALL ;  /* 0x0000000000007948 */ /* 0x000fea0003800000 */
[----:B------:R-:W-:Y:S01]  /*1d5e0*/  SHF.R.U32.HI R7, RZ, 0x4, R7 ;  /* 0x00000004ff077819 */ /* 0x000fe20000011607 */
[----:B------:R-:W-:Y:S01]  /*1d5f0*/  WARPGROUP.ARRIVE ;  /* 0x00000000000079c5 */ /* 0x000fe20000000000 */
[----:B------:R-:W-:Y:S01]  /*1d600*/  R2UR UR7, R11 ;  /* 0x000000000b0772ca */ /* 0x000fe200000e0000 */
[----:B------:R-:W-:Y:S01]  /*1d610*/  IMAD.MOV.U32 R13, RZ, RZ, -0x3ffffff0 ;  /* 0xc0000010ff0d7424 */ /* 0x000fe200078e00ff */
[----:B------:R-:W-:Y:S01]  /*1d620*/  LOP3.LUT R7, R7, 0x3fff, RZ, 0xc0, !PT ;  /* 0x00003fff07077812 */ /* 0x000fe200078ec0ff */
[----:B------:R-:W-:-:S02]  /*1d630*/  IMAD.MOV.U32 R11, RZ, RZ, -0x3ffffff0 ;  /* 0xc0000010ff0b7424 */ /* 0x000fc400078e00ff */
[----:B------:R-:W0:Y:S01]  /*1d640*/  S2R R20, SR_TID.X ;  /* 0x0000000000147919 */ /* 0x000e220000002100 */
[----:B------:R-:W-:-:S05]  /*1d650*/  LOP3.LUT R7, R7, 0x10000, RZ, 0xfc, !PT ;  /* 0x0001000007077812 */ /* 0x000fca00078efcff */
[----:B------:R-:W-:-:S04]  /*1d660*/  IMAD R10, R8, 0x500, R7 ;  /* 0x00000500080a7824 */ /* 0x000fc800078e0207 */
[C---:B------:R-:W-:Y:S01]  /*1d670*/  VIADD R12, R10.reuse, 0x100 ;  /* 0x000001000a0c7836 */ /* 0x040fe20000000000 */
[----:B------:R-:W-:-:S13]  /*1d680*/  R2UR UR6, R10 ;  /* 0x000000000a0672ca */ /* 0x000fda00000e0000 */
[----:B------:R-:W-:Y:S01]  /*1d690*/  QGMMA.64x128x32.F32.E4M3.E4M3 R24, R184, gdesc[UR4], R24, gsb0 ;  /* 0x01e00004b8187df3 */ /* 0x000fe20008000818 */
[----:B------:R-:W-:Y:S01]  /*1d6a0*/  R2UR UR6, R12 ;  /* 0x000000000c0672ca */ /* 0x000fe200000e0000 */
[----:B------:R-:W-:Y:S01]  /*1d6b0*/  VIADD R12, R10, 0x200 ;  /* 0x000002000a0c7836 */ /* 0x000fe20000000000 */
[----:B------:R-:W-:Y:S01]  /*1d6c0*/  R2UR UR7, R13 ;  /* 0x000000000d0772ca */ /* 0x000fe200000e0000 */
[----:B------:R-:W-:Y:S01]  /*1d6d0*/  IMAD.MOV.U32 R13, RZ, RZ, -0x3ffffff0 ;  /* 0xc0000010ff0d7424 */ /* 0x000fe200078e00ff */
[----:B0-----:R-:W-:-:S04]  /*1d6e0*/  SHF.R.U32.HI R20, RZ, 0x7, R20 ;  /* 0x00000007ff147819 */ /* 0x001fc80000011614 */
[----:B------:R-:W-:Y:S01]  /*1d6f0*/  IADD3 R7, -R20, 0xb, RZ ;  /* 0x0000000b14077810 */ /* 0x000fe20007ffe1ff */
[----:B------:R-:W-:Y:S02]  /*1d700*/  WARPGROUP.DEPBAR.LE gsb0, 0x0 ;  /* 0x00008000000079c5 */ /* 0x000fe40000010000 */
[----:B------:R-:W-:-:S06]  /*1d710*/  WARPGROUP.ARRIVE ;  /* 0x00000000000079c5 */ /* 0x000fcc0000000000 */
[----:B------:R-:W-:Y:S01]  /*1d720*/  QGMMA.64x128x32.F32.E4M3.E4M3 R24, R180, gdesc[UR4], R24, gsb0 ;  /* 0x01e00004b4187df3 */ /* 0x000fe20008000818 */
[----:B------:R-:W-:Y:S02]  /*1d730*/  R2UR UR6, R12 ;  /* 0x000000000c0672ca */ /* 0x000fe400000e0000 */
[----:B------:R-:W-:Y:S01]  /*1d740*/  R2UR UR7, R13 ;  /* 0x000000000d0772ca */ /* 0x000fe200000e0000 */
[----:B------:R-:W-:Y:S01]  /*1d750*/  IMAD.MOV.U32 R13, RZ, RZ, -0x3ffffff0 ;  /* 0xc0000010ff0d7424 */ /* 0x000fe200078e00ff */
[C---:B------:R-:W-:Y:S01]  /*1d760*/  IADD3 R12, R10.reuse, 0x300, RZ ;  /* 0x000003000a0c7810 */ /* 0x040fe20007ffe0ff */
        /* <DEDUP_REMOVED lines=18> */
.L_x_2851:
[----:B------:R-:W-:Y:S01]  /*1d890*/  ISETP.NE.AND P1, PT, R15, 0x1, PT ;  /* 0x000000010f00780c */ /* 0x000fe20003f25270 */
[----:B0-----:R-:W-:Y:S02]  /*1d8a0*/  IMAD.IADD R7, R219, 0x1, R214 ;  /* 0x00000001db077824 */ /* 0x001fe400078e02d6 */
[C---:B------:R-:W-:Y:S01]  /*1d8b0*/  FMUL.FTZ R20, R2.reuse, R156 ;  /* 0x0000009c02147220 */ /* 0x040fe20000410000 */
[C---:B------:R-:W-:Y:S01]  /*1d8c0*/  FMUL.FTZ R156, R2.reuse, R162 ;  /* 0x000000a2029c7220 */ /* 0x040fe20000410000 */
[C---:B------:R-:W-:Y:S01]  /*1d8d0*/  FMUL.FTZ R21, R2.reuse, R157 ;  /* 0x0000009d02157220 */ /* 0x040fe20000410000 */
[----:B------:R-:W-:Y:S01]  /*1d8e0*/  FMUL.FTZ R157, R2, R163 ;  /* 0x000000a3029d7220 */ /* 0x000fe20000410000 */
[----:B------:R-:W-:Y:S02]  /*1d8f0*/  IMAD R163, R6, -0xa0, RZ ;  /* 0xffffff6006a37824 */ /* 0x000fe400078e02ff */
[C---:B------:R-:W-:Y:S01]  /*1d900*/  FMUL.FTZ R12, R2.reuse, R154 ;  /* 0x0000009a020c7220 */ /* 0x040fe20000410000 */
[C---:B------:R-:W-:Y:S01]  /*1d910*/  FMUL.FTZ R154, R2.reuse, R160 ;  /* 0x000000a0029a7220 */ /* 0x040fe20000410000 */
[C---:B------:R-:W-:Y:S01]  /*1d920*/  FMUL.FTZ R136, R2.reuse, R136 ;  /* 0x0000008802887220 */ /* 0x040fe20000410000 */
[----:B------:R-:W-:Y:S01]  /*1d930*/  FMUL.FTZ R13, R2, R155 ;  /* 0x0000009b020d7220 */ /* 0x000fe20000410000 */
[----:B------:R-:W-:Y:S01]  /*1d940*/  IADD3 R163, -R216, 0x1, R163 ;  /* 0x00000001d8a37810 */ /* 0x000fe20007ffe1a3 */
[C---:B------:R-:W-:Y:S01]  /*1d950*/  FMUL.FTZ R155, R2.reuse, R161 ;  /* 0x000000a1029b7220 */ /* 0x040fe20000410000 */
[----:B------:R-:W0:Y:S01]  /*1d960*/  @P1 LDC R11, c[0x0][0x44c] ;  /* 0x00011300ff0b1b82 */ /* 0x000e220000000800 */
[----:B------:R-:W-:Y:S01]  /*1d970*/  MUFU.TANH R154, R154 ;  /* 0x0000009a009a7308 */ /* 0x000fe20000002400 */
[----:B------:R-:W-:Y:S01]  /*1d980*/  IADD3 R163, -R215, R163, R217 ;  /* 0x000000a3d7a37210 */ /* 0x000fe20007ffe1d9 */
[C---:B------:R-:W-:Y:S01]  /*1d990*/  FMUL.FTZ R144, R2.reuse, R144 ;  /* 0x0000009002907220 */ /* 0x040fe20000410000 */
[C---:B------:R-:W-:Y:S01]  /*1d9a0*/  FMUL.FTZ R137, R2.reuse, R137 ;  /* 0x0000008902897220 */ /* 0x040fe20000410000 */
[C---:B------:R-:W-:Y:S01]  /*1d9b0*/  FMUL.FTZ R140, R2.reuse, R140 ;  /* 0x0000008c028c7220 */ /* 0x040fe20000410000 */
[C---:B------:R-:W-:Y:S01]  /*1d9c0*/  FMUL.FTZ R141, R2.reuse, R141 ;  /* 0x0000008d028d7220 */ /* 0x040fe20000410000 */
[C---:B------:R-:W-:Y:S01]  /*1d9d0*/  FMUL.FTZ R120, R2.reuse, R120 ;  /* 0x0000007802787220 */ /* 0x040fe20000410000 */
[----:B------:R-:W1:Y:S01]  /*1d9e0*/  @P1 LDC R10, c[0x0][0x450] ;  /* 0x00011400ff0a1b82 */ /* 0x000e620000000800 */
[----:B------:R-:W-:Y:S01]  /*1d9f0*/  MUFU.TANH R20, R20 ;  /* 0x0000001400147308 */ /* 0x000fe20000002400 */
[C---:B------:R-:W-:Y:S01]  /*1da00*/  FMUL.FTZ R145, R2.reuse, R145 ;  /* 0x0000009102917220 */ /* 0x040fe20000410000 */
[C---:B------:R-:W-:Y:S01]  /*1da10*/  FMUL.FTZ R148, R2.reuse, R148 ;  /* 0x0000009402947220 */ /* 0x040fe20000410000 */
[C---:B------:R-:W-:Y:S01]  /*1da20*/  FMUL.FTZ R149, R2.reuse, R149 ;  /* 0x0000009502957220 */ /* 0x040fe20000410000 */
[C---:B------:R-:W-:Y:S01]  /*1da30*/  FMUL.FTZ R128, R2.reuse, R128 ;  /* 0x0000008002807220 */ /* 0x040fe20000410000 */
[C---:B------:R-:W-:Y:S01]  /*1da40*/  FMUL.FTZ R121, R2.reuse, R121 ;  /* 0x0000007902797220 */ /* 0x040fe20000410000 */
[C---:B------:R-:W-:Y:S01]  /*1da50*/  FMUL.FTZ R124, R2.reuse, R124 ;  /* 0x0000007c027c7220 */ /* 0x040fe20000410000 */
[C---:B------:R-:W-:Y:S01]  /*1da60*/  FMUL.FTZ R125, R2.reuse, R125 ;  /* 0x0000007d027d7220 */ /* 0x040fe20000410000 */
[----:B------:R-:W-:Y:S01]  /*1da70*/  MUFU.TANH R21, R21 ;  /* 0x0000001500157308 */ /* 0x000fe20000002400 */
[C---:B------:R-:W-:Y:S01]  /*1da80*/  FMUL.FTZ R104, R2.reuse, R104 ;  /* 0x0000006802687220 */ /* 0x040fe20000410000 */
[C---:B------:R-:W-:Y:S01]  /*1da90*/  FMUL.FTZ R129, R2.reuse, R129 ;  /* 0x0000008102817220 */ /* 0x040fe20000410000 */
[C---:B------:R-:W-:Y:S01]  /*1daa0*/  FMUL.FTZ R132, R2.reuse, R132 ;  /* 0x0000008402847220 */ /* 0x040fe20000410000 */
[C---:B------:R-:W-:Y:S01]  /*1dab0*/  FMUL.FTZ R133, R2.reuse, R133 ;  /* 0x0000008502857220 */ /* 0x040fe20000410000 */
[C---:B------:R-:W-:Y:S01]  /*1dac0*/  FMUL.FTZ R112, R2.reuse, R112 ;  /* 0x0000007002707220 */ /* 0x040fe20000410000 */
[C---:B------:R-:W-:Y:S01]  /*1dad0*/  FMUL.FTZ R105, R2.reuse, R105 ;  /* 0x0000006902697220 */ /* 0x040fe20000410000 */
[----:B0-----:R-:W-:Y:S01]  /*1dae0*/  @P1 IMAD.HI.U32 R11, R7, R11, RZ ;  /* 0x0000000b070b1227 */ /* 0x001fe200078e00ff */
[----:B------:R-:W-:Y:S03]  /*1daf0*/  MUFU.TANH R136, R136 ;  /* 0x0000008800887308 */ /* 0x000fe60000002400 */
        /* <DEDUP_REMOVED lines=13> */
[----:B------:R-:W1:Y:S01]  /*1dbd0*/  MUFU.TANH R10, R10 ;  /* 0x0000000a000a7308 */ /* 0x000e620000002400 */
[C---:B------:R-:W-:Y:S01]  /*1dbe0*/  FMUL.FTZ R159, R2.reuse, R165 ;  /* 0x000000a5029f7220 */ /* 0x040fe20000410000 */
[----:B------:R-:W2:Y:S01]  /*1dbf0*/  SHFL.IDX PT, R7, R7, 0x1, 0x1c1f ;  /* 0x003c1f0007077f89 */ /* 0x000ea200000e0000 */
        /* <DEDUP_REMOVED lines=19> */
[C---:B0-----:R-:W-:Y:S01]  /*1dd30*/  IADD3 R162, R163.reuse, R162, RZ ;  /* 0x000000a2a3a27210 */ /* 0x041fe20007ffe0ff */
[C---:B------:R-:W-:Y:S01]  /*1dd40*/  FMUL.FTZ R123, R2.reuse, R123 ;  /* 0x0000007b027b7220 */ /* 0x040fe20000410000 */
[----:B------:R-:W0:Y:S01]  /*1dd50*/  MUFU.TANH R158, R158 ;  /* 0x0000009e009e7308 */ /* 0x000e220000002400 */
[----:B------:R-:W-:Y:S01]  /*1dd60*/  FMUL.FTZ R126, R2, R126 ;  /* 0x0000007e027e7220 */ /* 0x000fe20000410000 */
[C---:B------:R-:W-:Y:S01]  /*1dd70*/  ISETP.GT.AND P2, PT, R162.reuse, RZ, PT ;  /* 0x000000ffa200720c */ /* 0x040fe20003f44270 */
[----:B--2---:R-:W-:Y:S01]  /*1dd80*/  IMAD.IADD R7, R163, 0x1, R7 ;  /* 0x00000001a3077824 */ /* 0x004fe200078e0207 */
[----:B------:R-:W-:Y:S01]  /*1dd90*/  ISETP.GT.AND P3, PT, R162, 0x1, PT ;  /* 0x00000001a200780c */ /* 0x000fe20003f64270 */
[----:B------:R-:W-:Y:S01]  /*1dda0*/  FMUL.FTZ R163, R2, R101 ;  /* 0x0000006502a37220 */ /* 0x000fe20000410000 */
[----:B-1----:R-:W-:Y:S01]  /*1ddb0*/  FSEL R10, R10, -INF , P2 ;  /* 0xff8000000a0a7808 */ /* 0x002fe20001000000 */
[----:B------:R-:W-:Y:S01]  /*1ddc0*/  FMUL.FTZ R101, R2, R94 ;  /* 0x0000005e02657220 */ /* 0x000fe20000410000 */
[----:B------:R-:W1:Y:S01]  /*1ddd0*/  MUFU.TANH R159, R159 ;  /* 0x0000009f009f7308 */ /* 0x000e620000002400 */
[----:B------:R-:W-:Y:S01]  /*1dde0*/  ISETP.GT.AND P2, PT, R162, 0x10, PT ;  /* 0x00000010a200780c */ /* 0x000fe20003f44270 */
[----:B------:R-:W-:Y:S01]  /*1ddf0*/  FMUL.FTZ R127, R2, R127 ;  /* 0x0000007f027f7220 */ /* 0x000fe20000410000 */
[----:B------:R-:W-:Y:S01]  /*1de00*/  ISETP.GT.AND P4, PT, R162, 0x8, PT ;  /* 0x00000008a200780c */ /* 0x000fe20003f84270 */
[----:B------:R-:W-:Y:S01]  /*1de10*/  FMUL.FTZ R130, R2, R130 ;  /* 0x0000008202827220 */ /* 0x000fe20000410000 */
[----:B------:R-:W-:Y:S01]  /*1de20*/  ISETP.GT.AND P1, PT, R162, 0x9, PT ;  /* 0x00000009a200780c */ /* 0x000fe20003f24270 */
[----:B------:R-:W-:Y:S01]  /*1de30*/  FMUL.FTZ R131, R2, R131 ;  /* 0x0000008302837220 */ /* 0x000fe20000410000 */
[----:B------:R-:W-:Y:S01]  /*1de40*/  FSEL R154, R154, -INF , P2 ;  /* 0xff8000009a9a7808 */ /* 0x000fe20001000000 */
[----:B------:R-:W2:Y:S01]  /*1de50*/  MUFU.TANH R144, R144 ;  /* 0x0000009000907308 */ /* 0x000ea20000002400 */
[----:B------:R-:W-:Y:S01]  /*1de60*/  ISETP.GT.AND P2, PT, R162, 0x20, PT ;  /* 0x00000020a200780c */ /* 0x000fe20003f44270 */
[C---:B------:R-:W-:Y:S01]  /*1de70*/  FMUL.FTZ R134, R2.reuse, R134 ;  /* 0x0000008602867220 */ /* 0x040fe20000410000 */
[----:B---3--:R-:W-:Y:S01]  /*1de80*/  FSEL R11, R11, -INF , P3 ;  /* 0xff8000000b0b7808 */ /* 0x008fe20001800000 */
[----:B------:R-:W-:Y:S01]  /*1de90*/  FMUL.FTZ R135, R2, R135 ;  /* 0x0000008702877220 */ /* 0x000fe20000410000 */
[----:B------:R-:W-:Y:S01]  /*1dea0*/  FSEL R20, R20, -INF , P4 ;  /* 0xff80000014147808 */ /* 0x000fe20002000000 */
[----:B------:R-:W-:Y:S01]  /*1deb0*/  FMUL.FTZ R106, R2, R106 ;  /* 0x0000006a026a7220 */ /* 0x000fe20000410000 */
[----:B------:R-:W-:Y:S01]  /*1dec0*/  FSEL R21, R21, -INF , P1 ;  /* 0xff80000015157808 */ /* 0x000fe20000800000 */
[----:B------:R-:W3:Y:S01]  /*1ded0*/  MUFU.TANH R137, R137 ;  /* 0x0000008900897308 */ /* 0x000ee20000002400 */
[----:B------:R-:W-:Y:S01]  /*1dee0*/  ISETP.GT.AND P3, PT, R162, 0x11, PT ;  /* 0x00000011a200780c */ /* 0x000fe20003f64270 */
[----:B------:R-:W-:Y:S01]  /*1def0*/  FMUL.FTZ R107, R2, R107 ;  /* 0x0000006b026b7220 */ /* 0x000fe20000410000 */
[----:B------:R-:W-:Y:S01]  /*1df00*/  ISETP.GT.AND P4, PT, R162, 0x18, PT ;  /* 0x00000018a200780c */ /* 0x000fe20003f84270 */
[----:B------:R-:W-:Y:S01]  /*1df10*/  FMUL.FTZ R110, R2, R110 ;  /* 0x0000006e026e7220 */ /* 0x000fe20000410000 */
[----:B------:R-:W-:Y:S01]  /*1df20*/  ISETP.GT.AND P1, PT, R162, 0x19, PT ;  /* 0x00000019a200780c */ /* 0x000fe20003f24270 */
[----:B------:R-:W-:Y:S01]  /*1df30*/  FMUL.FTZ R111, R2, R111 ;  /* 0x0000006f026f7220 */ /* 0x000fe20000410000 */
[----:B------:R-:W-:Y:S01]  /*1df40*/  FSEL R136, R136, -INF , P2 ;  /* 0xff80000088887808 */ /* 0x000fe20001000000 */
[----:B------:R-:W5:Y:S01]  /*1df50*/  MUFU.TANH R140, R140 ;  /* 0x0000008c008c7308 */ /* 0x000f620000002400 */
[----:B------:R-:W-:Y:S01]  /*1df60*/  ISETP.GT.AND P2, PT, R162, 0x30, PT ;  /* 0x00000030a200780c */ /* 0x000fe20003f44270 */
[C---:B------:R-:W-:Y:S01]  /*1df70*/  FMUL.FTZ R114, R2.reuse, R114 ;  /* 0x0000007202727220 */ /* 0x040fe20000410000 */
[----:B----4-:R-:W-:Y:S01]  /*1df80*/  FSEL R155, R155, -INF , P3 ;  /* 0xff8000009b9b7808 */ /* 0x010fe20001800000 */
[----:B------:R-:W-:Y:S01]  /*1df90*/  FMUL.FTZ R115, R2, R115 ;  /* 0x0000007302737220 */ /* 0x000fe20000410000 */
[----:B0-----:R-:W-:Y:S01]  /*1dfa0*/  FSEL R158, R158, -INF , P4 ;  /* 0xff8000009e9e7808 */ /* 0x001fe20002000000 */
[----:B------:R-:W-:Y:S01]  /*1dfb0*/  FMUL.FTZ R118, R2, R118 ;  /* 0x0000007602767220 */ /* 0x000fe20000410000 */
[----:B-1----:R-:W-:Y:S01]  /*1dfc0*/  FSEL R159, R159, -INF , P1 ;  /* 0xff8000009f9f7808 */ /* 0x002fe20000800000 */
[----:B------:R-:W0:Y:S01]  /*1dfd0*/  MUFU.TANH R141, R141 ;  /* 0x0000008d008d7308 */ /* 0x000e220000002400 */
[----:B------:R-:W-:Y:S01]  /*1dfe0*/  ISETP.GT.AND P3, PT, R162, 0x21, PT ;  /* 0x00000021a200780c */ /* 0x000fe20003f64270 */
[----:B------:R-:W-:Y:S01]  /*1dff0*/  FMUL.FTZ R119, R2, R119 ;  /* 0x0000007702777220 */ /* 0x000fe20000410000 */
[----:B------:R-:W-:Y:S01]  /*1e000*/  ISETP.GT.AND P4, PT, R162, 0x28, PT ;  /* 0x00000028a200780c */ /* 0x000fe20003f84270 */
[----:B------:R-:W-:Y:S01]  /*1e010*/  FMUL.FTZ R90, R2, R90 ;  /* 0x0000005a025a7220 */ /* 0x000fe20000410000 */
[----:B------:R-:W-:Y:S01]  /*1e020*/  ISETP.GT.AND P1, PT, R162, 0x29, PT ;  /* 0x00000029a200780c */ /* 0x000fe20003f24270 */
[----:B------:R-:W-:Y:S01]  /*1e030*/  FMUL.FTZ R91, R2, R91 ;  /* 0x0000005b025b7220 */ /* 0x000fe20000410000 */
[----:B--2---:R-:W-:Y:S01]  /*1e040*/  FSEL R144, R144, -INF , P2 ;  /* 0xff80000090907808 */ /* 0x004fe20001000000 */
[----:B------:R-:W1:Y:S01]  /*1e050*/  MUFU.TANH R120, R120 ;  /* 0x0000007800787308 */ /* 0x000e620000002400 */
[----:B------:R-:W-:Y:S01]  /*1e060*/  ISETP.GT.AND P2, PT, R162, 0x40, PT ;  /* 0x00000040a200780c */ /* 0x000fe20003f44270 */
[----:B------:R-:W-:Y:S01]  /*1e070*/  UMOV UR51, UR50 ;  /* 0x0000003200337c82 */ /* 0x000fe20008000000 */
[----:B---3--:R-:W-:Y:S01]  /*1e080*/  FSEL R137, R137, -INF , P3 ;  /* 0xff80000089897808 */ /* 0x008fe20001800000 */
[----:B------:R-:W-:Y:S01]  /*1e090*/  FMUL.FTZ R95, R2, R95 ;  /* 0x0000005f025f7220 */ /* 0x000fe20000410000 */
[----:B-----5:R-:W-:Y:S01]  /*1e0a0*/  FSEL R140, R140, -INF , P4 ;  /* 0xff8000008c8c7808 */ /* 0x020fe20002000000 */
[----:B------:R-:W-:Y:S01]  /*1e0b0*/  FMUL.FTZ R98, R2, R98 ;  /* 0x0000006202627220 */ /* 0x000fe20000410000 */
[----:B------:R-:W-:Y:S01]  /*1e0c0*/  ISETP.GT.AND P3, PT, R162, 0x31, PT ;  /* 0x00000031a200780c */ /* 0x000fe20003f64270 */
[----:B------:R-:W2:Y:S01]  /*1e0d0*/  MUFU.TANH R145, R145 ;  /* 0x0000009100917308 */ /* 0x000ea20000002400 */
[----:B0-----:R-:W-:Y:S01]  /*1e0e0*/  FSEL R141, R141, -INF , P1 ;  /* 0xff8000008d8d7808 */ /* 0x001fe20000800000 */
[----:B------:R-:W-:Y:S01]  /*1e0f0*/  FMUL.FTZ R99, R2, R99 ;  /* 0x0000006302637220 */ /* 0x000fe20000410000 */
[----:B------:R-:W-:Y:S01]  /*1e100*/  ISETP.GT.AND P4, PT, R162, 0x38, PT ;  /* 0x00000038a200780c */ /* 0x000fe20003f84270 */
[----:B------:R-:W-:Y:S01]  /*1e110*/  FMUL.FTZ R102, R2, R102 ;  /* 0x0000006602667220 */ /* 0x000fe20000410000 */
[----:B------:R-:W-:Y:S01]  /*1e120*/  ISETP.GT.AND P1, PT, R162, 0x39, PT ;  /* 0x00000039a200780c */ /* 0x000fe20003f24270 */
[----:B------:R-:W-:Y:S01]  /*1e130*/  FMUL.FTZ R103, R2, R103 ;  /* 0x0000006702677220 */ /* 0x000fe20000410000 */
[----:B------:R-:W-:Y:S01]  /*1e140*/  ISETP.GT.AND P5, PT, R7, 0x99, PT ;  /* 0x000000990700780c */ /* 0x000fe20003fa4270 */
[----:B------:R-:W0:Y:S01]  /*1e150*/  MUFU.TANH R148, R148 ;  /* 0x0000009400947308 */ /* 0x000e220000002400 */
[----:B-1----:R-:W-:-:S02]  /*1e160*/  FSEL R120, R120, -INF , P2 ;  /* 0xff80000078787808 */ /* 0x002fc40001000000 */
[----:B------:R-:W-:-:S05]  /*1e170*/  ISETP.GT.AND P2, PT, R162, 0x50, PT ;  /* 0x00000050a200780c */ /* 0x000fca0003f44270 */
[----:B------:R-:W1:Y:S01]  /*1e180*/  MUFU.TANH R149, R149 ;  /* 0x0000009500957308 */ /* 0x000e620000002400 */
[----:B--2---:R-:W-:Y:S02]  /*1e190*/  FSEL R145, R145, -INF , P3 ;  /* 0xff80000091917808 */ /* 0x004fe40001800000 */
[----:B------:R-:W-:-:S05]  /*1e1a0*/  ISETP.GT.AND P3, PT, R162, 0x41, PT ;  /* 0x00000041a200780c */ /* 0x000fca0003f64270 */
[----:B------:R-:W2:Y:S01]  /*1e1b0*/  MUFU.TANH R128, R128 ;  /* 0x0000008000807308 */ /* 0x000ea20000002400 */
[----:B0-----:R-:W-:Y:S02]  /*1e1c0*/  FSEL R148, R148, -INF , P4 ;  /* 0xff80000094947808 */ /* 0x001fe40002000000 */
[----:B------:R-:W-:-:S05]  /*1e1d0*/  ISETP.GT.AND P4, PT, R162, 0x48, PT ;  /* 0x00000048a200780c */ /* 0x000fca0003f84270 */
[----:B------:R-:W0:Y:S01]  /*1e1e0*/  MUFU.TANH R121, R121 ;  /* 0x0000007900797308 */ /* 0x000e220000002400 */
[----:B-1----:R-:W-:Y:S02]  /*1e1f0*/  FSEL R149, R149, -INF , P1 ;  /* 0xff80000095957808 */ /* 0x002fe40000800000 */
        /* <DEDUP_REMOVED lines=51> */
[----:B------:R-:W-:-:S05]  /*1e530*/  ISETP.GT.AND P2, PT, R7, RZ, PT ;  /* 0x000000ff0700720c */ /* 0x000fca0003f44270 */
        /* <DEDUP_REMOVED lines=11> */
[----:B------:R-:W-:Y:S02]  /*1e5f0*/  FMNMX.FTZ R12, R10, R5, !PT ;  /* 0x000000050a0c7209 */ /* 0x000fe40007810000 */
[----:B------:R-:W-:Y:S02]  /*1e600*/  ISETP.GT.AND P2, PT, R7, 0x10, PT ;  /* 0x000000100700780c */ /* 0x000fe40003f44270 */
[----:B------:R-:W-:Y:S01]  /*1e610*/  FMNMX.FTZ R12, R11, R12, !PT ;  /* 0x0000000c0b0c7209 */ /* 0x000fe20007810000 */
[----:B------:R-:W1:Y:S01]  /*1e620*/  MUFU.TANH R13, R13 ;  /* 0x0000000d000d7308 */ /* 0x000e620000002400 */
[----:B--2---:R-:W-:Y:S02]  /*1e630*/  FSEL R97, R97, -INF , P3 ;  /* 0xff80000061617808 */ /* 0x004fe40001800000 */
[----:B------:R-:W-:-:S02]  /*1e640*/  FMNMX.FTZ R12, R20, R12, !PT ;  /* 0x0000000c140c7209 */ /* 0x000fc40007810000 */
[----:B------:R-:W-:Y:S02]  /*1e650*/  ISETP.GT.AND P3, PT, R7, 0x1, PT ;  /* 0x000000010700780c */ /* 0x000fe40003f64270 */
[----:B------:R-:W-:Y:S01]  /*1e660*/  FMNMX.FTZ R12, R21, R12, !PT ;  /* 0x0000000c150c7209 */ /* 0x000fe20007810000 */
[----:B------:R-:W2:Y:S01]  /*1e670*/  MUFU.TANH R152, R152 ;  /* 0x0000009800987308 */ /* 0x000ea20000002400 */
[----:B0-----:R-:W-:Y:S02]  /*1e680*/  FSEL R100, R100, -INF , P4 ;  /* 0xff80000064647808 */ /* 0x001fe40002000000 */
[----:B------:R-:W-:Y:S02]  /*1e690*/  FMNMX.FTZ R12, R154, R12, !PT ;  /* 0x0000000c9a0c7209 */ /* 0x000fe40007810000 */
[----:B------:R-:W-:Y:S02]  /*1e6a0*/  ISETP.GT.AND P4, PT, R7, 0x8, PT ;  /* 0x000000080700780c */ /* 0x000fe40003f84270 */
[----:B------:R-:W-:Y:S01]  /*1e6b0*/  FMNMX.FTZ R12, R155, R12, !PT ;  /* 0x0000000c9b0c7209 */ /* 0x000fe20007810000 */
[----:B------:R-:W0:Y:S01]  /*1e6c0*/  MUFU.TANH R94, R163 ;  /* 0x000000a3005e7308 */ /* 0x000e220000002400 */
[----:B-1----:R-:W-:-:S02]  /*1e6d0*/  FSEL R13, R13, -INF , P3 ;  /* 0xff8000000d0d7808 */ /* 0x002fc40001800000 */
[----:B------:R-:W-:Y:S02]  /*1e6e0*/  FMNMX.FTZ R12, R158, R12, !PT ;  /* 0x0000000c9e0c7209 */ /* 0x000fe40007810000 */
[----:B------:R-:W-:Y:S02]  /*1e6f0*/  ISETP.GT.AND P3, PT, R7, 0x11, PT ;  /* 0x000000110700780c */ /* 0x000fe40003f64270 */
[----:B------:R-:W-:Y:S01]  /*1e700*/  FMNMX.FTZ R12, R159, R12, !PT ;  /* 0x0000000c9f0c7209 */ /* 0x000fe20007810000 */
[----:B------:R-:W1:Y:S01]  /*1e710*/  MUFU.TANH R153, R153 ;  /* 0x0000009900997308 */ /* 0x000e620000002400 */
[----:B--2---:R-:W-:Y:S02]  /*1e720*/  FSEL R152, R152, -INF , P4 ;  /* 0xff80000098987808 */ /* 0x004fe40002000000 */
[----:B------:R-:W-:Y:S02]  /*1e730*/  FMNMX.FTZ R12, R136, R12, !PT ;  /* 0x0000000c880c7209 */ /* 0x000fe40007810000 */
[----:B------:R-:W-:-:S02]  /*1e740*/  ISETP.GT.AND P4, PT, R7, 0x18, PT ;  /* 0x000000180700780c */ /* 0x000fc40003f84270 */
        /* <DEDUP_REMOVED lines=127> */
[----:B------:R-:W-:Y:S02]  /*1ef40*/  ISETP.GT.AND P4, PT, R7, 0x98, PT ;  /* 0x000000980700780c */ /* 0x000fe40003f84270 */
[----:B------:R-:W-:-:S03]  /*1ef50*/  FMNMX.FTZ R7, R100, R12, !PT ;  /* 0x0000000c64077209 */ /* 0x000fc60007810000 */
[----:B------:R-:W2:Y:S01]  /*1ef60*/  MUFU.TANH R99, R99 ;  /* 0x0000006300637308 */ /* 0x000ea20000002400 */
[----:B------:R-:W-:Y:S02]  /*1ef70*/  FMNMX.FTZ R7, R94, R7, !PT ;  /* 0x000000075e077209 */ /* 0x000fe40007810000 */
[----:B0-----:R-:W-:-:S03]  /*1ef80*/  FSEL R95, R95, -INF , P1 ;  /* 0xff8000005f5f7808 */ /* 0x001fc60000800000 */
[----:B------:R-:W0:Y:S02]  /*1ef90*/  SHFL.BFLY PT, R12, R7, 0x2, 0x1f ;  /* 0x0c401f00070c7f89 */ /* 0x000e2400000e0000 */
[----:B------:R-:W3:Y:S01]  /*1efa0*/  MUFU.TANH R102, R102 ;  /* 0x0000006600667308 */ /* 0x000ee20000002400 */
[----:B-1----:R-:W-:Y:S02]  /*1efb0*/  FSEL R98, R98, -INF , P2 ;  /* 0xff80000062627808 */ /* 0x002fe40001000000 */
[----:B--2---:R-:W-:Y:S02]  /*1efc0*/  FSEL R99, R99, -INF , P3 ;  /* 0xff80000063637808 */ /* 0x004fe40001800000 */
[----:B---3--:R-:W-:Y:S02]  /*1efd0*/  FSEL R102, R102, -INF , P4 ;  /* 0xff80000066667808 */ /* 0x008fe40002000000 */
        /* <DEDUP_REMOVED lines=103> */
[----:B------:R-:W0:Y:S03]  /*1f650*/  MUFU.TANH R94, R103 ;  /* 0x00000067005e7308 */ /* 0x000e260000002400 */
[----:B------:R-:W-:-:S04]  /*1f660*/  FMNMX.FTZ R163, R95, R163, !PT ;  /* 0x000000a35fa37209 */ /* 0x000fc80007810000 */
[----:B------:R-:W-:Y:S01]  /*1f670*/  FMNMX.FTZ R163, R98, R163, !PT ;  /* 0x000000a362a37209 */ /* 0x000fe20007810000 */
[----:B------:R-:W1:Y:S03]  /*1f680*/  MUFU.EX2 R103, R10 ;  /* 0x0000000a00677308 */ /* 0x000e660000000800 */
[----:B------:R-:W-:-:S04]  /*1f690*/  FMNMX.FTZ R163, R99, R163, !PT ;  /* 0x000000a363a37209 */ /* 0x000fc80007810000 */
[----:B------:R-:W-:Y:S01]  /*1f6a0*/  FMNMX.FTZ R163, R102, R163, !PT ;  /* 0x000000a366a37209 */ /* 0x000fe20007810000 */
[----:B------:R-:W-:Y:S01]  /*1f6b0*/  MUFU.EX2 R124, R124 ;  /* 0x0000007c007c7308 */ /* 0x000fe20000000800 */
[----:B0-----:R-:W-:-:S04]  /*1f6c0*/  FSEL R94, R94, -INF , P5 ;  /* 0xff8000005e5e7808 */ /* 0x001fc80002800000 */
[----:B------:R-:W-:-:S03]  /*1f6d0*/  FMNMX.FTZ R163, R94, R163, !PT ;  /* 0x000000a35ea37209 */ /* 0x000fc60007810000 */
[----:B------:R-:W-:Y:S01]  /*1f6e0*/  MUFU.EX2 R125, R125 ;  /* 0x0000007d007d7308 */ /* 0x000fe20000000800 */
[----:B-1----:R-:W-:-:S01]  /*1f6f0*/  FFMA.FTZ R3, R5, R3, R103 ;  /* 0x0000000305037223 */ /* 0x002fc20000010067 */
[----:B------:R-:W0:Y:S03]  /*1f700*/  SHFL.BFLY PT, R164, R163, 0x2, 0x1f ;  /* 0x0c401f00a3a47f89 */ /* 0x000e2600000e0000 */
[----:B------:R-:W-:-:S03]  /*1f710*/  FADD.FTZ R3, R11, R3 ;  /* 0x000000030b037221 */ /* 0x000fc60000010000 */
[----:B------:R-:W-:Y:S08]  /*1f720*/  MUFU.EX2 R128, R128 ;  /* 0x0000008000807308 */ /* 0x000ff00000000800 */
[----:B------:R-:W-:Y:S08]  /*1f730*/  MUFU.EX2 R129, R129 ;  /* 0x0000008100817308 */ /* 0x000ff00000000800 */
[----:B------:R-:W-:Y:S01]  /*1f740*/  MUFU.EX2 R132, R132 ;  /* 0x0000008400847308 */ /* 0x000fe20000000800 */
[----:B0-----:R-:W-:-:S05]  /*1f750*/  FMNMX.FTZ R164, R163, R164, !PT ;  /* 0x000000a4a3a47209 */ /* 0x001fca0007810000 */
[----:B------:R-:W0:Y:S02]  /*1f760*/  SHFL.BFLY PT, R10, R164, 0x1, 0x1f ;  /* 0x0c201f00a40a7f89 */ /* 0x000e2400000e0000 */
[----:B------:R-:W-:Y:S08]  /*1f770*/  MUFU.EX2 R133, R133 ;  /* 0x0000008500857308 */ /* 0x000ff00000000800 */
[----:B------:R-:W-:Y:S08]  /*1f780*/  MUFU.EX2 R104, R104 ;  /* 0x0000006800687308 */ /* 0x000ff00000000800 */
[----:B------:R-:W-:Y:S01]  /*1f790*/  MUFU.EX2 R105, R105 ;  /* 0x0000006900697308 */ /* 0x000fe20000000800 */
[----:B0-----:R-:W-:Y:S01]  /*1f7a0*/  FMNMX.FTZ R10, R164, R10, !PT ;  /* 0x0000000aa40a7209 */ /* 0x001fe20007810000 */
[----:B------:R-:W-:-:S06]  /*1f7b0*/  IMAD.U32 R164, RZ, RZ, UR38 ;  /* 0x00000026ffa47e24 */ /* 0x000fcc000f8e00ff */
[----:B------:R-:W-:Y:S01]  /*1f7c0*/  MUFU.EX2 R108, R108 ;  /* 0x0000006c006c7308 */ /* 0x000fe20000000800 */
[----:B------:R-:W-:-:S04]  /*1f7d0*/  FSETP.NEU.FTZ.AND P1, PT, R10, -INF , PT ;  /* 0xff8000000a00780b */ /* 0x000fc80003f3d000 */
[----:B------:R-:W-:-:S03]  /*1f7e0*/  FSEL R163, R10, RZ, P1 ;  /* 0x000000ff0aa37208 */ /* 0x000fc60000800000 */
[----:B------:R-:W-:Y:S02]  /*1f7f0*/  MUFU.EX2 R109, R109 ;  /* 0x0000006d006d7308 */ /* 0x000fe40000000800 */
[----:B------:R-:W-:-:S01]  /*1f800*/  FADD.FTZ R4, -R163, R4 ;  /* 0x00000004a3047221 */ /* 0x000fc20000010100 */
[----:B------:R-:W-:-:S03]  /*1f810*/  IMAD.U32 R163, RZ, RZ, UR51 ;  /* 0x00000033ffa37e24 */ /* 0x000fc6000f8e00ff */
[----:B------:R-:W-:Y:S01]  /*1f820*/  FMUL.FTZ R4, R4, UR51 ;  /* 0x0000003304047c20 */ /* 0x000fe20008410000 */
[----:B------:R-:W-:-:S01]  /*1f830*/  FFMA.FTZ R163, R10, R163, -8 ;  /* 0xc10000000aa37423 */ /* 0x000fc200000100a3 */
[----:B------:R-:W-:Y:S04]  /*1f840*/  MUFU.EX2 R112, R112 ;  /* 0x0000007000707308 */ /* 0x000fe80000000800 */
        /* <DEDUP_REMOVED lines=44> */
[----:B------:R-:W-:Y:S01]  /*1fb10*/  IMAD R163, R23, 0x8, R18 ;  /* 0x0000000817a37824 */ /* 0x000fe200078e0212 */
[----:B------:R-:W2:Y:S01]  /*1fb20*/  MUFU.EX2 R152, R152 ;  /* 0x0000009800987308 */ /* 0x000ea20000000800 */
[----:B0-----:R-:W-:-:S03]  /*1fb30*/  FFMA.FTZ R0, R4, R0, R162 ;  /* 0x0000000004007223 */ /* 0x001fc600000100a2 */
[----:B------:R-:W-:-:S04]  /*1fb40*/  IADD3 R163, R163, 0x29840, RZ ;  /* 0x00029840a3a37810 */ /* 0x000fc80007ffe0ff */
[----:B------:R-:W0:Y:S01]  /*1fb50*/  MUFU.EX2 R153, R153 ;  /* 0x0000009900997308 */ /* 0x000e220000000800 */
[----:B------:R-:W-:-:S04]  /*1fb60*/  PRMT R163, R164, 0x654, R163 ;  /* 0x00000654a4a37816 */ /* 0x000fc800000000a3 */
[----:B------:R1:W-:Y:S03]  /*1fb70*/  SYNCS.ARRIVE.TRANS64.RED.A1T0 RZ, [R163+URZ], RZ ;  /* 0x000000ffa3ff79a7 */ /* 0x0003e6000810043f */
[----:B------:R-:W3:Y:S01]  /*1fb80*/  MUFU.EX2 R156, R156 ;  /* 0x0000009c009c7308 */ /* 0x000ee20000000800 */
[----:B-1----:R-:W-:-:S01]  /*1fb90*/  FADD.FTZ R163, R13, R0 ;  /* 0x000000000da37221 */ /* 0x002fc20000010000 */
[----:B------:R-:W-:-:S06]  /*1fba0*/  FADD.FTZ R0, R20, R3 ;  /* 0x0000000314007221 */ /* 0x000fcc0000010000 */
[----:B------:R-:W1:Y:S01]  /*1fbb0*/  MUFU.EX2 R157, R157 ;  /* 0x0000009d009d7308 */ /* 0x000e620000000800 */
[----:B--2---:R-:W-:-:S01]  /*1fbc0*/  FADD.FTZ R3, R152, R163 ;  /* 0x000000a398037221 */ /* 0x004fc20000010000 */
[----:B------:R-:W-:-:S03]  /*1fbd0*/  FADD.FTZ R0, R21, R0 ;  /* 0x0000000015007221 */ /* 0x000fc60000010000 */
[----:B0-----:R-:W-:Y:S01]  /*1fbe0*/  FADD.FTZ R3, R153, R3 ;  /* 0x0000000399037221 */ /* 0x001fe20000010000 */
[----:B------:R-:W-:-:S02]  /*1fbf0*/  FADD.FTZ R0, R154, R0 ;  /* 0x000000009a007221 */ /* 0x000fc40000010000 */
[----:B------:R-:W0:Y:S01]  /*1fc00*/  MUFU.EX2 R160, R160 ;  /* 0x000000a000a07308 */ /* 0x000e220000000800 */
[----:B---3--:R-:W-:-:S01]  /*1fc10*/  FADD.FTZ R3, R156, R3 ;  /* 0x000000039c037221 */ /* 0x008fc20000010000 */
[----:B------:R-:W-:-:S04]  /*1fc20*/  FADD.FTZ R0, R155, R0 ;  /* 0x000000009b007221 */ /* 0x000fc80000010000 */
[----:B------:R-:W-:Y:S02]  /*1fc30*/  FADD.FTZ R0, R158, R0 ;  /* 0x000000009e007221 */ /* 0x000fe40000010000 */
        /* <DEDUP_REMOVED lines=9> */
[----:B--2---:R-:W-:-:S01]  /*1fcd0*/  FADD.FTZ R3, R161, R3 ;  /* 0x00000003a1037221 */ /* 0x004fc20000010000 */
        /* <DEDUP_REMOVED lines=104> */
.L_x_2852:
        /* <DEDUP_REMOVED lines=12> */
[-C--:B------:R-:W-:Y:S01]  /*20420*/  FMUL.FTZ R29, R29, R5.reuse ;  /* 0x000000051d1d7220 */ /* 0x080fe20000410000 */
[----:B------:R-:W-:Y:S01]  /*20430*/  F2FP.SATFINITE.E4M3.F32.PACK_AB_MERGE_C R160, R161, R160, RZ ;  /* 0x000000a0a1a0723e */ /* 0x000fe200048070ff */
[----:B------:R0:W-:Y:S01]  /*20440*/  SYNCS.ARRIVE.TRANS64.RED.A1T0 RZ, [R8+URZ], RZ ;  /* 0x000000ff08ff79a7 */ /* 0x0001e2000810043f */
        /* <DEDUP_REMOVED lines=99> */
[----:B------:R-:W-:Y:S01]  /*20a80*/  IADD3 R6, R6, -0x1, RZ ;  /* 0xffffffff06067810 */ /* 0x000fe20007ffe0ff */
[----:B------:R-:W-:Y:S06]  /*20a90*/  @P1 BRA `(.L_x_2853) ;  /* 0xffffffb800241947 */ /* 0x000fec000383ffff */
.L_x_2841:
[----:B------:R-:W-:-:S13]  /*20aa0*/  ISETP.GE.AND P1, PT, R6, R213, PT ;  /* 0x000000d50600720c */ /* 0x000fda0003f26270 */
[----:B------:R-:W-:Y:S05]  /*20ab0*/  @!P1 BRA `(.L_x_2854) ;  /* 0x0000003c00109947 */ /* 0x000fea0003800000 */
[----:B------:R-:W-:Y:S01]  /*20ac0*/  MOV R4, R10 ;  /* 0x0000000a00047202 */ /* 0x000fe20000000f00 */
[----:B------:R-:W-:Y:S02]  /*20ad0*/  IMAD.MOV.U32 R5, RZ, RZ, R12 ;  /* 0x000000ffff057224 */ /* 0x000fe400078e000c */
[----:B------:R-:W-:Y:S02]  /*20ae0*/  IMAD.MOV.U32 R7, RZ, RZ, R194 ;  /* 0x000000ffff077224 */ /* 0x000fe400078e00c2 */
[----:B------:R-:W-:-:S07]  /*20af0*/  IMAD.MOV.U32 R8, RZ, RZ, R23 ;  /* 0x000000ffff087224 */ /* 0x000fce00078e0017 */
.L_x_2866:
        /* <DEDUP_REMOVED lines=10> */
.L_x_2856:
[----:B------:R-:W-:Y:S02]  /*20ba0*/  LEA R10, R23, R18, 0x3 ;  /* 0x00000012170a7211 */ /* 0x000fe400078e18ff */
[----:B------:R-:W-:-:S04]  /*20bb0*/  SHF.L.U32 R11, R194, 0x1f, RZ ;  /* 0x0000001fc20b7819 */ /* 0x000fc800000006ff */
[----:B------:R0:W1:Y:S01]  /*20bc0*/  SYNCS.PHASECHK.TRANS64.TRYWAIT P1, [R10+URZ+0x29830], R11 ;  /* 0x0298300b0a0075a7 */ /* 0x000062000802017f */
[----:B------:R-:W-:Y:S05]  /*20bd0*/  @!P0 BRA `(.L_x_2857) ;  /* 0x0000000000048947 */ /* 0x000fea0003800000 */
[----:B------:R-:W-:Y:S01]  /*20be0*/  BPT.TRAP 0x1 ;  /* 0x000000040000795c */ /* 0x000fe20000300000 */
.L_x_2857:
[----:B------:R-:W-:Y:S04]  /*20bf0*/  BSSY B0, `(.L_x_2855) ;  /* 0x0000004000007945 */ /* 0x000fe80003800000 */
[----:B-1----:R-:W-:Y:S05]  /*20c00*/  @P1 BRA `(.L_x_2858) ;  /* 0x0000000000081947 */ /* 0x002fea0003800000 */
[----:B------:R-:W1:Y:S02]  /*20c10*/  SYNCS.PHASECHK.TRANS64.TRYWAIT P1, [R10+URZ+0x29830], R11 ;  /* 0x0298300b0a0075a7 */ /* 0x000e64000802017f */
[----:B-1----:R-:W-:Y:S05]  /*20c20*/  @!P1 BRA `(.L_x_2859) ;  /* 0x0000012000c09947 */ /* 0x002fea0003800000 */
.L_x_2858:
[----:B------:R-:W-:Y:S05]  /*20c30*/  BSYNC B0 ;  /* 0x0000000000007941 */ /* 0x000fea0003800000 */
.L_x_2855:
[----:B01----:R-:W0:Y:S01]  /*20c40*/  S2R R10, SR_TID.X ;  /* 0x00000000000a7919 */ /* 0x003e220000002100 */
[----:B------:R-:W-:Y:S05]  /*20c50*/  WARPSYNC.ALL ;  /* 0x0000000000007948 */ /* 0x000fea0003800000 */
[----:B------:R-:W-:Y:S01]  /*20c60*/  IMAD.MOV.U32 R11, RZ, RZ, -0x7fffffe0 ;  /* 0x80000020ff0b7424 */ /* 0x000fe200078e00ff */
[----:B------:R-:W-:Y:S01]  /*20c70*/  UMOV UR44, UR24 ;  /* 0x00000018002c7c82 */ /* 0x000fe20008000000 */
[----:B------:R-:W-:Y:S01]  /*20c80*/  UMOV UR45, UR25 ;  /* 0x00000019002d7c82 */ /* 0x000fe20008000000 */
[----:B------:R-:W-:Y:S01]  /*20c90*/  MOV R13, 0x80000020 ;  /* 0x80000020000d7802 */ /* 0x000fe20000000f00 */
[----:B------:R-:W-:Y:S01]  /*20ca0*/  UMOV UR40, UR24 ;  /* 0x0000001800287c82 */ /* 0x000fe20008000000 */
[----:B------:R-:W-:Y:S01]  /*20cb0*/  R2UR UR47, R11 ;  /* 0x000000000b2f72ca */ /* 0x000fe200000e0000 */
[----:B------:R-:W-:Y:S01]  /*20cc0*/  UMOV UR41, UR25 ;  /* 0x0000001900297c82 */ /* 0x000fe20008000000 */
[C---:B------:R-:W-:Y:S01]  /*20cd0*/  R2UR UR43, R13.reuse ;  /* 0x000000000d2b72ca */ /* 0x040fe200000e0000 */
[----:B------:R-:W-:Y:S01]  /*20ce0*/  IMAD.MOV.U32 R21, RZ, RZ, -0x7fffffe0 ;  /* 0x80000020ff157424 */ /* 0x000fe200078e00ff */
[----:B------:R-:W-:Y:S01]  /*20cf0*/  MOV R15, 0x80000020 ;  /* 0x80000020000f7802 */ /* 0x000fe20000000f00 */
        /* <DEDUP_REMOVED lines=102> */
[----:B------:R-:W-:-:S03]  /*21360*/  IMAD.MOV.U32 R13, RZ, RZ, -0x7fffffe0 ;  /* 0x80000020ff0d7424 */ /* 0x000fc600078e00ff */
[----:B------:R-:W-:Y:S01]  /*21370*/  R2UR UR46, R12 ;  /* 0x000000000c2e72ca */ /* 0x000fe200000e0000 */
[----:B------:R-:W-:Y:S01]  /*21380*/  VIADD R12, R10, 0x282 ;  /* 0x000002820a0c7836 */ /* 0x000fe20000000000 */
[----:B------:R-:W-:Y:S02]  /*21390*/  R2UR UR47, R13 ;  /* 0x000000000d2f72ca */ /* 0x000fe400000e0000 */
[----:B------:R-:W-:Y:S02]  /*213a0*/  MOV R13, 0x80000020 ;  /* 0x80000020000d7802 */ /* 0x000fe40000000f00 */
[----:B------:R-:W-:Y:S01]  /*213b0*/  R2UR UR14, R12 ;  /* 0x000000000c0e72ca */ /* 0x000fe200000e0000 */
[----:B------:R-:W-:Y:S01]  /*213c0*/  VIADD R12, R10, 0x302 ;  /* 0x000003020a0c7836 */ /* 0x000fe20000000000 */
[----:B------:R-:W-:Y:S01]  /*213d0*/  R2UR UR15, R13 ;  /* 0x000000000d0f72ca */ /* 0x000fe200000e0000 */
[----:B------:R-:W-:Y:S01]  /*213e0*/  IMAD.MOV.U32 R13, RZ, RZ, -0x7fffffe0 ;  /* 0x80000020ff0d7424 */ /* 0x000fe200078e00ff */
[----:B------:R-:W-:-:S02]  /*213f0*/  WARPGROUP.DEPBAR.LE gsb0, 0x0 ;  /* 0x00008000000079c5 */ /* 0x000fc40000010000 */
        /* <DEDUP_REMOVED lines=105> */
[C---:B------:R-:W-:Y:S01]  /*21a90*/  IADD3 R12, R10.reuse, 0x682, RZ ;  /* 0x000006820a0c7810 */ /* 0x040fe20007ffe0ff */
        /* <DEDUP_REMOVED lines=34> */
.L_x_2861:
[----:B------:R-:W-:Y:S01]  /*21cc0*/  SHF.L.U32 R7, R7, 0x1f, RZ ;  /* 0x0000001f07077819 */ /* 0x000fe200000006ff */
[----:B------:R-:W-:-:S04]  /*21cd0*/  IMAD R10, R8, 0x8, R18 ;  /* 0x00000008080a7824 */ /* 0x000fc800078e0212 */
[----:B------:R0:W1:Y:S01]  /*21ce0*/  SYNCS.PHASECHK.TRANS64.TRYWAIT P1, [R10+URZ+0x29850], R7 ;  /* 0x029850070a0075a7 */ /* 0x000062000802017f */
[----:B------:R-:W-:Y:S05]  /*21cf0*/  @!P0 BRA `(.L_x_2862) ;  /* 0x0000000000048947 */ /* 0x000fea0003800000 */
[----:B------:R-:W-:Y:S01]  /*21d00*/  BPT.TRAP 0x1 ;  /* 0x000000040000795c */ /* 0x000fe20000300000 */
.L_x_2862:
[----:B-1----:R-:W-:Y:S05]  /*21d10*/  @P1 BRA `(.L_x_2860) ;  /* 0x0000000000081947 */ /* 0x002fea0003800000 */
[----:B------:R-:W1:Y:S02]  /*21d20*/  SYNCS.PHASECHK.TRANS64.TRYWAIT P1, [R10+URZ+0x29850], R7 ;  /* 0x029850070a0075a7 */ /* 0x000e64000802017f */
[----:B-1----:R-:W-:Y:S05]  /*21d30*/  @!P1 BRA `(.L_x_2863) ;  /* 0x0000011000909947 */ /* 0x002fea0003800000 */
.L_x_2860:
[----:B01----:R-:W-:Y:S01]  /*21d40*/  IADD3 R7, R18, 0x400, RZ ;  /* 0x0000040012077810 */ /* 0x003fe20007ffe0ff */
[----:B------:R-:W-:Y:S01]  /*21d50*/  IMAD.MOV.U32 R11, RZ, RZ, -0x3ffffff0 ;  /* 0xc0000010ff0b7424 */ /* 0x000fe200078e00ff */
        /* <DEDUP_REMOVED lines=44> */
.L_x_2864:
        /* <DEDUP_REMOVED lines=8> */
[----:B------:R-:W-:Y:S01]  /*220a0*/  LEA R10, R23, R18, 0x3 ;  /* 0x00000012170a7211 */ /* 0x000fe200078e18ff */
[----:B------:R-:W-:Y:S01]  /*220b0*/  FMUL.FTZ R157, R2, R164 ;  /* 0x000000a4029d7220 */ /* 0x000fe20000410000 */
[----:B------:R-:W-:-:S02]  /*220c0*/  IMAD.U32 R161, RZ, RZ, UR38 ;  /* 0x00000026ffa17e24 */ /* 0x000fc4000f8e00ff */
[C---:B------:R-:W-:Y:S01]  /*220d0*/  FMUL.FTZ R21, R2.reuse, R158 ;  /* 0x0000009e02157220 */ /* 0x040fe20000410000 */
[----:B------:R-:W-:Y:S01]  /*220e0*/  FMUL.FTZ R158, R2, R165 ;  /* 0x000000a5029e7220 */ /* 0x000fe20000410000 */
[----:B------:R-:W-:Y:S01]  /*220f0*/  VIADD R10, R10, 0x29840 ;  /* 0x000298400a0a7836 */ /* 0x000fe20000000000 */
[----:B------:R-:W1:Y:S01]  /*22100*/  MUFU.TANH R11, R11 ;  /* 0x0000000b000b7308 */ /* 0x000e620000002400 */
[C---:B------:R-:W-:Y:S01]  /*22110*/  FMUL.FTZ R136, R2.reuse, R136 ;  /* 0x0000008802887220 */ /* 0x040fe20000410000 */
[C---:B------:R-:W-:Y:S01]  /*22120*/  FMUL.FTZ R137, R2.reuse, R137 ;  /* 0x0000008902897220 */ /* 0x040fe20000410000 */
[C---:B------:R-:W-:Y:S01]  /*22130*/  FMUL.FTZ R140, R2.reuse, R140 ;  /* 0x0000008c028c7220 */ /* 0x040fe20000410000 */
[----:B------:R-:W-:Y:S01]  /*22140*/  PRMT R10, R161, 0x654, R10 ;  /* 0x00000654a10a7816 */ /* 0x000fe2000000000a */
        /* <DEDUP_REMOVED lines=39> */
[----:B------:R1:W-:Y:S01]  /*223c0*/  SYNCS.ARRIVE.TRANS64.RED.A1T0 RZ, [R10+URZ], RZ ;  /* 0x000000ff0aff79a7 */ /* 0x0003e2000810043f */
[C---:B------:R-:W-:Y:S01]  /*223d0*/  FMUL.FTZ R14, R2.reuse, R155 ;  /* 0x0000009b020e7220 */ /* 0x040fe20000410000 */
[C---:B------:R-:W-:Y:S01]  /*223e0*/  FMUL.FTZ R152, R2.reuse, R159 ;  /* 0x0000009f02987220 */ /* 0x040fe20000410000 */
[----:B------:R-:W-:Y:S01]  /*223f0*/  FMUL.FTZ R155, R2, R162 ;  /* 0x000000a2029b7220 */ /* 0x000fe20000410000 */
[----:B------:R-:W3:Y:S01]  /*22400*/  MUFU.TANH R158, R158 ;  /* 0x0000009e009e7308 */ /* 0x000ee20000002400 */
        /* <DEDUP_REMOVED lines=44> */
[----:B------:R-:W-:Y:S01]  /*226d0*/  FMUL.FTZ R102, R2, R102 ;  /* 0x0000006602667220 */ /* 0x000fe20000410000 */
[----:B------:R-:W-:-:S02]  /*226e0*/  UMOV UR51, UR49 ;  /* 0x0000003100337c82 */ /* 0x000fc40008000000 */
[----:B------:R-:W3:Y:S01]  /*226f0*/  MUFU.TANH R145, R145 ;  /* 0x0000009100917308 */ /* 0x000ee20000002400 */
[----:B--2---:R-:W-:-:S07]  /*22700*/  FMNMX.FTZ R161, R141, R12, !PT ;  /* 0x0000000c8da17209 */ /* 0x004fce0007810000 */
[----:B------:R-:W2:Y:S01]  /*22710*/  MUFU.TANH R148, R148 ;  /* 0x0000009400947308 */ /* 0x000ea20000002400 */
[----:B0-----:R-:W-:-:S07]  /*22720*/  FMNMX.FTZ R12, R144, R161, !PT ;  /* 0x000000a1900c7209 */ /* 0x001fce0007810000 */
[----:B------:R-:W0:Y:S01]  /*22730*/  MUFU.TANH R149, R149 ;  /* 0x0000009500957308 */ /* 0x000e220000002400 */
[----:B---3--:R-:W-:-:S07]  /*22740*/  FMNMX.FTZ R161, R145, R12, !PT ;  /* 0x0000000c91a17209 */ /* 0x008fce0007810000 */
        /* <DEDUP_REMOVED lines=51> */
[----:B0-----:R-:W-:-:S05]  /*22a80*/  FMNMX.FTZ R12, R101, R12, !PT ;  /* 0x0000000c650c7209 */ /* 0x001fca0007810000 */
[----:B-1----:R-:W0:Y:S02]  /*22a90*/  SHFL.BFLY PT, R10, R12, 0x2, 0x1f ;  /* 0x0c401f000c0a7f89 */ /* 0x002e2400000e0000 */
[----:B------:R-:W1:Y:S01]  /*22aa0*/  MUFU.TANH R21, R21 ;  /* 0x0000001500157308 */ /* 0x000e620000002400 */
[----:B---3--:R-:W-:-:S07]  /*22ab0*/  FMNMX.FTZ R161, R13, R4, !PT ;  /* 0x000000040da17209 */ /* 0x008fce0007810000 */
[----:B------:R-:W3:Y:S08]  /*22ac0*/  MUFU.TANH R152, R152 ;  /* 0x0000009800987308 */ /* 0x000ef00000002400 */
[----:B------:R-:W4:Y:S01]  /*22ad0*/  MUFU.TANH R155, R155 ;  /* 0x0000009b009b7308 */ /* 0x000f220000002400 */
[----:B0-----:R-:W-:-:S07]  /*22ae0*/  FMNMX.FTZ R10, R12, R10, !PT ;  /* 0x0000000a0c0a7209 */ /* 0x001fce0007810000 */
[----:B------:R-:W0:Y:S01]  /*22af0*/  MUFU.TANH R156, R156 ;  /* 0x0000009c009c7308 */ /* 0x000e220000002400 */
[----:B------:R-:W5:Y:S07]  /*22b00*/  SHFL.BFLY PT, R12, R10, 0x1, 0x1f ;  /* 0x0c201f000a0c7f89 */ /* 0x000f6e00000e0000 */
[----:B------:R-:W0:Y:S08]  /*22b10*/  MUFU.TANH R159, R159 ;  /* 0x0000009f009f7308 */ /* 0x000e300000002400 */
[----:B------:R-:W0:Y:S08]  /*22b20*/  MUFU.TANH R160, R160 ;  /* 0x000000a000a07308 */ /* 0x000e300000002400 */
[----:B------:R-:W0:Y:S01]  /*22b30*/  MUFU.TANH R138, R138 ;  /* 0x0000008a008a7308 */ /* 0x000e220000002400 */
[----:B-----5:R-:W-:-:S02]  /*22b40*/  FMNMX.FTZ R12, R10, R12, !PT ;  /* 0x0000000c0a0c7209 */ /* 0x020fc40007810000 */
[----:B--2---:R-:W-:-:S05]  /*22b50*/  FMNMX.FTZ R10, R14, R161, !PT ;  /* 0x000000a10e0a7209 */ /* 0x004fca0007810000 */
[----:B------:R-:W2:Y:S01]  /*22b60*/  MUFU.TANH R139, R139 ;  /* 0x0000008b008b7308 */ /* 0x000ea20000002400 */
[----:B-1----:R-:W-:Y:S01]  /*22b70*/  FMNMX.FTZ R161, R21, R10, !PT ;  /* 0x0000000a15a17209 */ /* 0x002fe20007810000 */
[----:B------:R-:W-:-:S03]  /*22b80*/  FADD.FTZ R5, -R12, R5 ;  /* 0x000000050c057221 */ /* 0x000fc60000010100 */
[----:B---3--:R-:W-:Y:S01]  /*22b90*/  FMNMX.FTZ R10, R152, R161, !PT ;  /* 0x000000a1980a7209 */ /* 0x008fe20007810000 */
[----:B------:R-:W-:Y:S02]  /*22ba0*/  FMUL.FTZ R5, R5, UR51 ;  /* 0x0000003305057c20 */ /* 0x000fe40008410000 */
[----:B------:R-:W1:Y:S01]  /*22bb0*/  MUFU.TANH R142, R142 ;  /* 0x0000008e008e7308 */ /* 0x000e620000002400 */
[----:B----4-:R-:W-:-:S04]  /*22bc0*/  FMNMX.FTZ R161, R155, R10, !PT ;  /* 0x0000000a9ba17209 */ /* 0x010fc80007810000 */
[----:B0-----:R-:W-:-:S03]  /*22bd0*/  FMNMX.FTZ R10, R156, R161, !PT ;  /* 0x000000a19c0a7209 */ /* 0x001fc60007810000 */
[----:B------:R-:W0:Y:S01]  /*22be0*/  MUFU.TANH R143, R143 ;  /* 0x0000008f008f7308 */ /* 0x000e220000002400 */
[----:B------:R-:W-:-:S04]  /*22bf0*/  FMNMX.FTZ R161, R159, R10, !PT ;  /* 0x0000000a9fa17209 */ /* 0x000fc80007810000 */
[----:B------:R-:W-:-:S03]  /*22c00*/  FMNMX.FTZ R161, R160, R161, !PT ;  /* 0x000000a1a0a17209 */ /* 0x000fc60007810000 */
[----:B------:R-:W3:Y:S01]  /*22c10*/  MUFU.TANH R146, R146 ;  /* 0x0000009200927308 */ /* 0x000ee20000002400 */
[----:B------:R-:W-:-:S04]  /*22c20*/  FMNMX.FTZ R10, R138, R161, !PT ;  /* 0x000000a18a0a7209 */ /* 0x000fc80007810000 */
[----:B--2---:R-:W-:-:S03]  /*22c30*/  FMNMX.FTZ R161, R139, R10, !PT ;  /* 0x0000000a8ba17209 */ /* 0x004fc60007810000 */
[----:B------:R-:W2:Y:S01]  /*22c40*/  MUFU.TANH R147, R147 ;  /* 0x0000009300937308 */ /* 0x000ea20000002400 */
[----:B-1----:R-:W-:-:S04]  /*22c50*/  FMNMX.FTZ R10, R142, R161, !PT ;  /* 0x000000a18e0a7209 */ /* 0x002fc80007810000 */
[----:B0-----:R-:W-:-:S03]  /*22c60*/  FMNMX.FTZ R161, R143, R10, !PT ;  /* 0x0000000a8fa17209 */ /* 0x001fc60007810000 */
[----:B------:R-:W0:Y:S01]  /*22c70*/  MUFU.TANH R150, R150 ;  /* 0x0000009600967308 */ /* 0x000e220000002400 */
[----:B---3--:R-:W-:-:S07]  /*22c80*/  FMNMX.FTZ R10, R146, R161, !PT ;  /* 0x000000a1920a7209 */ /* 0x008fce0007810000 */
        /* <DEDUP_REMOVED lines=39> */
[----:B0-----:R-:W-:Y:S01]  /*22f00*/  FMNMX.FTZ R10, R90, R161, !PT ;  /* 0x000000a15a0a7209 */ /* 0x001fe20007810000 */
[----:B------:R-:W-:-:S06]  /*22f10*/  FMUL.FTZ R161, R2, R103 ;  /* 0x0000006702a17220 */ /* 0x000fcc0000410000 */
        /* <DEDUP_REMOVED lines=9> */
[----:B--2---:R-:W-:-:S04]  /*22fb0*/  FMNMX.FTZ R103, R99, R10, !PT ;  /* 0x0000000a63677209 */ /* 0x004fc80007810000 */
[----:B0-----:R-:W-:-:S04]  /*22fc0*/  FMNMX.FTZ R10, R102, R103, !PT ;  /* 0x00000067660a7209 */ /* 0x001fc80007810000 */
[----:B-1----:R-:W-:-:S05]  /*22fd0*/  FMNMX.FTZ R163, R161, R10, !PT ;  /* 0x0000000aa1a37209 */ /* 0x002fca0007810000 */
[----:B------:R-:W0:Y:S02]  /*22fe0*/  SHFL.BFLY PT, R10, R163, 0x2, 0x1f ;  /* 0x0c401f00a30a7f89 */ /* 0x000e2400000e0000 */
[----:B0-----:R-:W-:-:S05]  /*22ff0*/  FMNMX.FTZ R164, R163, R10, !PT ;  /* 0x0000000aa3a47209 */ /* 0x001fca0007810000 */
[----:B------:R-:W0:Y:S02]  /*23000*/  SHFL.BFLY PT, R103, R164, 0x1, 0x1f ;  /* 0x0c201f00a4677f89 */ /* 0x000e2400000e0000 */
[----:B0-----:R-:W-:Y:S01]  /*23010*/  FMNMX.FTZ R10, R164, R103, !PT ;  /* 0x00000067a40a7209 */ /* 0x001fe20007810000 */
[----:B------:R-:W-:Y:S01]  /*23020*/  IMAD.U32 R103, RZ, RZ, UR51 ;  /* 0x00000033ff677e24 */ /* 0x000fe2000f8e00ff */
[----:B------:R0:W-:Y:S03]  /*23030*/  MUFU.EX2 R164, R5 ;  /* 0x0000000500a47308 */ /* 0x0001e60000000800 */
[----:B------:R-:W-:-:S01]  /*23040*/  FADD.FTZ R4, -R10, R4 ;  /* 0x000000040a047221 */ /* 0x000fc20000010100 */
[----:B------:R-:W-:-:S03]  /*23050*/  FFMA.FTZ R162, R12, R103, -8 ;  /* 0xc10000000ca27423 */ /* 0x000fc60000010067 */
[----:B------:R-:W-:Y:S01]  /*23060*/  FMUL.FTZ R4, R4, UR51 ;  /* 0x0000003304047c20 */ /* 0x000fe20008410000 */
[----:B------:R-:W-:-:S01]  /*23070*/  FFMA.FTZ R7, R7, UR51, -R162 ;  /* 0x0000003307077c23 */ /* 0x000fc200080108a2 */
[----:B0-----:R-:W-:Y:S02]  /*23080*/  IMAD.U32 R5, RZ, RZ, UR51 ;  /* 0x00000033ff057e24 */ /* 0x001fe4000f8e00ff */
        /* <DEDUP_REMOVED lines=10> */
[----:B0-----:R-:W-:-:S01]  /*23130*/  FFMA.FTZ R4, R10, R5, -8 ;  /* 0xc10000000a047423 */ /* 0x001fc20000010005 */
[--C-:B------:R-:W-:Y:S01]  /*23140*/  FFMA.FTZ R137, R137, UR51, -R162.reuse ;  /* 0x0000003389897c23 */ /* 0x100fe200080108a2 */
[----:B------:R-:W-:-:S01]  /*23150*/  FFMA.FTZ R140, R140, UR51, -R162 ;  /* 0x000000338c8c7c23 */ /* 0x000fc200080108a2 */
[----:B------:R-:W-:Y:S01]  /*23160*/  FFMA.FTZ R141, R141, UR51, -R162 ;  /* 0x000000338d8d7c23 */ /* 0x000fe200080108a2 */
[----:B------:R-:W-:-:S01]  /*23170*/  FFMA.FTZ R13, R13, UR51, -R4 ;  /* 0x000000330d0d7c23 */ /* 0x000fc20008010804 */
[----:B------:R-:W-:Y:S01]  /*23180*/  FFMA.FTZ R14, R14, UR51, -R4 ;  /* 0x000000330e0e7c23 */ /* 0x000fe20008010804 */
        /* <DEDUP_REMOVED lines=29> */
[----:B------:R-:W-:-:S01]  /*23360*/  FFMA.FTZ R21, R21, UR51, -R4 ;  /* 0x0000003315157c23 */ /* 0x000fc20008010804 */
[----:B------:R-:W2:Y:S01]  /*23370*/  MUFU.EX2 R162, R11 ;  /* 0x0000000b00a27308 */ /* 0x000ea20000000800 */
[----:B------:R-:W-:-:S01]  /*23380*/  FFMA.FTZ R152, R152, UR51, -R4 ;  /* 0x0000003398987c23 */ /* 0x000fc20008010804 */
[--C-:B------:R-:W-:Y:S01]  /*23390*/  FFMA.FTZ R155, R155, UR51, -R4.reuse ;  /* 0x000000339b9b7c23 */ /* 0x100fe20008010804 */
[----:B------:R-:W-:-:S01]  /*233a0*/  FFMA.FTZ R156, R156, UR51, -R4 ;  /* 0x000000339c9c7c23 */ /* 0x000fc20008010804 */
[----:B-1----:R-:W-:Y:S01]  /*233b0*/  FFMA.FTZ R3, R164, R3, R7 ;  /* 0x00000003a4037223 */ /* 0x002fe20000010007 */
[----:B0-----:R-:W-:-:S01]  /*233c0*/  FFMA.FTZ R0, R103, R0, R166 ;  /* 0x0000000067007223 */ /* 0x001fc200000100a6 */
[--C-:B------:R-:W-:Y:S01]  /*233d0*/  FFMA.FTZ R159, R159, UR51, -R4.reuse ;  /* 0x000000339f9f7c23 */ /* 0x100fe20008010804 */
[----:B------:R-:W-:-:S01]  /*233e0*/  FFMA.FTZ R160, R160, UR51, -R4 ;  /* 0x00000033a0a07c23 */ /* 0x000fc20008010804 */
[----:B------:R2:W0:Y:S01]  /*233f0*/  MUFU.EX2 R5, R14 ;  /* 0x0000000e00057308 */ /* 0x0004220000000800 */
        /* <DEDUP_REMOVED lines=24> */
[----:B-1----:R-:W-:-:S01]  /*23580*/  FADD.FTZ R3, R15, R14 ;  /* 0x0000000e0f037221 */ /* 0x002fc20000010000 */
        /* <DEDUP_REMOVED lines=163> */
.L_x_2865:
[----:B------:R-:W-:Y:S01]  /*23fc0*/  F2FP.SATFINITE.E4M3.F32.PACK_AB_MERGE_C R21, R152, R21, RZ ;  /* 0x000000159815723e */ /* 0x000fe200048070ff */
[----:B------:R-:W-:Y:S01]  /*23fd0*/  FMUL.FTZ R24, R24, R164 ;  /* 0x000000a418187220 */ /* 0x000fe20000410000 */
[----:B------:R-:W-:Y:S01]  /*23fe0*/  LEA R4, R8, R18, 0x3 ;  /* 0x0000001208047211 */ /* 0x000fe200078e18ff */
[-C--:B------:R-:W-:Y:S01]  /*23ff0*/  FMUL.FTZ R25, R25, R164.reuse ;  /* 0x000000a419197220 */ /* 0x080fe20000410000 */
[----:B------:R-:W-:Y:S01]  /*24000*/  ISETP.GT.AND P1, PT, R6, R213, PT ;  /* 0x000000d50600720c */ /* 0x000fe20003f24270 */
[----:B------:R-:W-:Y:S01]  /*24010*/  FMUL.FTZ R28, R28, R164 ;  /* 0x000000a41c1c7220 */ /* 0x000fe20000410000 */
[----:B------:R-:W-:Y:S01]  /*24020*/  F2FP.SATFINITE.E4M3.F32.PACK_AB_MERGE_C R185, R5, R166, R21 ;  /* 0x000000a605b9723e */ /* 0x000fe20004807015 */
        /* <DEDUP_REMOVED lines=103> */
[----:B------:R-:W-:Y:S01]  /*246a0*/  VIADD R6, R6, 0xffffffff ;  /* 0xffffffff06067836 */ /* 0x000fe20000000000 */
[----:B------:R-:W-:Y:S01]  /*246b0*/  MOV R5, R12 ;  /* 0x0000000c00057202 */ /* 0x000fe20000000f00 */
[----:B0-----:R-:W-:-:S02]  /*246c0*/  IMAD.MOV.U32 R4, RZ, RZ, R10 ;  /* 0x000000ffff047224 */ /* 0x001fc400078e000a */
[----:B------:R-:W-:Y:S02]  /*246d0*/  IMAD.MOV.U32 R7, RZ, RZ, R194 ;  /* 0x000000ffff077224 */ /* 0x000fe400078e00c2 */
[----:B------:R-:W-:Y:S01]  /*246e0*/  IMAD.MOV.U32 R8, RZ, RZ, R23 ;  /* 0x000000ffff087224 */ /* 0x000fe200078e0017 */
[----:B------:R-:W-:Y:S06]  /*246f0*/  @P1 BRA `(.L_x_2866) ;  /* 0xffffffc400001947 */ /* 0x000fec000383ffff */
.L_x_2854:
[----:B------:R-:W-:Y:S05]  /*24700*/  WARPSYNC.ALL ;  /* 0x0000000000007948 */ /* 0x000fea0003800000 */
[----:B------:R-:W-:Y:S06]  /*24710*/  BAR.ARV 0x8, 0x180 ;  /* 0x0206000000007b1d */ /* 0x000fec0000002000 */
[----:B------:R-:W-:Y:S05]  /*24720*/  @!P0 BRA `(.L_x_2867) ;  /* 0x0000000000048947 */ /* 0x000fea0003800000 */
[----:B------:R-:W-:Y:S01]  /*24730*/  BPT.TRAP 0x1 ;  /* 0x000000040000795c */ /* 0x000fe20000300000 */
.L_x_2867:
[----:B------:R-:W-:Y:S01]  /*24740*/  IMAD R11, R23, 0x8, R18 ;  /* 0x00000008170b7824 */ /* 0x000fe200078e0212 */
[----:B------:R-:W-:-:S04]  /*24750*/  SHF.L.U32 R2, R194, 0x1f, RZ ;  /* 0x0000001fc2027819 */ /* 0x000fc800000006ff */
[----:B------:R0:W1:Y:S01]  /*24760*/  SYNCS.PHASECHK.TRANS64.TRYWAIT P1, [R11+URZ+0x29850], R2 ;  /* 0x029850020b0075a7 */ /* 0x000062000802017f */
[----:B------:R-:W-:Y:S05]  /*24770*/  @!P0 BRA `(.L_x_2868) ;  /* 0x0000000000048947 */ /* 0x000fea0003800000 */
[----:B------:R-:W-:Y:S01]  /*24780*/  BPT.TRAP 0x1 ;  /* 0x000000040000795c */ /* 0x000fe20000300000 */
.L_x_2868:
[----:B------:R-:W-:-:S05]  /*24790*/  VIADD R18, R18, 0x400 ;  /* 0x0000040012127836 */ /* 0x000fca0000000000 */
[----:B------:R-:W-:-:S04]  /*247a0*/  SHF.R.U32.HI R18, RZ, 0x4, R18 ;  /* 0x00000004ff127819 */ /* 0x000fc80000011612 */
[----:B------:R-:W-:-:S04]  /*247b0*/  LOP3.LUT R18, R18, 0x3fff, RZ, 0xc0, !PT ;  /* 0x00003fff12127812 */ /* 0x000fc800078ec0ff */
[----:B------:R-:W-:Y:S01]  /*247c0*/  LOP3.LUT R18, R18, 0x10000, RZ, 0xfc, !PT ;  /* 0x0001000012127812 */ /* 0x000fe200078efcff */
[----:B-1----:R-:W-:Y:S06]  /*247d0*/  @P1 BRA `(.L_x_2869) ;  /* 0x0000000000081947 */ /* 0x002fec0003800000 */
[----:B------:R-:W1:Y:S02]  /*247e0*/  SYNCS.PHASECHK.TRANS64.TRYWAIT P1, [R11+URZ+0x29850], R2 ;  /* 0x029850020b0075a7 */ /* 0x000e64000802017f */
[----:B-1----:R-:W-:Y:S05]  /*247f0*/  @!P1 BRA `(.L_x_2870) ;  /* 0x000000e400f49947 */ /* 0x002fea0003800000 */
.L_x_2869:
[----:B------:R-:W-:Y:S01]  /*24800*/  IMAD R4, R23, 0x500, R18 ;  /* 0x0000050017047824 */ /* 0x000fe200078e0212 */
[----:B------:R-:W-:Y:S01]  /*24810*/  MOV R5, 0xc0000010 ;  /* 0xc000001000057802 */ /* 0x000fe20000000f00 */
[----:B------:R-:W-:Y:S05]  /*24820*/  WARPSYNC.ALL ;  /* 0x0000000000007948 */ /* 0x000fea0003800000 */
[C---:B------:R-:W-:Y:S01]  /*24830*/  R2UR UR6, R4.reuse ;  /* 0x00000000040672ca */ /* 0x040fe200000e0000 */
[----:B------:R-:W-:Y:S01]  /*24840*/  WARPGROUP.ARRIVE ;  /* 0x00000000000079c5 */ /* 0x000fe20000000000 */
[----:B------:R-:W-:Y:S01]  /*24850*/  R2UR UR7, R5 ;  /* 0x00000000050772ca */ /* 0x000fe200000e0000 */
[----:B------:R-:W-:Y:S01]  /*24860*/  VIADD R6, R4, 0x100 ;  /* 0x0000010004067836 */ /* 0x000fe20000000000 */
[----:B------:R-:W-:Y:S01]  /*24870*/  ULDC.64 UR4, c[0x0][0x9a0] ;  /* 0x0002680000047ab9 */ /* 0x000fe20000000a00 */
[----:B------:R-:W-:Y:S01]  /*24880*/  IMAD.MOV.U32 R7, RZ, RZ, -0x3ffffff0 ;  /* 0xc0000010ff077424 */ /* 0x000fe200078e00ff */
[----:B------:R-:W-:-:S04]  /*24890*/  ISETP.NE.U32.AND P1, PT, RZ, UR4, PT ;  /* 0x00000004ff007c0c */ /* 0x000fc8000bf25070 */
[----:B------:R-:W-:-:S05]  /*248a0*/  ISETP.NE.AND.EX P1, PT, RZ, UR5, PT, P1 ;  /* 0x00000005ff007c0c */ /* 0x000fca000bf25310 */
[----:B------:R-:W-:Y:S01]  /*248b0*/  QGMMA.64x128x32.F32.E4M3.E4M3 R24, R184, gdesc[UR4], R24, gsb0 ;  /* 0x01e00004b8187df3 */ /* 0x000fe20008000818 */
[----:B------:R-:W-:Y:S02]  /*248c0*/  R2UR UR6, R6 ;  /* 0x00000000060672ca */ /* 0x000fe400000e0000 */
[----:B------:R-:W-:-:S05]  /*248d0*/  R2UR UR7, R7 ;  /* 0x00000000070772ca */ /* 0x000fca00000e0000 */
        /* <DEDUP_REMOVED lines=26> */
[----:B------:R-:W-:Y:S01]  /*24a80*/  VIADD R4, R4, 0x400 ;  /* 0x0000040004047836 */ /* 0x000fe20000000000 */
[----:B------:R-:W-:Y:S01]  /*24a90*/  MOV R5, 0xc0000010 ;  /* 0xc000001000057802 */ /* 0x000fe20000000f00 */
        /* <DEDUP_REMOVED lines=34> */
[----:B------:R-:W-:Y:S01]  /*24cc0*/  MOV R88, 0xff800000 ;  /* 0xff80000000587802 */ /* 0x000fe20000000f00 */
[----:B------:R-:W-:Y:S02]  /*24cd0*/  IMAD.MOV.U32 R89, RZ, RZ, -0x800000 ;  /* 0xff800000ff597424 */ /* 0x000fe400078e00ff */
[----:B------:R-:W-:-:S01]  /*24ce0*/  @P2 FFMA.FTZ R88, R5, R12, R0 ;  /* 0x0000000c05582223 */ /* 0x000fc20000010000 */
[----:B------:R-:W-:Y:S01]  /*24cf0*/  @P3 FFMA.FTZ R89, R6, R10, R9 ;  /* 0x0000000a06593223 */ /* 0x000fe20000010009 */
[-C--:B--2---:R-:W-:Y:S01]  /*24d00*/  FMUL.FTZ R4, R3, R2.reuse ;  /* 0x0000000203047220 */ /* 0x084fe20000410000 */
[----:B---3--:R-:W-:Y:S01]  /*24d10*/  FMUL.FTZ R7, R7, R2 ;  /* 0x0000000207077220 */ /* 0x008fe20000410000 */
[----:B------:R-:W-:-:S02]  /*24d20*/  WARPGROUP.DEPBAR.LE gsb0, 0x0 ;  /* 0x00008000000079c5 */ /* 0x000fc40000010000 */
[----:B------:R-:W-:Y:S05]  /*24d30*/  @!P0 BRA `(.L_x_2871) ;  /* 0x0000000000048947 */ /* 0x000fea0003800000 */
[----:B------:R-:W-:Y:S01]  /*24d40*/  BPT.TRAP 0x1 ;  /* 0x000000040000795c */ /* 0x000fe20000300000 */
.L_x_2871:
        /* <DEDUP_REMOVED lines=75> */
.L_x_2800:
[----:B------:R-:W-:Y:S05]  /*25200*/  WARPSYNC.ALL ;  /* 0x0000000000007948 */ /* 0x000fea0003800000 */
[----:B------:R-:W0:Y:S08]  /*25210*/  S2UR UR38, SR_CgaCtaId ;  /* 0x00000000002679c3 */ /* 0x000e300000008800 */
[----:B------:R-:W-:Y:S01]  /*25220*/  BAR.SYNC.DEFER_BLOCKING 0x5, 0x180 ;  /* 0x0146000000007b1d */ /* 0x000fe20000010000 */
[----:B------:R-:W-:-:S05]  /*25230*/  ISETP.NE.AND P1, PT, R224, RZ, PT ;  /* 0x000000ffe000720c */ /* 0x000fca0003f25270 */
[----:B------:R-:W-:Y:S01]  /*25240*/  UMOV UR4, 0x400 ;  /* 0x0000040000047882 */ /* 0x000fe20000000000 */
[----:B------:R-:W-:Y:S07]  /*25250*/  BSSY B0, `(.L_x_2872) ;  /* 0x000042a000007945 */ /* 0x000fee0003800000 */
[----:B------:R-:W2:Y:S01]  /*25260*/  @!P1 LDC R224, c[0x0][0xad4] ;  /* 0x0002b500ffe09b82 */ /* 0x000ea20000000800 */
[----:B0-----:R-:W-:-:S06]  /*25270*/  ULEA UR4, UR38, UR4, 0x18 ;  /* 0x0000000426047291 */ /* 0x001fcc000f8ec03f */
[----:B------:R-:W-:-:S05]  /*25280*/  MOV R18, UR4 ;  /* 0x0000000400127c02 */ /* 0x000fca0008000f00 */
        /* <DEDUP_REMOVED lines=34> */
[----:B------:R-:W-:Y:S02]  /*254b0*/  SHF.R.U64 R34, R34, 0x3, RZ ;  /* 0x0000000322227819 */ /* 0x000fe400000012ff */
[----:B------:R-:W-:-:S02]  /*254c0*/  IADD3 R35, P4, R40, 0x60, RZ ;  /* 0x0000006028237810 */ /* 0x000fc40007f9e0ff */
[C---:B------:R-:W-:Y:S02]  /*254d0*/  IADD3 R27, P5, R40.reuse, 0x40, RZ ;  /* 0x00000040281b7810 */ /* 0x040fe40007fbe0ff */
[C---:B------:R-:W-:Y:S02]  /*254e0*/  IADD3 R15, P1, R40.reuse, 0x20, RZ ;  /* 0x00000020280f7810 */ /* 0x040fe40007f3e0ff */
[----:B------:R-:W-:Y:S02]  /*254f0*/  IADD3 R37, P2, R40, 0x4020, RZ ;  /* 0x0000402028257810 */ /* 0x000fe40007f5e0ff */
[----:B------:R-:W-:Y:S02]  /*25500*/  LOP3.LUT R34, R34, R11, RZ, 0x3c, !PT ;  /* 0x0000000b22227212 */ /* 0x000fe400078e3cff */
[----:B------:R-:W-:Y:S02]  /*25510*/  LOP3.LUT R26, R35, 0x380, RZ, 0xc0, !PT ;  /* 0x00000380231a7812 */ /* 0x000fe400078ec0ff */
        /* <DEDUP_REMOVED lines=18> */
[----:B------:R-:W-:Y:S02]  /*25640*/  IADD3.X R37, RZ, R41, RZ, P2, !PT ;  /* 0x00000029ff257210 */ /* 0x000fe400017fe4ff */
[----:B------:R-:W-:Y:S02]  /*25650*/  MOV R106, R106 ;  /* 0x0000006a006a7202 */ /* 0x000fe40000000f00 */
[----:B------:R-:W-:Y:S02]  /*25660*/  MOV R110, R40 ;  /* 0x00000028006e7202 */ /* 0x000fe40000000f00 */
[----:B------:R-:W-:Y:S02]  /*25670*/  MOV R105, R38 ;  /* 0x0000002600697202 */ /* 0x000fe40000000f00 */
[----:B------:R-:W-:Y:S02]  /*25680*/  MOV R104, R36 ;  /* 0x0000002400687202 */ /* 0x000fe40000000f00 */
[----:B------:R-:W-:-:S02]  /*25690*/  MOV R103, R34 ;  /* 0x0000002200677202 */ /* 0x000fc40000000f00 */
[----:B------:R-:W-:Y:S02]  /*256a0*/  MOV R109, R26 ;  /* 0x0000001a006d7202 */ /* 0x000fe40000000f00 */
[----:B------:R-:W-:Y:S02]  /*256b0*/  MOV R108, R14 ;  /* 0x0000000e006c7202 */ /* 0x000fe40000000f00 */
[----:B------:R-:W-:Y:S01]  /*256c0*/  MOV R107, R10 ;  /* 0x0000000a006b7202 */ /* 0x000fe20000000f00 */
[----:B------:R-:W-:Y:S06]  /*256d0*/  BRA.DIV UR4, `(.L_x_2874) ;  /* 0x000000da04507947 */ /* 0x000fec000b800000 */
[----:B------:R-:W-:Y:S02]  /*256e0*/  SEL R80, R90, R123, P0 ;  /* 0x0000007b5a507207 */ /* 0x000fe40000000000 */
[----:B------:R-:W-:Y:S02]  /*256f0*/  SEL R49, R123, R90, P0 ;  /* 0x0000005a7b317207 */ /* 0x000fe40000000000 */
[----:B---3--:R-:W-:Y:S02]  /*25700*/  SEL R4, R0, R101, P0 ;  /* 0x0000006500047207 */ /* 0x008fe40000000000 */
[----:B------:R-:W-:Y:S01]  /*25710*/  SEL R79, R101, R0, P0 ;  /* 0x00000000654f7207 */ /* 0x000fe20000000000 */
[----:B-----5:R-:W-:Y:S01]  /*25720*/  SHFL.IDX PT, R80, R80, R9, 0x1c1f ;  /* 0x001c1f0950507589 */ /* 0x020fe200000e0000 */
[----:B------:R-:W-:Y:S02]  /*25730*/  SEL R90, R58, R85, P0 ;  /* 0x000000553a5a7207 */ /* 0x000fe40000000000 */
[----:B------:R-:W-:-:S02]  /*25740*/  LOP3.LUT R10, R9, 0x2, RZ, 0x3c, !PT ;  /* 0x00000002090a7812 */ /* 0x000fc400078e3cff */
[----:B------:R-:W-:Y:S02]  /*25750*/  SEL R0, R100, R45, P0 ;  /* 0x0000002d64007207 */ /* 0x000fe40000000000 */
        /* <DEDUP_REMOVED lines=31> */
[----:B------:R-:W0:Y:S01]  /*25950*/  SHFL.IDX PT, R2, R77, R10, 0x1c1f ;  /* 0x001c1f0a4d027589 */ /* 0x000e2200000e0000 */
        /* <DEDUP_REMOVED lines=20> */
[----:B------:R-:W3:Y:S01]  /*25aa0*/  SHFL.IDX PT, R98, R13, R9, 0x1c1f ;  /* 0x001c1f090d627589 */ /* 0x000ee200000e0000 */
[----:B------:R-:W-:-:S02]  /*25ab0*/  SEL R67, R91, R12, P0 ;  /* 0x0000000c5b437207 */ /* 0x000fc40000000000 */
[----:B------:R-:W-:Y:S01]  /*25ac0*/  SEL R115, R115, R94, P0 ;  /* 0x0000005e73737207 */ /* 0x000fe20000000000 */
[----:B------:R-:W4:Y:S01]  /*25ad0*/  SHFL.IDX PT, R87, R87, R10, 0x1c1f ;  /* 0x001c1f0a57577589 */ /* 0x000f2200000e0000 */
        /* <DEDUP_REMOVED lines=23> */
[----:B------:R3:W-:Y:S01]  /*25c50*/  SHFL.IDX PT, R65, R52, R9, 0x1c1f ;  /* 0x001c1f0934417589 */ /* 0x0007e200000e0000 */
[----:B------:R-:W-:-:S02]  /*25c60*/  SEL R25, R70, R25, P0 ;  /* 0x0000001946197207 */ /* 0x000fc40000000000 */
[----:B0-----:R-:W-:Y:S01]  /*25c70*/  SEL R102, R99, R2, P0 ;  /* 0x0000000263667207 */ /* 0x001fe20000000000 */
[----:B------:R-:W-:Y:S01]  /*25c80*/  SHFL.IDX PT, R91, R28, R9, 0x1c1f ;  /* 0x001c1f091c5b7589 */ /* 0x000fe200000e0000 */
[----:B------:R-:W-:Y:S02]  /*25c90*/  SEL R99, R2, R99, P0 ;  /* 0x0000006302637207 */ /* 0x000fe40000000000 */
[----:B-1----:R-:W-:Y:S01]  /*25ca0*/  SEL R2, R3, R4, P0 ;  /* 0x0000000403027207 */ /* 0x002fe20000000000 */
[----:B------:R-:W-:Y:S01]  /*25cb0*/  SHFL.IDX PT, R97, R26, R9, 0x1c1f ;  /* 0x001c1f091a617589 */ /* 0x000fe200000e0000 */
[----:B------:R-:W-:Y:S02]  /*25cc0*/  SEL R81, R0, R47, P0 ;  /* 0x0000002f00517207 */ /* 0x000fe40000000000 */
[----:B------:R-:W-:Y:S01]  /*25cd0*/  SEL R3, R4, R3, P0 ;  /* 0x0000000304037207 */ /* 0x000fe20000000000 */
[----:B------:R-:W-:Y:S01]  /*25ce0*/  SHFL.IDX PT, R95, R24, R9, 0x1c1f ;  /* 0x001c1f09185f7589 */ /* 0x000fe200000e0000 */
[----:B------:R-:W-:-:S02]  /*25cf0*/  SEL R0, R47, R0, P0 ;  /* 0x000000002f007207 */ /* 0x000fc40000000000 */
[----:B---3--:R-:W-:Y:S01]  /*25d00*/  SEL R52, R54, R127, P0 ;  /* 0x0000007f36347207 */ /* 0x008fe20000000000 */
[----:B------:R0:W-:Y:S01]  /*25d10*/  SHFL.IDX PT, R68, R53, R10, 0x1c1f ;  /* 0x001c1f0a35447589 */ /* 0x0001e200000e0000 */
[----:B------:R-:W-:Y:S02]  /*25d20*/  SEL R101, R98, R21, P0 ;  /* 0x0000001562657207 */ /* 0x000fe40000000000 */
[----:B------:R-:W-:Y:S01]  /*25d30*/  SEL R79, R80, R49, P0 ;  /* 0x00000031504f7207 */ /* 0x000fe20000000000 */
[----:B------:R-:W-:Y:S01]  /*25d40*/  SHFL.IDX PT, R40, R40, R9, 0x1c1f ;  /* 0x001c1f0928287589 */ /* 0x000fe200000e0000 */
[----:B------:R-:W-:Y:S02]  /*25d50*/  SEL R77, R78, R41, P0 ;  /* 0x000000294e4d7207 */ /* 0x000fe40000000000 */
[----:B------:R-:W-:Y:S01]  /*25d60*/  SEL R4, R20, R51, P0 ;  /* 0x0000003314047207 */ /* 0x000fe20000000000 */
[----:B------:R-:W-:Y:S01]  /*25d70*/  SHFL.IDX PT, R44, R44, R9, 0x1c1f ;  /* 0x001c1f092c2c7589 */ /* 0x000fe200000e0000 */
[----:B----4-:R-:W-:-:S02]  /*25d80*/  SEL R47, R48, R87, P0 ;  /* 0x00000057302f7207 */ /* 0x010fc40000000000 */
[----:B0-----:R-:W-:Y:S01]  /*25d90*/  SEL R53, R127, R54, P0 ;  /* 0x000000367f357207 */ /* 0x001fe20000000000 */
[----:B------:R-:W-:Y:S01]  /*25da0*/  SHFL.IDX PT, R42, R42, R9, 0x1c1f ;  /* 0x001c1f092a2a7589 */ /* 0x000fe200000e0000 */
[----:B--2---:R-:W-:Y:S02]  /*25db0*/  SEL R56, R58, R61, P0 ;  /* 0x0000003d3a387207 */ /* 0x004fe40000000000 */
        /* <DEDUP_REMOVED lines=9> */
[----:B------:R-:W-:Y:S01]  /*25e50*/  MOV R100, RZ ;  /* 0x000000ff00647202 */ /* 0x000fe20000000f00 */
[----:B------:R-:W-:Y:S04]  /*25e60*/  SHFL.IDX PT, R86, R86, R9, 0x1c1f ;  /* 0x001c1f0956567589 */ /* 0x000fe800000e0000 */
[----:B------:R-:W-:Y:S04]  /*25e70*/  SHFL.IDX PT, R84, R84, R9, 0x1c1f ;  /* 0x001c1f0954547589 */ /* 0x000fe800000e0000 */
[----:B------:R-:W-:Y:S04]  /*25e80*/  SHFL.IDX PT, R90, R90, R9, 0x1c1f ;  /* 0x001c1f095a5a7589 */ /* 0x000fe800000e0000 */
[----:B------:R-:W0:Y:S04]  /*25e90*/  SHFL.IDX PT, R119, R119, R10, 0x1c1f ;  /* 0x001c1f0a77777589 */ /* 0x000e2800000e0000 */
[----:B------:R-:W1:Y:S04]  /*25ea0*/  SHFL.IDX PT, R121, R121, R10, 0x1c1f ;  /* 0x001c1f0a79797589 */ /* 0x000e6800000e0000 */
        /* <DEDUP_REMOVED lines=10> */
[----:B------:R-:W1:Y:S01]  /*25f50*/  SHFL.IDX PT, R125, R85, R10, 0x1c1f ;  /* 0x001c1f0a557d7589 */ /* 0x000e6200000e0000 */
[----:B--2---:R-:W-:Y:S02]  /*25f60*/  SEL R43, R44, R111, P0 ;  /* 0x0000006f2c2b7207 */ /* 0x004fe40000000000 */
[----:B------:R-:W-:Y:S01]  /*25f70*/  SEL R44, R111, R44, P0 ;  /* 0x0000002c6f2c7207 */ /* 0x000fe20000000000 */
[----:B------:R2:W-:Y:S01]  /*25f80*/  SHFL.IDX PT, R36, R57, R10, 0x1c1f ;  /* 0x001c1f0a39247589 */ /* 0x0005e200000e0000 */
[----:B---3--:R-:W-:-:S02]  /*25f90*/  SEL R45, R46, R113, P0 ;  /* 0x000000712e2d7207 */ /* 0x008fc40000000000 */
[----:B------:R-:W-:Y:S01]  /*25fa0*/  SEL R46, R113, R46, P0 ;  /* 0x0000002e712e7207 */ /* 0x000fe20000000000 */
[----:B------:R-:W3:Y:S01]  /*25fb0*/  SHFL.IDX PT, R38, R59, R10, 0x1c1f ;  /* 0x001c1f0a3b267589 */ /* 0x000ee200000e0000 */
[----:B----4-:R-:W-:Y:S02]  /*25fc0*/  SEL R49, R50, R115, P0 ;  /* 0x0000007332317207 */ /* 0x010fe40000000000 */
[----:B------:R-:W-:Y:S01]  /*25fd0*/  SEL R50, R115, R50, P0 ;  /* 0x0000003273327207 */ /* 0x000fe20000000000 */
[----:B------:R-:W4:Y:S01]  /*25fe0*/  SHFL.IDX PT, R32, R37, R10, 0x1c1f ;  /* 0x001c1f0a25207589 */ /* 0x000f2200000e0000 */
[----:B------:R-:W-:Y:S02]  /*25ff0*/  SEL R51, R82, R67, P0 ;  /* 0x0000004352337207 */ /* 0x000fe40000000000 */
[----:B--2---:R-:W-:Y:S01]  /*26000*/  SEL R57, R61, R58, P0 ;  /* 0x0000003a3d397207 */ /* 0x004fe20000000000 */
[----:B------:R-:W2:Y:S01]  /*26010*/  SHFL.IDX PT, R34, R39, R10, 0x1c1f ;  /* 0x001c1f0a27227589 */ /* 0x000ea200000e0000 */
[----:B------:R-:W-:-:S02]  /*26020*/  SEL R61, R68, R65, P0 ;  /* 0x00000041443d7207 */ /* 0x000fc40000000000 */
[----:B------:R-:W-:Y:S01]  /*26030*/  SEL R83, R84, R117, P0 ;  /* 0x0000007554537207 */ /* 0x000fe20000000000 */
[----:B------:R-:W2:Y:S01]  /*26040*/  SHFL.IDX PT, R28, R33, R10, 0x1c1f ;  /* 0x001c1f0a211c7589 */ /* 0x000ea200000e0000 */
[----:B0-----:R-:W-:Y:S02]  /*26050*/  SEL R85, R86, R123, P0 ;  /* 0x0000007b56557207 */ /* 0x001fe40000000000 */
[----:B------:R-:W-:Y:S01]  /*26060*/  SEL R82, R67, R82, P0 ;  /* 0x0000005243527207 */ /* 0x000fe20000000000 */
[----:B------:R-:W0:Y:S01]  /*26070*/  SHFL.IDX PT, R30, R35, R10, 0x1c1f ;  /* 0x001c1f0a231e7589 */ /* 0x000e2200000e0000 */
[----:B-1----:R-:W-:Y:S02]  /*26080*/  SEL R87, R90, R125, P0 ;  /* 0x0000007d5a577207 */ /* 0x002fe40000000000 */
[----:B------:R-:W-:Y:S01]  /*26090*/  SEL R86, R123, R86, P0 ;  /* 0x000000567b567207 */ /* 0x000fe20000000000 */
[----:B------:R-:W-:Y:S01]  /*260a0*/  SHFL.IDX PT, R24, R31, R10, 0x1c1f ;  /* 0x001c1f0a1f187589 */ /* 0x000fe200000e0000 */
[----:B------:R-:W-:-:S02]  /*260b0*/  SEL R84, R117, R84, P0 ;  /* 0x0000005475547207 */ /* 0x000fc40000000000 */
[----:B------:R-:W-:Y:S01]  /*260c0*/  SEL R90, R125, R90, P0 ;  /* 0x0000005a7d5a7207 */ /* 0x000fe20000000000 */
[----:B------:R-:W1:Y:S01]  /*260d0*/  SHFL.IDX PT, R26, R29, R10, 0x1c1f ;  /* 0x001c1f0a1d1a7589 */ /* 0x000e6200000e0000 */
[----:B---3--:R-:W-:Y:S02]  /*260e0*/  SEL R70, R71, R38, P0 ;  /* 0x0000002647467207 */ /* 0x008fe40000000000 */
[----:B------:R-:W-:Y:S01]  /*260f0*/  SEL R71, R38, R71, P0 ;  /* 0x0000004726477207 */ /* 0x000fe20000000000 */
[----:B------:R-:W-:Y:S01]  /*26100*/  SHFL.IDX PT, R64, R64, R9, 0x1c1f ;  /* 0x001c1f0940407589 */ /* 0x000fe200000e0000 */
[----:B----4-:R-:W-:Y:S02]  /*26110*/  SEL R72, R73, R32, P0 ;  /* 0x0000002049487207 */ /* 0x010fe40000000000 */
[----:B------:R-:W-:Y:S01]  /*26120*/  SEL R73, R32, R73, P0 ;  /* 0x0000004920497207 */ /* 0x000fe20000000000 */
[----:B------:R3:W4:Y:S01]  /*26130*/  SHFL.IDX PT, R131, R55, R10, 0x1c1f ;  /* 0x001c1f0a37837589 */ /* 0x00072200000e0000 */
[----:B--2---:R-:W-:-:S02]  /*26140*/  SEL R74, R75, R34, P0 ;  /* 0x000000224b4a7207 */ /* 0x004fc40000000000 */
[----:B------:R-:W-:Y:S01]  /*26150*/  SEL R75, R34, R75, P0 ;  /* 0x0000004b224b7207 */ /* 0x000fe20000000000 */
[----:B------:R2:W2:Y:S01]  /*26160*/  SHFL.IDX PT, R66, R66, R9, 0x1c1f ;  /* 0x001c1f0942427589 */ /* 0x0004a200000e0000 */
[----:B------:R-:W-:Y:S02]  /*26170*/  SEL R76, R91, R28, P0 ;  /* 0x0000001c5b4c7207 */ /* 0x000fe40000000000 */
[----:B------:R-:W-:Y:S01]  /*26180*/  SEL R91, R28, R91, P0 ;  /* 0x0000005b1c5b7207 */ /* 0x000fe20000000000 */
[----:B------:R2:W2:Y:S01]  /*26190*/  SHFL.IDX PT, R8, R8, R9, 0x1c1f ;  /* 0x001c1f0908087589 */ /* 0x0004a200000e0000 */
[----:B0-----:R-:W-:Y:S02]  /*261a0*/  SEL R92, R93, R30, P0 ;  /* 0x0000001e5d5c7207 */ /* 0x001fe40000000000 */
[----:B---3--:R-:W-:Y:S01]  /*261b0*/  SEL R55, R129, R60, P0 ;  /* 0x0000003c81377207 */ /* 0x008fe20000000000 */
[----:B------:R0:W3:Y:S01]  /*261c0*/  SHFL.IDX PT, R27, R27, R10, 0x1c1f ;  /* 0x001c1f0a1b1b7589 */ /* 0x0000e200000e0000 */
[----:B------:R-:W-:-:S02]  /*261d0*/  SEL R60, R65, R68, P0 ;  /* 0x00000044413c7207 */ /* 0x000fc40000000000 */
[----:B------:R-:W-:Y:S01]  /*261e0*/  SEL R68, R69, R36, P0 ;  /* 0x0000002445447207 */ /* 0x000fe20000000000 */
[----:B------:R0:W0:Y:S01]  /*261f0*/  SHFL.IDX PT, R14, R25, R10, 0x1c1f ;  /* 0x001c1f0a190e7589 */ /* 0x00002200000e0000 */
[----:B-1----:R-:W-:Y:S02]  /*26200*/  SEL R96, R97, R26, P0 ;  /* 0x0000001a61607207 */ /* 0x002fe40000000000 */
[----:B------:R-:W-:Y:S02]  /*26210*/  SEL R94, R95, R24, P0 ;  /* 0x000000185f5e7207 */ /* 0x000fe40000000000 */
[----:B------:R-:W-:Y:S02]  /*26220*/  SEL R69, R36, R69, P0 ;  /* 0x0000004524457207 */ /* 0x000fe40000000000 */
[----:B------:R-:W-:Y:S02]  /*26230*/  SEL R93, R30, R93, P0 ;  /* 0x0000005d1e5d7207 */ /* 0x000fe40000000000 */
[----:B----4-:R-:W-:-:S02]  /*26240*/  SEL R58, R64, R131, P0 ;  /* 0x00000083403a7207 */ /* 0x010fc40000000000 */
[----:B------:R-:W-:Y:S02]  /*26250*/  SEL R59, R131, R64, P0 ;  /* 0x00000040833b7207 */ /* 0x000fe40000000000 */
[----:B------:R-:W-:Y:S02]  /*26260*/  SEL R97, R26, R97, P0 ;  /* 0x000000611a617207 */ /* 0x000fe40000000000 */
[----:B------:R-:W-:-:S07]  /*26270*/  SEL R95, R24, R95, P0 ;  /* 0x0000005f185f7207 */ /* 0x000fce0000000000 */
.L_x_3159:
[----:B------:R-:W-:Y:S05]  /*26280*/  WARPSYNC.ALL ;  /* 0x0000000000007948 */ /* 0x000fea0003800000 */
[----:B------:R-:W-:Y:S01]  /*26290*/  BAR.SYNC.DEFER_BLOCKING 0x1, 0x100 ;  /* 0x0044000000007b1d */ /* 0x000fe20000010000 */
[----:B0-2---:R-:W-:Y:S02]  /*262a0*/  SEL R64, R66, R14, P0 ;  /* 0x0000000e42407207 */ /* 0x005fe40000000000 */
[----:B---3--:R-:W-:Y:S02]  /*262b0*/  SEL R65, R8, R27, P0 ;  /* 0x0000001b08417207 */ /* 0x008fe40000000000 */
[----:B------:R-:W-:Y:S01]  /*262c0*/  SEL R67, R27, R8, P0 ;  /* 0x000000081b437207 */ /* 0x000fe20000000000 */
[----:B------:R-:W-:Y:S01]  /*262d0*/  ULDC.64 UR6, c[0x0][0xc08] ;  /* 0x0003020000067ab9 */ /* 0x000fe20000000a00 */
[----:B------:R-:W-:Y:S01]  /*262e0*/  SEL R66, R14, R66, P0 ;  /* 0x000000420e427207 */ /* 0x000fe20000000000 */
[----:B------:R-:W-:Y:S01]  /*262f0*/  ULDC.64 UR4, c[0x0][0xc00] ;  /* 0x0003000000047ab9 */ /* 0x000fe20000000a00 */
[----:B------:R-:W-:-:S02]  /*26300*/  F2FP.BF16.F32.PACK_AB R8, R101, R102 ;  /* 0x000000666508723e */ /* 0x000fc400000010ff */
[----:B------:R-:W-:Y:S02]  /*26310*/  F2FP.BF16.F32.PACK_AB R9, R87, R52 ;  /* 0x000000345709723e */ /* 0x000fe400000010ff */
[----:B------:R-:W-:Y:S02]  /*26320*/  F2FP.BF16.F32.PACK_AB R10, R98, R99 ;  /* 0x00000063620a723e */ /* 0x000fe400000010ff */
[----:B------:R-:W-:Y:S02]  /*26330*/  F2FP.BF16.F32.PACK_AB R11, R90, R53 ;  /* 0x000000355a0b723e */ /* 0x000fe400000010ff */
        /* <DEDUP_REMOVED lines=40> */
[C---:B--2---:R-:W-:Y:S02]  /*265c0*/  IADD3 R24, P1, R225.reuse, UR4, RZ ;  /* 0x00000004e1187c10 */ /* 0x044fe4000ff3e0ff */
[----:B------:R-:W-:Y:S01]  /*265d0*/  ISETP.NE.AND.EX P0, PT, RZ, UR5, PT, P0 ;  /* 0x00000005ff007c0c */ /* 0x000fe2000bf05300 */
[----:B---3--:R-:W-:Y:S01]  /*265e0*/  IMAD.MOV.U32 R28, RZ, RZ, 0x9b8 ;  /* 0x000009b8ff1c7424 */ /* 0x008fe200078e00ff */
[----:B------:R-:W-:Y:S01]  /*265f0*/  IADD3.X R25, R226, UR5, RZ, P1, !PT ;  /* 0x00000005e2197c10 */ /* 0x000fe20008ffe4ff */
[----:B0-----:R-:W0:Y:S06]  /*26600*/  LDC R104, c[0x0][0xbe8] ;  /* 0x0002fa00ff687b82 */ /* 0x001e2c0000000800 */
[----:B-1----:R-:W-:Y:S01]  /*26610*/  @P3 IADD3 R8, P1, R225, UR6, RZ ;  /* 0x00000006e1083c10 */ /* 0x002fe2000ff3e0ff */
[----:B------:R-:W-:-:S02]  /*26620*/  ULDC UR6, c[0x0][0xa88] ;  /* 0x0002a20000067ab9 */ /* 0x000fc40000000800 */
[----:B------:R-:W-:Y:S01]  /*26630*/  IMAD.U32 R103, RZ, RZ, UR6 ;  /* 0x00000006ff677e24 */ /* 0x000fe2000f8e00ff */
[----:B------:R-:W-:Y:S01]  /*26640*/  @P3 IADD3.X R9, R226, UR7, RZ, P1, !PT ;  /* 0x00000007e2093c10 */ /* 0x000fe20008ffe4ff */
[----:B------:R1:W5:Y:S04]  /*26650*/  @P0 LDG.E R100, desc[UR52][R24.64] ;  /* 0x0000003418640981 */ /* 0x000368000c1e1900 */
[----:B------:R1:W5:Y:S01]  /*26660*/  @P3 LDG.E R103, desc[UR52][R8.64] ;  /* 0x0000003408673981 */ /* 0x000362000c1e1900 */
[----:B------:R-:W-:Y:S02]  /*26670*/  ISETP.GT.AND P2, PT, R224, 0x1, PT ;  /* 0x00000001e000780c */ /* 0x000fe40003f44270 */
[----:B0-----:R-:W-:Y:S02]  /*26680*/  ISETP.NE.AND P1, PT, R104, 0x1, PT ;  /* 0x000000016800780c */ /* 0x001fe40003f25270 */
[----:B------:R-:W-:-:S04]  /*26690*/  SEL R28, R28, 0x978, P2 ;  /* 0x000009781c1c7807 */ /* 0x000fc80001000000 */
[----:B----4-:R1:W0:Y:S08]  /*266a0*/  LDC.64 R14, c[0x0][R28+0x220] ;  /* 0x000088001c0e7b82 */ /* 0x0102300000000a00 */
[----:B------:R1:W2:Y:S08]  /*266b0*/  LDC.64 R26, c[0x0][R28+0x218] ;  /* 0x000086001c1a7b82 */ /* 0x0002b00000000a00 */
[----:B------:R1:W3:Y:S01]  /*266c0*/  LDC.64 R12, c[0x0][R28+0x228] ;  /* 0x00008a001c0c7b82 */ /* 0x0002e20000000a00 */
[----:B------:R-:W-:Y:S05]  /*266d0*/  @P3 BRA `(.L_x_2875) ;  /* 0x0000000000103947 */ /* 0x000fea0003800000 */
[----:B------:R-:W-:Y:S05]  /*266e0*/  @!P0 BRA `(.L_x_2875) ;  /* 0x00000000000c8947 */ /* 0x000fea0003800000 */
[----:B-1----:R-:W4:Y:S04]  /*266f0*/  LDG.E R8, desc[UR52][R24.64] ;  /* 0x0000003418087981 */ /* 0x002f28000c1e1900 */
[----:B-----5:R-:W4:Y:S02]  /*26700*/  LDG.E R103, desc[UR52][R24.64+0x4] ;  /* 0x0000043418677981 */ /* 0x020f24000c1e1900 */
[----:B----4-:R-:W-:-:S07]  /*26710*/  IMAD.IADD R103, R103, 0x1, -R8 ;  /* 0x0000000167677824 */ /* 0x010fce00078e0a08 */
.L_x_2875:
[----:B------:R-:W4:Y:S04]  /*26720*/  LDL R106, [R1] ;  /* 0x00000000016a7983 */ /* 0x000f280000100800 */
[----:B------:R-:W3:Y:S01]  /*26730*/  LDL R32, [R1+0x4c] ;  /* 0x00004c0001207983 */ /* 0x000ee20000100800 */
[----:B-1----:R-:W1:Y:S01]  /*26740*/  LDC.64 R8, c[0x0][R28+0x210] ;  /* 0x000084001c087b82 */ /* 0x002e620000000a00 */
[----:B------:R-:W-:-:S07]  /*26750*/  ISETP.NE.U32.AND P0, PT, RZ, UR4, PT ;  /* 0x00000004ff007c0c */ /* 0x000fce000bf05070 */
[----:B------:R-:W1:Y:S01]  /*26760*/  @P1 LDC R24, c[0x0][0xbec] ;  /* 0x0002fb00ff181b82 */ /* 0x000e620000000800 */
[----:B------:R-:W-:-:S07]  /*26770*/  ISETP.NE.AND.EX P0, PT, RZ, UR5, PT, P0 ;  /* 0x00000005ff007c0c */ /* 0x000fce000bf05300 */
[----:B------:R-:W1:Y:S01]  /*26780*/  @P1 LDC R31, c[0x0][0xbf0] ;  /* 0x0002fc00ff1f1b82 */ /* 0x000e620000000800 */
[----:B------:R-:W-:-:S07]  /*26790*/  SEL R105, R220, RZ, !P0 ;  /* 0x000000ffdc697207 */ /* 0x000fce0004000000 */
[----:B------:R-:W1:Y:S01]  /*267a0*/  LDC.64 R10, c[0x0][0xba8] ;  /* 0x0002ea00ff0a7b82 */ /* 0x000e620000000a00 */
[----:B------:R-:W1:Y:S01]  /*267b0*/  S2R R30, SR_TID.X ;  /* 0x00000000001e7919 */ /* 0x000e620000002100 */
[----:B------:R-:W-:Y:S01]  /*267c0*/  SEL R227, R227, RZ, !P0 ;  /* 0x000000ffe3e37207 */ /* 0x000fe20004000000 */
[----:B0-----:R-:W-:Y:S02]  /*267d0*/  IMAD R15, R15, R105, RZ ;  /* 0x000000690f0f7224 */ /* 0x001fe400078e02ff */
[----:B------:R-:W-:Y:S02]  /*267e0*/  IMAD.IADD R33, R219, 0x1, R214 ;  /* 0x00000001db217824 */ /* 0x000fe400078e02d6 */
[C---:B------:R-:W-:Y:S02]  /*267f0*/  IMAD R227, R14.reuse, R227, R15 ;  /* 0x000000e30ee37224 */ /* 0x040fe400078e020f */
[----:B------:R-:W-:-:S04]  /*26800*/  IMAD.WIDE.U32 R14, R14, R105, RZ ;  /* 0x000000690e0e7225 */ /* 0x000fc800078e00ff */
[----:B--2---:R-:W-:Y:S02]  /*26810*/  IMAD R29, R27, R191, RZ ;  /* 0x000000bf1b1d7224 */ /* 0x004fe400078e02ff */
[----:B-1----:R-:W-:-:S04]  /*26820*/  @P1 IMAD.HI.U32 R24, R33, R24, RZ ;  /* 0x0000001821181227 */ /* 0x002fc800078e00ff */
[----:B------:R-:W-:-:S04]  /*26830*/  IMAD.WIDE.U32 R26, R26, R191, RZ ;  /* 0x000000bf1a1a7225 */ /* 0x000fc800078e00ff */
[----:B------:R-:W-:Y:S01]  /*26840*/  IMAD.IADD R227, R15, 0x1, R227 ;  /* 0x000000010fe37824 */ /* 0x000fe200078e02e3 */
[----:B------:R-:W0:Y:S01]  /*26850*/  @!P2 LDC R10, c[0x0][0xb50] ;  /* 0x0002d400ff0aab82 */ /* 0x000e220000000800 */
[----:B------:R-:W-:Y:S01]  /*26860*/  IMAD.MOV.U32 R15, RZ, RZ, R33 ;  /* 0x000000ffff0f7224 */ /* 0x000fe200078e0021 */
[----:B------:R-:W-:Y:S02]  /*26870*/  @P1 SHF.R.U32.HI R15, RZ, R31, R24 ;  /* 0x0000001fff0f1219 */ /* 0x000fe40000011618 */
[----:B------:R-:W-:Y:S02]  /*26880*/  IADD3 R29, R27, R29, RZ ;  /* 0x0000001d1b1d7210 */ /* 0x000fe40007ffe0ff */
[--C-:B-----5:R-:W-:Y:S02]  /*26890*/  IADD3 R26, P0, P3, R14, R26, R100.reuse ;  /* 0x0000001a0e1a7210 */ /* 0x120fe40007b1e064 */
[----:B------:R-:W-:Y:S01]  /*268a0*/  SHF.R.S32.HI R14, RZ, 0x1f, R100 ;  /* 0x0000001fff0e7819 */ /* 0x000fe20000011464 */
[----:B------:R-:W1:Y:S03]  /*268b0*/  @!P2 LDC R11, c[0x0][0xb54] ;  /* 0x0002d500ff0bab82 */ /* 0x000e660000000800 */
[----:B------:R-:W-:Y:S01]  /*268c0*/  IADD3.X R24, R227, R29, R14, P0, P3 ;  /* 0x0000001de3187210 */ /* 0x000fe200007e640e */
[----:B------:R-:W-:-:S05]  /*268d0*/  VIADD R34, R30, 0xffffff80 ;  /* 0xffffff801e227836 */ /* 0x000fca0000000000 */
[----:B------:R-:W-:-:S04]  /*268e0*/  SHF.R.S32.HI R30, RZ, 0x1f, R34 ;  /* 0x0000001fff1e7819 */ /* 0x000fc80000011422 */
[----:B------:R-:W-:-:S04]  /*268f0*/  LEA.HI R30, R30, R34, RZ, 0x7 ;  /* 0x000000221e1e7211 */ /* 0x000fc800078f38ff */
[----:B------:R-:W-:Y:S01]  /*26900*/  LOP3.LUT R30, R30, 0xffffff80, RZ, 0xc0, !PT ;  /* 0xffffff801e1e7812 */ /* 0x000fe200078ec0ff */
[----:B------:R-:W-:-:S04]  /*26910*/  IMAD R103, R103, R104, RZ ;  /* 0x0000006867677224 */ /* 0x000fc800078e02ff */
[----:B------:R-:W-:Y:S01]  /*26920*/  IMAD.IADD R30, R34, 0x1, -R30 ;  /* 0x00000001221e7824 */ /* 0x000fe200078e0a1e */
[----:B----4-:R-:W-:-:S05]  /*26930*/  SEL R25, R106, RZ, P2 ;  /* 0x000000ff6a197207 */ /* 0x010fca0001000000 */
[-C--:B---3--:R-:W-:Y:S02]  /*26940*/  IMAD R27, R13, R25.reuse, RZ ;  /* 0x000000190d1b7224 */ /* 0x088fe400078e02ff */
[----:B------:R-:W-:-:S04]  /*26950*/  IMAD.WIDE.U32 R12, R12, R25, RZ ;  /* 0x000000190c0c7225 */ /* 0x000fc800078e00ff */
[----:B------:R-:W-:Y:S01]  /*26960*/  IMAD.MOV R25, RZ, RZ, -R15 ;  /* 0x000000ffff197224 */ /* 0x000fe200078e0a0f */
[----:B------:R-:W-:Y:S01]  /*26970*/  IADD3 R12, P0, P3, R15, R26, R12 ;  /* 0x0000001a0f0c7210 */ /* 0x000fe20007b1e00c */
[----:B------:R-:W-:Y:S01]  /*26980*/  IMAD.IADD R27, R13, 0x1, R27 ;  /* 0x000000010d1b7824 */ /* 0x000fe200078e021b */
[----:B------:R-:W-:Y:S01]  /*26990*/  SHF.R.S32.HI R13, RZ, 0x1f, R15 ;  /* 0x0000001fff0d7819 */ /* 0x000fe2000001140f */
[----:B------:R-:W-:-:S03]  /*269a0*/  IMAD R15, R104, R25, R33 ;  /* 0x00000019680f7224 */ /* 0x000fc600078e0221 */
[----:B------:R-:W-:Y:S01]  /*269b0*/  IADD3.X R13, R13, R24, R27, P0, P3 ;  /* 0x000000180d0d7210 */ /* 0x000fe200007e641b */
[-C--:B------:R-:W-:Y:S01]  /*269c0*/  IMAD R9, R9, R15.reuse, RZ ;  /* 0x0000000f09097224 */ /* 0x080fe200078e02ff */
[----:B------:R-:W-:Y:S01]  /*269d0*/  SHF.R.S32.HI R25, RZ, 0x1f, R15 ;  /* 0x0000001fff197819 */ /* 0x000fe2000001140f */
[----:B------:R-:W-:-:S04]  /*269e0*/  IMAD.WIDE.U32 R12, R8, R15, R12 ;  /* 0x0000000f080c7225 */ /* 0x000fc800078e000c */
[----:B------:R-:W-:-:S05]  /*269f0*/  IMAD R9, R8, R25, R9 ;  /* 0x0000001908097224 */ /* 0x000fca00078e0209 */
[----:B------:R-:W-:Y:S02]  /*26a00*/  IADD3 R8, R13, R9, RZ ;  /* 0x000000090d087210 */ /* 0x000fe40007ffe0ff */
[----:B0-----:R-:W-:-:S04]  /*26a10*/  LEA R13, P0, R12, R10, 0x2 ;  /* 0x0000000a0c0d7211 */ /* 0x001fc800078010ff */
[----:B-1----:R-:W-:Y:S01]  /*26a20*/  LEA.HI.X R12, R12, R11, R8, 0x2, P0 ;  /* 0x0000000b0c0c7211 */ /* 0x002fe200000f1408 */
[----:B------:R-:W-:Y:S01]  /*26a30*/  SHFL.IDX PT, R10, R13, 0x1, 0x1c1f ;  /* 0x003c1f000d0a7f89 */ /* 0x000fe200000e0000 */
[----:B------:R-:W-:-:S03]  /*26a40*/  IMAD.IADD R26, R32, 0x1, R214 ;  /* 0x00000001201a7824 */ /* 0x000fc600078e02d6 */
        /* <DEDUP_REMOVED lines=12> */
[----:B0-----:R-:W0:Y:S01]  /*26b10*/  @P1 LDC R11, c[0x0][0xbec] ;  /* 0x0002fb00ff0b1b82 */ /* 0x001e220000000800 */
[----:B------:R-:W-:-:S07]  /*26b20*/  ULDC.64 UR4, c[0x0][0xaa0] ;  /* 0x0002a80000047ab9 */ /* 0x000fce0000000a00 */
[----:B------:R-:W2:Y:S01]  /*26b30*/  @P1 LDC R13, c[0x0][0xbf0] ;  /* 0x0002fc00ff0d1b82 */ /* 0x000ea20000000800 */
        /* <DEDUP_REMOVED lines=10> */
[----:B------:R-:W-:Y:S02]  /*26be0*/  SHF.R.U64 R32, R32, 0x3, RZ ;  /* 0x0000000320207819 */ /* 0x000fe400000012ff */
[----:B------:R-:W-:-:S02]  /*26bf0*/  LOP3.LUT R9, R62, 0x380, RZ, 0xc0, !PT ;  /* 0x000003803e097812 */ /* 0x000fc400078ec0ff */
[----:B------:R-:W-:Y:S01]  /*26c00*/  LOP3.LUT R32, R32, R33, RZ, 0x3c, !PT ;  /* 0x0000002120207212 */ /* 0x000fe200078e3cff */
[--C-:B------:R-:W-:Y:S01]  /*26c10*/  IMAD.X R33, RZ, RZ, R63.reuse, P0 ;  /* 0x000000ffff217224 */ /* 0x100fe200000e063f */
[----:B------:R-:W-:Y:S02]  /*26c20*/  IADD3 R3, P0, R62, 0x7000, RZ ;  /* 0x000070003e037810 */ /* 0x000fe40007f1e0ff */
[----:B------:R-:W-:Y:S02]  /*26c30*/  SHF.R.U64 R28, R28, 0x3, RZ ;  /* 0x000000031c1c7819 */ /* 0x000fe400000012ff */
[----:B------:R-:W-:Y:S01]  /*26c40*/  LOP3.LUT R0, R3, 0x380, RZ, 0xc0, !PT ;  /* 0x0000038003007812 */ /* 0x000fe200078ec0ff */
[----:B------:R-:W-:Y:S01]  /*26c50*/  IMAD.X R53, RZ, RZ, R63, P0 ;  /* 0x000000ffff357224 */ /* 0x000fe200000e063f */
[----:B------:R-:W-:Y:S01]  /*26c60*/  SHF.R.U64 R9, R9, 0x3, RZ ;  /* 0x0000000309097819 */ /* 0x000fe200000012ff */
[----:B------:R-:W5:Y:S01]  /*26c70*/  LD.E.128 R32, desc[UR52][R32.64] ;  /* 0x0000003420207980 */ /* 0x000f62000c101d00 */
[----:B------:R-:W-:-:S02]  /*26c80*/  SHF.R.U64 R0, R0, 0x3, RZ ;  /* 0x0000000300007819 */ /* 0x000fc400000012ff */
[----:B------:R-:W-:Y:S01]  /*26c90*/  LOP3.LUT R28, R28, R29, RZ, 0x3c, !PT ;  /* 0x0000001d1c1c7212 */ /* 0x000fe200078e3cff */
[----:B------:R-:W-:Y:S01]  /*26ca0*/  IMAD.X R29, RZ, RZ, R63, P5 ;  /* 0x000000ffff1d7224 */ /* 0x000fe200028e063f */
[----:B------:R-:W-:Y:S01]  /*26cb0*/  LOP3.LUT R52, R0, R3, RZ, 0x3c, !PT ;  /* 0x0000000300347212 */ /* 0x000fe200078e3cff */
[----:B------:R-:W-:Y:S01]  /*26cc0*/  IMAD R3, R14, UR4, RZ ;  /* 0x000000040e037c24 */ /* 0x000fe2000f8e02ff */
[C---:B------:R-:W-:Y:S02]  /*26cd0*/  IADD3 R37, P2, R62.reuse, 0x3000, RZ ;  /* 0x000030003e257810 */ /* 0x040fe40007f5e0ff */
[C---:B------:R-:W-:Y:S01]  /*26ce0*/  IADD3 R41, P3, R62.reuse, 0x4000, RZ ;  /* 0x000040003e297810 */ /* 0x040fe20007f7e0ff */
[----:B------:R-:W5:Y:S01]  /*26cf0*/  LD.E.128 R28, desc[UR52][R28.64] ;  /* 0x000000341c1c7980 */ /* 0x000f62000c101d00 */
[C---:B------:R-:W-:Y:S02]  /*26d00*/  IADD3 R45, P4, R62.reuse, 0x5000, RZ ;  /* 0x000050003e2d7810 */ /* 0x040fe40007f9e0ff */
[----:B------:R-:W-:Y:S01]  /*26d10*/  IADD3 R49, P5, R62, 0x6000, RZ ;  /* 0x000060003e317810 */ /* 0x000fe20007fbe0ff */
[----:B------:R-:W5:Y:S01]  /*26d20*/  LD.E.128 R52, desc[UR52][R52.64] ;  /* 0x0000003434347980 */ /* 0x000f62000c101d00 */
[----:B------:R-:W-:Y:S01]  /*26d30*/  LOP3.LUT R62, R9, R62, RZ, 0x3c, !PT ;  /* 0x0000003e093e7212 */ /* 0x000fe200078e3cff */
[C---:B------:R-:W-:Y:S01]  /*26d40*/  IMAD R9, R100.reuse, UR5, R3 ;  /* 0x0000000564097c24 */ /* 0x040fe2000f8e0203 */
[----:B------:R-:W-:Y:S01]  /*26d50*/  LOP3.LUT R36, R37, 0x380, RZ, 0xc0, !PT ;  /* 0x0000038025247812 */ /* 0x000fe200078ec0ff */
[----:B------:R-:W-:Y:S01]  /*26d60*/  IMAD.WIDE.U32 R2, R100, UR4, RZ ;  /* 0x0000000464027c25 */ /* 0x000fe2000f8e00ff */
[----:B------:R-:W-:Y:S01]  /*26d70*/  ULDC.64 UR4, c[0x0][0xae8] ;  /* 0x0002ba0000047ab9 */ /* 0x000fe20000000a00 */
[----:B------:R-:W-:Y:S01]  /*26d80*/  LOP3.LUT R40, R41, 0x380, RZ, 0xc0, !PT ;  /* 0x0000038029287812 */ /* 0x000fe200078ec0ff */
[----:B------:R1:W5:Y:S01]  /*26d90*/  LD.E.128 R24, desc[UR52][R62.64] ;  /* 0x000000343e187980 */ /* 0x000362000c101d00 */
[----:B------:R-:W-:-:S02]  /*26da0*/  LOP3.LUT R44, R45, 0x380, RZ, 0xc0, !PT ;  /* 0x000003802d2c7812 */ /* 0x000fc400078ec0ff */
[----:B------:R-:W-:Y:S01]  /*26db0*/  IADD3 R3, R3, R9, RZ ;  /* 0x0000000903037210 */ /* 0x000fe20007ffe0ff */
[----:B------:R-:W-:Y:S01]  /*26dc0*/  IMAD R9, R223, 0x20, R107 ;  /* 0x00000020df097824 */ /* 0x000fe200078e026b */
[----:B------:R-:W-:Y:S02]  /*26dd0*/  LOP3.LUT R48, R49, 0x380, RZ, 0xc0, !PT ;  /* 0x0000038031307812 */ /* 0x000fe400078ec0ff */
[----:B------:R-:W-:Y:S01]  /*26de0*/  SHF.R.S32.HI R4, RZ, 0x1f, R105 ;  /* 0x0000001fff047819 */ /* 0x000fe20000011469 */
[----:B------:R-:W-:Y:S01]  /*26df0*/  IMAD.IADD R8, R214, 0x1, R9 ;  /* 0x00000001d6087824 */ /* 0x000fe200078e0209 */
[----:B------:R-:W-:Y:S01]  /*26e00*/  SHF.R.U64 R36, R36, 0x3, RZ ;  /* 0x0000000324247819 */ /* 0x000fe200000012ff */
[----:B------:R-:W-:Y:S01]  /*26e10*/  IMAD.WIDE.U32 R2, R191, UR4, R2 ;  /* 0x00000004bf027c25 */ /* 0x000fe2000f8e0002 */
[----:B------:R-:W-:Y:S02]  /*26e20*/  SHF.R.U64 R40, R40, 0x3, RZ ;  /* 0x0000000328287819 */ /* 0x000fe400000012ff */
[----:B------:R-:W-:Y:S01]  /*26e30*/  SHF.R.U64 R44, R44, 0x3, RZ ;  /* 0x000000032c2c7819 */ /* 0x000fe200000012ff */
[----:B0-----:R-:W-:Y:S01]  /*26e40*/  @P1 IMAD.HI.U32 R0, R8, R11, RZ ;  /* 0x0000000b08001227 */ /* 0x001fe200078e00ff */
[----:B------:R-:W-:-:S02]  /*26e50*/  SHF.R.U64 R48, R48, 0x3, RZ ;  /* 0x0000000330307819 */ /* 0x000fc400000012ff */
[----:B------:R-:W-:Y:S01]  /*26e60*/  LOP3.LUT R36, R36, R37, RZ, 0x3c, !PT ;  /* 0x0000002524247212 */ /* 0x000fe200078e3cff */
[----:B------:R-:W-:Y:S01]  /*26e70*/  IMAD R3, R191, UR5, R3 ;  /* 0x00000005bf037c24 */ /* 0x000fe2000f8e0203 */
[----:B------:R-:W-:Y:S01]  /*26e80*/  ULDC.64 UR4, c[0x0][0xaf0] ;  /* 0x0002bc0000047ab9 */ /* 0x000fe20000000a00 */
[----:B------:R-:W-:Y:S01]  /*26e90*/  IMAD.MOV.U32 R9, RZ, RZ, R8 ;  /* 0x000000ffff097224 */ /* 0x000fe200078e0008 */
[----:B------:R-:W-:Y:S01]  /*26ea0*/  LOP3.LUT R40, R40, R41, RZ, 0x3c, !PT ;  /* 0x0000002928287212 */ /* 0x000fe200078e3cff */
[----:B------:R-:W-:Y:S01]  /*26eb0*/  IMAD R4, R4, UR4, RZ ;  /* 0x0000000404047c24 */ /* 0x000fe2000f8e02ff */
[----:B------:R-:W-:Y:S01]  /*26ec0*/  LOP3.LUT R44, R44, R45, RZ, 0x3c, !PT ;  /* 0x0000002d2c2c7212 */ /* 0x000fe200078e3cff */
[--C-:B------:R-:W-:Y:S01]  /*26ed0*/  IMAD.X R41, RZ, RZ, R63.reuse, P3 ;  /* 0x000000ffff297224 */ /* 0x100fe200018e063f */
[----:B------:R-:W-:Y:S01]  /*26ee0*/  LOP3.LUT R48, R48, R49, RZ, 0x3c, !PT ;  /* 0x0000003130307212 */ /* 0x000fe200078e3cff */
[--C-:B------:R-:W-:Y:S01]  /*26ef0*/  IMAD.X R45, RZ, RZ, R63.reuse, P4 ;  /* 0x000000ffff2d7224 */ /* 0x100fe200020e063f */
[----:B--2---:R-:W-:Y:S01]  /*26f00*/  @P1 SHF.R.U32.HI R9, RZ, R13, R0 ;  /* 0x0000000dff091219 */ /* 0x004fe20000011600 */
[----:B------:R-:W-:Y:S01]  /*26f10*/  IMAD.X R49, RZ, RZ, R63, P5 ;  /* 0x000000ffff317224 */ /* 0x000fe200028e063f */
[----:B------:R-:W-:Y:S01]  /*26f20*/  IADD3.X R37, RZ, R63, RZ, P2, !PT ;  /* 0x0000003fff257210 */ /* 0x000fe200017fe4ff */
[----:B------:R-:W-:-:S02]  /*26f30*/  IMAD R11, R105, UR5, R4 ;  /* 0x00000005690b7c24 */ /* 0x000fc4000f8e0204 */
[----:B------:R-:W-:Y:S01]  /*26f40*/  IMAD.WIDE.U32 R2, R105, UR4, R2 ;  /* 0x0000000469027c25 */ /* 0x000fe2000f8e0002 */
[--C-:B------:R-:W-:Y:S01]  /*26f50*/  SHF.R.S32.HI R0, RZ, 0x1f, R9.reuse ;  /* 0x0000001fff007819 */ /* 0x100fe20000011409 */
[----:B------:R-:W5:Y:S01]  /*26f60*/  LD.E.128 R40, desc[UR52][R40.64] ;  /* 0x0000003428287980 */ /* 0x000f62000c101d00 */
[----:B------:R-:W-:Y:S01]  /*26f70*/  ULDC.64 UR4, c[0x0][0xae0] ;  /* 0x0002b80000047ab9 */ /* 0x000fe20000000a00 */
[----:B------:R-:W-:Y:S01]  /*26f80*/  IMAD.MOV R13, RZ, RZ, -R9 ;  /* 0x000000ffff0d7224 */ /* 0x000fe200078e0a09 */
[----:B------:R-:W-:Y:S01]  /*26f90*/  IADD3 R3, R3, R11, RZ ;  /* 0x0000000b03037210 */ /* 0x000fe20007ffe0ff */
[----:B------:R-:W5:Y:S02]  /*26fa0*/  LD.E.128 R36, desc[UR52][R36.64] ;  /* 0x0000003424247980 */ /* 0x000f64000c101d00 */
[----:B------:R-:W-:Y:S02]  /*26fb0*/  IMAD R11, R104, R13, R8 ;  /* 0x0000000d680b7224 */ /* 0x000fe400078e0208 */
[----:B------:R-:W5:Y:S04]  /*26fc0*/  LD.E.128 R44, desc[UR52][R44.64] ;  /* 0x000000342c2c7980 */ /* 0x000f68000c101d00 */
[----:B------:R-:W5:Y:S01]  /*26fd0*/  LD.E.128 R48, desc[UR52][R48.64] ;  /* 0x0000003430307980 */ /* 0x000f62000c101d00 */
[----:B------:R-:W-:Y:S01]  /*26fe0*/  IMAD R8, R0, UR4, RZ ;  /* 0x0000000400087c24 */ /* 0x000fe2000f8e02ff */
[----:B------:R-:W-:Y:S01]  /*26ff0*/  @!PT LDS RZ, [RZ] ;  /* 0x00000000fffff984 */ /* 0x000fe20000000800 */
[----:B------:R-:W-:Y:S01]  /*27000*/  @!PT LDS RZ, [RZ] ;  /* 0x00000000fffff984 */ /* 0x000fe20000000800 */
[----:B------:R-:W-:Y:S01]  /*27010*/  @!PT LDS RZ, [RZ] ;  /* 0x00000000fffff984 */ /* 0x000fe20000000800 */
[----:B------:R-:W-:Y:S01]  /*27020*/  @!PT LDS RZ, [RZ] ;  /* 0x00000000fffff984 */ /* 0x000fe20000000800 */
[----:B------:R0:W-:Y:S06]  /*27030*/  MEMBAR.ALL.CTA ;  /* 0x0000000000007992 */ /* 0x0001ec0000008000 */
[----:B0-----:R-:W0:Y:S01]  /*27040*/  FENCE.VIEW.ASYNC.S ;  /* 0x00000000000073c6 */ /* 0x001e220000000000 */
[----:B------:R-:W-:Y:S01]  /*27050*/  SHF.R.S32.HI R4, RZ, 0x1f, R11 ;  /* 0x0000001fff047819 */ /* 0x000fe2000001140b */
[----:B------:R-:W-:-:S02]  /*27060*/  IMAD R13, R9, UR5, R8 ;  /* 0x00000005090d7c24 */ /* 0x000fc4000f8e0208 */
[----:B------:R-:W-:Y:S01]  /*27070*/  IMAD.WIDE.U32 R2, R9, UR4, R2 ;  /* 0x0000000409027c25 */ /* 0x000fe2000f8e0002 */
[----:B------:R-:W-:-:S03]  /*27080*/  ULDC.64 UR4, c[0x0][0xad8] ;  /* 0x0002b60000047ab9 */ /* 0x000fc60000000a00 */
[----:B------:R-:W-:Y:S02]  /*27090*/  IMAD R4, R4, UR4, RZ ;  /* 0x0000000404047c24 */ /* 0x000fe4000f8e02ff */
[----:B------:R-:W-:Y:S02]  /*270a0*/  IMAD.IADD R3, R3, 0x1, R13 ;  /* 0x0000000103037824 */ /* 0x000fe400078e020d */
[----:B------:R-:W-:Y:S02]  /*270b0*/  VIADD R0, R18, 0x29820 ;  /* 0x0002982012007836 */ /* 0x000fe40000000000 */
        /* <DEDUP_REMOVED lines=8> */
[----:B0-----:R1:W-:Y:S01]  /*27140*/  SYNCS.ARRIVE.TRANS64.RED.A1T0 RZ, [R0+URZ], RZ ;  /* 0x000000ff00ff79a7 */ /* 0x0013e2000810043f */
[----:B------:R-:W-:Y:S02]  /*27150*/  LEA.HI.X R3, R8, UR5, R3, 0x1, P0 ;  /* 0x0000000508037c11 */ /* 0x000fe400080f0c03 */
[----:B------:R-:W-:Y:S02]  /*27160*/  SHF.R.S32.HI R10, RZ, 0x1f, R21 ;  /* 0x0000001fff0a7819 */ /* 0x000fe40000011415 */
[----:B------:R-:W-:Y:S01]  /*27170*/  SHF.R.S32.HI R20, RZ, 0x1f, R57 ;  /* 0x0000001fff147819 */ /* 0x000fe20000011439 */
[----:B------:R-:W-:Y:S06]  /*27180*/  BRA.DIV UR4, `(.L_x_2877) ;  /* 0x000000de04107947 */ /* 0x000fec000b800000 */
[----:B-1----:R0:W1:Y:S04]  /*27190*/  SHFL.IDX PT, R0, R3, RZ, 0x181f ;  /* 0x00181fff03007589 */ /* 0x00206800000e0000 */
[----:B------:R0:W2:Y:S02]  /*271a0*/  SHFL.IDX PT, R14, R2, RZ, 0x181f ;  /* 0x00181fff020e7589 */ /* 0x0000a400000e0000 */
.L_x_3162:
[----:B------:R-:W-:Y:S01]  /*271b0*/  IADD3 R214, R107, R214, RZ ;  /* 0x000000d66bd67210 */ /* 0x000fe20007ffe0ff */
        /* <DEDUP_REMOVED lines=12> */
.L_x_2879:
[----:B------:R-:W-:Y:S05]  /*27280*/  BSYNC B1 ;  /* 0x0000000000017941 */ /* 0x000fea0003800000 */
.L_x_2878:
[----:B------:R-:W-:-:S03]  /*27290*/  UMOV UR4, 0xffffffff ;  /* 0xffffffff00047882 */ /* 0x000fc60000000000 */
[----:B------:R-:W-:Y:S05]  /*272a0*/  BRA.DIV UR4, `(.L_x_2880) ;  /* 0x000000da04fc7947 */ /* 0x000fea000b800000 */
[----:B-1----:R1:W4:Y:S04]  /*272b0*/  SHFL.IDX PT, R0, R3, 0x1, 0x181f ;  /* 0x00381f0003007f89 */ /* 0x00232800000e0000 */
[----:B--23--:R1:W2:Y:S02]  /*272c0*/  SHFL.IDX PT, R14, R2, 0x1, 0x181f ;  /* 0x00381f00020e7f89 */ /* 0x00c2a400000e0000 */
.L_x_3166:
        /* <DEDUP_REMOVED lines=11> */
[----:B-----5:R3:W-:Y:S04]  /*27380*/  @!P2 ST.E.128 desc[UR52][R8.64], R28 ;  /* 0x0000001c0800a985 */ /* 0x0207e8000c101d34 */
[----:B------:R3:W-:Y:S02]  /*27390*/  @!P3 ST.E.128 desc[UR52][R14.64], R44 ;  /* 0x0000002c0e00b985 */ /* 0x0007e4000c101d34 */
.L_x_2882:
[----:B------:R-:W-:Y:S05]  /*273a0*/  BSYNC B1 ;  /* 0x0000000000017941 */ /* 0x000fea0003800000 */
.L_x_2881:
[----:B------:R-:W-:-:S03]  /*273b0*/  UMOV UR4, 0xffffffff ;  /* 0xffffffff00047882 */ /* 0x000fc60000000000 */
[----:B------:R-:W-:Y:S05]  /*273c0*/  BRA.DIV UR4, `(.L_x_2883) ;  /* 0x000000da04fc7947 */ /* 0x000fea000b800000 */
[----:B----4-:R4:W0:Y:S04]  /*273d0*/  SHFL.IDX PT, R0, R3, 0x2, 0x181f ;  /* 0x00581f0003007f89 */ /* 0x01082800000e0000 */
[----:B--23--:R4:W2:Y:S02]  /*273e0*/  SHFL.IDX PT, R14, R2, 0x2, 0x181f ;  /* 0x00581f00020e7f89 */ /* 0x00c8a400000e0000 */
.L_x_3170:
        /* <DEDUP_REMOVED lines=11> */
[----:B-----5:R3:W-:Y:S04]  /*274a0*/  @!P2 ST.E.128 desc[UR52][R8.64], R32 ;  /* 0x000000200800a985 */ /* 0x0207e8000c101d34 */
[----:B------:R3:W-:Y:S02]  /*274b0*/  @!P3 ST.E.128 desc[UR52][R14.64], R48 ;  /* 0x000000300e00b985 */ /* 0x0007e4000c101d34 */
.L_x_2885:
[----:B------:R-:W-:Y:S05]  /*274c0*/  BSYNC B1 ;  /* 0x0000000000017941 */ /* 0x000fea0003800000 */
.L_x_2884:
[----:B------:R-:W-:-:S03]  /*274d0*/  UMOV UR4, 0xffffffff ;  /* 0xffffffff00047882 */ /* 0x000fc60000000000 */
[----:B------:R-:W-:Y:S05]  /*274e0*/  BRA.DIV UR4, `(.L_x_2886) ;  /* 0x000000da04fc7947 */ /* 0x000fea000b800000 */
[----:B0-----:R0:W0:Y:S04]  /*274f0*/  SHFL.IDX PT, R0, R3, 0x3, 0x181f ;  /* 0x00781f0003007f89 */ /* 0x00102800000e0000 */
[----:B--23--:R2:W3:Y:S02]  /*27500*/  SHFL.IDX PT, R14, R2, 0x3, 0x181f ;  /* 0x00781f00020e7f89 */ /* 0x00c4e400000e0000 */
.L_x_3174:
[----:B-12-4-:R-:W-:-:S05]  /*27510*/  VIADD R2, R214, 0x60 ;  /* 0x00000060d6027836 */ /* 0x016fca0000000000 */
[----:B------:R-:W-:-:S13]  /*27520*/  ISETP.GE.AND P0, PT, R2, R103, PT ;  /* 0x000000670200720c */ /* 0x000fda0003f06270 */
[----:B------:R-:W-:Y:S05]  /*27530*/  @P0 BRA `(.L_x_2887) ;  /* 0x0000001c00ec0947 */ /* 0x000fea0003800000 */
[----:B------:R-:W-:Y:S02]  /*27540*/  ULDC UR4, c[0x0][0xac8] ;  /* 0x0002b20000047ab9 */ /* 0x000fe40000000800 */
[----:B------:R-:W-:-:S13]  /*27550*/  ISETP.GE.AND P1, PT, R21, UR4, PT ;  /* 0x0000000415007c0c */ /* 0x000fda000bf26270 */
[----:B---3--:R-:W-:-:S04]  /*27560*/  @!P1 LEA R2, P0, R21, R14, 0x1 ;  /* 0x0000000e15029211 */ /* 0x008fc800078008ff */
[----:B0-----:R-:W-:Y:S02]  /*27570*/  @!P1 LEA.HI.X R3, R21, R0, R10, 0x1, P0 ;  /* 0x0000000015039211 */ /* 0x001fe400000f0c0a */
[----:B------:R-:W-:-:S03]  /*27580*/  ISETP.GE.AND P0, PT, R57, UR4, PT ;  /* 0x0000000439007c0c */ /* 0x000fc6000bf06270 */
[----:B-----5:R0:W-:Y:S10]  /*27590*/  @!P1 ST.E.128 desc[UR52][R2.64], R36 ;  /* 0x0000002402009985 */ /* 0x0201f4000c101d34 */
[----:B------:R-:W-:Y:S05]  /*275a0*/  @P0 BRA `(.L_x_2887) ;  /* 0x0000001c00d00947 */ /* 0x000fea0003800000 */
[----:B------:R-:W-:-:S04]  /*275b0*/  LEA R14, P0, R57, R14, 0x1 ;  /* 0x0000000e390e7211 */ /* 0x000fc800078008ff */
[----:B------:R-:W-:-:S05]  /*275c0*/  LEA.HI.X R15, R57, R0, R20, 0x1, P0 ;  /* 0x00000000390f7211 */ /* 0x000fca00000f0c14 */
[----:B------:R1:W-:Y:S01]  /*275d0*/  ST.E.128 desc[UR52][R14.64], R52 ;  /* 0x000000340e007985 */ /* 0x0003e2000c101d34 */
[----:B------:R-:W-:Y:S05]  /*275e0*/  BRA `(.L_x_2887) ;  /* 0x0000001c00c07947 */ /* 0x000fea0003800000 */
.L_x_2876:
        /* <DEDUP_REMOVED lines=8> */
[----:B------:R-:W-:Y:S01]  /*27670*/  IMAD.IADD R9, R9, 0x1, R11 ;  /* 0x0000000109097824 */ /* 0x000fe200078e020b */
[----:B------:R-:W-:Y:S01]  /*27680*/  MOV R11, R33 ;  /* 0x00000021000b7202 */ /* 0x000fe20000000f00 */
        /* <DEDUP_REMOVED lines=30> */
[----:B------:R-:W-:Y:S01]  /*27870*/  UMOV UR4, 0xffffffff ;  /* 0xffffffff00047882 */ /* 0x000fe20000000000 */
[----:B------:R-:W-:-:S04]  /*27880*/  IADD3 R37, R9, R37, RZ ;  /* 0x0000002509257210 */ /* 0x000fc80007ffe0ff */
        /* <DEDUP_REMOVED lines=8> */
[C---:B------:R-:W-:Y:S02]  /*27910*/  VIADD R29, R216.reuse, 0x30 ;  /* 0x00000030d81d7836 */ /* 0x040fe40000000000 */
[C---:B------:R-:W-:Y:S02]  /*27920*/  VIADD R25, R216.reuse, 0x40 ;  /* 0x00000040d8197836 */ /* 0x040fe40000000000 */
[----:B------:R-:W-:-:S07]  /*27930*/  VIADD R31, R216, 0x18 ;  /* 0x00000018d81f7836 */ /* 0x000fce0000000000 */
.L_x_3177:
        /* <DEDUP_REMOVED lines=9> */
[C---:B------:R-:W-:Y:S01]  /*279d0*/  VIADD R39, R216.reuse, 0x60 ;  /* 0x00000060d8277836 */ /* 0x040fe20000000000 */
[----:B------:R-:W-:Y:S01]  /*279e0*/  ISETP.GE.AND P4, PT, R33, UR4, PT ;  /* 0x0000000421007c0c */ /* 0x000fe2000bf86270 */
[C---:B------:R-:W-:Y:S01]  /*279f0*/  VIADD R100, R216.reuse, 0x58 ;  /* 0x00000058d8647836 */ /* 0x040fe20000000000 */
[----:B------:R-:W-:Y:S01]  /*27a00*/  SHF.R.S32.HI R12, RZ, 0x1f, R33 ;  /* 0x0000001fff0c7819 */ /* 0x000fe20000011421 */
[C---:B------:R-:W-:Y:S01]  /*27a10*/  VIADD R88, R216.reuse, 0x68 ;  /* 0x00000068d8587836 */ /* 0x040fe20000000000 */
[----:B------:R-:W-:Y:S01]  /*27a20*/  ISETP.GE.AND P3, PT, R31, UR4, PT ;  /* 0x000000041f007c0c */ /* 0x000fe2000bf66270 */
[----:B------:R-:W-:Y:S01]  /*27a30*/  VIADD R63, R216, 0x60 ;  /* 0x00000060d83f7836 */ /* 0x000fe20000000000 */
[----:B------:R-:W-:-:S02]  /*27a40*/  ISETP.GE.AND P1, PT, R30, UR4, PT ;  /* 0x000000041e007c0c */ /* 0x000fc4000bf26270 */
[----:B------:R-:W-:Y:S01]  /*27a50*/  SHF.R.S32.HI R14, RZ, 0x1f, R31 ;  /* 0x0000001fff0e7819 */ /* 0x000fe2000001141f */
[----:B--2---:R-:W-:Y:S01]  /*27a60*/  @!P0 IMAD.MOV.U32 R8, RZ, RZ, R35 ;  /* 0x000000ffff088224 */ /* 0x004fe200078e0023 */
[----:B------:R-:W-:Y:S01]  /*27a70*/  @!P0 MOV R10, R102 ;  /* 0x00000066000a8202 */ /* 0x000fe20000000f00 */
[----:B-1----:R-:W-:Y:S01]  /*27a80*/  @!P0 IMAD.MOV.U32 R9, RZ, RZ, R36 ;  /* 0x000000ffff098224 */ /* 0x002fe200078e0024 */
[----:B------:R-:W-:Y:S01]  /*27a90*/  SHF.R.S32.HI R15, RZ, 0x1f, R28 ;  /* 0x0000001fff0f7819 */ /* 0x000fe2000001141c */
[----:B------:R-:W-:Y:S01]  /*27aa0*/  @!P0 IMAD.MOV.U32 R11, RZ, RZ, R101 ;  /* 0x000000ffff0b8224 */ /* 0x000fe200078e0065 */
[----:B------:R-:W-:Y:S01]  /*27ab0*/  SHF.R.S32.HI R27, RZ, 0x1f, R30 ;  /* 0x0000001fff1b7819 */ /* 0x000fe2000001141e */
[C---:B------:R-:W-:Y:S01]  /*27ac0*/  @!P0 IMAD.WIDE R8, R216.reuse, 0x4, R8 ;  /* 0x00000004d8088825 */ /* 0x040fe200078e0208 */
[----:B------:R-:W-:Y:S02]  /*27ad0*/  IADD3 R62, R216, 0x50, RZ ;  /* 0x00000050d83e7810 */ /* 0x000fe40007ffe0ff */
[----:B------:R-:W-:-:S02]  /*27ae0*/  SHF.R.S32.HI R100, RZ, 0x1f, R100 ;  /* 0x0000001fff647819 */ /* 0x000fc40000011464 */
[----:B------:R1:W-:Y:S01]  /*27af0*/  @!P0 ST.E.64 desc[UR52][R8.64], R10 ;  /* 0x0000000a08008985 */ /* 0x0003e2000c101b34 */
[----:B------:R-:W-:Y:S02]  /*27b00*/  SHF.R.S32.HI R62, RZ, 0x1f, R62 ;  /* 0x0000001fff3e7819 */ /* 0x000fe4000001143e */
[----:B------:R-:W-:Y:S02]  /*27b10*/  SHF.R.S32.HI R63, RZ, 0x1f, R63 ;  /* 0x0000001fff3f7819 */ /* 0x000fe4000001143f */
[-C--:B-1----:R-:W-:Y:S02]  /*27b20*/  @!P2 LEA R8, P0, R229, R35.reuse, 0x2 ;  /* 0x00000023e508a211 */ /* 0x082fe400078010ff */
[----:B------:R-:W-:Y:S02]  /*27b30*/  @!P4 LEA R10, P5, R33, R35, 0x2 ;  /* 0x00000023210ac211 */ /* 0x000fe400078a10ff */
[-C--:B------:R-:W-:Y:S01]  /*27b40*/  @!P2 LEA.HI.X R9, R229, R36.reuse, R13, 0x2, P0 ;  /* 0x00000024e509a211 */ /* 0x080fe200000f140d */
[----:B------:R-:W-:Y:S01]  /*27b50*/  @!P2 IMAD.MOV.U32 R13, RZ, RZ, R98 ;  /* 0x000000ffff0da224 */ /* 0x000fe200078e0062 */
[----:B------:R-:W-:Y:S01]  /*27b60*/  @!P4 LEA.HI.X R11, R33, R36, R12, 0x2, P5 ;  /* 0x00000024210bc211 */ /* 0x000fe200028f140c */
[----:B------:R-:W-:Y:S01]  /*27b70*/  @!P2 IMAD.MOV.U32 R12, RZ, RZ, R99 ;  /* 0x000000ffff0ca224 */ /* 0x000fe200078e0063 */
[----:B------:R-:W-:-:S04]  /*27b80*/  ISETP.GE.AND P0, PT, R28, UR4, PT ;  /* 0x000000041c007c0c */ /* 0x000fc8000bf06270 */
[----:B------:R1:W-:Y:S02]  /*27b90*/  @!P2 ST.E.64 desc[UR52][R8.64], R12 ;  /* 0x0000000c0800a985 */ /* 0x0003e4000c101b34 */
[----:B-1----:R-:W-:Y:S01]  /*27ba0*/  @!P4 IMAD.MOV.U32 R8, RZ, RZ, R79 ;  /* 0x000000ffff08c224 */ /* 0x002fe200078e004f */
[----:B------:R-:W-:Y:S01]  /*27bb0*/  @!P4 MOV R9, R77 ;  /* 0x0000004d0009c202 */ /* 0x000fe20000000f00 */
[----:B------:R-:W-:Y:S02]  /*27bc0*/  @!P3 IMAD.MOV.U32 R79, RZ, RZ, R78 ;  /* 0x000000ffff4fb224 */ /* 0x000fe400078e004e */
[----:B------:R-:W-:Y:S02]  /*27bd0*/  @!P3 IMAD.MOV.U32 R78, RZ, RZ, R80 ;  /* 0x000000ffff4eb224 */ /* 0x000fe400078e0050 */
[----:B------:R1:W-:Y:S01]  /*27be0*/  @!P4 ST.E.64 desc[UR52][R10.64], R8 ;  /* 0x000000080a00c985 */ /* 0x0003e2000c101b34 */
[----:B------:R-:W-:-:S04]  /*27bf0*/  @!P1 LEA R12, P4, R30, R35, 0x2 ;  /* 0x000000231e0c9211 */ /* 0x000fc800078810ff */
[-C--:B------:R-:W-:Y:S02]  /*27c00*/  @!P1 LEA.HI.X R13, R30, R36.reuse, R27, 0x2, P4 ;  /* 0x000000241e0d9211 */ /* 0x080fe400020f141b */
[----:B------:R-:W-:Y:S02]  /*27c10*/  ISETP.GE.AND P4, PT, R25, UR4, PT ;  /* 0x0000000419007c0c */ /* 0x000fe4000bf86270 */
[CC--:B-1----:R-:W-:Y:S02]  /*27c20*/  @!P3 LEA R10, P2, R31.reuse, R35.reuse, 0x2 ;  /* 0x000000231f0ab211 */ /* 0x0c2fe400078410ff */
[----:B------:R-:W-:Y:S02]  /*27c30*/  @!P0 LEA R8, P5, R28, R35, 0x2 ;  /* 0x000000231c088211 */ /* 0x000fe400078a10ff */
[----:B------:R-:W-:Y:S02]  /*27c40*/  @!P3 LEA.HI.X R11, R31, R36, R14, 0x2, P2 ;  /* 0x000000241f0bb211 */ /* 0x000fe400010f140e */
[----:B------:R-:W-:-:S02]  /*27c50*/  ISETP.GE.AND P2, PT, R29, UR4, PT ;  /* 0x000000041d007c0c */ /* 0x000fc4000bf46270 */
[----:B------:R-:W-:Y:S01]  /*27c60*/  @!P0 LEA.HI.X R9, R28, R36, R15, 0x2, P5 ;  /* 0x000000241c098211 */ /* 0x000fe200028f140f */
[----:B------:R1:W-:Y:S01]  /*27c70*/  @!P3 ST.E.64 desc[UR52][R10.64], R78 ;  /* 0x0000004e0a00b985 */ /* 0x0003e2000c101b34 */
[----:B------:R-:W-:Y:S02]  /*27c80*/  ISETP.GE.AND P3, PT, R24, UR4, PT ;  /* 0x0000000418007c0c */ /* 0x000fe4000bf66270 */
[----:B------:R-:W-:Y:S01]  /*27c90*/  SHF.R.S32.HI R15, RZ, 0x1f, R24 ;  /* 0x0000001fff0f7819 */ /* 0x000fe20000011418 */
[----:B-1----:R-:W-:Y:S01]  /*27ca0*/  @!P0 IMAD.MOV.U32 R10, RZ, RZ, R2 ;  /* 0x000000ffff0a8224 */ /* 0x002fe200078e0002 */
[----:B------:R-:W-:Y:S01]  /*27cb0*/  @!P1 MOV R2, R3 ;  /* 0x0000000300029202 */ /* 0x000fe20000000f00 */
[----:B------:R-:W-:Y:S02]  /*27cc0*/  @!P0 IMAD.MOV.U32 R11, RZ, RZ, R81 ;  /* 0x000000ffff0b8224 */ /* 0x000fe400078e0051 */
[----:B------:R-:W-:Y:S01]  /*27cd0*/  @!P1 IMAD.MOV.U32 R3, RZ, RZ, R0 ;  /* 0x000000ffff039224 */ /* 0x000fe200078e0000 */
[----:B------:R-:W-:-:S02]  /*27ce0*/  SHF.R.S32.HI R0, RZ, 0x1f, R29 ;  /* 0x0000001fff007819 */ /* 0x000fc4000001141d */
[----:B------:R1:W-:Y:S04]  /*27cf0*/  @!P0 ST.E.64 desc[UR52][R8.64], R10 ;  /* 0x0000000a08008985 */ /* 0x0003e8000c101b34 */
[----:B------:R2:W-:Y:S01]  /*27d00*/  @!P1 ST.E.64 desc[UR52][R12.64], R2 ;  /* 0x000000020c009985 */ /* 0x0005e2000c101b34 */
[----:B------:R-:W-:Y:S01]  /*27d10*/  ISETP.GE.AND P1, PT, R228, UR4, PT ;  /* 0x00000004e4007c0c */ /* 0x000fe2000bf26270 */
[----:B-1----:R-:W-:Y:S01]  /*27d20*/  @!P2 IMAD.MOV.U32 R10, RZ, RZ, R21 ;  /* 0x000000ffff0aa224 */ /* 0x002fe200078e0015 */
[CC--:B------:R-:W-:Y:S01]  /*27d30*/  @!P3 LEA R8, P5, R24.reuse, R35.reuse, 0x2 ;  /* 0x000000231808b211 */ /* 0x0c0fe200078a10ff */
[----:B------:R-:W-:Y:S01]  /*27d40*/  @!P2 IMAD.MOV.U32 R11, RZ, RZ, R4 ;  /* 0x000000ffff0ba224 */ /* 0x000fe200078e0004 */
[----:B------:R-:W-:Y:S01]  /*27d50*/  @!P3 MOV R21, R20 ;  /* 0x000000140015b202 */ /* 0x000fe20000000f00 */
[----:B------:R-:W-:Y:S01]  /*27d60*/  @!P3 IMAD.MOV.U32 R20, RZ, RZ, R40 ;  /* 0x000000ffff14b224 */ /* 0x000fe200078e0028 */
[----:B--2---:R-:W-:Y:S01]  /*27d70*/  @!P2 LEA R2, P0, R29, R35, 0x2 ;  /* 0x000000231d02a211 */ /* 0x004fe200078010ff */
[----:B------:R-:W-:Y:S01]  /*27d80*/  @!P4 IMAD.MOV.U32 R40, RZ, RZ, R43 ;  /* 0x000000ffff28c224 */ /* 0x000fe200078e002b */
[----:B------:R-:W-:-:S05]  /*27d90*/  @!P3 LEA.HI.X R9, R24, R36, R15, 0x2, P5 ;  /* 0x000000241809b211 */ /* 0x000fca00028f140f */
[----:B------:R-:W-:Y:S01]  /*27da0*/  @!P1 IMAD.MOV.U32 R43, RZ, RZ, R42 ;  /* 0x000000ffff2b9224 */ /* 0x000fe200078e002a */
[-C--:B------:R-:W-:Y:S01]  /*27db0*/  @!P2 LEA.HI.X R3, R29, R36.reuse, R0, 0x2, P0 ;  /* 0x000000241d03a211 */ /* 0x080fe200000f1400 */
[----:B------:R-:W-:Y:S01]  /*27dc0*/  @!P1 IMAD.MOV.U32 R42, RZ, RZ, R44 ;  /* 0x000000ffff2a9224 */ /* 0x000fe200078e002c */
[----:B------:R-:W-:Y:S02]  /*27dd0*/  ISETP.GE.AND P0, PT, R38, UR4, PT ;  /* 0x0000000426007c0c */ /* 0x000fe4000bf06270 */
[----:B------:R-:W-:Y:S01]  /*27de0*/  SHF.R.S32.HI R0, RZ, 0x1f, R25 ;  /* 0x0000001fff007819 */ /* 0x000fe20000011419 */
[----:B------:R1:W-:Y:S01]  /*27df0*/  @!P2 ST.E.64 desc[UR52][R2.64], R10 ;  /* 0x0000000a0200a985 */ /* 0x0003e2000c101b34 */
[C---:B------:R-:W-:Y:S02]  /*27e00*/  @!P4 LEA R12, P2, R25.reuse, R35, 0x2 ;  /* 0x00000023190cc211 */ /* 0x040fe400078410ff */
[----:B------:R-:W-:Y:S01]  /*27e10*/  SHF.R.S32.HI R15, RZ, 0x1f, R228 ;  /* 0x0000001fff0f7819 */ /* 0x000fe200000114e4 */
[----:B------:R2:W-:Y:S01]  /*27e20*/  @!P3 ST.E.64 desc[UR52][R8.64], R20 ;  /* 0x000000140800b985 */ /* 0x0005e2000c101b34 */
[----:B------:R-:W-:-:S02]  /*27e30*/  @!P4 LEA.HI.X R13, R25, R36, R0, 0x2, P2 ;  /* 0x00000024190dc211 */ /* 0x000fc400010f1400 */
[CC--:B------:R-:W-:Y:S02]  /*27e40*/  @!P1 LEA R14, P3, R228.reuse, R35.reuse, 0x2 ;  /* 0x00000023e40e9211 */ /* 0x0c0fe400078610ff */
[----:B------:R-:W-:Y:S01]  /*27e50*/  ISETP.GE.AND P2, PT, R89, UR4, PT ;  /* 0x0000000459007c0c */ /* 0x000fe2000bf46270 */
[----:B------:R-:W-:Y:S01]  /*27e60*/  @!P0 IMAD.MOV.U32 R44, RZ, RZ, R47 ;  /* 0x000000ffff2c8224 */ /* 0x000fe200078e002f */
[----:B------:R-:W-:Y:S01]  /*27e70*/  @!P1 LEA.HI.X R15, R228, R36, R15, 0x2, P3 ;  /* 0x00000024e40f9211 */ /* 0x000fe200018f140f */
[----:B------:R3:W-:Y:S01]  /*27e80*/  @!P4 ST.E.64 desc[UR52][R12.64], R40 ;  /* 0x000000280c00c985 */ /* 0x0007e2000c101b34 */
[----:B------:R-:W-:Y:S02]  /*27e90*/  ISETP.GE.AND P3, PT, R39, UR4, PT ;  /* 0x0000000427007c0c */ /* 0x000fe4000bf66270 */
[----:B------:R-:W-:Y:S01]  /*27ea0*/  @!P0 LEA R26, P5, R38, R35, 0x2 ;  /* 0x00000023261a8211 */ /* 0x000fe200078a10ff */
[----:B------:R4:W-:Y:S01]  /*27eb0*/  @!P1 ST.E.64 desc[UR52][R14.64], R42 ;  /* 0x0000002a0e009985 */ /* 0x0009e2000c101b34 */
[----:B------:R-:W-:-:S02]  /*27ec0*/  ISETP.GE.AND P4, PT, R88, UR4, PT ;  /* 0x0000000458007c0c */ /* 0x000fc4000bf86270 */
[-C--:B------:R-:W-:Y:S01]  /*27ed0*/  @!P0 LEA.HI.X R27, R38, R36.reuse, R62, 0x2, P5 ;  /* 0x00000024261b8211 */ /* 0x080fe200028f143e */
[C---:B------:R-:W-:Y:S01]  /*27ee0*/  VIADD R38, R216.reuse, 0x78 ;  /* 0x00000078d8267836 */ /* 0x040fe20000000000 */
[----:B------:R-:W-:Y:S01]  /*27ef0*/  IADD3 R62, R216, 0x70, RZ ;  /* 0x00000070d83e7810 */ /* 0x000fe20007ffe0ff */
[----:B------:R-:W-:Y:S01]  /*27f00*/  @!P2 IMAD.MOV.U32 R47, RZ, RZ, R46 ;  /* 0x000000ffff2fa224 */ /* 0x000fe200078e002e */
[CC--:B-1----:R-:W-:Y:S01]  /*27f10*/  @!P2 LEA R2, P1, R89.reuse, R35.reuse, 0x2 ;  /* 0x000000235902a211 */ /* 0x0c2fe200078210ff */
[----:B------:R1:W-:Y:S01]  /*27f20*/  @!P0 ST.E.64 desc[UR52][R26.64], R44 ;  /* 0x0000002c1a008985 */ /* 0x0003e2000c101b34 */
[----:B------:R-:W-:Y:S02]  /*27f30*/  ISETP.GE.AND P5, PT, R62, UR4, PT ;  /* 0x000000043e007c0c */ /* 0x000fe4000bfa6270 */
[----:B------:R-:W-:Y:S02]  /*27f40*/  ISETP.GE.AND P0, PT, R38, UR4, PT ;  /* 0x0000000426007c0c */ /* 0x000fe4000bf06270 */
[----:B------:R-:W-:Y:S01]  /*27f50*/  @!P2 LEA.HI.X R3, R89, R36, R100, 0x2, P1 ;  /* 0x000000245903a211 */ /* 0x000fe200008f1464 */
[----:B------:R-:W-:Y:S01]  /*27f60*/  VIADD R89, R216, 0x68 ;  /* 0x00000068d8597836 */ /* 0x000fe20000000000 */
[----:B--2---:R-:W-:-:S02]  /*27f70*/  @!P3 LEA R8, P1, R39, R35, 0x2 ;  /* 0x000000232708b211 */ /* 0x004fc400078210ff */
[----:B------:R-:W-:Y:S01]  /*27f80*/  @!P2 MOV R46, R48 ;  /* 0x00000030002ea202 */ /* 0x000fe20000000f00 */
[----:B------:R-:W-:Y:S01]  /*27f90*/  @!P3 IMAD.MOV.U32 R48, RZ, RZ, R51 ;  /* 0x000000ffff30b224 */ /* 0x000fe200078e0033 */
[----:B------:R-:W-:Y:S01]  /*27fa0*/  @!P3 LEA.HI.X R9, R39, R36, R63, 0x2, P1 ;  /* 0x000000242709b211 */ /* 0x000fe200008f143f */
[----:B------:R-:W-:Y:S01]  /*27fb0*/  VIADD R63, R216, 0x70 ;  /* 0x00000070d83f7836 */ /* 0x000fe20000000000 */
[-C--:B------:R-:W-:Y:S01]  /*27fc0*/  @!P4 LEA R10, P1, R88, R35.reuse, 0x2 ;  /* 0x00000023580ac211 */ /* 0x080fe200078210ff */
[----:B------:R-:W-:Y:S01]  /*27fd0*/  VIADD R39, R216, 0x78 ;  /* 0x00000078d8277836 */ /* 0x000fe20000000000 */
[----:B------:R1:W-:Y:S01]  /*27fe0*/  @!P2 ST.E.64 desc[UR52][R2.64], R46 ;  /* 0x0000002e0200a985 */ /* 0x0003e2000c101b34 */
[----:B------:R-:W-:Y:S02]  /*27ff0*/  SHF.R.S32.HI R89, RZ, 0x1f, R89 ;  /* 0x0000001fff597819 */ /* 0x000fe40000011459 */
[----:B---3--:R-:W-:Y:S01]  /*28000*/  @!P5 LEA R12, P2, R62, R35, 0x2 ;  /* 0x000000233e0cd211 */ /* 0x008fe200078410ff */
[----:B------:R1:W-:Y:S01]  /*28010*/  @!P3 ST.E.64 desc[UR52][R8.64], R48 ;  /* 0x000000300800b985 */ /* 0x0003e2000c101b34 */
[----:B------:R-:W-:-:S02]  /*28020*/  SHF.R.S32.HI R63, RZ, 0x1f, R63 ;  /* 0x0000001fff3f7819 */ /* 0x000fc4000001143f */
[----:B----4-:R-:W-:Y:S02]  /*28030*/  @!P0 LEA R14, P3, R38, R35, 0x2 ;  /* 0x00000023260e8211 */ /* 0x010fe400078610ff */
[----:B------:R-:W-:Y:S02]  /*28040*/  SHF.R.S32.HI R39, RZ, 0x1f, R39 ;  /* 0x0000001fff277819 */ /* 0x000fe40000011427 */
[----:B------:R-:W-:Y:S01]  /*28050*/  @!P4 MOV R51, R50 ;  /* 0x000000320033c202 */ /* 0x000fe20000000f00 */
[----:B------:R-:W-:Y:S01]  /*28060*/  @!P4 IMAD.MOV.U32 R50, RZ, RZ, R82 ;  /* 0x000000ffff32c224 */ /* 0x000fe200078e0052 */
[-C--:B------:R-:W-:Y:S01]  /*28070*/  @!P4 LEA.HI.X R11, R88, R36.reuse, R89, 0x2, P1 ;  /* 0x00000024580bc211 */ /* 0x080fe200008f1459 */
[----:B------:R-:W-:Y:S01]  /*28080*/  @!P5 IMAD.MOV.U32 R82, RZ, RZ, R85 ;  /* 0x000000ffff52d224 */ /* 0x000fe200078e0055 */
[-C--:B------:R-:W-:Y:S01]  /*28090*/  @!P5 LEA.HI.X R13, R62, R36.reuse, R63, 0x2, P2 ;  /* 0x000000243e0dd211 */ /* 0x080fe200010f143f */
[----:B------:R-:W-:Y:S01]  /*280a0*/  @!P0 IMAD.MOV.U32 R85, RZ, RZ, R84 ;  /* 0x000000ffff558224 */ /* 0x000fe200078e0054 */
[----:B------:R-:W-:Y:S01]  /*280b0*/  @!P0 LEA.HI.X R15, R38, R36, R39, 0x2, P3 ;  /* 0x00000024260f8211 */ /* 0x000fe200018f1427 */
[----:B------:R-:W-:Y:S01]  /*280c0*/  @!P0 IMAD.MOV.U32 R84, RZ, RZ, R86 ;  /* 0x000000ffff548224 */ /* 0x000fe200078e0056 */
[----:B------:R1:W-:Y:S04]  /*280d0*/  @!P4 ST.E.64 desc[UR52][R10.64], R50 ;  /* 0x000000320a00c985 */ /* 0x0003e8000c101b34 */
[----:B------:R1:W-:Y:S04]  /*280e0*/  @!P5 ST.E.64 desc[UR52][R12.64], R82 ;  /* 0x000000520c00d985 */ /* 0x0003e8000c101b34 */
[----:B------:R1:W-:Y:S02]  /*280f0*/  @!P0 ST.E.64 desc[UR52][R14.64], R84 ;  /* 0x000000540e008985 */ /* 0x0003e4000c101b34 */
.L_x_2890:
[----:B------:R-:W-:Y:S05]  /*28100*/  BSYNC B1 ;  /* 0x0000000000017941 */ /* 0x000fea0003800000 */
.L_x_2889:
[----:B------:R-:W-:-:S03]  /*28110*/  UMOV UR4, 0xffffffff ;  /* 0xffffffff00047882 */ /* 0x000fc60000000000 */
[----:B------:R-:W-:Y:S05]  /*28120*/  BRA.DIV UR4, `(.L_x_2891) ;  /* 0x000000d204887947 */ /* 0x000fea000b800000 */
[----:B------:R3:W4:Y:S04]  /*28130*/  SHFL.IDX PT, R0, R37, 0x1, 0x1c1f ;  /* 0x003c1f0025007f89 */ /* 0x00072800000e0000 */
[----:B-1----:R3:W1:Y:S02]  /*28140*/  SHFL.IDX PT, R14, R32, 0x1, 0x1c1f ;  /* 0x003c1f00200e7f89 */ /* 0x00266400000e0000 */
.L_x_3181:
[----:B------:R-:W-:-:S13]  /*28150*/  ISETP.GE.AND P0, PT, R34, R103, PT ;  /* 0x000000672200720c */ /* 0x000fda0003f06270 */
[----:B------:R-:W-:Y:S05]  /*28160*/  @P0 BRA `(.L_x_2887) ;  /* 0x0000001000e00947 */ /* 0x000fea0003800000 */
[----:B------:R-:W-:Y:S01]  /*28170*/  ULDC UR4, c[0x0][0xac8] ;  /* 0x0002b20000047ab9 */ /* 0x000fe20000000800 */
[----:B------:R-:W-:Y:S01]  /*28180*/  SHF.R.S32.HI R2, RZ, 0x1f, R33 ;  /* 0x0000001fff027819 */ /* 0x000fe20000011421 */
[C---:B--2---:R-:W-:Y:S01]  /*28190*/  VIADD R35, R216.reuse, 0x58 ;  /* 0x00000058d8237836 */ /* 0x044fe20000000000 */
[C---:B------:R-:W-:Y:S01]  /*281a0*/  ISETP.GE.AND P0, PT, R216.reuse, UR4, PT ;  /* 0x00000004d8007c0c */ /* 0x040fe2000bf06270 */
[C---:B------:R-:W-:Y:S01]  /*281b0*/  VIADD R40, R216.reuse, 0x50 ;  /* 0x00000050d8287836 */ /* 0x040fe20000000000 */
[----:B------:R-:W-:Y:S01]  /*281c0*/  ISETP.GE.AND P1, PT, R33, UR4, PT ;  /* 0x0000000421007c0c */ /* 0x000fe2000bf26270 */
[C---:B------:R-:W-:Y:S01]  /*281d0*/  VIADD R36, R216.reuse, 0x68 ;  /* 0x00000068d8247836 */ /* 0x040fe20000000000 */
[----:B------:R-:W-:Y:S01]  /*281e0*/  ISETP.GE.AND P2, PT, R229, UR4, PT ;  /* 0x00000004e5007c0c */ /* 0x000fe2000bf46270 */
[----:B0--3--:R-:W-:Y:S01]  /*281f0*/  VIADD R37, R216, 0x58 ;  /* 0x00000058d8257836 */ /* 0x009fe20000000000 */
[----:B------:R-:W-:Y:S02]  /*28200*/  ISETP.GE.AND P5, PT, R31, UR4, PT ;  /* 0x000000041f007c0c */ /* 0x000fe4000bfa6270 */
[----:B------:R-:W-:-:S02]  /*28210*/  SHF.R.S32.HI R4, RZ, 0x1f, R229 ;  /* 0x0000001fff047819 */ /* 0x000fc400000114e5 */
[----:B------:R-:W-:Y:S02]  /*28220*/  SHF.R.S32.HI R3, RZ, 0x1f, R31 ;  /* 0x0000001fff037819 */ /* 0x000fe4000001141f */
[----:B------:R-:W-:Y:S01]  /*28230*/  SHF.R.S32.HI R27, RZ, 0x1f, R30 ;  /* 0x0000001fff1b7819 */ /* 0x000fe2000001141e */
[----:B------:R-:W-:Y:S01]  /*28240*/  @!P0 IMAD.MOV.U32 R86, RZ, RZ, R52 ;  /* 0x000000ffff568224 */ /* 0x000fe200078e0034 */
[----:B----4-:R-:W-:Y:S02]  /*28250*/  @!P0 MOV R15, R0 ;  /* 0x00000000000f8202 */ /* 0x010fe40000000f00 */
[C---:B-1----:R-:W-:Y:S02]  /*28260*/  @!P1 LEA R12, P3, R33.reuse, R14, 0x2 ;  /* 0x0000000e210c9211 */ /* 0x042fe400078610ff */
[C---:B------:R-:W-:Y:S01]  /*28270*/  IADD3 R39, R216.reuse, 0x50, RZ ;  /* 0x00000050d8277810 */ /* 0x040fe20007ffe0ff */
[----:B------:R-:W-:Y:S01]  /*28280*/  @!P0 IMAD.WIDE R8, R216, 0x4, R14 ;  /* 0x00000004d8088825 */ /* 0x000fe200078e020e */
[----:B------:R-:W-:-:S02]  /*28290*/  @!P1 LEA.HI.X R13, R33, R0, R2, 0x2, P3 ;  /* 0x00000000210d9211 */ /* 0x000fc400018f1402 */
[C---:B------:R-:W-:Y:S02]  /*282a0*/  @!P2 LEA R10, P3, R229.reuse, R14, 0x2 ;  /* 0x0000000ee50aa211 */ /* 0x040fe400078610ff */
[----:B------:R0:W-:Y:S01]  /*282b0*/  @!P0 ST.E.64 desc[UR52][R8.64], R86 ;  /* 0x0000005608008985 */ /* 0x0001e2000c101b34 */
[----:B------:R-:W-:Y:S02]  /*282c0*/  ISETP.GE.AND P0, PT, R30, UR4, PT ;  /* 0x000000041e007c0c */ /* 0x000fe4000bf06270 */
[----:B------:R-:W-:Y:S02]  /*282d0*/  @!P2 LEA.HI.X R11, R229, R0, R4, 0x2, P3 ;  /* 0x00000000e50ba211 */ /* 0x000fe400018f1404 */
[----:B------:R-:W-:Y:S02]  /*282e0*/  ISETP.GE.AND P3, PT, R28, UR4, PT ;  /* 0x000000041c007c0c */ /* 0x000fe4000bf66270 */
[----:B------:R-:W-:Y:S02]  /*282f0*/  @!P5 LEA R2, P4, R31, R14, 0x2 ;  /* 0x0000000e1f02d211 */ /* 0x000fe400078810ff */
[----:B------:R-:W-:-:S02]  /*28300*/  SHF.R.S32.HI R15, RZ, 0x1f, R28 ;  /* 0x0000001fff0f7819 */ /* 0x000fc4000001141c */
[----:B------:R-:W-:Y:S02]  /*28310*/  @!P5 LEA.HI.X R3, R31, R0, R3, 0x2, P4 ;  /* 0x000000001f03d211 */ /* 0x000fe400020f1403 */
[----:B------:R-:W-:Y:S01]  /*28320*/  SHF.R.S32.HI R4, RZ, 0x1f, R29 ;  /* 0x0000001fff047819 */ /* 0x000fe2000001141d */
[----:B0-----:R-:W-:Y:S01]  /*28330*/  @!P2 IMAD.MOV.U32 R8, RZ, RZ, R53 ;  /* 0x000000ffff08a224 */ /* 0x001fe200078e0035 */
[C---:B------:R-:W-:Y:S01]  /*28340*/  IADD3 R38, R216.reuse, 0x60, RZ ;  /* 0x00000060d8267810 */ /* 0x040fe20007ffe0ff */
[----:B------:R-:W-:Y:S01]  /*28350*/  @!P2 IMAD.MOV.U32 R9, RZ, RZ, R90 ;  /* 0x000000ffff09a224 */ /* 0x000fe200078e005a */
[----:B------:R-:W-:Y:S02]  /*28360*/  IADD3 R32, R216, 0x70, RZ ;  /* 0x00000070d8207810 */ /* 0x000fe40007ffe0ff */
[----:B------:R-:W-:Y:S02]  /*28370*/  @!P3 LEA R20, P4, R28, R14, 0x2 ;  /* 0x0000000e1c14b211 */ /* 0x000fe400078810ff */
[----:B------:R0:W-:Y:S01]  /*28380*/  @!P2 ST.E.64 desc[UR52][R10.64], R8 ;  /* 0x000000080a00a985 */ /* 0x0001e2000c101b34 */
[----:B------:R-:W-:-:S02]  /*28390*/  ISETP.GE.AND P2, PT, R29, UR4, PT ;  /* 0x000000041d007c0c */ /* 0x000fc4000bf46270 */
[----:B------:R-:W-:Y:S02]  /*283a0*/  @!P3 LEA.HI.X R21, R28, R0, R15, 0x2, P4 ;  /* 0x000000001c15b211 */ /* 0x000fe400020f140f */
[----:B------:R-:W-:Y:S02]  /*283b0*/  SHF.R.S32.HI R15, RZ, 0x1f, R228 ;  /* 0x0000001fff0f7819 */ /* 0x000fe400000114e4 */
[----:B------:R-:W-:Y:S02]  /*283c0*/  SHF.R.S32.HI R40, RZ, 0x1f, R40 ;  /* 0x0000001fff287819 */ /* 0x000fe40000011428 */
[----:B------:R-:W-:Y:S01]  /*283d0*/  SHF.R.S32.HI R37, RZ, 0x1f, R37 ;  /* 0x0000001fff257819 */ /* 0x000fe20000011425 */
[----:B0-----:R-:W-:Y:S01]  /*283e0*/  @!P1 IMAD.MOV.U32 R8, RZ, RZ, R56 ;  /* 0x000000ffff089224 */ /* 0x001fe200078e0038 */
[----:B------:R-:W-:Y:S01]  /*283f0*/  @!P1 MOV R9, R54 ;  /* 0x0000003600099202 */ /* 0x000fe20000000f00 */
[----:B------:R-:W-:Y:S02]  /*28400*/  @!P5 IMAD.MOV.U32 R54, RZ, RZ, R57 ;  /* 0x000000ffff36d224 */ /* 0x000fe400078e0039 */
[----:B------:R-:W-:-:S02]  /*28410*/  @!P2 LEA R10, P4, R29, R14, 0x2 ;  /* 0x0000000e1d0aa211 */ /* 0x000fc400078810ff */
[----:B------:R0:W-:Y:S01]  /*28420*/  @!P1 ST.E.64 desc[UR52][R12.64], R8 ;  /* 0x000000080c009985 */ /* 0x0001e2000c101b34 */
[----:B------:R-:W-:Y:S02]  /*28430*/  ISETP.GE.AND P1, PT, R24, UR4, PT ;  /* 0x0000000418007c0c */ /* 0x000fe4000bf26270 */
[----:B------:R-:W-:Y:S01]  /*28440*/  @!P2 LEA.HI.X R11, R29, R0, R4, 0x2, P4 ;  /* 0x000000001d0ba211 */ /* 0x000fe200020f1404 */
[----:B------:R1:W-:Y:S01]  /*28450*/  @!P5 ST.E.64 desc[UR52][R2.64], R54 ;  /* 0x000000360200d985 */ /* 0x0003e2000c101b34 */
[C---:B------:R-:W-:Y:S02]  /*28460*/  @!P0 LEA R26, P5, R30.reuse, R14, 0x2 ;  /* 0x0000000e1e1a8211 */ /* 0x040fe400078a10ff */
[----:B------:R-:W-:Y:S02]  /*28470*/  SHF.R.S32.HI R4, RZ, 0x1f, R25 ;  /* 0x0000001fff047819 */ /* 0x000fe40000011419 */
[----:B------:R-:W-:Y:S02]  /*28480*/  @!P0 LEA.HI.X R27, R30, R0, R27, 0x2, P5 ;  /* 0x000000001e1b8211 */ /* 0x000fe400028f141b */
[----:B------:R-:W-:-:S02]  /*28490*/  ISETP.GE.AND P5, PT, R25, UR4, PT ;  /* 0x0000000419007c0c */ /* 0x000fc4000bfa6270 */
[----:B0-----:R-:W-:Y:S02]  /*284a0*/  SHF.R.S32.HI R9, RZ, 0x1f, R24 ;  /* 0x0000001fff097819 */ /* 0x001fe40000011418 */
[C---:B------:R-:W-:Y:S01]  /*284b0*/  @!P1 LEA R8, P4, R24.reuse, R14, 0x2 ;  /* 0x0000000e18089211 */ /* 0x040fe200078810ff */
[----:B-1----:R-:W-:Y:S02]  /*284c0*/  @!P3 IMAD.MOV.U32 R2, RZ, RZ, R60 ;  /* 0x000000ffff02b224 */ /* 0x002fe400078e003c */
[----:B------:R-:W-:Y:S01]  /*284d0*/  @!P3 IMAD.MOV.U32 R3, RZ, RZ, R58 ;  /* 0x000000ffff03b224 */ /* 0x000fe200078e003a */
[----:B------:R-:W-:Y:S01]  /*284e0*/  @!P1 LEA.HI.X R9, R24, R0, R9, 0x2, P4 ;  /* 0x0000000018099211 */ /* 0x000fe200020f1409 */
[----:B------:R-:W-:-:S04]  /*284f0*/  @!P0 IMAD.MOV.U32 R58, RZ, RZ, R61 ;  /* 0x000000ffff3a8224 */ /* 0x000fc800078e003d */
[C---:B------:R-:W-:Y:S01]  /*28500*/  @!P5 LEA R12, P4, R25.reuse, R14, 0x2 ;  /* 0x0000000e190cd211 */ /* 0x040fe200078810ff */
[----:B------:R0:W-:Y:S01]  /*28510*/  @!P3 ST.E.64 desc[UR52][R20.64], R2 ;  /* 0x000000021400b985 */ /* 0x0001e2000c101b34 */
[----:B------:R-:W-:Y:S02]  /*28520*/  ISETP.GE.AND P3, PT, R228, UR4, PT ;  /* 0x00000004e4007c0c */ /* 0x000fe4000bf66270 */
[----:B------:R-:W-:Y:S01]  /*28530*/  @!P5 LEA.HI.X R13, R25, R0, R4, 0x2, P4 ;  /* 0x00000000190dd211 */ /* 0x000fe200020f1404 */
[----:B------:R-:W-:Y:S01]  /*28540*/  @!P0 ST.E.64 desc[UR52][R26.64], R58 ;  /* 0x0000003a1a008985 */ /* 0x000fe2000c101b34 */
[----:B------:R-:W-:Y:S02]  /*28550*/  ISETP.GE.AND P0, PT, R39, UR4, PT ;  /* 0x0000000427007c0c */ /* 0x000fe4000bf06270 */
[----:B------:R-:W-:Y:S01]  /*28560*/  ISETP.GE.AND P4, PT, R38, UR4, PT ;  /* 0x0000000426007c0c */ /* 0x000fe2000bf86270 */
[----:B0-----:R-:W-:Y:S02]  /*28570*/  @!P2 IMAD.MOV.U32 R2, RZ, RZ, R70 ;  /* 0x000000ffff02a224 */ /* 0x001fe400078e0046 */
[----:B------:R-:W-:-:S02]  /*28580*/  @!P2 IMAD.MOV.U32 R3, RZ, RZ, R68 ;  /* 0x000000ffff03a224 */ /* 0x000fc400078e0044 */
[----:B------:R-:W-:-:S06]  /*28590*/  @!P1 IMAD.MOV.U32 R68, RZ, RZ, R71 ;  /* 0x000000ffff449224 */ /* 0x000fcc00078e0047 */
[----:B------:R-:W-:Y:S01]  /*285a0*/  @!P0 IMAD.MOV.U32 R77, RZ, RZ, R76 ;  /* 0x000000ffff4d8224 */ /* 0x000fe200078e004c */
[----:B------:R0:W-:Y:S01]  /*285b0*/  @!P2 ST.E.64 desc[UR52][R10.64], R2 ;  /* 0x000000020a00a985 */ /* 0x0001e2000c101b34 */
[C---:B------:R-:W-:Y:S01]  /*285c0*/  @!P3 LEA R20, P2, R228.reuse, R14, 0x2 ;  /* 0x0000000ee414b211 */ /* 0x040fe200078410ff */
[----:B------:R-:W-:Y:S02]  /*285d0*/  @!P0 IMAD.MOV.U32 R76, RZ, RZ, R92 ;  /* 0x000000ffff4c8224 */ /* 0x000fe400078e005c */
[----:B------:R1:W-:Y:S01]  /*285e0*/  @!P1 ST.E.64 desc[UR52][R8.64], R68 ;  /* 0x0000004408009985 */ /* 0x0003e2000c101b34 */
[----:B------:R-:W-:Y:S02]  /*285f0*/  ISETP.GE.AND P1, PT, R35, UR4, PT ;  /* 0x0000000423007c0c */ /* 0x000fe4000bf26270 */
[----:B------:R-:W-:Y:S01]  /*28600*/  @!P3 LEA.HI.X R21, R228, R0, R15, 0x2, P2 ;  /* 0x00000000e415b211 */ /* 0x000fe200010f140f */
[----:B0-----:R-:W-:Y:S01]  /*28610*/  @!P5 IMAD.MOV.U32 R2, RZ, RZ, R74 ;  /* 0x000000ffff02d224 */ /* 0x001fe200078e004a */
[----:B------:R-:W-:Y:S01]  /*28620*/  @!P0 LEA R10, P2, R39, R14, 0x2 ;  /* 0x0000000e270a8211 */ /* 0x000fe200078410ff */
[----:B------:R-:W-:-:S02]  /*28630*/  @!P5 IMAD.MOV.U32 R3, RZ, RZ, R72 ;  /* 0x000000ffff03d224 */ /* 0x000fc400078e0048 */
[----:B------:R-:W-:Y:S01]  /*28640*/  @!P3 IMAD.MOV.U32 R72, RZ, RZ, R75 ;  /* 0x000000ffff48b224 */ /* 0x000fe200078e004b */
[----:B------:R-:W-:Y:S01]  /*28650*/  @!P0 LEA.HI.X R11, R39, R0, R40, 0x2, P2 ;  /* 0x00000000270b8211 */ /* 0x000fe200010f1428 */
[----:B------:R-:W-:Y:S01]  /*28660*/  VIADD R39, R216, 0x60 ;  /* 0x00000060d8277836 */ /* 0x000fe20000000000 */
[----:B------:R0:W-:Y:S01]  /*28670*/  @!P5 ST.E.64 desc[UR52][R12.64], R2 ;  /* 0x000000020c00d985 */ /* 0x0001e2000c101b34 */
[----:B------:R-:W-:Y:S02]  /*28680*/  ISETP.GE.AND P5, PT, R36, UR4, PT ;  /* 0x0000000424007c0c */ /* 0x000fe4000bfa6270 */
[C---:B-1----:R-:W-:Y:S01]  /*28690*/  @!P1 LEA R8, P2, R35.reuse, R14, 0x2 ;  /* 0x0000000e23089211 */ /* 0x042fe200078410ff */
[----:B------:R1:W-:Y:S01]  /*286a0*/  @!P3 ST.E.64 desc[UR52][R20.64], R72 ;  /* 0x000000481400b985 */ /* 0x0003e2000c101b34 */
[----:B------:R-:W-:Y:S02]  /*286b0*/  ISETP.GE.AND P3, PT, R32, UR4, PT ;  /* 0x0000000420007c0c */ /* 0x000fe4000bf66270 */
[----:B------:R-:W-:Y:S01]  /*286c0*/  @!P1 LEA.HI.X R9, R35, R0, R37, 0x2, P2 ;  /* 0x0000000023099211 */ /* 0x000fe200010f1425 */
[C---:B------:R-:W-:Y:S01]  /*286d0*/  VIADD R37, R216.reuse, 0x68 ;  /* 0x00000068d8257836 */ /* 0x040fe20000000000 */
[----:B------:R-:W-:Y:S01]  /*286e0*/  @!P1 MOV R90, R93 ;  /* 0x0000005d005a9202 */ /* 0x000fe20000000f00 */
[----:B------:R-:W-:Y:S01]  /*286f0*/  VIADD R35, R216, 0x70 ;  /* 0x00000070d8237836 */ /* 0x000fe20000000000 */
[----:B------:R2:W-:Y:S01]  /*28700*/  @!P0 ST.E.64 desc[UR52][R10.64], R76 ;  /* 0x0000004c0a008985 */ /* 0x0005e2000c101b34 */
[----:B------:R-:W-:-:S02]  /*28710*/  SHF.R.S32.HI R39, RZ, 0x1f, R39 ;  /* 0x0000001fff277819 */ /* 0x000fc40000011427 */
[-C--:B0-----:R-:W-:Y:S01]  /*28720*/  @!P4 LEA R12, P0, R38, R14.reuse, 0x2 ;  /* 0x0000000e260cc211 */ /* 0x081fe200078010ff */
[----:B------:R2:W-:Y:S01]  /*28730*/  @!P1 ST.E.64 desc[UR52][R8.64], R90 ;  /* 0x0000005a08009985 */ /* 0x0005e2000c101b34 */
[----:B------:R-:W-:Y:S01]  /*28740*/  SHF.R.S32.HI R37, RZ, 0x1f, R37 ;  /* 0x0000001fff257819 */ /* 0x000fe20000011425 */
[----:B------:R-:W-:Y:S01]  /*28750*/  @!P4 IMAD.MOV.U32 R2, RZ, RZ, R96 ;  /* 0x000000ffff02c224 */ /* 0x000fe200078e0060 */
[-C--:B-1----:R-:W-:Y:S02]  /*28760*/  @!P5 LEA R20, P1, R36, R14.reuse, 0x2 ;  /* 0x0000000e2414d211 */ /* 0x082fe400078210ff */
[----:B------:R-:W-:Y:S02]  /*28770*/  @!P3 LEA R24, P2, R32, R14, 0x2 ;  /* 0x0000000e2018b211 */ /* 0x000fe400078410ff */
[----:B------:R-:W-:Y:S02]  /*28780*/  SHF.R.S32.HI R35, RZ, 0x1f, R35 ;  /* 0x0000001fff237819 */ /* 0x000fe40000011423 */
[----:B------:R-:W-:-:S02]  /*28790*/  @!P4 LEA.HI.X R13, R38, R0, R39, 0x2, P0 ;  /* 0x00000000260dc211 */ /* 0x000fc400000f1427 */
[----:B------:R-:W-:Y:S01]  /*287a0*/  @!P4 MOV R3, R94 ;  /* 0x0000005e0003c202 */ /* 0x000fe20000000f00 */
[----:B------:R-:W-:Y:S01]  /*287b0*/  @!P5 IMAD.MOV.U32 R94, RZ, RZ, R97 ;  /* 0x000000ffff5ed224 */ /* 0x000fe200078e0061 */
[-C--:B------:R-:W-:Y:S02]  /*287c0*/  @!P5 LEA.HI.X R21, R36, R0.reuse, R37, 0x2, P1 ;  /* 0x000000002415d211 */ /* 0x080fe400008f1425 */
[----:B------:R-:W-:Y:S01]  /*287d0*/  @!P3 LEA.HI.X R25, R32, R0, R35, 0x2, P2 ;  /* 0x000000002019b211 */ /* 0x000fe200010f1423 */
[----:B------:R2:W-:Y:S01]  /*287e0*/  @!P4 ST.E.64 desc[UR52][R12.64], R2 ;  /* 0x000000020c00c985 */ /* 0x0005e2000c101b34 */
[----:B------:R-:W-:-:S03]  /*287f0*/  VIADD R32, R216, 0x78 ;  /* 0x00000078d8207836 */ /* 0x000fc60000000000 */
[----:B------:R2:W-:Y:S02]  /*28800*/  @!P5 ST.E.64 desc[UR52][R20.64], R94 ;  /* 0x0000005e1400d985 */ /* 0x0005e4000c101b34 */
[----:B------:R-:W-:Y:S02]  /*28810*/  ISETP.GE.AND P0, PT, R32, UR4, PT ;  /* 0x0000000420007c0c */ /* 0x000fe4000bf06270 */
[----:B------:R2:W-:Y:S11]  /*28820*/  @!P3 ST.E.64 desc[UR52][R24.64], R64 ;  /* 0x000000401800b985 */ /* 0x0005f6000c101b34 */
[----:B------:R-:W-:Y:S05]  /*28830*/  @P0 BRA `(.L_x_2887) ;  /* 0x0000000c002c0947 */ /* 0x000fea0003800000 */
[----:B------:R-:W-:Y:S01]  /*28840*/  VIADD R35, R216, 0x78 ;  /* 0x00000078d8237836 */ /* 0x000fe20000000000 */
[----:B------:R-:W-:-:S04]  /*28850*/  LEA R14, P0, R32, R14, 0x2 ;  /* 0x0000000e200e7211 */ /* 0x000fc800078010ff */
[----:B------:R-:W-:-:S04]  /*28860*/  SHF.R.S32.HI R35, RZ, 0x1f, R35 ;  /* 0x0000001fff237819 */ /* 0x000fc80000011423 */
[----:B------:R-:W-:-:S05]  /*28870*/  LEA.HI.X R15, R32, R0, R35, 0x2, P0 ;  /* 0x00000000200f7211 */ /* 0x000fca00000f1423 */
[----:B------:R0:W-:Y:S01]  /*28880*/  ST.E.64 desc[UR52][R14.64], R66 ;  /* 0x000000420e007985 */ /* 0x0001e2000c101b34 */
[----:B------:R-:W-:Y:S05]  /*28890*/  BRA `(.L_x_2887) ;  /* 0x0000000c00147947 */ /* 0x000fea0003800000 */
.L_x_2873:
        /* <DEDUP_REMOVED lines=11> */
[----:B---3--:R-:W-:-:S04]  /*28950*/  IMAD.U32 R4, RZ, RZ, UR4 ;  /* 0x00000004ff047e24 */ /* 0x008fc8000f8e00ff */
[----:B------:R-:W-:-:S04]  /*28960*/  @P1 IADD3 R8, P2, R225, UR6, RZ ;  /* 0x00000006e1081c10 */ /* 0x000fc8000ff5e0ff */
[----:B------:R-:W-:Y:S01]  /*28970*/  @P1 IADD3.X R9, R226, UR7, RZ, P2, !PT ;  /* 0x00000007e2091c10 */ /* 0x000fe200097fe4ff */
[----:B------:R3:W5:Y:S04]  /*28980*/  @P0 LDG.E R21, desc[UR52][R2.64] ;  /* 0x0000003402150981 */ /* 0x000768000c1e1900 */
[----:B------:R3:W5:Y:S01]  /*28990*/  @P1 LDG.E R4, desc[UR52][R8.64] ;  /* 0x0000003408041981 */ /* 0x000762000c1e1900 */
[----:B--2---:R-:W-:Y:S02]  /*289a0*/  ISETP.GT.AND P2, PT, R224, 0x1, PT ;  /* 0x00000001e000780c */ /* 0x004fe40003f44270 */
[----:B----4-:R-:W-:-:S04]  /*289b0*/  IADD3 R26, R10, -0x80, RZ ;  /* 0xffffff800a1a7810 */ /* 0x010fc80007ffe0ff */
[----:B------:R-:W-:Y:S01]  /*289c0*/  ISETP.GT.AND P3, PT, R26, 0x7f, PT ;  /* 0x0000007f1a00780c */ /* 0x000fe20003f64270 */
[----:B---3--:R-:W-:-:S12]  /*289d0*/  @P1 BRA `(.L_x_2892) ;  /* 0x0000000000101947 */ /* 0x008fd80003800000 */
[----:B------:R-:W-:Y:S05]  /*289e0*/  @!P0 BRA `(.L_x_2892) ;  /* 0x00000000000c8947 */ /* 0x000fea0003800000 */
[----:B------:R-:W2:Y:S04]  /*289f0*/  LDG.E R9, desc[UR52][R2.64] ;  /* 0x0000003402097981 */ /* 0x000ea8000c1e1900 */
[----:B-----5:R-:W2:Y:S02]  /*28a00*/  LDG.E R4, desc[UR52][R2.64+0x4] ;  /* 0x0000043402047981 */ /* 0x020ea4000c1e1900 */
[----:B--2---:R-:W-:-:S07]  /*28a10*/  IMAD.IADD R4, R4, 0x1, -R9 ;  /* 0x0000000104047824 */ /* 0x004fce00078e0a09 */
.L_x_2892:
[----:B------:R-:W-:Y:S01]  /*28a20*/  BSSY B1, `(.L_x_2893) ;  /* 0x0000036000017945 */ /* 0x000fe20003800000 */
[----:B------:R-:W-:Y:S02]  /*28a30*/  SEL R27, R220, RZ, !P0 ;  /* 0x000000ffdc1b7207 */ /* 0x000fe40004000000 */
[----:B------:R-:W-:Y:S02]  /*28a40*/  SEL R227, R227, RZ, !P0 ;  /* 0x000000ffe3e37207 */ /* 0x000fe40004000000 */
[----:B-----5:R-:W-:Y:S01]  /*28a50*/  SHF.R.S32.HI R20, RZ, 0x1f, R21 ;  /* 0x0000001fff147819 */ /* 0x020fe20000011415 */
[----:B------:R-:W-:Y:S06]  /*28a60*/  @P3 BRA `(.L_x_2894) ;  /* 0x0000000000c43947 */ /* 0x000fec0003800000 */
[----:B------:R-:W2:Y:S01]  /*28a70*/  LDC R31, c[0x0][0xbe8] ;  /* 0x0002fa00ff1f7b82 */ /* 0x000ea20000000800 */
[----:B------:R-:W-:Y:S01]  /*28a80*/  IADD3 R29, R214, -0x80, R10 ;  /* 0xffffff80d61d7810 */ /* 0x000fe20007ffe00a */
[----:B--2---:R-:W-:-:S05]  /*28a90*/  IMAD R0, R4, R31, RZ ;  /* 0x0000001f04007224 */ /* 0x004fca00078e02ff */
[----:B------:R-:W-:-:S13]  /*28aa0*/  ISETP.GE.AND P0, PT, R29, R0, PT ;  /* 0x000000001d00720c */ /* 0x000fda0003f06270 */
[----:B------:R-:W-:Y:S05]  /*28ab0*/  @P0 BRA `(.L_x_2894) ;  /* 0x0000000000b00947 */ /* 0x000fea0003800000 */
[----:B------:R-:W2:Y:S01]  /*28ac0*/  LDL.LU R28, [R1] ;  /* 0x00000000011c7983 */ /* 0x000ea20000300800 */
[----:B------:R-:W-:Y:S01]  /*28ad0*/  IMAD.MOV.U32 R0, RZ, RZ, 0x9b8 ;  /* 0x000009b8ff007424 */ /* 0x000fe200078e00ff */
[----:B------:R-:W-:Y:S01]  /*28ae0*/  ISETP.GT.AND P3, PT, R224, 0x1, PT ;  /* 0x00000001e000780c */ /* 0x000fe20003f64270 */
[----:B------:R-:W3:Y:S01]  /*28af0*/  LDC.64 R32, c[0x0][0xba8] ;  /* 0x0002ea00ff207b82 */ /* 0x000ee20000000a00 */
[----:B------:R-:W-:Y:S01]  /*28b00*/  ISETP.NE.AND P0, PT, R31, 0x1, PT ;  /* 0x000000011f00780c */ /* 0x000fe20003f05270 */
[----:B------:R-:W-:Y:S01]  /*28b10*/  IMAD.MOV.U32 R25, RZ, RZ, R29 ;  /* 0x000000ffff197224 */ /* 0x000fe200078e001d */
[----:B------:R-:W-:-:S05]  /*28b20*/  SEL R24, R0, 0x978, P3 ;  /* 0x0000097800187807 */ /* 0x000fca0001800000 */
[----:B------:R-:W4:Y:S08]  /*28b30*/  LDC.64 R10, c[0x0][R24+0x220] ;  /* 0x00008800180a7b82 */ /* 0x000f300000000a00 */
[----:B------:R-:W5:Y:S08]  /*28b40*/  LDC.64 R2, c[0x0][R24+0x218] ;  /* 0x0000860018027b82 */ /* 0x000f700000000a00 */
[----:B------:R-:W0:Y:S08]  /*28b50*/  LDC.64 R12, c[0x0][R24+0x228] ;  /* 0x00008a00180c7b82 */ /* 0x000e300000000a00 */
[----:B------:R-:W1:Y:S08]  /*28b60*/  LDC.64 R8, c[0x0][R24+0x210] ;  /* 0x0000840018087b82 */ /* 0x000e700000000a00 */
[----:B------:R-:W5:Y:S08]  /*28b70*/  @P0 LDC R0, c[0x0][0xbec] ;  /* 0x0002fb00ff000b82 */ /* 0x000f700000000800 */
[----:B------:R-:W0:Y:S01]  /*28b80*/  @P0 LDC R37, c[0x0][0xbf0] ;  /* 0x0002fc00ff250b82 */ /* 0x000e220000000800 */
[----:B----4-:R-:W-:-:S07]  /*28b90*/  IMAD R11, R11, R27, RZ ;  /* 0x0000001b0b0b7224 */ /* 0x010fce00078e02ff */
[----:B---3--:R-:W3:Y:S01]  /*28ba0*/  @!P3 LDC R32, c[0x0][0xb50] ;  /* 0x0002d400ff20bb82 */ /* 0x008ee20000000800 */
[----:B------:R-:W-:Y:S02]  /*28bb0*/  IMAD R11, R10, R227, R11 ;  /* 0x000000e30a0b7224 */ /* 0x000fe400078e020b */
[----:B-----5:R-:W-:-:S05]  /*28bc0*/  @P0 IMAD.HI.U32 R0, R29, R0, RZ ;  /* 0x000000001d000227 */ /* 0x020fca00078e00ff */
[----:B------:R-:W4:Y:S01]  /*28bd0*/  @!P3 LDC R33, c[0x0][0xb54] ;  /* 0x0002d500ff21bb82 */ /* 0x000f220000000800 */
[-C--:B------:R-:W-:Y:S02]  /*28be0*/  IMAD R35, R3, R191.reuse, RZ ;  /* 0x000000bf03237224 */ /* 0x080fe400078e02ff */
[----:B------:R-:W-:Y:S01]  /*28bf0*/  IMAD.WIDE.U32 R14, R2, R191, RZ ;  /* 0x000000bf020e7225 */ /* 0x000fe200078e00ff */
[----:B0-----:R-:W-:-:S03]  /*28c00*/  @P0 SHF.R.U32.HI R25, RZ, R37, R0 ;  /* 0x00000025ff190219 */ /* 0x001fc60000011600 */
[----:B------:R-:W-:Y:S01]  /*28c10*/  IMAD.WIDE.U32 R2, R10, R27, RZ ;  /* 0x0000001b0a027225 */ /* 0x000fe200078e00ff */
[----:B------:R-:W-:-:S03]  /*28c20*/  IADD3 R15, R35, R15, RZ ;  /* 0x0000000f230f7210 */ /* 0x000fc60007ffe0ff */
[----:B------:R-:W-:Y:S01]  /*28c30*/  IMAD.MOV R0, RZ, RZ, -R25 ;  /* 0x000000ffff007224 */ /* 0x000fe200078e0a19 */
[----:B------:R-:W-:Y:S01]  /*28c40*/  IADD3 R14, P0, P1, R2, R14, R21 ;  /* 0x0000000e020e7210 */ /* 0x000fe2000791e015 */
[----:B------:R-:W-:Y:S02]  /*28c50*/  IMAD.IADD R10, R3, 0x1, R11 ;  /* 0x00000001030a7824 */ /* 0x000fe400078e020b */
[----:B------:R-:W-:-:S03]  /*28c60*/  IMAD R11, R31, R0, R29 ;  /* 0x000000001f0b7224 */ /* 0x000fc600078e021d */
[----:B------:R-:W-:Y:S02]  /*28c70*/  IADD3.X R0, R10, R15, R20, P0, P1 ;  /* 0x0000000f0a007210 */ /* 0x000fe400007e2414 */
[----:B--2---:R-:W-:-:S05]  /*28c80*/  SEL R37, R28, RZ, P3 ;  /* 0x000000ff1c257207 */ /* 0x004fca0001800000 */
[----:B------:R-:W-:-:S04]  /*28c90*/  IMAD.WIDE.U32 R2, R12, R37, RZ ;  /* 0x000000250c027225 */ /* 0x000fc800078e00ff */
[----:B------:R-:W-:Y:S01]  /*28ca0*/  IMAD R13, R13, R37, RZ ;  /* 0x000000250d0d7224 */ /* 0x000fe200078e02ff */
[----:B------:R-:W-:Y:S02]  /*28cb0*/  IADD3 R2, P0, P1, R25, R14, R2 ;  /* 0x0000000e19027210 */ /* 0x000fe4000791e002 */
[----:B------:R-:W-:Y:S01]  /*28cc0*/  SHF.R.S32.HI R25, RZ, 0x1f, R25 ;  /* 0x0000001fff197819 */ /* 0x000fe20000011419 */
[----:B------:R-:W-:Y:S01]  /*28cd0*/  IMAD.IADD R3, R13, 0x1, R3 ;  /* 0x000000010d037824 */ /* 0x000fe200078e0203 */
[----:B------:R-:W-:-:S04]  /*28ce0*/  SHF.R.S32.HI R13, RZ, 0x1f, R11 ;  /* 0x0000001fff0d7819 */ /* 0x000fc8000001140b */
[----:B------:R-:W-:Y:S01]  /*28cf0*/  IADD3.X R3, R25, R0, R3, P0, P1 ;  /* 0x0000000019037210 */ /* 0x000fe200007e2403 */
[----:B-1----:R-:W-:-:S04]  /*28d00*/  IMAD R0, R9, R11, RZ ;  /* 0x0000000b09007224 */ /* 0x002fc800078e02ff */
[C---:B------:R-:W-:Y:S02]  /*28d10*/  IMAD R13, R8.reuse, R13, R0 ;  /* 0x0000000d080d7224 */ /* 0x040fe400078e0200 */
[----:B------:R-:W-:-:S04]  /*28d20*/  IMAD.WIDE.U32 R2, R8, R11, R2 ;  /* 0x0000000b08027225 */ /* 0x000fc800078e0002 */
[----:B------:R-:W-:Y:S01]  /*28d30*/  IMAD.IADD R0, R3, 0x1, R13 ;  /* 0x0000000103007824 */ /* 0x000fe200078e020d */
[C---:B---3--:R-:W-:Y:S02]  /*28d40*/  LEA R8, P0, R2.reuse, R32, 0x2 ;  /* 0x0000002002087211 */ /* 0x048fe400078010ff */
[----:B------:R-:W-:Y:S02]  /*28d50*/  MOV R3, 0xff800000 ;  /* 0xff80000000037802 */ /* 0x000fe40000000f00 */
[----:B----4-:R-:W-:-:S05]  /*28d60*/  LEA.HI.X R9, R2, R33, R0, 0x2, P0 ;  /* 0x0000002102097211 */ /* 0x010fca00000f1400 */
[----:B------:R2:W-:Y:S04]  /*28d70*/  STG.E desc[UR52][R8.64], R3 ;  /* 0x0000000308007986 */ /* 0x0005e8000c101934 */
.L_x_2894:
[----:B------:R-:W-:Y:S05]  /*28d80*/  BSYNC B1 ;  /* 0x0000000000017941 */ /* 0x000fea0003800000 */
.L_x_2893:
[----:B------:R-:W-:Y:S05]  /*28d90*/  @P2 BRA `(.L_x_2887) ;  /* 0x0000000400d42947 */ /* 0x000fea0003800000 */
[----:B------:R-:W3:Y:S01]  /*28da0*/  LDC R25, c[0x0][0xbe8] ;  /* 0x0002fa00ff197b82 */ /* 0x000ee20000000800 */
[----:B------:R-:W-:Y:S01]  /*28db0*/  SHF.R.S32.HI R24, RZ, 0x1f, R26 ;  /* 0x0000001fff187819 */ /* 0x000fe2000001141a */
[----:B------:R-:W-:Y:S01]  /*28dc0*/  ULDC.64 UR4, c[0x0][0xaa0] ;  /* 0x0002a80000047ab9 */ /* 0x000fe20000000a00 */
[----:B------:R-:W-:Y:S01]  /*28dd0*/  ULDC.64 UR6, c[0x0][0xaf0] ;  /* 0x0002bc0000067ab9 */ /* 0x000fe20000000a00 */
[----:B------:R-:W-:Y:S01]  /*28de0*/  IMAD R0, R20, UR4, RZ ;  /* 0x0000000414007c24 */ /* 0x000fe2000f8e02ff */
[----:B------:R-:W-:Y:S01]  /*28df0*/  LEA.HI R24, R24, R26, RZ, 0x3 ;  /* 0x0000001a18187211 */ /* 0x000fe200078f18ff */
[----:B--2---:R-:W-:-:S03]  /*28e00*/  IMAD.WIDE.U32 R2, R21, UR4, RZ ;  /* 0x0000000415027c25 */ /* 0x004fc6000f8e00ff */
[----:B------:R-:W-:Y:S01]  /*28e10*/  SHF.R.S32.HI R24, RZ, 0x3, R24 ;  /* 0x00000003ff187819 */ /* 0x000fe20000011418 */
[----:B------:R-:W-:Y:S01]  /*28e20*/  IMAD R9, R21, UR5, R0 ;  /* 0x0000000515097c24 */ /* 0x000fe2000f8e0200 */
[----:B------:R-:W-:Y:S01]  /*28e30*/  ULDC.64 UR4, c[0x0][0xae8] ;  /* 0x0002ba0000047ab9 */ /* 0x000fe20000000a00 */
[C---:B------:R-:W-:Y:S02]  /*28e40*/  IMAD.SHL.U32 R21, R223.reuse, 0x8, RZ ;  /* 0x00000008df157824 */ /* 0x040fe400078e00ff */
[----:B------:R-:W-:Y:S02]  /*28e50*/  IMAD R11, R223, 0x20, R24 ;  /* 0x00000020df0b7824 */ /* 0x000fe400078e0218 */
[----:B------:R-:W-:Y:S01]  /*28e60*/  IMAD.IADD R3, R3, 0x1, R9 ;  /* 0x0000000103037824 */ /* 0x000fe200078e0209 */
[----:B------:R-:W-:Y:S01]  /*28e70*/  SHF.R.S32.HI R10, RZ, 0x1f, R21 ;  /* 0x0000001fff0a7819 */ /* 0x000fe20000011415 */
[----:B------:R-:W-:Y:S02]  /*28e80*/  IMAD.IADD R13, R214, 0x1, R11 ;  /* 0x00000001d60d7824 */ /* 0x000fe400078e020b */
[----:B------:R-:W-:Y:S01]  /*28e90*/  IMAD.WIDE.U32 R2, R191, UR4, R2 ;  /* 0x00000004bf027c25 */ /* 0x000fe2000f8e0002 */
[----:B---3--:R-:W-:-:S03]  /*28ea0*/  ISETP.NE.AND P0, PT, R25, 0x1, PT ;  /* 0x000000011900780c */ /* 0x008fc60003f05270 */
[----:B------:R-:W-:Y:S02]  /*28eb0*/  IMAD.MOV.U32 R9, RZ, RZ, R13 ;  /* 0x000000ffff097224 */ /* 0x000fe400078e000d */
[----:B------:R-:W-:Y:S01]  /*28ec0*/  IMAD R3, R191, UR5, R3 ;  /* 0x00000005bf037c24 */ /* 0x000fe2000f8e0203 */
[----:B------:R-:W-:Y:S01]  /*28ed0*/  ULDC.64 UR4, c[0x0][0xae0] ;  /* 0x0002b80000047ab9 */ /* 0x000fe20000000a00 */
[----:B------:R-:W-:-:S06]  /*28ee0*/  IMAD.WIDE.U32 R2, R27, UR6, R2 ;  /* 0x000000061b027c25 */ /* 0x000fcc000f8e0002 */
[----:B------:R-:W2:Y:S08]  /*28ef0*/  @P0 LDC R8, c[0x0][0xbec] ;  /* 0x0002fb00ff080b82 */ /* 0x000eb00000000800 */
[----:B------:R-:W3:Y:S01]  /*28f00*/  @P0 LDC R15, c[0x0][0xbf0] ;  /* 0x0002fc00ff0f0b82 */ /* 0x000ee20000000800 */
[----:B--2---:R-:W-:-:S04]  /*28f10*/  @P0 IMAD.HI.U32 R0, R13, R8, RZ ;  /* 0x000000080d000227 */ /* 0x004fc800078e00ff */
[----:B------:R-:W-:Y:S01]  /*28f20*/  IMAD R8, R227, UR6, RZ ;  /* 0x00000006e3087c24 */ /* 0x000fe2000f8e02ff */
[----:B---3--:R-:W-:-:S03]  /*28f30*/  @P0 SHF.R.U32.HI R9, RZ, R15, R0 ;  /* 0x0000000fff090219 */ /* 0x008fc60000011600 */
[----:B------:R-:W-:Y:S02]  /*28f40*/  IMAD R11, R27, UR7, R8 ;  /* 0x000000071b0b7c24 */ /* 0x000fe4000f8e0208 */
[----:B------:R-:W-:Y:S01]  /*28f50*/  VIADD R27, R21, 0x40 ;  /* 0x00000040151b7836 */ /* 0x000fe20000000000 */
[----:B------:R-:W-:Y:S01]  /*28f60*/  SHF.R.S32.HI R0, RZ, 0x1f, R9 ;  /* 0x0000001fff007819 */ /* 0x000fe20000011409 */
[----:B------:R-:W-:Y:S01]  /*28f70*/  IMAD.IADD R3, R3, 0x1, R11 ;  /* 0x0000000103037824 */ /* 0x000fe200078e020b */
[----:B------:R-:W-:-:S03]  /*28f80*/  IADD3 R8, -R9, RZ, RZ ;  /* 0x000000ff09087210 */ /* 0x000fc60007ffe1ff */
[----:B------:R-:W-:Y:S02]  /*28f90*/  IMAD R0, R0, UR4, RZ ;  /* 0x0000000400007c24 */ /* 0x000fe4000f8e02ff */
[----:B------:R-:W-:Y:S02]  /*28fa0*/  IMAD R11, R25, R8, R13 ;  /* 0x00000008190b7224 */ /* 0x000fe400078e020d */
[C---:B------:R-:W-:Y:S02]  /*28fb0*/  IMAD R13, R9.reuse, UR5, R0 ;  /* 0x00000005090d7c24 */ /* 0x040fe4000f8e0200 */
[----:B------:R-:W-:Y:S01]  /*28fc0*/  IMAD.WIDE.U32 R2, R9, UR4, R2 ;  /* 0x0000000409027c25 */ /* 0x000fe2000f8e0002 */
[----:B------:R-:W-:Y:S01]  /*28fd0*/  SHF.R.S32.HI R0, RZ, 0x1f, R11 ;  /* 0x0000001fff007819 */ /* 0x000fe2000001140b */
[----:B------:R-:W-:Y:S02]  /*28fe0*/  ULDC.64 UR4, c[0x0][0xad8] ;  /* 0x0002b60000047ab9 */ /* 0x000fe40000000a00 */
[----:B------:R-:W-:-:S02]  /*28ff0*/  IMAD.IADD R3, R3, 0x1, R13 ;  /* 0x0000000103037824 */ /* 0x000fc400078e020d */
[----:B------:R-:W-:Y:S02]  /*29000*/  IMAD R0, R0, UR4, RZ ;  /* 0x0000000400007c24 */ /* 0x000fe4000f8e02ff */
[----:B------:R-:W-:-:S04]  /*29010*/  IMAD.WIDE.U32 R8, R11, UR4, R2 ;  /* 0x000000040b087c25 */ /* 0x000fc8000f8e0002 */
[----:B------:R-:W-:Y:S01]  /*29020*/  IMAD R3, R11, UR5, R0 ;  /* 0x000000050b037c24 */ /* 0x000fe2000f8e0200 */
[----:B------:R-:W-:Y:S02]  /*29030*/  ULDC.64 UR4, c[0x0][0xa80] ;  /* 0x0002a00000047ab9 */ /* 0x000fe40000000a00 */
[C---:B------:R-:W-:Y:S01]  /*29040*/  LEA R2, P0, R8.reuse, UR4, 0x1 ;  /* 0x0000000408027c11 */ /* 0x040fe2000f8008ff */
[----:B------:R-:W-:Y:S01]  /*29050*/  UMOV UR4, 0xffffffff ;  /* 0xffffffff00047882 */ /* 0x000fe20000000000 */
[----:B------:R-:W-:Y:S02]  /*29060*/  IADD3 R3, R9, R3, RZ ;  /* 0x0000000309037210 */ /* 0x000fe40007ffe0ff */
[----:B------:R-:W-:Y:S02]  /*29070*/  SHF.R.S32.HI R9, RZ, 0x1f, R27 ;  /* 0x0000001fff097819 */ /* 0x000fe4000001141b */
[----:B------:R-:W-:Y:S01]  /*29080*/  LEA.HI.X R3, R8, UR5, R3, 0x1, P0 ;  /* 0x0000000508037c11 */ /* 0x000fe200080f0c03 */
[----:B------:R-:W-:Y:S06]  /*29090*/  BRA.DIV UR4, `(.L_x_2895) ;  /* 0x000000c204f47947 */ /* 0x000fec000b800000 */
[----:B------:R2:W3:Y:S04]  /*290a0*/  SHFL.IDX PT, R0, R3, RZ, 0x181f ;  /* 0x00181fff03007589 */ /* 0x0004e800000e0000 */
[----:B------:R2:W4:Y:S02]  /*290b0*/  SHFL.IDX PT, R14, R2, RZ, 0x181f ;  /* 0x00181fff020e7589 */ /* 0x00052400000e0000 */
.L_x_3184:
[----:B------:R-:W-:Y:S01]  /*290c0*/  IMAD R25, R4, R25, RZ ;  /* 0x0000001904197224 */ /* 0x000fe200078e02ff */
[----:B------:R-:W-:Y:S01]  /*290d0*/  BSSY B1, `(.L_x_2896) ;  /* 0x000000d000017945 */ /* 0x000fe20003800000 */
[----:B------:R-:W-:-:S05]  /*290e0*/  IMAD.IADD R214, R24, 0x1, R214 ;  /* 0x0000000118d67824 */ /* 0x000fca00078e02d6 */
[----:B------:R-:W-:-:S13]  /*290f0*/  ISETP.GE.AND P0, PT, R214, R25, PT ;  /* 0x00000019d600720c */ /* 0x000fda0003f06270 */
[----:B------:R-:W-:Y:S05]  /*29100*/  @P0 BRA `(.L_x_2897) ;  /* 0x0000000000240947 */ /* 0x000fea0003800000 */
[----:B------:R-:W-:Y:S02]  /*29110*/  ULDC UR4, c[0x0][0xac8] ;  /* 0x0002b20000047ab9 */ /* 0x000fe40000000800 */
[----:B------:R-:W-:Y:S02]  /*29120*/  ISETP.GE.AND P2, PT, R21, UR4, PT ;  /* 0x0000000415007c0c */ /* 0x000fe4000bf46270 */
[----:B------:R-:W-:-:S11]  /*29130*/  ISETP.GE.AND P3, PT, R27, UR4, PT ;  /* 0x000000041b007c0c */ /* 0x000fd6000bf66270 */
[-C--:B----4-:R-:W-:Y:S02]  /*29140*/  @!P2 LEA R12, P0, R21, R14.reuse, 0x1 ;  /* 0x0000000e150ca211 */ /* 0x090fe400078008ff */
[----:B------:R-:W-:Y:S02]  /*29150*/  @!P3 LEA R14, P1, R27, R14, 0x1 ;  /* 0x0000000e1b0eb211 */ /* 0x000fe400078208ff */
[-C--:B---3--:R-:W-:Y:S02]  /*29160*/  @!P2 LEA.HI.X R13, R21, R0.reuse, R10, 0x1, P0 ;  /* 0x00000000150da211 */ /* 0x088fe400000f0c0a */
[----:B------:R-:W-:-:S03]  /*29170*/  @!P3 LEA.HI.X R15, R27, R0, R9, 0x1, P1 ;  /* 0x000000001b0fb211 */ /* 0x000fc600008f0c09 */
[----:B------:R3:W-:Y:S04]  /*29180*/  @!P2 ST.E.128 desc[UR52][R12.64], RZ ;  /* 0x000000ff0c00a985 */ /* 0x0007e8000c101d34 */
[----:B------:R3:W-:Y:S02]  /*29190*/  @!P3 ST.E.128 desc[UR52][R14.64], RZ ;  /* 0x000000ff0e00b985 */ /* 0x0007e4000c101d34 */
.L_x_2897:
[----:B------:R-:W-:Y:S05]  /*291a0*/  BSYNC B1 ;  /* 0x0000000000017941 */ /* 0x000fea0003800000 */
.L_x_2896:
[----:B------:R-:W-:-:S03]  /*291b0*/  UMOV UR4, 0xffffffff ;  /* 0xffffffff00047882 */ /* 0x000fc60000000000 */
[----:B------:R-:W-:Y:S05]  /*291c0*/  BRA.DIV UR4, `(.L_x_2898) ;  /* 0x000000c204dc7947 */ /* 0x000fea000b800000 */
[----:B---3--:R3:W0:Y:S04]  /*291d0*/  SHFL.IDX PT, R0, R3, 0x1, 0x181f ;  /* 0x00381f0003007f89 */ /* 0x00862800000e0000 */
[----:B----4-:R3:W4:Y:S02]  /*291e0*/  SHFL.IDX PT, R14, R2, 0x1, 0x181f ;  /* 0x00381f00020e7f89 */ /* 0x01072400000e0000 */
.L_x_3188:
[----:B------:R-:W-:Y:S01]  /*291f0*/  VIADD R4, R214, 0x20 ;  /* 0x00000020d6047836 */ /* 0x000fe20000000000 */
[----:B------:R-:W-:Y:S04]  /*29200*/  BSSY B1, `(.L_x_2899) ;  /* 0x000000c000017945 */ /* 0x000fe80003800000 */
        /* <DEDUP_REMOVED lines=11> */
.L_x_2900:
[----:B------:R-:W-:Y:S05]  /*292c0*/  BSYNC B1 ;  /* 0x0000000000017941 */ /* 0x000fea0003800000 */
.L_x_2899:
[----:B------:R-:W-:-:S03]  /*292d0*/  UMOV UR4, 0xffffffff ;  /* 0xffffffff00047882 */ /* 0x000fc60000000000 */
[----:B------:R-:W-:Y:S05]  /*292e0*/  BRA.DIV UR4, `(.L_x_2901) ;  /* 0x000000c204dc7947 */ /* 0x000fea000b800000 */
[----:B0-----:R0:W0:Y:S04]  /*292f0*/  SHFL.IDX PT, R0, R3, 0x2, 0x181f ;  /* 0x00581f0003007f89 */ /* 0x00102800000e0000 */
[----:B----4-:R4:W0:Y:S02]  /*29300*/  SHFL.IDX PT, R14, R2, 0x2, 0x181f ;  /* 0x00581f00020e7f89 */ /* 0x01082400000e0000 */
.L_x_3192:
        /* <DEDUP_REMOVED lines=13> */
.L_x_2903:
[----:B------:R-:W-:Y:S05]  /*293e0*/  BSYNC B1 ;  /* 0x0000000000017941 */ /* 0x000fea0003800000 */
.L_x_2902:
[----:B------:R-:W-:-:S03]  /*293f0*/  UMOV UR4, 0xffffffff ;  /* 0xffffffff00047882 */ /* 0x000fc60000000000 */
[----:B------:R-:W-:Y:S05]  /*29400*/  BRA.DIV UR4, `(.L_x_2904) ;  /* 0x000000c204dc7947 */ /* 0x000fea000b800000 */
[----:B0-----:R0:W0:Y:S04]  /*29410*/  SHFL.IDX PT, R0, R3, 0x3, 0x181f ;  /* 0x00781f0003007f89 */ /* 0x00102800000e0000 */
[----:B------:R0:W0:Y:S02]  /*29420*/  SHFL.IDX PT, R14, R2, 0x3, 0x181f ;  /* 0x00781f00020e7f89 */ /* 0x00002400000e0000 */
.L_x_3196:
[----:B0-234-:R-:W-:-:S05]  /*29430*/  VIADD R2, R214, 0x60 ;  /* 0x00000060d6027836 */ /* 0x01dfca0000000000 */
        /* <DEDUP_REMOVED lines=11> */
.L_x_2887:
[----:B------:R-:W-:Y:S05]  /*294f0*/  BSYNC B0 ;  /* 0x0000000000007941 */ /* 0x000fea0003800000 */
.L_x_2872:
[----:B------:R-:W-:Y:S02]  /*29500*/  ULDC UR4, c[0x0][0xc3c] ;  /* 0x00030f0000047ab9 */ /* 0x000fe40000000800 */
[----:B------:R-:W-:-:S13]  /*29510*/  ISETP.GE.AND P0, PT, R7, UR4, PT ;  /* 0x0000000407007c0c */ /* 0x000fda000bf06270 */
[----:B------:R-:W-:Y:S05]  /*29520*/  @!P0 BRA `(.L_x_2905) ;  /* 0xfffffd8000008947 */ /* 0x000fea000383ffff */
[----:B------:R-:W-:Y:S05]  /*29530*/  BRA `(.L_x_2680) ;  /* 0x0000008800dc7947 */ /* 0x000fea0003800000 */
.L_x_2678:
        /* <DEDUP_REMOVED lines=15> */
[----:B------:R-:W-:Y:S01]  /*29630*/  MOV R0, RZ ;  /* 0x000000ff00007202 */ /* 0x000fe20000000f00 */
        /* <DEDUP_REMOVED lines=42> */
.L_x_2909:
[----:B------:R-:W0:Y:S01]  /*298e0*/  LDC R0, c[0x0][0xc3c] ;  /* 0x00030f00ff007b82 */ /* 0x000e220000000800 */
[----:B------:R-:W-:Y:S01]  /*298f0*/  UIADD3 UR4, UR4, 0x1f, URZ ;  /* 0x0000001f04047890 */ /* 0x000fe2000fffe03f */
[----:B------:R-:W-:Y:S02]  /*29900*/  ULDC UR7, c[0x0][0xc3c] ;  /* 0x00030f0000077ab9 */ /* 0x000fe40000000800 */
[----:B-1----:R-:W-:-:S03]  /*29910*/  IMAD.U32 R19, RZ, RZ, UR7 ;  /* 0x00000007ff137e24 */ /* 0x002fc6000f8e00ff */
[----:B0-----:R-:W-:-:S13]  /*29920*/  ISETP.LE.AND P6, PT, R0, UR4, PT ;  /* 0x0000000400007c0c */ /* 0x001fda000bfc3270 */
[----:B------:R-:W-:Y:S05]  /*29930*/  @P6 BRA `(.L_x_2908) ;  /* 0x0000000800a86947 */ /* 0x000fea0003800000 */
[----:B------:R-:W-:-:S04]  /*29940*/  IADD3 R9, R7, UR4, RZ ;  /* 0x0000000407097c10 */ /* 0x000fc8000fffe0ff */
        /* <DEDUP_REMOVED lines=30> */
.L_x_2907:
[----:B------:R-:W-:Y:S01]  /*29b30*/  IMAD.IADD R3, R6, 0x1, -R3 ;  /* 0x0000000106037824 */ /* 0x000fe200078e0a03 */
[----:B-1----:R-:W-:-:S03]  /*29b40*/  MOV R16, RZ ;  /* 0x000000ff00107202 */ /* 0x002fc60000000f00 */
        /* <DEDUP_REMOVED lines=11> */
.L_x_2910:
        /* <DEDUP_REMOVED lines=14> */
[----:B0-----:R-:W-:Y:S01]  /*29ce0*/  MOV R2, RZ ;  /* 0x000000ff00027202 */ /* 0x001fe20000000f00 */
        /* <DEDUP_REMOVED lines=15> */
[----:B------:R-:W-:Y:S01]  /*29de0*/  @P0 IADD3 R2, R2, 0x1, RZ ;  /* 0x0000000102020810 */ /* 0x000fe20007ffe0ff */
[----:B0-----:R-:W-:-:S04]  /*29df0*/  IMAD.MOV R11, RZ, RZ, -R3 ;  /* 0x000000ffff0b7224 */ /* 0x001fc800078e0a03 */
[----:B------:R-:W-:Y:S01]  /*29e00*/  IMAD.MOV.U32 R8, RZ, RZ, R2 ;  /* 0x000000ffff087224 */ /* 0x000fe200078e0002 */
[----:B------:R-:W-:Y:S01]  /*29e10*/  IABS R2, R9 ;  /* 0x0000000900027213 */ /* 0x000fe20000000000 */
[----:B------:R-:W-:Y:S02]  /*29e20*/  IMAD R11, R11, R4, RZ ;  /* 0x000000040b0b7224 */ /* 0x000fe400078e02ff */
[----:B------:R-:W-:Y:S01]  /*29e30*/  @!P2 IMAD.MOV R8, RZ, RZ, -R8 ;  /* 0x000000ffff08a224 */ /* 0x000fe200078e0a08 */
[----:B------:R-:W-:Y:S01]  /*29e40*/  @!P1 LOP3.LUT R8, RZ, R0, RZ, 0x33, !PT ;  /* 0x00000000ff089212 */ /* 0x000fe200078e33ff */
[----:B------:R-:W-:Y:S01]  /*29e50*/  IMAD.MOV R10, RZ, RZ, -R2 ;  /* 0x000000ffff0a7224 */ /* 0x000fe200078e0a02 */
[----:B------:R-:W-:Y:S02]  /*29e60*/  MOV R2, RZ ;  /* 0x000000ff00027202 */ /* 0x000fe40000000f00 */
        /* <DEDUP_REMOVED lines=14> */
[----:B------:R-:W-:-:S06]  /*29f50*/  @P0 IADD3 R2, R2, 0x1, RZ ;  /* 0x0000000102020810 */ /* 0x000fcc0007ffe0ff */
[----:B------:R-:W-:Y:S01]  /*29f60*/  @!P2 IMAD.MOV R2, RZ, RZ, -R2 ;  /* 0x000000ffff02a224 */ /* 0x000fe200078e0a02 */
[----:B------:R-:W-:-:S05]  /*29f70*/  @!P1 LOP3.LUT R2, RZ, R9, RZ, 0x33, !PT ;  /* 0x00000009ff029212 */ /* 0x000fca00078e33ff */
[----:B------:R-:W-:-:S04]  /*29f80*/  IMAD.MOV R18, RZ, RZ, -R2 ;  /* 0x000000ffff127224 */ /* 0x000fc800078e0a02 */
[C---:B------:R-:W-:Y:S02]  /*29f90*/  IMAD R18, R9.reuse, R18, R8 ;  /* 0x0000001209127224 */ /* 0x040fe400078e0208 */
[----:B------:R-:W-:Y:S02]  /*29fa0*/  IMAD R9, R9, 0x1000000, R2 ;  /* 0x0100000009097824 */ /* 0x000fe400078e0202 */
[----:B------:R-:W-:-:S03]  /*29fb0*/  IMAD R2, R0, R3, R5 ;  /* 0x0000000300027224 */ /* 0x000fc600078e0205 */
[----:B------:R-:W-:Y:S01]  /*29fc0*/  LEA R18, R18, R9, 0x10 ;  /* 0x0000000912127211 */ /* 0x000fe200078e80ff */
[----:B------:R-:W-:Y:S06]  /*29fd0*/  BRA `(.L_x_2912) ;  /* 0x0000000000f47947 */ /* 0x000fec0003800000 */
.L_x_2911:
        /* <DEDUP_REMOVED lines=19> */
[-C--:B------:R-:W-:Y:S01]  /*2a110*/  @!P1 IADD3 R3, R3, -R10.reuse, RZ ;  /* 0x8000000a03039210 */ /* 0x080fe20007ffe0ff */
        /* <DEDUP_REMOVED lines=14> */
[-C--:B------:R-:W-:Y:S02]  /*2a200*/  IABS R8, R11.reuse ;  /* 0x0000000b00087213 */ /* 0x080fe40000000000 */
[----:B------:R-:W-:Y:S02]  /*2a210*/  IABS R10, R11 ;  /* 0x0000000b000a7213 */ /* 0x000fe40000000000 */
[----:B------:R-:W0:Y:S01]  /*2a220*/  I2F.RP R6, R8 ;  /* 0x0000000800067306 */ /* 0x000e220000209400 */
[----:B------:R-:W-:-:S07]  /*2a230*/  IADD3 R18, -R11, RZ, RZ ;  /* 0x000000ff0b127210 */ /* 0x000fce0007ffe1ff */
[----:B0-----:R-:W0:Y:S02]  /*2a240*/  MUFU.RCP R6, R6 ;  /* 0x0000000600067308 */ /* 0x001e240000001000 */
[----:B0-----:R-:W-:-:S06]  /*2a250*/  IADD3 R3, R6, 0xffffffe, RZ ;  /* 0x0ffffffe06037810 */ /* 0x001fcc0007ffe0ff */
[----:B------:R-:W0:Y:S02]  /*2a260*/  F2I.FTZ.U32.TRUNC.NTZ R3, R3 ;  /* 0x0000000300037305 */ /* 0x000e24000021f000 */
[----:B0-----:R-:W-:-:S04]  /*2a270*/  IMAD.MOV R9, RZ, RZ, -R3 ;  /* 0x000000ffff097224 */ /* 0x001fc800078e0a03 */
[----:B------:R-:W-:Y:S01]  /*2a280*/  IMAD.MOV.U32 R5, RZ, RZ, R9 ;  /* 0x000000ffff057224 */ /* 0x000fe200078e0009 */
[----:B------:R-:W-:-:S03]  /*2a290*/  IABS R9, R4 ;  /* 0x0000000400097213 */ /* 0x000fc60000000000 */
[----:B------:R-:W-:-:S04]  /*2a2a0*/  IMAD R5, R5, R8, RZ ;  /* 0x0000000805057224 */ /* 0x000fc800078e02ff */
[----:B------:R-:W-:Y:S01]  /*2a2b0*/  IMAD.HI.U32 R2, R3, R5, R2 ;  /* 0x0000000503027227 */ /* 0x000fe200078e0002 */
[----:B------:R-:W-:-:S05]  /*2a2c0*/  IADD3 R3, RZ, -R10, RZ ;  /* 0x8000000aff037210 */ /* 0x000fca0007ffe0ff */
        /* <DEDUP_REMOVED lines=14> */
.L_x_2912:
[----:B------:R-:W-:-:S05]  /*2a3b0*/  LOP3.LUT R17, RZ, R2, RZ, 0x33, !PT ;  /* 0x00000002ff117212 */ /* 0x000fca00078e33ff */
[----:B------:R-:W-:Y:S01]  /*2a3c0*/  IMAD.IADD R17, R0, 0x1, R17 ;  /* 0x0000000100117824 */ /* 0x000fe200078e0211 */
[----:B------:R-:W-:Y:S06]  /*2a3d0*/  BRA `(.L_x_2913) ;  /* 0x00000000000c7947 */ /* 0x000fec0003800000 */
.L_x_2908:
[----:B------:R-:W-:Y:S02]  /*2a3e0*/  IMAD.MOV.U32 R17, RZ, RZ, RZ ;  /* 0x000000ffff117224 */ /* 0x000fe400078e00ff */
[----:B------:R-:W-:Y:S02]  /*2a3f0*/  IMAD.U32 R16, RZ, RZ, UR6 ;  /* 0x00000006ff107e24 */ /* 0x000fe4000f8e00ff */
[----:B------:R-:W-:-:S07]  /*2a400*/  IMAD.MOV.U32 R18, RZ, RZ, RZ ;  /* 0x000000ffff127224 */ /* 0x000fce00078e00ff */
.L_x_2913:
[----:B------:R-:W-:-:S13]  /*2a410*/  ISETP.NE.AND P0, PT, R7, RZ, PT ;  /* 0x000000ff0700720c */ /* 0x000fda0003f05270 */
[----:B------:R-:W0:Y:S01]  /*2a420*/  @!P0 S2R R3, SR_CgaCtaId ;  /* 0x0000000000038919 */ /* 0x000e220000008800 */
[----:B------:R-:W-:-:S04]  /*2a430*/  @!P0 MOV R0, 0x400 ;  /* 0x0000040000008802 */ /* 0x000fc80000000f00 */
[----:B0-----:R-:W-:-:S05]  /*2a440*/  @!P0 LEA R0, R3, R0, 0x18 ;  /* 0x0000000003008211 */ /* 0x001fca00078ec0ff */
[----:B------:R2:W-:Y:S01]  /*2a450*/  @!P0 STS.128 [R0+0x298d0], R16 ;  /* 0x0298d01000008388 */ /* 0x0005e20000000c00 */
[----:B------:R-:W-:Y:S06]  /*2a460*/  BAR.ARV 0x5, 0x180 ;  /* 0x0146000000007b1d */ /* 0x000fec0000002000 */
.L_x_2906:
[----:B------:R3:W-:Y:S01]  /*2a470*/  STL [R1+0x3c], RZ ;  /* 0x00003cff01007387 */ /* 0x0007e20000100800 */
[----:B------:R-:W-:Y:S01]  /*2a480*/  ULDC UR4, c[0x0][0xc3c] ;  /* 0x00030f0000047ab9 */ /* 0x000fe20000000800 */
[----:B------:R-:W-:Y:S01]  /*2a490*/  MOV R35, 0x1 ;  /* 0x0000000100237802 */ /* 0x000fe20000000f00 */
[----:B------:R-:W-:Y:S01]  /*2a4a0*/  IMAD.MOV.U32 R28, RZ, RZ, RZ ;  /* 0x000000ffff1c7224 */ /* 0x000fe200078e00ff */
[----:B-1----:R-:W-:-:S13]  /*2a4b0*/  ISETP.GE.AND P0, PT, R19, UR4, PT ;  /* 0x0000000413007c0c */ /* 0x002fda000bf06270 */
[----:B---3--:R-:W-:Y:S05]  /*2a4c0*/  @P0 BRA `(.L_x_2914) ;  /* 0x0000007400fc0947 */ /* 0x008fea0003800000 */
[----:B------:R-:W0:Y:S01]  /*2a4d0*/  S2R R12, SR_TID.X ;  /* 0x00000000000c7919 */ /* 0x000e220000002100 */
[----:B------:R-:W1:Y:S01]  /*2a4e0*/  S2UR UR4, SR_CgaCtaId ;  /* 0x00000000000479c3 */ /* 0x000e620000008800 */
[----:B------:R-:W-:Y:S01]  /*2a4f0*/  MOV R23, 0x400 ;  /* 0x0000040000177802 */ /* 0x000fe20000000f00 */
[----:B------:R-:W-:Y:S01]  /*2a500*/  BSSY B7, `(.L_x_2914) ;  /* 0x000077b000077945 */ /* 0x000fe20003800000 */
[----:B------:R-:W-:Y:S01]  /*2a510*/  IMAD.MOV.U32 R36, RZ, RZ, 0x1 ;  /* 0x00000001ff247424 */ /* 0x000fe200078e00ff */
[----:B------:R-:W-:Y:S01]  /*2a520*/  CS2R R28, SRZ ;  /* 0x00000000001c7805 */ /* 0x000fe2000001ff00 */
[----:B------:R-:W-:Y:S01]  /*2a530*/  IMAD.MOV.U32 R35, RZ, RZ, 0x1 ;  /* 0x00000001ff237424 */ /* 0x000fe200078e00ff */
[----:B------:R-:W-:Y:S01]  /*2a540*/  ULDC.64 UR40, c[0x0][0x198] ;  /* 0x0000660000287ab9 */ /* 0x000fe20000000a00 */
[----:B------:R-:W-:Y:S02]  /*2a550*/  ULOP3.LUT UR39, UR36, 0x2, URZ, 0xfc, !UPT ;  /* 0x0000000224277892 */ /* 0x000fe4000f8efc3f */
[----:B------:R-:W-:Y:S01]  /*2a560*/  ULOP3.LUT UR37, UR36, 0x1, URZ, 0xfc, !UPT ;  /* 0x0000000124257892 */ /* 0x000fe2000f8efc3f */
[----:B------:R-:W-:Y:S01]  /*2a570*/  ULDC UR38, c[0x0][0xc] ;  /* 0x0000030000267ab9 */ /* 0x000fe20000000800 */
[C---:B0-----:R-:W-:Y:S01]  /*2a580*/  IMAD.SHL.U32 R2, R12.reuse, 0x10, RZ ;  /* 0x000000100c027824 */ /* 0x041fe200078e00ff */
[C---:B------:R-:W-:Y:S01]  /*2a590*/  LOP3.LUT R10, R12.reuse, 0x7f, RZ, 0xc0, !PT ;  /* 0x0000007f0c0a7812 */ /* 0x040fe200078ec0ff */
[C---:B------:R-:W-:Y:S01]  /*2a5a0*/  IMAD.SHL.U32 R11, R12.reuse, 0x2, RZ ;  /* 0x000000020c0b7824 */ /* 0x040fe200078e00ff */
[----:B------:R-:W-:Y:S01]  /*2a5b0*/  SHF.R.U32.HI R5, RZ, 0x1, R12 ;  /* 0x00000001ff057819 */ /* 0x000fe2000001160c */
[----:B------:R-:W-:Y:S01]  /*2a5c0*/  IMAD.SHL.U32 R3, R12, 0x80, RZ ;  /* 0x000000800c037824 */ /* 0x000fe200078e00ff */
[----:B--2---:R-:W-:Y:S01]  /*2a5d0*/  LOP3.LUT R0, R2, 0x1b0, RZ, 0xc0, !PT ;  /* 0x000001b002007812 */ /* 0x004fe200078ec0ff */
[----:B------:R-:W-:Y:S01]  /*2a5e0*/  IMAD.SHL.U32 R37, R12, 0x4, RZ ;  /* 0x000000040c257824 */ /* 0x000fe200078e00ff */
[----:B------:R-:W-:-:S02]  /*2a5f0*/  SHF.R.U32.HI R7, RZ, 0x5, R10 ;  /* 0x00000005ff077819 */ /* 0x000fc4000001160a */
[----:B------:R-:W-:Y:S01]  /*2a600*/  LOP3.LUT R11, R0, 0x30, R11, 0x78, !PT ;  /* 0x00000030000b7812 */ /* 0x000fe200078e780b */
[----:B------:R-:W-:Y:S01]  /*2a610*/  IMAD.SHL.U32 R0, R12, 0x20, RZ ;  /* 0x000000200c007824 */ /* 0x000fe200078e00ff */
[----:B------:R-:W-:Y:S02]  /*2a620*/  SHF.L.U32 R9, R7, 0x9, RZ ;  /* 0x0000000907097819 */ /* 0x000fe400000006ff */
[----:B------:R-:W-:Y:S02]  /*2a630*/  LOP3.LUT R4, R3, 0x380, RZ, 0xc0, !PT ;  /* 0x0000038003047812 */ /* 0x000fe400078ec0ff */
[----:B------:R-:W-:Y:S02]  /*2a640*/  LOP3.LUT R6, R9, 0x40, R2, 0xf8, !PT ;  /* 0x0000004009067812 */ /* 0x000fe400078ef802 */
[----:B------:R-:W-:Y:S02]  /*2a650*/  LOP3.LUT R5, R4, 0x30, R5, 0xf8, !PT ;  /* 0x0000003004057812 */ /* 0x000fe400078ef805 */
[----:B------:R-:W-:-:S02]  /*2a660*/  LOP3.LUT R4, R0, 0x80, RZ, 0xc0, !PT ;  /* 0x0000008000047812 */ /* 0x000fc400078ec0ff */
[----:B------:R-:W-:Y:S02]  /*2a670*/  LOP3.LUT R8, R6, R11, RZ, 0xfc, !PT ;  /* 0x0000000b06087212 */ /* 0x000fe400078efcff */
[----:B------:R-:W-:Y:S02]  /*2a680*/  LOP3.LUT R6, R4, 0x10, R12, 0xf8, !PT ;  /* 0x0000001004067812 */ /* 0x000fe400078ef80c */
[----:B------:R-:W-:Y:S01]  /*2a690*/  LOP3.LUT R9, R9, 0x60, R0, 0xf8, !PT ;  /* 0x0000006009097812 */ /* 0x000fe200078ef800 */
[----:B------:R-:W-:Y:S01]  /*2a6a0*/  STL [R1+0x14], R8 ;  /* 0x0000140801007387 */ /* 0x000fe20000100800 */
[----:B------:R-:W-:Y:S02]  /*2a6b0*/  LOP3.LUT R4, R5, 0x70, R2, 0x78, !PT ;  /* 0x0000007005047812 */ /* 0x000fe400078e7802 */
[----:B------:R-:W-:Y:S02]  /*2a6c0*/  LOP3.LUT R6, R6, 0x10, R37, 0x78, !PT ;  /* 0x0000001006067812 */ /* 0x000fe400078e7825 */
[----:B------:R-:W-:-:S02]  /*2a6d0*/  LOP3.LUT R9, R9, 0x100, R0, 0xf8, !PT ;  /* 0x0000010009097812 */ /* 0x000fc400078ef800 */
[----:B------:R-:W-:Y:S02]  /*2a6e0*/  LOP3.LUT R4, R4, 0xc00, R3, 0xf8, !PT ;  /* 0x00000c0004047812 */ /* 0x000fe400078ef803 */
[----:B------:R-:W-:Y:S01]  /*2a6f0*/  LOP3.LUT R3, R9, R6, RZ, 0xfc, !PT ;  /* 0x0000000609037212 */ /* 0x000fe200078efcff */
[----:B------:R-:W-:Y:S01]  /*2a700*/  IMAD.SHL.U32 R6, R7, 0x400, RZ ;  /* 0x0000040007067824 */ /* 0x000fe200078e00ff */
[----:B------:R-:W-:Y:S01]  /*2a710*/  R2P PR, R12, 0x14 ;  /* 0x000000140c007804 */ /* 0x000fe20000000000 */
[----:B------:R1:W-:Y:S01]  /*2a720*/  STL [R1+0x20], R4 ;  /* 0x0000200401007387 */ /* 0x0003e20000100800 */
[----:B------:R-:W-:Y:S02]  /*2a730*/  LOP3.LUT R11, R0, 0x380, RZ, 0xc0, !PT ;  /* 0x00000380000b7812 */ /* 0x000fe400078ec0ff */
[----:B------:R-:W-:Y:S01]  /*2a740*/  SHF.R.U32.HI R5, RZ, 0x2, R10 ;  /* 0x00000002ff057819 */ /* 0x000fe2000001160a */
[----:B------:R0:W-:Y:S01]  /*2a750*/  STL [R1+0x1c], R3 ;  /* 0x00001c0301007387 */ /* 0x0001e20000100800 */
[----:B------:R-:W-:-:S02]  /*2a760*/  LOP3.LUT R11, R11, 0x30, R2, 0xf8, !PT ;  /* 0x000000300b0b7812 */ /* 0x000fc400078ef802 */
[----:B------:R-:W-:Y:S02]  /*2a770*/  LOP3.LUT R2, R2, 0x30, RZ, 0xc0, !PT ;  /* 0x0000003002027812 */ /* 0x000fe400078ec0ff */
[----:B------:R-:W-:Y:S02]  /*2a780*/  LOP3.LUT R0, R5, 0x60, R0, 0xf8, !PT ;  /* 0x0000006005007812 */ /* 0x000fe400078ef800 */
[----:B-1----:R-:W-:Y:S02]  /*2a790*/  MOV R4, UR4 ;  /* 0x0000000400047c02 */ /* 0x002fe40008000f00 */
[----:B------:R-:W-:Y:S01]  /*2a7a0*/  LOP3.LUT R37, R11, 0x70, R37, 0x78, !PT ;  /* 0x000000700b257812 */ /* 0x000fe200078e7825 */
[----:B0-----:R-:W-:Y:S01]  /*2a7b0*/  IMAD.MOV.U32 R3, RZ, RZ, 0x40 ;  /* 0x00000040ff037424 */ /* 0x001fe200078e00ff */
[----:B------:R-:W-:-:S04]  /*2a7c0*/  LEA R23, R4, R23, 0x18 ;  /* 0x0000001704177211 */ /* 0x000fc800078ec0ff */
[C---:B------:R-:W-:Y:S02]  /*2a7d0*/  SEL R6, R3.reuse, 0xffffffc0, !P2 ;  /* 0xffffffc003067807 */ /* 0x040fe40005000000 */
[----:B------:R-:W-:-:S03]  /*2a7e0*/  SEL R3, R3, 0xffffffc0, !P4 ;  /* 0xffffffc003037807 */ /* 0x000fc60006000000 */
[----:B------:R-:W-:Y:S04]  /*2a7f0*/  STL [R1+0x24], R6 ;  /* 0x0000240601007387 */ /* 0x000fe80000100800 */
[----:B------:R0:W-:Y:S04]  /*2a800*/  STL [R1+0x10], R4 ;  /* 0x0000100401007387 */ /* 0x0001e80000100800 */
[----:B------:R1:W-:Y:S04]  /*2a810*/  STL [R1], R3 ;  /* 0x0000000301007387 */ /* 0x0003e80000100800 */
[----:B------:R2:W-:Y:S01]  /*2a820*/  STL [R1+0x3c], RZ ;  /* 0x00003cff01007387 */ /* 0x0005e20000100800 */
[----:B0-----:R-:W-:-:S02]  /*2a830*/  LOP3.LUT R4, R2, 0x40, RZ, 0xfc, !PT ;  /* 0x0000004002047812 */ /* 0x001fc400078efcff */
[----:B-1----:R-:W-:Y:S02]  /*2a840*/  LOP3.LUT R3, R2, 0x80, RZ, 0xfc, !PT ;  /* 0x0000008002037812 */ /* 0x002fe400078efcff */
[----:B------:R-:W-:Y:S01]  /*2a850*/  LOP3.LUT R2, R0, 0x80, RZ, 0xfc, !PT ;  /* 0x0000008000027812 */ /* 0x000fe200078efcff */
[----:B------:R-:W-:-:S05]  /*2a860*/  IMAD.IADD R0, R23, 0x1, R8 ;  /* 0x0000000117007824 */ /* 0x000fca00078e0208 */
[----:B------:R2:W-:Y:S02]  /*2a870*/  STL [R1+0x28], R0 ;  /* 0x0000280001007387 */ /* 0x0005e40000100800 */
.L_x_3034:
[----:B------:R-:W0:Y:S02]  /*2a880*/  LDC.64 R24, c[0x0][0xc88] ;  /* 0x00032200ff187b82 */ /* 0x000e240000000a00 */
[----:B0-----:R-:W-:-:S06]  /*2a890*/  IMAD.WIDE R24, R19, 0x4, R24 ;  /* 0x0000000413187825 */ /* 0x001fcc00078e0218 */
[----:B--2---:R-:W2:Y:S01]  /*2a8a0*/  LDG.E R24, desc[UR52][R24.64] ;  /* 0x0000003418187981 */ /* 0x004ea2000c1e1900 */
[----:B------:R-:W-:Y:S05]  /*2a8b0*/  YIELD ;  /* 0x0000000000007946 */ /* 0x000fea0003800000 */
[----:B------:R-:W-:Y:S01]  /*2a8c0*/  ULDC.64 UR4, c[0x0][0xa28] ;  /* 0x00028a0000047ab9 */ /* 0x000fe20000000a00 */
[----:B------:R-:W-:Y:S01]  /*2a8d0*/  IMAD.MOV.U32 R9, RZ, RZ, RZ ;  /* 0x000000ffff097224 */ /* 0x000fe200078e00ff */
[----:B------:R-:W-:Y:S01]  /*2a8e0*/  ISETP.NE.U32.AND P0, PT, RZ, UR4, PT ;  /* 0x00000004ff007c0c */ /* 0x000fe2000bf05070 */
[----:B------:R-:W-:Y:S01]  /*2a8f0*/  ULDC.64 UR6, c[0x0][0xa10] ;  /* 0x0002840000067ab9 */ /* 0x000fe20000000a00 */
[----:B------:R-:W-:Y:S01]  /*2a900*/  IMAD.MOV.U32 R31, RZ, RZ, RZ ;  /* 0x000000ffff1f7224 */ /* 0x000fe200078e00ff */
[----:B------:R-:W-:Y:S01]  /*2a910*/  ULDC.64 UR8, c[0x0][0xa18] ;  /* 0x0002860000087ab9 */ /* 0x000fe20000000a00 */
[----:B------:R-:W-:-:S02]  /*2a920*/  ISETP.NE.AND.EX P0, PT, RZ, UR5, PT, P0 ;  /* 0x00000005ff007c0c */ /* 0x000fc4000bf05300 */
[----:B-12---:R-:W-:-:S11]  /*2a930*/  SHF.R.S32.HI R0, RZ, 0x1f, R24 ;  /* 0x0000001fff007819 */ /* 0x006fd60000011418 */
[C---:B------:R-:W-:Y:S02]  /*2a940*/  @P0 LEA R2, P1, R24.reuse, UR4, 0x2 ;  /* 0x0000000418020c11 */ /* 0x040fe4000f8210ff */
[C---:B------:R-:W-:Y:S01]  /*2a950*/  SHF.L.U32 R25, R24.reuse, 0x2, RZ ;  /* 0x0000000218197819 */ /* 0x040fe200000006ff */
[----:B------:R0:W-:Y:S01]  /*2a960*/  STL [R1+0x38], R0 ;  /* 0x0000380001007387 */ /* 0x0001e20000100800 */
[----:B------:R-:W-:Y:S01]  /*2a970*/  @P0 LEA.HI.X R3, R24, UR5, R0, 0x2, P1 ;  /* 0x0000000518030c11 */ /* 0x000fe200088f1400 */
[----:B------:R-:W-:-:S04]  /*2a980*/  ULDC.64 UR4, c[0x0][0xa00] ;  /* 0x0002800000047ab9 */ /* 0x000fc80000000a00 */
[----:B------:R1:W2:Y:S01]  /*2a990*/  @P0 LDG.E R9, desc[UR52][R2.64] ;  /* 0x0000003402090981 */ /* 0x0002a2000c1e1900 */
[----:B------:R-:W-:Y:S02]  /*2a9a0*/  ISETP.NE.U32.AND P0, PT, RZ, UR4, PT ;  /* 0x00000004ff007c0c */ /* 0x000fe4000bf05070 */
[----:B------:R-:W-:Y:S02]  /*2a9b0*/  ISETP.NE.U32.AND P1, PT, RZ, UR6, PT ;  /* 0x00000006ff007c0c */ /* 0x000fe4000bf25070 */
[----:B------:R-:W-:Y:S02]  /*2a9c0*/  ISETP.NE.AND.EX P0, PT, RZ, UR5, PT, P0 ;  /* 0x00000005ff007c0c */ /* 0x000fe4000bf05300 */
[----:B------:R-:W-:Y:S02]  /*2a9d0*/  ISETP.NE.AND.EX P1, PT, RZ, UR7, PT, P1 ;  /* 0x00000007ff007c0c */ /* 0x000fe4000bf25310 */
[----:B------:R-:W-:Y:S01]  /*2a9e0*/  SHF.L.U64.HI R26, R24, 0x2, R0 ;  /* 0x00000002181a7819 */ /* 0x000fe20000010200 */
[----:B0-----:R-:W-:Y:S01]  /*2a9f0*/  IMAD.MOV.U32 R0, RZ, RZ, RZ ;  /* 0x000000ffff007224 */ /* 0x001fe200078e00ff */
[----:B-1----:R-:W-:-:S02]  /*2aa00*/  IADD3 R2, P3, R25, UR4, RZ ;  /* 0x0000000419027c10 */ /* 0x002fc4000ff7e0ff */
[----:B------:R-:W-:Y:S02]  /*2aa10*/  IADD3 R4, P4, R25, UR6, RZ ;  /* 0x0000000619047c10 */ /* 0x000fe4000ff9e0ff */
[C---:B------:R-:W-:Y:S02]  /*2aa20*/  IADD3.X R3, R26.reuse, UR5, RZ, P3, !PT ;  /* 0x000000051a037c10 */ /* 0x040fe40009ffe4ff */
[----:B------:R-:W-:Y:S02]  /*2aa30*/  IADD3.X R5, R26, UR7, RZ, P4, !PT ;  /* 0x000000071a057c10 */ /* 0x000fe4000a7fe4ff */
[----:B------:R-:W-:Y:S01]  /*2aa40*/  ISETP.NE.U32.AND P2, PT, RZ, UR8, PT ;  /* 0x00000008ff007c0c */ /* 0x000fe2000bf45070 */
[----:B------:R-:W5:Y:S01]  /*2aa50*/  @P0 LDG.E R31, desc[UR52][R2.64] ;  /* 0x00000034021f0981 */ /* 0x000f62000c1e1900 */
[----:B------:R-:W-:Y:S02]  /*2aa60*/  ULDC UR4, c[0x0][0x288] ;  /* 0x0000a20000047ab9 */ /* 0x000fe40000000800 */
[----:B------:R-:W-:Y:S01]  /*2aa70*/  ISETP.NE.AND.EX P2, PT, RZ, UR9, PT, P2 ;  /* 0x00000009ff007c0c */ /* 0x000fe2000bf45320 */
[----:B------:R-:W5:Y:S01]  /*2aa80*/  @P1 LDG.E R0, desc[UR52][R4.64] ;  /* 0x0000003404001981 */ /* 0x000f62000c1e1900 */
[----:B------:R-:W-:Y:S01]  /*2aa90*/  IMAD.U32 R32, RZ, RZ, UR4 ;  /* 0x00000004ff207e24 */ /* 0x000fe2000f8e00ff */
[----:B------:R-:W-:-:S02]  /*2aaa0*/  ULDC.64 UR4, c[0x0][0x418] ;  /* 0x0001060000047ab9 */ /* 0x000fc40000000a00 */
[----:B------:R-:W-:-:S03]  /*2aab0*/  UISETP.NE.U32.AND UP0, UPT, UR4, URZ, UPT ;  /* 0x0000003f0400728c */ /* 0x000fc6000bf05070 */
[----:B------:R-:W-:Y:S01]  /*2aac0*/  ULDC UR4, c[0x0][0x424] ;  /* 0x0001090000047ab9 */ /* 0x000fe20000000800 */
[----:B------:R-:W-:-:S03]  /*2aad0*/  UISETP.NE.AND.EX UP0, UPT, UR5, URZ, UPT, UP0 ;  /* 0x0000003f0500728c */ /* 0x000fc6000bf05300 */
[----:B------:R-:W-:Y:S01]  /*2aae0*/  ULDC UR5, c[0x0][0x2f0] ;  /* 0x0000bc0000057ab9 */ /* 0x000fe20000000800 */
[----:B------:R-:W-:Y:S01]  /*2aaf0*/  @P2 IADD3 R6, P3, R25, UR8, RZ ;  /* 0x0000000819062c10 */ /* 0x000fe2000ff7e0ff */
[----:B------:R-:W-:-:S03]  /*2ab00*/  USEL UR4, UR4, 0x1, UP0 ;  /* 0x0000000104047887 */ /* 0x000fc60008000000 */
[----:B------:R-:W-:Y:S01]  /*2ab10*/  @P2 IADD3.X R7, R26, UR9, RZ, P3, !PT ;  /* 0x000000091a072c10 */ /* 0x000fe20009ffe4ff */
[----:B------:R-:W-:-:S03]  /*2ab20*/  UIMAD UR4, UR4, UR5, URZ ;  /* 0x00000005040472a4 */ /* 0x000fc6000f8e023f */
[----:B------:R-:W-:Y:S01]  /*2ab30*/  ULDC UR5, c[0x0][0x348] ;  /* 0x0000d20000057ab9 */ /* 0x000fe20000000800 */
[----:B------:R0:W5:Y:S02]  /*2ab40*/  @P2 LDG.E R32, desc[UR52][R6.64] ;  /* 0x0000003406202981 */ /* 0x000164000c1e1900 */
[----:B------:R-:W-:Y:S01]  /*2ab50*/  MOV R8, UR4 ;  /* 0x0000000400087c02 */ /* 0x000fe20008000f00 */
[----:B0-----:R-:W-:Y:S01]  /*2ab60*/  IMAD.U32 R6, RZ, RZ, UR5 ;  /* 0x00000005ff067e24 */ /* 0x001fe2000f8e00ff */
[----:B--2---:R0:W-:Y:S01]  /*2ab70*/  STL [R1+0x4], R9 ;  /* 0x0000040901007387 */ /* 0x0041e20000100800 */
[----:B------:R-:W-:Y:S05]  /*2ab80*/  @P2 BRA `(.L_x_2915) ;  /* 0x0000000000102947 */ /* 0x000fea0003800000 */
[----:B------:R-:W-:Y:S05]  /*2ab90*/  @!P0 BRA `(.L_x_2915) ;  /* 0x00000000000c8947 */ /* 0x000fea0003800000 */
[----:B-----5:R-:W2:Y:S04]  /*2aba0*/  LDG.E R32, desc[UR52][R2.64] ;  /* 0x0000003402207981 */ /* 0x020ea8000c1e1900 */
[----:B------:R-:W2:Y:S02]  /*2abb0*/  LDG.E R2, desc[UR52][R2.64+0x4] ;  /* 0x0000043402027981 */ /* 0x000ea4000c1e1900 */
[----:B--2---:R-:W-:-:S07]  /*2abc0*/  IMAD.IADD R32, R2, 0x1, -R32 ;  /* 0x0000000102207824 */ /* 0x004fce00078e0a20 */
.L_x_2915:
[----:B------:R-:W-:Y:S01]  /*2abd0*/  ULDC.64 UR4, c[0x0][0xa20] ;  /* 0x0002880000047ab9 */ /* 0x000fe20000000a00 */
[C---:B------:R-:W-:Y:S01]  /*2abe0*/  LOP3.LUT R7, R18.reuse, 0xff000000, RZ, 0xc0, !PT ;  /* 0xff00000012077812 */ /* 0x040fe200078ec0ff */
[----:B------:R-:W-:Y:S01]  /*2abf0*/  IMAD.MOV.U32 R34, RZ, RZ, R24 ;  /* 0x000000ffff227224 */ /* 0x000fe200078e0018 */
[----:B------:R-:W-:Y:S02]  /*2ac00*/  ISETP.NE.U32.AND P0, PT, RZ, UR4, PT ;  /* 0x00000004ff007c0c */ /* 0x000fe4000bf05070 */
[----:B------:R-:W-:Y:S02]  /*2ac10*/  SHF.R.U32.HI R7, RZ, 0x8, R7 ;  /* 0x00000008ff077819 */ /* 0x000fe40000011607 */
[----:B------:R-:W-:Y:S02]  /*2ac20*/  ISETP.NE.AND.EX P0, PT, RZ, UR5, PT, P0 ;  /* 0x00000005ff007c0c */ /* 0x000fe4000bf05300 */
[C---:B------:R-:W-:Y:S02]  /*2ac30*/  LOP3.LUT R2, R18.reuse, 0xff0000, RZ, 0xc0, !PT ;  /* 0x00ff000012027812 */ /* 0x040fe400078ec0ff */
[----:B------:R-:W-:-:S02]  /*2ac40*/  LOP3.LUT R18, R18, 0xffff, RZ, 0xc0, !PT ;  /* 0x0000ffff12127812 */ /* 0x000fc400078ec0ff */
[----:B------:R-:W-:-:S07]  /*2ac50*/  LEA.HI R7, R2, R7, RZ, 0x10 ;  /* 0x0000000702077211 */ /* 0x000fce00078f80ff */
[----:B------:R-:W-:Y:S05]  /*2ac60*/  @!P0 BRA `(.L_x_2916) ;  /* 0x0000000000108947 */ /* 0x000fea0003800000 */
[----:B------:R-:W-:-:S04]  /*2ac70*/  IADD3 R2, P0, R25, UR4, RZ ;  /* 0x0000000419027c10 */ /* 0x000fc8000ff1e0ff */
[----:B------:R-:W-:-:S05]  /*2ac80*/  IADD3.X R3, R26, UR5, RZ, P0, !PT ;  /* 0x000000051a037c10 */ /* 0x000fca00087fe4ff */
[----:B------:R1:W5:Y:S01]  /*2ac90*/  LDG.E R8, desc[UR52][R2.64] ;  /* 0x0000003402087981 */ /* 0x000362000c1e1900 */
[----:B------:R-:W-:Y:S05]  /*2aca0*/  BRA `(.L_x_2917) ;  /* 0x0000000000247947 */ /* 0x000fea0003800000 */
.L_x_2916:
        /* <DEDUP_REMOVED lines=9> */
.L_x_2917:
[----:B-1----:R-:W2:Y:S01]  /*2ad40*/  @P1 LDG.E R2, desc[UR52][R4.64] ;  /* 0x0000003404021981 */ /* 0x002ea2000c1e1900 */
[----:B------:R-:W1:Y:S03]  /*2ad50*/  LDC R3, c[0x0][0x448] ;  /* 0x00011200ff037b82 */ /* 0x000e660000000800 */
[----:B------:R3:W2:Y:S01]  /*2ad60*/  @P1 LDG.E R4, desc[UR52][R4.64+0x4] ;  /* 0x0000043404041981 */ /* 0x0006a2000c1e1900 */
[----:B------:R-:W-:Y:S01]  /*2ad70*/  BSSY B0, `(.L_x_2918) ;  /* 0x0000037000007945 */ /* 0x000fe20003800000 */
[----:B------:R-:W-:Y:S02]  /*2ad80*/  LOP3.LUT R30, R7, 0xff, RZ, 0xc0, !PT ;  /* 0x000000ff071e7812 */ /* 0x000fe400078ec0ff */
[----:B-1----:R-:W-:-:S13]  /*2ad90*/  ISETP.NE.AND P0, PT, R3, 0x1, PT ;  /* 0x000000010300780c */ /* 0x002fda0003f05270 */
[----:B------:R-:W1:Y:S08]  /*2ada0*/  @P0 LDC R3, c[0x0][0x44c] ;  /* 0x00011300ff030b82 */ /* 0x000e700000000800 */
[----:B---3--:R-:W3:Y:S01]  /*2adb0*/  @P0 LDC R5, c[0x0][0x450] ;  /* 0x00011400ff050b82 */ /* 0x008ee20000000800 */
[----:B--2---:R-:W-:Y:S01]  /*2adc0*/  @P1 IMAD.IADD R6, R4, 0x1, -R2 ;  /* 0x0000000104061824 */ /* 0x004fe200078e0a02 */
[----:B------:R-:W-:-:S02]  /*2add0*/  SHF.L.U32 R2, R17, 0x7, RZ ;  /* 0x0000000711027819 */ /* 0x000fc400000006ff */
[----:B------:R-:W-:-:S03]  /*2ade0*/  SHF.R.U32.HI R4, RZ, 0x10, R7 ;  /* 0x00000010ff047819 */ /* 0x000fc60000011607 */
[----:B------:R-:W-:-:S04]  /*2adf0*/  VIADD R2, R2, 0x7f ;  /* 0x0000007f02027836 */ /* 0x000fc80000000000 */
[----:B-1----:R-:W-:-:S05]  /*2ae00*/  @P0 IMAD.HI.U32 R3, R2, R3, RZ ;  /* 0x0000000302030227 */ /* 0x002fca00078e00ff */
[----:B---3--:R-:W-:Y:S01]  /*2ae10*/  @P0 SHF.R.U32.HI R2, RZ, R5, R3 ;  /* 0x00000005ff020219 */ /* 0x008fe20000011603 */
[----:B-----5:R-:W-:-:S04]  /*2ae20*/  IMAD.IADD R5, R8, 0x1, -R9 ;  /* 0x0000000108057824 */ /* 0x020fc800078e0a09 */
[----:B------:R-:W-:-:S04]  /*2ae30*/  IMAD.IADD R27, R5, 0x1, R6 ;  /* 0x00000001051b7824 */ /* 0x000fc800078e0206 */
[C---:B------:R-:W-:Y:S01]  /*2ae40*/  VIADD R3, R27.reuse, 0x9f ;  /* 0x0000009f1b037836 */ /* 0x040fe20000000000 */
[----:B------:R-:W-:-:S03]  /*2ae50*/  IADD3 R20, R27, 0xa0, -R32 ;  /* 0x000000a01b147810 */ /* 0x000fc60007ffe820 */
[----:B------:R-:W-:Y:S01]  /*2ae60*/  IMAD.HI R3, R3, 0x66666667, RZ ;  /* 0x6666666703037827 */ /* 0x000fe200078e02ff */
[----:B------:R-:W-:-:S04]  /*2ae70*/  IADD3 R2, R20, R2, RZ ;  /* 0x0000000214027210 */ /* 0x000fc80007ffe0ff */
[----:B------:R-:W-:Y:S01]  /*2ae80*/  SHF.R.U32.HI R21, RZ, 0x1f, R3 ;  /* 0x0000001fff157819 */ /* 0x000fe20000011603 */
[----:B------:R-:W-:-:S03]  /*2ae90*/  IMAD.HI R2, R2, 0x66666667, RZ ;  /* 0x6666666702027827 */ /* 0x000fc600078e02ff */
[----:B------:R-:W-:Y:S02]  /*2aea0*/  LEA.HI.SX32 R21, R3, R21, 0x1a ;  /* 0x0000001503157211 */ /* 0x000fe400078fd2ff */
[----:B------:R-:W-:-:S04]  /*2aeb0*/  SHF.R.U32.HI R8, RZ, 0x1f, R2 ;  /* 0x0000001fff087819 */ /* 0x000fc80000011602 */
[----:B------:R-:W-:Y:S01]  /*2aec0*/  LEA.HI.SX32 R8, R2, R8, 0x1a ;  /* 0x0000000802087211 */ /* 0x000fe200078fd2ff */
[----:B------:R-:W-:-:S03]  /*2aed0*/  IMAD.MOV.U32 R2, RZ, RZ, RZ ;  /* 0x000000ffff027224 */ /* 0x000fc600078e00ff */
[----:B------:R-:W-:-:S04]  /*2aee0*/  VIMNMX R8, R21, R8, PT ;  /* 0x0000000815087248 */ /* 0x000fc80003fe0100 */
[----:B------:R-:W-:-:S13]  /*2aef0*/  ISETP.GE.AND P0, PT, R8, 0x1, PT ;  /* 0x000000010800780c */ /* 0x000fda0003f06270 */
[----:B------:R-:W-:Y:S05]  /*2af00*/  @!P0 BRA `(.L_x_2919) ;  /* 0x0000000000748947 */ /* 0x000fea0003800000 */
[----:B------:R-:W-:Y:S01]  /*2af10*/  ISETP.NE.AND P0, PT, R4, RZ, PT ;  /* 0x000000ff0400720c */ /* 0x000fe20003f05270 */
[----:B------:R-:W-:-:S03]  /*2af20*/  ULDC UR4, c[0x0][0x9f0] ;  /* 0x00027c0000047ab9 */ /* 0x000fc60000000800 */
[----:B------:R-:W-:-:S04]  /*2af30*/  SEL R7, R4, UR4, P0 ;  /* 0x0000000404077c07 */ /* 0x000fc80008000000 */
[----:B0-----:R-:W-:Y:S02]  /*2af40*/  IABS R9, R7 ;  /* 0x0000000700097213 */ /* 0x001fe40000000000 */
        /* <DEDUP_REMOVED lines=24> */
[----:B------:R-:W-:-:S07]  /*2b0d0*/  @!P2 LOP3.LUT R2, RZ, R7, RZ, 0x33, !PT ;  /* 0x00000007ff02a212 */ /* 0x000fce00078e33ff */
.L_x_2919:
[----:B------:R-:W-:Y:S05]  /*2b0e0*/  BSYNC B0 ;  /* 0x0000000000007941 */ /* 0x000fea0003800000 */
.L_x_2918:
        /* <DEDUP_REMOVED lines=12> */
[----:B------:R-:W-:Y:S01]  /*2b1b0*/  @P0 SHF.R.U32.HI R6, RZ, 0x1f, R2 ;  /* 0x0000001fff060819 */ /* 0x000fe20000011602 */
[----:B------:R-:W-:-:S03]  /*2b1c0*/  IMAD.MOV.U32 R5, RZ, RZ, R3 ;  /* 0x000000ffff057224 */ /* 0x000fc600078e0003 */
[----:B------:R-:W-:Y:S02]  /*2b1d0*/  @P0 LEA.HI.SX32 R5, R2, R6, 0x1a ;  /* 0x0000000602050211 */ /* 0x000fe400078fd2ff */
[----:B------:R-:W-:Y:S02]  /*2b1e0*/  PLOP3.LUT P0, PT, PT, PT, PT, 0x80, 0x0 ;  /* 0x000000000000781c */ /* 0x000fe40003f0f070 */
[----:B------:R-:W-:-:S13]  /*2b1f0*/  ISETP.GT.AND P2, PT, R5, R3, PT ;  /* 0x000000030500720c */ /* 0x000fda0003f44270 */
[----:B------:R-:W-:Y:S05]  /*2b200*/  @!P2 BRA `(.L_x_2921) ;  /* 0x000000100008a947 */ /* 0x000fea0003800000 */
[----:B------:R-:W-:Y:S01]  /*2b210*/  UMOV UR4, 0xffffffff ;  /* 0xffffffff00047882 */ /* 0x000fe20000000000 */
[----:B------:R-:W-:Y:S02]  /*2b220*/  SEL R2, R34, RZ, !P1 ;  /* 0x000000ff22027207 */ /* 0x000fe40004800000 */
[----:B------:R-:W-:Y:S05]  /*2b230*/  BRA.DIV UR4, `(.L_x_2922) ;  /* 0x000000a604987947 */ /* 0x000fea000b800000 */
[----:B------:R-:W1:Y:S02]  /*2b240*/  S2R R6, SR_TID.X ;  /* 0x0000000000067919 */ /* 0x000e640000002100 */
[----:B-1----:R-:W-:-:S04]  /*2b250*/  SHF.R.U32.HI R6, RZ, 0x5, R6 ;  /* 0x00000005ff067819 */ /* 0x002fc80000011606 */
[----:B------:R-:W-:-:S05]  /*2b260*/  LOP3.LUT R6, R6, 0x3, RZ, 0xc0, !PT ;  /* 0x0000000306067812 */ /* 0x000fca00078ec0ff */
[----:B------:R1:W2:Y:S02]  /*2b270*/  SHFL.IDX PT, R14, R6, RZ, 0x1f ;  /* 0x00001fff060e7589 */ /* 0x0002a400000e0000 */
.L_x_3199:
[----:B--2---:R-:W-:Y:S02]  /*2b280*/  ISETP.NE.AND P0, PT, R14, RZ, PT ;  /* 0x000000ff0e00720c */ /* 0x004fe40003f05270 */
[----:B------:R-:W-:-:S11]  /*2b290*/  PLOP3.LUT P6, PT, PT, PT, PT, 0x8, 0x0 ;  /* 0x000000000000781c */ /* 0x000fd60003fce170 */
[----:B------:R-:W-:Y:S05]  /*2b2a0*/  @P0 BRA `(.L_x_2923) ;  /* 0x00000000000c0947 */ /* 0x000fea0003800000 */
[----:B------:R-:W-:-:S03]  /*2b2b0*/  UMOV UR4, 0xffffffff ;  /* 0xffffffff00047882 */ /* 0x000fc60000000000 */
[----:B------:R-:W-:Y:S05]  /*2b2c0*/  BRA.DIV UR4, `(.L_x_2924) ;  /* 0x000000a604a87947 */ /* 0x000fea000b800000 */
[----:B------:R-:W-:-:S13]  /*2b2d0*/  ELECT P6, URZ, PT ;  /* 0x00000000003f782f */ /* 0x000fda00038c0000 */
.L_x_2923:
[----:B-1----:R-:W2:Y:S01]  /*2b2e0*/  LDL R6, [R1+0x3c] ;  /* 0x00003c0001067983 */ /* 0x002ea20000100800 */
[----:B------:R-:W-:Y:S01]  /*2b2f0*/  BSSY B1, `(.L_x_2925) ;  /* 0x0000008000017945 */ /* 0x000fe20003800000 */
[----:B--2---:R-:W-:-:S05]  /*2b300*/  VIADD R6, R6, 0x1 ;  /* 0x0000000106067836 */ /* 0x004fca0000000000 */
[----:B------:R-:W-:-:S04]  /*2b310*/  LEA.HI R7, R6, R6, RZ, 0x1 ;  /* 0x0000000606077211 */ /* 0x000fc800078f08ff */
[----:B------:R-:W-:-:S05]  /*2b320*/  LOP3.LUT R7, R7, 0xfffffffe, RZ, 0xc0, !PT ;  /* 0xfffffffe07077812 */ /* 0x000fca00078ec0ff */
[----:B------:R-:W-:-:S05]  /*2b330*/  IMAD.IADD R6, R6, 0x1, -R7 ;  /* 0x0000000106067824 */ /* 0x000fca00078e0a07 */
[----:B------:R-:W-:-:S04]  /*2b340*/  SHF.L.U32 R6, R6, 0x1f, RZ ;  /* 0x0000001f06067819 */ /* 0x000fc800000006ff */
[----:B------:R-:W1:Y:S02]  /*2b350*/  SYNCS.PHASECHK.TRANS64.TRYWAIT P0, [R23+URZ+0x29820], R6 ;  /* 0x02982006170075a7 */ /* 0x000e64000800017f */
[----:B-1----:R-:W-:Y:S05]  /*2b360*/  @!P0 BRA `(.L_x_2926) ;  /* 0x000000a400a08947 */ /* 0x002fea0003800000 */
.L_x_3202:
[----:B------:R-:W-:Y:S05]  /*2b370*/  BSYNC B1 ;  /* 0x0000000000017941 */ /* 0x000fea0003800000 */
.L_x_2925:
[----:B------:R-:W-:Y:S04]  /*2b380*/  BSSY B1, `(.L_x_2927) ;  /* 0x000006c000017945 */ /* 0x000fe80003800000 */
[----:B------:R-:W-:Y:S05]  /*2b390*/  @!P6 BRA `(.L_x_2928) ;  /* 0x0000000400a8e947 */ /* 0x000fea0003800000 */
[----:B0-----:R-:W-:Y:S01]  /*2b3a0*/  LEA R9, R29, R23, 0x3 ;  /* 0x000000171d097211 */ /* 0x001fe200078e18ff */
[----:B------:R-:W0:Y:S01]  /*2b3b0*/  S2R R7, SR_TID.X ;  /* 0x0000000000077919 */ /* 0x000e220000002100 */
[----:B------:R-:W-:Y:S01]  /*2b3c0*/  SHF.L.U32 R11, R36, 0x1f, RZ ;  /* 0x0000001f240b7819 */ /* 0x000fe200000006ff */
[----:B------:R-:W-:Y:S03]  /*2b3d0*/  BSSY B2, `(.L_x_2929) ;  /* 0x0000005000027945 */ /* 0x000fe60003800000 */
[----:B------:R-:W2:Y:S01]  /*2b3e0*/  SYNCS.PHASECHK.TRANS64.TRYWAIT P0, [R9+URZ+0x298a0], R11 ;  /* 0x0298a00b090075a7 */ /* 0x000ea2000800017f */
[----:B0-----:R-:W-:-:S04]  /*2b3f0*/  LOP3.LUT R7, R7, 0x7f, RZ, 0xc0, !PT ;  /* 0x0000007f07077812 */ /* 0x001fc800078ec0ff */
[----:B------:R-:W-:Y:S01]  /*2b400*/  ISETP.NE.AND P1, PT, R7, RZ, PT ;  /* 0x000000ff0700720c */ /* 0x000fe20003f25270 */
[----:B--2---:R-:W-:-:S12]  /*2b410*/  @!P0 BRA `(.L_x_2930) ;  /* 0x000000a400888947 */ /* 0x004fd80003800000 */
.L_x_3203:
[----:B------:R-:W-:Y:S05]  /*2b420*/  BSYNC B2 ;  /* 0x0000000000027941 */ /* 0x000fea0003800000 */
.L_x_2929:
[----:B------:R-:W-:Y:S04]  /*2b430*/  BSSY B2, `(.L_x_2931) ;  /* 0x0000009000027945 */ /* 0x000fe80003800000 */
[----:B------:R-:W-:Y:S05]  /*2b440*/  @P1 BRA `(.L_x_2932) ;  /* 0x00000000001c1947 */ /* 0x000fea0003800000 */
[----:B-1----:R-:W1:Y:S02]  /*2b450*/  S2R R6, SR_TID.X ;  /* 0x0000000000067919 */ /* 0x002e640000002100 */
[----:B-1----:R-:W-:Y:S01]  /*2b460*/  LOP3.LUT R7, R6, 0x1f, RZ, 0xc0, !PT ;  /* 0x0000001f06077812 */ /* 0x002fe200078ec0ff */
[----:B------:R-:W-:-:S03]  /*2b470*/  IMAD.MOV.U32 R6, RZ, RZ, 0x7800 ;  /* 0x00007800ff067424 */ /* 0x000fc600078e00ff */
[----:B------:R-:W-:Y:S01]  /*2b480*/  ISETP.NE.AND P0, PT, R7, RZ, PT ;  /* 0x000000ff0700720c */ /* 0x000fe20003f05270 */
[----:B------:R2:W-:-:S12]  /*2b490*/  SYNCS.ARRIVE.TRANS64 RZ, [R9+URZ+0x29890], R6 ;  /* 0x0298900609ff79a7 */ /* 0x0005d8000800003f */
[----:B--2---:R-:W-:Y:S05]  /*2b4a0*/  @!P0 BRA `(.L_x_2932) ;  /* 0x0000000000048947 */ /* 0x004fea0003800000 */
[----:B------:R-:W-:Y:S01]  /*2b4b0*/  BPT.TRAP 0x1 ;  /* 0x000000040000795c */ /* 0x000fe20000300000 */
.L_x_2932:
[----:B------:R-:W-:Y:S05]  /*2b4c0*/  BSYNC B2 ;  /* 0x0000000000027941 */ /* 0x000fea0003800000 */
.L_x_2931:
[----:B------:R-:W-:Y:S01]  /*2b4d0*/  IMAD.MOV.U32 R12, RZ, RZ, RZ ;  /* 0x000000ffff0c7224 */ /* 0x000fe200078e00ff */
[----:B------:R-:W-:Y:S01]  /*2b4e0*/  UIADD3 UR4, UP0, UR40, 0x570, URZ ;  /* 0x0000057028047890 */ /* 0x000fe2000ff1e03f */
[----:B------:R-:W-:Y:S01]  /*2b4f0*/  IMAD R8, R29, 0x7800, R23 ;  /* 0x000078001d087824 */ /* 0x000fe200078e0217 */
[----:B------:R-:W-:Y:S01]  /*2b500*/  PLOP3.LUT P0, PT, PT, PT, PT, 0x80, 0x0 ;  /* 0x000000000000781c */ /* 0x000fe20003f0f070 */
[----:B------:R-:W-:Y:S01]  /*2b510*/  IMAD R7, R5, 0xa0, R0 ;  /* 0x000000a005077824 */ /* 0x000fe200078e0200 */
[----:B------:R-:W-:Y:S01]  /*2b520*/  R2UR UR10, R12 ;  /* 0x000000000c0a72ca */ /* 0x000fe200000e0000 */
[----:B-1----:R-:W-:Y:S01]  /*2b530*/  VIADD R6, R9, 0x29890 ;  /* 0x0002989009067836 */ /* 0x002fe20000000000 */
[----:B------:R-:W-:Y:S01]  /*2b540*/  IADD3 R10, R8, 0x1a400, RZ ;  /* 0x0001a400080a7810 */ /* 0x000fe20007ffe0ff */
[----:B------:R-:W-:Y:S01]  /*2b550*/  VIADD R7, R7, 0xffffff60 ;  /* 0xffffff6007077836 */ /* 0x000fe20000000000 */
[----:B------:R-:W-:Y:S01]  /*2b560*/  UIADD3.X UR5, URZ, UR41, URZ, UP0, !UPT ;  /* 0x000000293f057290 */ /* 0x000fe200087fe43f */
[----:B------:R-:W-:Y:S01]  /*2b570*/  UMOV UR6, 0x0 ;  /* 0x0000000000067882 */ /* 0x000fe20000000000 */
[----:B------:R-:W-:-:S10]  /*2b580*/  UMOV UR7, 0x12f00000 ;  /* 0x12f0000000077882 */ /* 0x000fd40000000000 */
.L_x_2933:
        /* <DEDUP_REMOVED lines=10> */
[----:B------:R-:W-:Y:S01]  /*2b630*/  PLOP3.LUT P0, PT, PT, PT, PT, 0x80, 0x0 ;  /* 0x000000000000781c */ /* 0x000fe20003f0f070 */
[----:B------:R-:W-:Y:S01]  /*2b640*/  VIADD R10, R8, 0x1cc00 ;  /* 0x0001cc00080a7836 */ /* 0x000fe20000000000 */
[----:B------:R-:W-:Y:S01]  /*2b650*/  UMOV UR6, 0x0 ;  /* 0x0000000000067882 */ /* 0x000fe20000000000 */
[----:B------:R-:W-:Y:S01]  /*2b660*/  UMOV UR7, 0x12f00000 ;  /* 0x12f0000000077882 */ /* 0x000fe20000000000 */
[----:B------:R-:W-:-:S09]  /*2b670*/  UMOV UR10, 0x40 ;  /* 0x00000040000a7882 */ /* 0x000fd20000000000 */
.L_x_2934:
        /* <DEDUP_REMOVED lines=15> */
.L_x_2935:
        /* <DEDUP_REMOVED lines=10> */
[----:B------:R-:W1:Y:S01]  /*2b810*/  SYNCS.PHASECHK.TRANS64.TRYWAIT P0, [R9+URZ+0x298c0], R11 ;  /* 0x0298c00b090075a7 */ /* 0x000e62000800017f */
[----:B------:R-:W-:Y:S04]  /*2b820*/  BSSY B2, `(.L_x_2936) ;  /* 0x0000002000027945 */ /* 0x000fe80003800000 */
[----:B-1----:R-:W-:Y:S05]  /*2b830*/  @!P0 BRA `(.L_x_2937) ;  /* 0x000000a000948947 */ /* 0x002fea0003800000 */
.L_x_3204:
[----:B------:R-:W-:Y:S05]  /*2b840*/  BSYNC B2 ;  /* 0x0000000000027941 */ /* 0x000fea0003800000 */
.L_x_2936:
        /* <DEDUP_REMOVED lines=11> */
.L_x_2939:
[----:B------:R-:W-:Y:S05]  /*2b900*/  BSYNC B2 ;  /* 0x0000000000027941 */ /* 0x000fea0003800000 */
.L_x_2938:
        /* <DEDUP_REMOVED lines=9> */
.L_x_2940:
        /* <DEDUP_REMOVED lines=9> */
[----:B--2---:R-:W-:Y:S05]  /*2ba30*/  @P0 BRA.U.ANY `(.L_x_2940) ;  /* 0xfffffffd00d80947 */ /* 0x004fea000393ffff */
.L_x_2928:
[----:B------:R-:W-:Y:S05]  /*2ba40*/  BSYNC B1 ;  /* 0x0000000000017941 */ /* 0x000fea0003800000 */
.L_x_2927:
        /* <DEDUP_REMOVED lines=9> */
.L_x_2955:
[----:B------:R-:W-:Y:S05]  /*2bae0*/  YIELD ;  /* 0x0000000000007946 */ /* 0x000fea0003800000 */
        /* <DEDUP_REMOVED lines=10> */
.L_x_3205:
[----:B------:R-:W-:Y:S05]  /*2bb90*/  BSYNC B2 ;  /* 0x0000000000027941 */ /* 0x000fea0003800000 */
.L_x_2943:
[----:B------:R-:W-:Y:S04]  /*2bba0*/  BSSY B2, `(.L_x_2945) ;  /* 0x0000009000027945 */ /* 0x000fe80003800000 */
[----:B------:R-:W-:Y:S05]  /*2bbb0*/  @P2 BRA `(.L_x_2946) ;  /* 0x00000000001c2947 */ /* 0x000fea0003800000 */
[----:B------:R-:W1:Y:S02]  /*2bbc0*/  S2R R5, SR_TID.X ;  /* 0x0000000000057919 */ /* 0x000e640000002100 */
[----:B-1----:R-:W-:Y:S01]  /*2bbd0*/  LOP3.LUT R6, R5, 0x1f, RZ, 0xc0, !PT ;  /* 0x0000001f05067812 */ /* 0x002fe200078ec0ff */
[----:B------:R-:W-:-:S03]  /*2bbe0*/  IMAD.MOV.U32 R5, RZ, RZ, 0x7800 ;  /* 0x00007800ff057424 */ /* 0x000fc600078e00ff */
[----:B------:R-:W-:Y:S01]  /*2bbf0*/  ISETP.NE.AND P1, PT, R6, RZ, PT ;  /* 0x000000ff0600720c */ /* 0x000fe20003f25270 */
[----:B------:R2:W-:-:S12]  /*2bc00*/  SYNCS.ARRIVE.TRANS64 RZ, [R9+URZ+0x29890], R5 ;  /* 0x0298900509ff79a7 */ /* 0x0005d8000800003f */
[----:B--2---:R-:W-:Y:S05]  /*2bc10*/  @!P1 BRA `(.L_x_2946) ;  /* 0x0000000000049947 */ /* 0x004fea0003800000 */
[----:B------:R-:W-:Y:S01]  /*2bc20*/  BPT.TRAP 0x1 ;  /* 0x000000040000795c */ /* 0x000fe20000300000 */
.L_x_2946:
[----:B------:R-:W-:Y:S05]  /*2bc30*/  BSYNC B2 ;  /* 0x0000000000027941 */ /* 0x000fea0003800000 */
.L_x_2945:
[----:B------:R-:W-:Y:S01]  /*2bc40*/  IMAD.MOV.U32 R12, RZ, RZ, RZ ;  /* 0x000000ffff0c7224 */ /* 0x000fe200078e00ff */
[----:B------:R-:W-:Y:S01]  /*2bc50*/  UIADD3 UR4, UP0, UR40, 0x570, URZ ;  /* 0x0000057028047890 */ /* 0x000fe2000ff1e03f */
[----:B------:R-:W-:Y:S01]  /*2bc60*/  IMAD R7, R29, 0x7800, R23 ;  /* 0x000078001d077824 */ /* 0x000fe200078e0217 */
[----:B------:R-:W-:Y:S01]  /*2bc70*/  PLOP3.LUT P1, PT, PT, PT, PT, 0x80, 0x0 ;  /* 0x000000000000781c */ /* 0x000fe20003f2f070 */
[----:B-1----:R-:W-:Y:S01]  /*2bc80*/  IMAD R6, R10, 0xa0, R0 ;  /* 0x000000a00a067824 */ /* 0x002fe200078e0200 */
[----:B------:R-:W-:Y:S01]  /*2bc90*/  R2UR UR10, R12 ;  /* 0x000000000c0a72ca */ /* 0x000fe200000e0000 */
[----:B------:R-:W-:Y:S01]  /*2bca0*/  VIADD R5, R9, 0x29890 ;  /* 0x0002989009057836 */ /* 0x000fe20000000000 */
[----:B------:R-:W-:Y:S01]  /*2bcb0*/  UIADD3.X UR5, URZ, UR41, URZ, UP0, !UPT ;  /* 0x000000293f057290 */ /* 0x000fe200087fe43f */
[----:B------:R-:W-:Y:S01]  /*2bcc0*/  VIADD R11, R7, 0x1a400 ;  /* 0x0001a400070b7836 */ /* 0x000fe20000000000 */
[----:B------:R-:W-:Y:S01]  /*2bcd0*/  UMOV UR6, 0x0 ;  /* 0x0000000000067882 */ /* 0x000fe20000000000 */
[----:B------:R-:W-:-:S10]  /*2bce0*/  UMOV UR7, 0x12f00000 ;  /* 0x12f0000000077882 */ /* 0x000fd40000000000 */
.L_x_2947:
        /* <DEDUP_REMOVED lines=11> */
[----:B------:R-:W-:Y:S01]  /*2bda0*/  UMOV UR6, 0x0 ;  /* 0x0000000000067882 */ /* 0x000fe20000000000 */
[----:B------:R-:W-:Y:S01]  /*2bdb0*/  IADD3 R11, R7, 0x1cc00, RZ ;  /* 0x0001cc00070b7810 */ /* 0x000fe20007ffe0ff */
[----:B------:R-:W-:Y:S01]  /*2bdc0*/  UMOV UR7, 0x12f00000 ;  /* 0x12f0000000077882 */ /* 0x000fe20000000000 */
[----:B------:R-:W-:-:S09]  /*2bdd0*/  UMOV UR10, 0x40 ;  /* 0x00000040000a7882 */ /* 0x000fd20000000000 */
.L_x_2948:
        /* <DEDUP_REMOVED lines=15> */
.L_x_2949:
        /* <DEDUP_REMOVED lines=13> */
.L_x_3206:
[----:B------:R-:W-:Y:S05]  /*2bfa0*/  BSYNC B2 ;  /* 0x0000000000027941 */ /* 0x000fea0003800000 */
.L_x_2950:
        /* <DEDUP_REMOVED lines=11> */
.L_x_2953:
[----:B------:R-:W-:Y:S05]  /*2c060*/  BSYNC B2 ;  /* 0x0000000000027941 */ /* 0x000fea0003800000 */
.L_x_2952:
        /* <DEDUP_REMOVED lines=8> */
[----:B01----:R-:W-:-:S11]  /*2c0f0*/  IADD3 R9, R9, 0x298b0, RZ ;  /* 0x000298b009097810 */ /* 0x003fd60007ffe0ff */
.L_x_2954:
        /* <DEDUP_REMOVED lines=10> */
.L_x_2942:
[----:B------:R-:W-:Y:S05]  /*2c1a0*/  BSYNC B1 ;  /* 0x0000000000017941 */ /* 0x000fea0003800000 */
.L_x_2941:
        /* <DEDUP_REMOVED lines=8> */
.L_x_2921:
[----:B------:R-:W-:Y:S05]  /*2c230*/  BSYNC B0 ;  /* 0x0000000000007941 */ /* 0x000fea0003800000 */
.L_x_2920:
[----:B------:R-:W2:Y:S01]  /*2c240*/  LDC R0, c[0x0][0x448] ;  /* 0x00011200ff007b82 */ /* 0x000ea20000000800 */
[----:B------:R-:W-:Y:S01]  /*2c250*/  LEA R2, R17, 0x7f, 0x7 ;  /* 0x0000007f11027811 */ /* 0x000fe200078e38ff */
[----:B------:R-:W-:Y:S06]  /*2c260*/  @!P0 WARPSYNC.ALL ;  /* 0x0000000000008948 */ /* 0x000fec0003800000 */
[----:B------:R-:W-:Y:S01]  /*2c270*/  @!P0 BAR.SYNC.DEFER_BLOCKING 0xc, 0x180 ;  /* 0x0306000000008b1d */ /* 0x000fe20000010000 */
[----:B------:R-:W-:-:S05]  /*2c280*/  ISETP.NE.AND P2, PT, R4, RZ, PT ;  /* 0x000000ff0400720c */ /* 0x000fca0003f45270 */
[----:B------:R-:W-:Y:S08]  /*2c290*/  BSSY B0, `(.L_x_2956) ;  /* 0x0000029000007945 */ /* 0x000ff00003800000 */
[----:B------:R-:W3:Y:S01]  /*2c2a0*/  @!P2 LDC R4, c[0x0][0x9f0] ;  /* 0x00027c00ff04ab82 */ /* 0x000ee20000000800 */
[----:B--2---:R-:W-:-:S13]  /*2c2b0*/  ISETP.NE.AND P1, PT, R0, 0x1, PT ;  /* 0x000000010000780c */ /* 0x004fda0003f25270 */
[----:B------:R-:W2:Y:S08]  /*2c2c0*/  @P1 LDC R0, c[0x0][0x44c] ;  /* 0x00011300ff001b82 */ /* 0x000eb00000000800 */
[----:B------:R-:W4:Y:S01]  /*2c2d0*/  @P1 LDC R3, c[0x0][0x450] ;  /* 0x00011400ff031b82 */ /* 0x000f220000000800 */
[----:B--2---:R-:W-:-:S05]  /*2c2e0*/  @P1 IMAD.HI.U32 R0, R2, R0, RZ ;  /* 0x0000000002001227 */ /* 0x004fca00078e00ff */
[----:B----4-:R-:W-:-:S05]  /*2c2f0*/  @P1 SHF.R.U32.HI R2, RZ, R3, R0 ;  /* 0x00000003ff021219 */ /* 0x010fca0000011600 */
[----:B------:R-:W-:-:S04]  /*2c300*/  IMAD.IADD R0, R20, 0x1, R2 ;  /* 0x0000000114007824 */ /* 0x000fc800078e0202 */
[----:B------:R-:W-:-:S05]  /*2c310*/  IMAD.HI R0, R0, 0x66666667, RZ ;  /* 0x6666666700007827 */ /* 0x000fca00078e02ff */
[----:B------:R-:W-:-:S04]  /*2c320*/  SHF.R.U32.HI R2, RZ, 0x1f, R0 ;  /* 0x0000001fff027819 */ /* 0x000fc80000011600 */
[----:B------:R-:W-:Y:S02]  /*2c330*/  LEA.HI.SX32 R2, R0, R2, 0x1a ;  /* 0x0000000200027211 */ /* 0x000fe400078fd2ff */
[----:B------:R-:W-:Y:S02]  /*2c340*/  MOV R0, RZ ;  /* 0x000000ff00007202 */ /* 0x000fe40000000f00 */
[----:B------:R-:W-:-:S04]  /*2c350*/  VIMNMX R21, R21, R2, PT ;  /* 0x0000000215157248 */ /* 0x000fc80003fe0100 */
[----:B------:R-:W-:-:S13]  /*2c360*/  ISETP.GE.AND P1, PT, R21, 0x1, PT ;  /* 0x000000011500780c */ /* 0x000fda0003f26270 */
[----:B---3--:R-:W-:Y:S05]  /*2c370*/  @!P1 BRA `(.L_x_2957) ;  /* 0x0000000000689947 */ /* 0x008fea0003800000 */
[-C--:B------:R-:W-:Y:S02]  /*2c380*/  IABS R0, R4.reuse ;  /* 0x0000000400007213 */ /* 0x080fe40000000000 */
[----:B-1----:R-:W-:Y:S02]  /*2c390*/  IABS R6, R4 ;  /* 0x0000000400067213 */ /* 0x002fe40000000000 */
[----:B------:R-:W1:Y:S03]  /*2c3a0*/  I2F.RP R2, R0 ;  /* 0x0000000000027306 */ /* 0x000e660000209400 */
[----:B------:R-:W-:-:S05]  /*2c3b0*/  IMAD.MOV R6, RZ, RZ, -R6 ;  /* 0x000000ffff067224 */ /* 0x000fca00078e0a06 */
[----:B-1----:R-:W1:Y:S02]  /*2c3c0*/  MUFU.RCP R2, R2 ;  /* 0x0000000200027308 */ /* 0x002e640000001000 */
[----:B-1----:R-:W-:-:S06]  /*2c3d0*/  VIADD R2, R2, 0xffffffe ;  /* 0x0ffffffe02027836 */ /* 0x002fcc0000000000 */
[----:B------:R-:W1:Y:S02]  /*2c3e0*/  F2I.FTZ.U32.TRUNC.NTZ R3, R2 ;  /* 0x0000000200037305 */ /* 0x000e64000021f000 */
[----:B-1----:R-:W-:-:S04]  /*2c3f0*/  IMAD.MOV R2, RZ, RZ, -R3 ;  /* 0x000000ffff027224 */ /* 0x002fc800078e0a03 */
        /* <DEDUP_REMOVED lines=10> */
[-C--:B------:R-:W-:Y:S01]  /*2c4a0*/  @!P1 IADD3 R2, R2, -R0.reuse, RZ ;  /* 0x8000000002029210 */ /* 0x080fe20007ffe0ff */
[----:B------:R-:W-:Y:S01]  /*2c4b0*/  @!P1 VIADD R5, R5, 0x1 ;  /* 0x0000000105059836 */ /* 0x000fe20000000000 */
[----:B------:R-:W-:Y:S02]  /*2c4c0*/  ISETP.NE.AND P1, PT, R4, RZ, PT ;  /* 0x000000ff0400720c */ /* 0x000fe40003f25270 */
[----:B------:R-:W-:-:S13]  /*2c4d0*/  ISETP.GE.U32.AND P0, PT, R2, R0, PT ;  /* 0x000000000200720c */ /* 0x000fda0003f06070 */
[----:B------:R-:W-:-:S04]  /*2c4e0*/  @P0 VIADD R5, R5, 0x1 ;  /* 0x0000000105050836 */ /* 0x000fc80000000000 */
[----:B------:R-:W-:-:S04]  /*2c4f0*/  IMAD.MOV.U32 R0, RZ, RZ, R5 ;  /* 0x000000ffff007224 */ /* 0x000fc800078e0005 */
[----:B------:R-:W-:Y:S01]  /*2c500*/  @!P2 IMAD.MOV R0, RZ, RZ, -R0 ;  /* 0x000000ffff00a224 */ /* 0x000fe200078e0a00 */
[----:B------:R-:W-:-:S07]  /*2c510*/  @!P1 LOP3.LUT R0, RZ, R4, RZ, 0x33, !PT ;  /* 0x00000004ff009212 */ /* 0x000fce00078e33ff */
.L_x_2957:
[----:B------:R-:W-:Y:S05]  /*2c520*/  BSYNC B0 ;  /* 0x0000000000007941 */ /* 0x000fea0003800000 */
.L_x_2956:
[----:B------:R-:W-:-:S05]  /*2c530*/  IMAD R2, R30, R0, RZ ;  /* 0x000000001e027224 */ /* 0x000fca00078e02ff */
[----:B------:R2:W-:Y:S01]  /*2c540*/  STL [R1+0xc], R2 ;  /* 0x00000c0201007387 */ /* 0x0005e20000100800 */
[----:B------:R-:W-:-:S04]  /*2c550*/  VIADDMNMX R30, R2, R0, R21, PT ;  /* 0x00000000021e7246 */ /* 0x000fc80003800115 */
[----:B------:R-:W-:-:S13]  /*2c560*/  ISETP.GT.AND P0, PT, R30, R2, PT ;  /* 0x000000021e00720c */ /* 0x000fda0003f04270 */
[----:B--2---:R-:W-:Y:S05]  /*2c570*/  @P0 BRA `(.L_x_2958) ;  /* 0x0000000000440947 */ /* 0x004fea0003800000 */
[----:B------:R-:W2:Y:S02]  /*2c580*/  S2R R2, SR_TID.X ;  /* 0x0000000000027919 */ /* 0x000ea40000002100 */
[----:B--2---:R-:W-:-:S04]  /*2c590*/  LOP3.LUT R2, R2, 0x7f, RZ, 0xc0, !PT ;  /* 0x0000007f02027812 */ /* 0x004fc800078ec0ff */
[----:B------:R-:W-:-:S13]  /*2c5a0*/  ISETP.NE.AND P0, PT, R2, RZ, PT ;  /* 0x000000ff0200720c */ /* 0x000fda0003f05270 */
[----:B------:R-:W-:Y:S05]  /*2c5b0*/  @P0 BRA `(.L_x_2959) ;  /* 0x0000004400a40947 */ /* 0x000fea0003800000 */
[----:B------:R-:W2:Y:S01]  /*2c5c0*/  S2R R5, SR_LANEID ;  /* 0x0000000000057919 */ /* 0x000ea20000000000 */
[----:B------:R-:W-:Y:S01]  /*2c5d0*/  VOTEU.ANY UR4, UPT, PT ;  /* 0x0000000000047886 */ /* 0x000fe200038e0100 */
[----:B------:R-:W3:Y:S01]  /*2c5e0*/  LDC.64 R2, c[0x0][0xc60] ;  /* 0x00031800ff027b82 */ /* 0x000ee20000000a00 */
[----:B------:R-:W2:Y:S02]  /*2c5f0*/  FLO.U32 R0, UR4 ;  /* 0x0000000400007d00 */ /* 0x000ea400080e0000 */
[----:B--2---:R-:W-:-:S06]  /*2c600*/  ISETP.EQ.U32.AND P0, PT, R0, R5, PT ;  /* 0x000000050000720c */ /* 0x004fcc0003f02070 */
[----:B------:R-:W3:Y:S07]  /*2c610*/  POPC R5, UR4 ;  /* 0x0000000400057d09 */ /* 0x000eee0008000000 */
[----:B---3--:R-:W2:Y:S01]  /*2c620*/  @P0 ATOMG.E.ADD.STRONG.GPU PT, R3, desc[UR52][R2.64], R5 ;  /* 0x00000005020309a8 */ /* 0x008ea200081ee1f4 */
[----:B------:R-:W3:Y:S02]  /*2c630*/  S2R R4, SR_LTMASK ;  /* 0x0000000000047919 */ /* 0x000ee40000003900 */
[----:B---3--:R-:W-:-:S04]  /*2c640*/  LOP3.LUT R4, R4, UR4, RZ, 0xc0, !PT ;  /* 0x0000000404047c12 */ /* 0x008fc8000f8ec0ff */
[----:B------:R-:W3:Y:S01]  /*2c650*/  POPC R7, R4 ;  /* 0x0000000400077309 */ /* 0x000ee20000000000 */
[----:B--2---:R-:W3:Y:S02]  /*2c660*/  SHFL.IDX PT, R0, R3, R0, 0x1f ;  /* 0x00001f0003007589 */ /* 0x004ee400000e0000 */
[----:B---3--:R-:W-:Y:S01]  /*2c670*/  IADD3 R16, R0, UR38, R7 ;  /* 0x0000002600107c10 */ /* 0x008fe2000fffe007 */
[----:B------:R-:W-:Y:S06]  /*2c680*/  BRA `(.L_x_2959) ;  /* 0x0000004400707947 */ /* 0x000fec0003800000 */
.L_x_2958:
[----:B------:R-:W-:Y:S01]  /*2c690*/  IADD3 R0, R23, 0x1a400, RZ ;  /* 0x0001a40017007810 */ /* 0x000fe20007ffe0ff */
[----:B------:R-:W-:Y:S03]  /*2c6a0*/  BSSY B6, `(.L_x_2960) ;  /* 0x0000013000067945 */ /* 0x000fe60003800000 */
        /* <DEDUP_REMOVED lines=9> */
[----:B------:R-:W-:Y:S02]  /*2c740*/  IMAD.U32 R5, RZ, RZ, UR7 ;  /* 0x00000007ff057e24 */ /* 0x000fe4000f8e00ff */
[----:B-1----:R-:W-:Y:S02]  /*2c750*/  IMAD.U32 R6, RZ, RZ, UR8 ;  /* 0x00000008ff067e24 */ /* 0x002fe4000f8e00ff */
[----:B------:R-:W-:-:S02]  /*2c760*/  IMAD.U32 R7, RZ, RZ, UR9 ;  /* 0x00000009ff077e24 */ /* 0x000fc4000f8e00ff */
[----:B------:R-:W-:Y:S02]  /*2c770*/  IMAD.U32 R11, RZ, RZ, UR5 ;  /* 0x00000005ff0b7e24 */ /* 0x000fe4000f8e00ff */
[----:B------:R-:W-:Y:S02]  /*2c780*/  IMAD.MOV.U32 R8, RZ, RZ, 0x70 ;  /* 0x00000070ff087424 */ /* 0x000fe400078e00ff */
[----:B------:R-:W-:Y:S02]  /*2c790*/  IMAD.MOV.U32 R12, RZ, RZ, 0x1 ;  /* 0x00000001ff0c7424 */ /* 0x000fe400078e00ff */
[----:B------:R-:W-:-:S07]  /*2c7a0*/  IMAD.MOV.U32 R13, RZ, RZ, RZ ;  /* 0x000000ffff0d7224 */ /* 0x000fce00078e00ff */
[----:B------:R-:W-:-:S07]  /*2c7b0*/  LEPC R20, `(.L_x_2961) ;  /* 0x000000001014794e */ /* 0x000fce0000000000 */
[----:B0-2---:R-:W-:Y:S05]  /*2c7c0*/  CALL.ABS.NOINC R2 ;  /* 0x0000000002007343 */ /* 0x005fea0003c00000 */
.L_x_2961:
[----:B------:R-:W-:Y:S05]  /*2c7d0*/  BSYNC B6 ;  /* 0x0000000000067941 */ /* 0x000fea0003800000 */
.L_x_2960:
[----:B------:R-:W-:Y:S01]  /*2c7e0*/  IADD3 R0, R23, 0xa400, RZ ;  /* 0x0000a40017007810 */ /* 0x000fe20007ffe0ff */
[----:B------:R-:W-:Y:S01]  /*2c7f0*/  BSSY B6, `(.L_x_2962) ;  /* 0x0000015000067945 */ /* 0x000fe20003800000 */
[----:B------:R-:W-:Y:S02]  /*2c800*/  LOP3.LUT R22, R22, 0xfffffffe, RZ, 0xc0, !PT ;  /* 0xfffffffe16167812 */ /* 0x000fe400078ec0ff */
        /* <DEDUP_REMOVED lines=19> */
.L_x_2963:
[----:B------:R-:W-:Y:S05]  /*2c940*/  BSYNC B6 ;  /* 0x0000000000067941 */ /* 0x000fea0003800000 */
.L_x_2962:
        /* <DEDUP_REMOVED lines=20> */
.L_x_2965:
[----:B------:R-:W-:Y:S05]  /*2ca90*/  BSYNC B6 ;  /* 0x0000000000067941 */ /* 0x000fea0003800000 */
.L_x_2964:
        /* <DEDUP_REMOVED lines=10> */
[----:B-1----:R-:W-:Y:S01]  /*2cb40*/  IMAD.U32 R6, RZ, RZ, UR6 ;  /* 0x00000006ff067e24 */ /* 0x002fe2000f8e00ff */
[----:B------:R-:W-:Y:S01]  /*2cb50*/  MOV R11, UR9 ;  /* 0x00000009000b7c02 */ /* 0x000fe20008000f00 */
[----:B------:R-:W-:Y:S02]  /*2cb60*/  IMAD.U32 R7, RZ, RZ, UR7 ;  /* 0x00000007ff077e24 */ /* 0x000fe4000f8e00ff */
[----:B------:R-:W-:-:S02]  /*2cb70*/  IMAD.U32 R10, RZ, RZ, UR8 ;  /* 0x00000008ff0a7e24 */ /* 0x000fc4000f8e00ff */
[----:B------:R-:W-:Y:S02]  /*2cb80*/  IMAD.MOV.U32 R8, RZ, RZ, 0x70 ;  /* 0x00000070ff087424 */ /* 0x000fe400078e00ff */
[----:B------:R-:W-:Y:S02]  /*2cb90*/  IMAD.MOV.U32 R12, RZ, RZ, 0x1 ;  /* 0x00000001ff0c7424 */ /* 0x000fe400078e00ff */
[----:B------:R-:W-:-:S07]  /*2cba0*/  IMAD.MOV.U32 R13, RZ, RZ, RZ ;  /* 0x000000ffff0d7224 */ /* 0x000fce00078e00ff */
[----:B------:R-:W-:-:S07]  /*2cbb0*/  LEPC R20, `(.L_x_2967) ;  /* 0x000000001014794e */ /* 0x000fce0000000000 */
[----:B0-2---:R-:W-:Y:S05]  /*2cbc0*/  CALL.ABS.NOINC R2 ;  /* 0x0000000002007343 */ /* 0x005fea0003c00000 */
.L_x_2967:
[----:B------:R-:W-:Y:S05]  /*2cbd0*/  BSYNC B6 ;  /* 0x0000000000067941 */ /* 0x000fea0003800000 */
.L_x_2966:
[----:B------:R-:W2:Y:S01]  /*2cbe0*/  LDL R33, [R1+0x4] ;  /* 0x0000040001217983 */ /* 0x000ea20000100800 */
[----:B------:R-:W-:Y:S01]  /*2cbf0*/  ULDC.64 UR4, c[0x0][0x9f8] ;  /* 0x00027e0000047ab9 */ /* 0x000fe20000000a00 */
[----:B------:R-:W3:Y:S01]  /*2cc00*/  LDC R11, c[0x0][0x430] ;  /* 0x00010c00ff0b7b82 */ /* 0x000ee20000000800 */
[----:B------:R-:W-:Y:S01]  /*2cc10*/  ISETP.NE.U32.AND P0, PT, RZ, UR4, PT ;  /* 0x00000004ff007c0c */ /* 0x000fe2000bf05070 */
[----:B------:R-:W4:Y:S03]  /*2cc20*/  S2R R20, SR_TID.X ;  /* 0x0000000000147919 */ /* 0x000f260000002100 */
[----:B------:R-:W-:-:S13]  /*2cc30*/  ISETP.NE.AND.EX P0, PT, RZ, UR5, PT, P0 ;  /* 0x00000005ff007c0c */ /* 0x000fda000bf05300 */
[----:B------:R-:W-:Y:S01]  /*2cc40*/  @P0 IADD3 R2, P1, R25, UR4, RZ ;  /* 0x0000000419020c10 */ /* 0x000fe2000ff3e0ff */
[----:B------:R-:W-:-:S03]  /*2cc50*/  ULDC UR4, c[0x0][0x2f4] ;  /* 0x0000bd0000047ab9 */ /* 0x000fc60000000800 */
[----:B------:R-:W-:Y:S01]  /*2cc60*/  @P0 IADD3.X R3, R26, UR5, RZ, P1, !PT ;  /* 0x000000051a030c10 */ /* 0x000fe20008ffe4ff */
[----:B------:R-:W-:-:S04]  /*2cc70*/  ULDC UR5, c[0x0][0x320] ;  /* 0x0000c80000057ab9 */ /* 0x000fc80000000800 */
[----:B------:R0:W2:Y:S01]  /*2cc80*/  @P0 LDG.E R34, desc[UR52][R2.64] ;  /* 0x0000003402220981 */ /* 0x0000a2000c1e1900 */
[----:B---3--:R-:W-:Y:S02]  /*2cc90*/  ISETP.NE.AND P2, PT, R11, 0x1, PT ;  /* 0x000000010b00780c */ /* 0x008fe40003f45270 */
[----:B------:R-:W-:Y:S02]  /*2cca0*/  MOV R8, 0xa0 ;  /* 0x000000a000087802 */ /* 0x000fe40000000f00 */
[C---:B----4-:R-:W-:Y:S01]  /*2ccb0*/  LOP3.LUT R21, R20.reuse, 0x7f, RZ, 0xc0, !PT ;  /* 0x0000007f14157812 */ /* 0x050fe200078ec0ff */
[----:B------:R-:W-:-:S03]  /*2ccc0*/  IMAD.SHL.U32 R20, R20, 0x20, RZ ;  /* 0x0000002014147824 */ /* 0x000fc600078e00ff */
[----:B------:R-:W-:-:S05]  /*2ccd0*/  SHF.R.U32.HI R21, RZ, 0x2, R21 ;  /* 0x00000002ff157819 */ /* 0x000fca0000011615 */
[----:B0-----:R-:W0:Y:S01]  /*2cce0*/  @P2 LDC R3, c[0x0][0x434] ;  /* 0x00010d00ff032b82 */ /* 0x001e220000000800 */
[----:B------:R-:W-:Y:S01]  /*2ccf0*/  LOP3.LUT R20, R21, 0x60, R20, 0xf8, !PT ;  /* 0x0000006015147812 */ /* 0x000fe200078ef814 */
[----:B------:R-:W-:-:S06]  /*2cd00*/  IMAD R8, R30, R8, -0xa0 ;  /* 0xffffff601e087424 */ /* 0x000fcc00078e0208 */
[----:B------:R-:W3:Y:S01]  /*2cd10*/  @P2 LDC R2, c[0x0][0x438] ;  /* 0x00010e00ff022b82 */ /* 0x000ee20000000800 */
[----:B------:R-:W-:-:S05]  /*2cd20*/  IMAD.IADD R9, R20, 0x1, R8 ;  /* 0x0000000114097824 */ /* 0x000fca00078e0208 */
[----:B------:R-:W-:Y:S01]  /*2cd30*/  ISETP.GE.AND P1, PT, R9, R27, PT ;  /* 0x0000001b0900720c */ /* 0x000fe20003f26270 */
[----:B------:R-:W4:Y:S01]  /*2cd40*/  S2R R20, SR_TID.X ;  /* 0x0000000000147919 */ /* 0x000f220000002100 */
[----:B------:R-:W1:Y:S11]  /*2cd50*/  S2R R21, SR_TID.X ;  /* 0x0000000000157919 */ /* 0x000e760000002100 */
[----:B------:R-:W3:Y:S01]  /*2cd60*/  @!P1 LDC.64 R4, c[0x0][0x418] ;  /* 0x00010600ff049b82 */ /* 0x000ee20000000a00 */
[----:B----4-:R-:W-:-:S04]  /*2cd70*/  LOP3.LUT R20, R20, 0x7f, RZ, 0xc0, !PT ;  /* 0x0000007f14147812 */ /* 0x010fc800078ec0ff */
[----:B------:R-:W-:Y:S01]  /*2cd80*/  SHF.R.U32.HI R10, RZ, 0x2, R20 ;  /* 0x00000002ff0a7819 */ /* 0x000fe20000011614 */
[----:B-1----:R-:W-:-:S05]  /*2cd90*/  IMAD.SHL.U32 R20, R21, 0x20, RZ ;  /* 0x0000002015147824 */ /* 0x002fca00078e00ff */
[----:B------:R-:W-:-:S04]  /*2cda0*/  LOP3.LUT R20, R10, 0x60, R20, 0xf8, !PT ;  /* 0x000000600a147812 */ /* 0x000fc800078ef814 */
[----:B------:R-:W-:-:S05]  /*2cdb0*/  LOP3.LUT R20, R20, 0x80, RZ, 0xfc, !PT ;  /* 0x0000008014147812 */ /* 0x000fca00078efcff */
[----:B------:R-:W-:Y:S01]  /*2cdc0*/  IMAD.IADD R8, R20, 0x1, R8 ;  /* 0x0000000114087824 */ /* 0x000fe200078e0208 */
[----:B------:R-:W-:Y:S01]  /*2cdd0*/  LOP3.LUT R22, R22, 0xffffffbf, RZ, 0xc0, !PT ;  /* 0xffffffbf16167812 */ /* 0x000fe200078ec0ff */
[----:B------:R-:W-:Y:S01]  /*2cde0*/  UMOV UR6, 0xffffffff ;  /* 0xffffffff00067882 */ /* 0x000fe20000000000 */
[----:B--2---:R-:W-:-:S04]  /*2cdf0*/  IMAD.IADD R9, R9, 0x1, R33 ;  /* 0x0000000109097824 */ /* 0x004fc800078e0221 */
[----:B0-----:R-:W-:-:S04]  /*2ce00*/  @P2 IMAD.HI.U32 R3, R9, R3, RZ ;  /* 0x0000000309032227 */ /* 0x001fc800078e00ff */
[----:B------:R-:W-:Y:S01]  /*2ce10*/  IMAD.MOV.U32 R0, RZ, RZ, R9 ;  /* 0x000000ffff007224 */ /* 0x000fe200078e0009 */
[----:B---3--:R-:W-:Y:S02]  /*2ce20*/  @P2 SHF.R.U32.HI R0, RZ, R2, R3 ;  /* 0x00000002ff002219 */ /* 0x008fe40000011603 */
[----:B------:R-:W0:Y:S02]  /*2ce30*/  @!P1 LDC.64 R2, c[0x0][0x428] ;  /* 0x00010a00ff029b82 */ /* 0x000e240000000a00 */
[--C-:B------:R-:W-:Y:S01]  /*2ce40*/  @!P1 SHF.R.S32.HI R7, RZ, 0x1f, R0.reuse ;  /* 0x0000001fff079819 */ /* 0x100fe20000011400 */
[----:B------:R-:W-:Y:S01]  /*2ce50*/  @!P1 IMAD.MOV.U32 R6, RZ, RZ, R0 ;  /* 0x000000ffff069224 */ /* 0x000fe200078e0000 */
[----:B------:R-:W-:-:S03]  /*2ce60*/  SHF.R.S32.HI R14, RZ, 0x1f, R34 ;  /* 0x0000001fff0e7819 */ /* 0x000fc60000011422 */
[----:B0-----:R-:W-:-:S04]  /*2ce70*/  @!P1 IMAD.WIDE.U32 R6, R34, R2, R6 ;  /* 0x0000000222069225 */ /* 0x001fc800078e0006 */
[----:B------:R-:W-:-:S04]  /*2ce80*/  @!P1 IMAD R2, R14, R2, RZ ;  /* 0x000000020e029224 */ /* 0x000fc800078e02ff */
[----:B------:R-:W-:Y:S02]  /*2ce90*/  @!P1 IMAD R2, R34, R3, R2 ;  /* 0x0000000322029224 */ /* 0x000fe400078e0202 */
[----:B------:R-:W0:Y:S01]  /*2cea0*/  @P2 LDC R3, c[0x0][0x434] ;  /* 0x00010d00ff032b82 */ /* 0x000e220000000800 */
[----:B------:R-:W-:-:S07]  /*2ceb0*/  @!P1 LEA R12, P0, R6, R4, 0x2 ;  /* 0x00000004060c9211 */ /* 0x000fce00078010ff */
[----:B------:R-:W1:Y:S01]  /*2cec0*/  @P2 LDC R4, c[0x0][0x438] ;  /* 0x00010e00ff042b82 */ /* 0x000e620000000800 */
[----:B------:R-:W-:-:S04]  /*2ced0*/  @!P1 IADD3 R2, R7, R2, RZ ;  /* 0x0000000207029210 */ /* 0x000fc80007ffe0ff */
[----:B------:R-:W-:Y:S01]  /*2cee0*/  @!P1 LEA.HI.X R13, R6, R5, R2, 0x2, P0 ;  /* 0x00000005060d9211 */ /* 0x000fe200000f1402 */
[C---:B------:R-:W-:Y:S01]  /*2cef0*/  IMAD.IADD R2, R8.reuse, 0x1, R33 ;  /* 0x0000000108027824 */ /* 0x040fe200078e0221 */
[----:B------:R-:W-:-:S04]  /*2cf00*/  ISETP.GE.AND P0, PT, R8, R27, PT ;  /* 0x0000001b0800720c */ /* 0x000fc80003f06270 */
[----:B------:R-:W-:Y:S01]  /*2cf10*/  ISETP.GT.U32.OR P0, PT, R20, 0x9f, P0 ;  /* 0x0000009f1400780c */ /* 0x000fe20000704470 */
[----:B------:R-:W-:Y:S02]  /*2cf20*/  IMAD.MOV.U32 R6, RZ, RZ, R2 ;  /* 0x000000ffff067224 */ /* 0x000fe400078e0002 */
[----:B0-----:R-:W-:-:S05]  /*2cf30*/  @P2 IMAD.HI.U32 R3, R2, R3, RZ ;  /* 0x0000000302032227 */ /* 0x001fca00078e00ff */
[----:B-1----:R-:W-:Y:S01]  /*2cf40*/  @P2 SHF.R.U32.HI R6, RZ, R4, R3 ;  /* 0x00000004ff062219 */ /* 0x002fe20000011603 */
[----:B------:R0:W-:Y:S04]  /*2cf50*/  STL [R1+0x8], R14 ;  /* 0x0000080e01007387 */ /* 0x0001e80000100800 */
        /* <DEDUP_REMOVED lines=18> */
[C---:B0-----:R-:W-:Y:S01]  /*2d080*/  IMAD.SHL.U32 R33, R14.reuse, 0x10, RZ ;  /* 0x000000100e217824 */ /* 0x041fe200078e00ff */
[----:B------:R-:W-:Y:S02]  /*2d090*/  SHF.L.U32 R15, R14, 0x4, RZ ;  /* 0x000000040e0f7819 */ /* 0x000fe400000006ff */
[----:B------:R1:W5:Y:S02]  /*2d0a0*/  @!P0 LDG.E R7, desc[UR52][R4.64] ;  /* 0x0000003404078981 */ /* 0x000364000c1e1900 */
[----:B------:R-:W-:-:S04]  /*2d0b0*/  LOP3.LUT R33, R33, 0x30, RZ, 0xc0, !PT ;  /* 0x0000003021217812 */ /* 0x000fc800078ec0ff */
[C---:B------:R-:W-:Y:S02]  /*2d0c0*/  ISETP.GE.AND P1, PT, R33.reuse, UR4, PT ;  /* 0x0000000421007c0c */ /* 0x040fe4000bf26270 */
[----:B------:R-:W-:Y:S02]  /*2d0d0*/  LOP3.LUT R14, R33, 0x40, RZ, 0xfc, !PT ;  /* 0x00000040210e7812 */ /* 0x000fe400078efcff */
[----:B------:R-:W-:Y:S02]  /*2d0e0*/  @P3 LOP3.LUT R22, R22, 0x40, RZ, 0xfc, !PT ;  /* 0x0000004016163812 */ /* 0x000fe400078efcff */
[----:B------:R-:W-:Y:S02]  /*2d0f0*/  LOP3.LUT R15, R15, 0x30, RZ, 0xc0, !PT ;  /* 0x000000300f0f7812 */ /* 0x000fe400078ec0ff */
[----:B------:R-:W-:Y:S02]  /*2d100*/  ISETP.GE.AND P0, PT, R14, UR4, PT ;  /* 0x000000040e007c0c */ /* 0x000fe4000bf06270 */
[----:B------:R-:W-:-:S02]  /*2d110*/  LOP3.LUT R22, R22, 0xffffffef, RZ, 0xc0, !PT ;  /* 0xffffffef16167812 */ /* 0x000fc400078ec0ff */
[----:B------:R-:W-:Y:S02]  /*2d120*/  LOP3.LUT R15, R15, 0x80, RZ, 0xfc, !PT ;  /* 0x000000800f0f7812 */ /* 0x000fe400078efcff */
        /* <DEDUP_REMOVED lines=11> */
[----:B------:R-:W-:Y:S01]  /*2d1e0*/  @P0 LOP3.LUT R22, R22, 0x1, RZ, 0xfc, !PT ;  /* 0x0000000116160812 */ /* 0x000fe200078efcff */
[----:B-1----:R-:W-:Y:S06]  /*2d1f0*/  BRA.DIV UR6, `(.L_x_2968) ;  /* 0x0000008a06607947 */ /* 0x002fec000b800000 */
.L_x_3209:
[----:B------:R-:W-:Y:S01]  /*2d200*/  ISETP.GT.U32.AND P0, PT, R20, 0x9f, PT ;  /* 0x0000009f1400780c */ /* 0x000fe20003f04070 */
[----:B------:R-:W-:Y:S01]  /*2d210*/  VIADD R5, R30, 0xffffffff ;  /* 0xffffffff1e057836 */ /* 0x000fe20000000000 */
[----:B------:R-:W-:-:S11]  /*2d220*/  LOP3.LUT R22, R22, 0xffffffdf, RZ, 0xc0, !PT ;  /* 0xffffffdf16167812 */ /* 0x000fd600078ec0ff */
[----:B------:R-:W-:Y:S01]  /*2d230*/  @P0 LOP3.LUT R22, R22, 0x20, RZ, 0xfc, !PT ;  /* 0x0000002016160812 */ /* 0x000fe200078efcff */
[----:B------:R-:W-:Y:S06]  /*2d240*/  @!P3 BRA `(.L_x_2969) ;  /* 0x000000000004b947 */ /* 0x000fec0003800000 */
[----:B------:R-:W-:Y:S01]  /*2d250*/  BPT.TRAP 0x1 ;  /* 0x000000040000795c */ /* 0x000fe20000300000 */
.L_x_2969:
[----:B------:R-:W-:Y:S01]  /*2d260*/  IMAD R0, R28, 0x8, R23 ;  /* 0x000000081c007824 */ /* 0x000fe200078e0217 */
[----:B------:R-:W-:Y:S01]  /*2d270*/  SHF.L.U32 R2, R35, 0x1f, RZ ;  /* 0x0000001f23027819 */ /* 0x000fe200000006ff */
[----:B------:R-:W-:Y:S01]  /*2d280*/  BSSY B0, `(.L_x_2970) ;  /* 0x0000005000007945 */ /* 0x000fe20003800000 */
[----:B------:R-:W-:Y:S02]  /*2d290*/  SHF.R.S32.HI R33, RZ, 0x1f, R9 ;  /* 0x0000001fff217819 */ /* 0x000fe40000011409 */
[----:B------:R-:W0:Y:S01]  /*2d2a0*/  SYNCS.PHASECHK.TRANS64.TRYWAIT P0, [R0+URZ+0x29880], R2 ;  /* 0x02988002000075a7 */ /* 0x000e22000800017f */
[----:B------:R1:W-:Y:S02]  /*2d2b0*/  STL [R1+0x34], R2 ;  /* 0x0000340201007387 */ /* 0x0003e40000100800 */
[----:B01----:R-:W-:Y:S05]  /*2d2c0*/  @!P0 BRA `(.L_x_2971) ;  /* 0x00000088005c8947 */ /* 0x003fea0003800000 */
.L_x_3210:
[----:B------:R-:W-:Y:S05]  /*2d2d0*/  BSYNC B0 ;  /* 0x0000000000007941 */ /* 0x000fea0003800000 */
.L_x_2970:
[----:B------:R-:W-:Y:S01]  /*2d2e0*/  ULDC.64 UR4, c[0x0][0x328] ;  /* 0x0000ca0000047ab9 */ /* 0x000fe20000000a00 */
[----:B-----5:R-:W-:Y:S01]  /*2d2f0*/  SHF.R.S32.HI R8, RZ, 0x1f, R6 ;  /* 0x0000001fff087819 */ /* 0x020fe20000011406 */
[----:B0-----:R-:W-:Y:S01]  /*2d300*/  IMAD R2, R33, UR4, RZ ;  /* 0x0000000421027c24 */ /* 0x001fe2000f8e02ff */
[----:B------:R-:W0:Y:S01]  /*2d310*/  S2R R14, SR_TID.X ;  /* 0x00000000000e7919 */ /* 0x000e220000002100 */
[----:B------:R-:W-:Y:S01]  /*2d320*/  ULDC.64 UR6, c[0x0][0x338] ;  /* 0x0000ce0000067ab9 */ /* 0x000fe20000000a00 */
[----:B------:R-:W-:Y:S01]  /*2d330*/  IMAD R11, R5, -0xa0, R27 ;  /* 0xffffff60050b7824 */ /* 0x000fe200078e021b */
[----:B------:R-:W-:Y:S01]  /*2d340*/  SHF.R.S32.HI R27, RZ, 0x1f, R10 ;  /* 0x0000001fff1b7819 */ /* 0x000fe2000001140a */
[C---:B------:R-:W-:Y:S01]  /*2d350*/  IMAD R4, R9.reuse, UR5, R2 ;  /* 0x0000000509047c24 */ /* 0x040fe2000f8e0202 */
[----:B------:R1:W-:Y:S01]  /*2d360*/  STL [R1+0x2c], R8 ;  /* 0x00002c0801007387 */ /* 0x0003e20000100800 */
[----:B------:R-:W-:Y:S01]  /*2d370*/  IMAD.WIDE.U32 R2, R9, UR4, RZ ;  /* 0x0000000409027c25 */ /* 0x000fe2000f8e00ff */
[----:B------:R-:W-:-:S03]  /*2d380*/  LOP3.LUT P1, RZ, R22, 0x1, RZ, 0xc0, !PT ;  /* 0x0000000116ff7812 */ /* 0x000fc6000782c0ff */
[----:B------:R-:W-:Y:S02]  /*2d390*/  IMAD.IADD R3, R3, 0x1, R4 ;  /* 0x0000000103037824 */ /* 0x000fe400078e0204 */
[----:B------:R-:W-:Y:S02]  /*2d3a0*/  IMAD R4, R8, UR6, RZ ;  /* 0x0000000608047c24 */ /* 0x000fe4000f8e02ff */
[----:B------:R-:W-:Y:S01]  /*2d3b0*/  IMAD.WIDE.U32 R2, R6, UR6, R2 ;  /* 0x0000000606027c25 */ /* 0x000fe2000f8e0002 */
[----:B-1----:R-:W-:-:S03]  /*2d3c0*/  SHF.R.S32.HI R8, RZ, 0x1f, R7 ;  /* 0x0000001fff087819 */ /* 0x002fc60000011407 */
[----:B------:R-:W-:Y:S01]  /*2d3d0*/  IMAD R4, R6, UR7, R4 ;  /* 0x0000000706047c24 */ /* 0x000fe2000f8e0204 */
[----:B------:R-:W-:Y:S01]  /*2d3e0*/  MOV R12, R2 ;  /* 0x00000002000c7202 */ /* 0x000fe20000000f00 */
[----:B------:R-:W-:Y:S01]  /*2d3f0*/  IMAD R2, R27, UR4, RZ ;  /* 0x000000041b027c24 */ /* 0x000fe2000f8e02ff */
[----:B------:R1:W-:Y:S01]  /*2d400*/  STL [R1+0x30], R8 ;  /* 0x0000300801007387 */ /* 0x0003e20000100800 */
[----:B------:R-:W-:Y:S02]  /*2d410*/  IMAD.IADD R13, R3, 0x1, R4 ;  /* 0x00000001030d7824 */ /* 0x000fe400078e0204 */
[C---:B------:R-:W-:Y:S02]  /*2d420*/  IMAD R4, R10.reuse, UR5, R2 ;  /* 0x000000050a047c24 */ /* 0x040fe4000f8e0202 */
[----:B------:R-:W-:Y:S01]  /*2d430*/  IMAD.WIDE.U32 R2, R10, UR4, RZ ;  /* 0x000000040a027c25 */ /* 0x000fe2000f8e00ff */
[----:B------:R-:W-:-:S03]  /*2d440*/  ULDC.64 UR4, c[0x0][0x330] ;  /* 0x0000cc0000047ab9 */ /* 0x000fc60000000a00 */
[----:B------:R-:W-:Y:S02]  /*2d450*/  IMAD.IADD R3, R3, 0x1, R4 ;  /* 0x0000000103037824 */ /* 0x000fe400078e0204 */
[----:B------:R-:W-:Y:S01]  /*2d460*/  IMAD R4, R8, UR6, RZ ;  /* 0x0000000608047c24 */ /* 0x000fe2000f8e02ff */
[----:B0-----:R-:W-:Y:S01]  /*2d470*/  LOP3.LUT R14, R14, 0x7f, RZ, 0xc0, !PT ;  /* 0x0000007f0e0e7812 */ /* 0x001fe200078ec0ff */
[----:B------:R-:W-:-:S03]  /*2d480*/  IMAD.WIDE.U32 R2, R7, UR6, R2 ;  /* 0x0000000607027c25 */ /* 0x000fc6000f8e0002 */
[----:B------:R-:W-:Y:S01]  /*2d490*/  SHF.R.U32.HI R15, RZ, 0x2, R14 ;  /* 0x00000002ff0f7819 */ /* 0x000fe2000001160e */
[----:B------:R-:W-:Y:S01]  /*2d4a0*/  IMAD R4, R7, UR7, R4 ;  /* 0x0000000707047c24 */ /* 0x000fe2000f8e0204 */
[----:B------:R-:W-:Y:S01]  /*2d4b0*/  ULDC.64 UR6, c[0x0][0x318] ;  /* 0x0000c60000067ab9 */ /* 0x000fe20000000a00 */
[----:B------:R-:W-:Y:S01]  /*2d4c0*/  IMAD.WIDE.U32 R12, R18, UR4, R12 ;  /* 0x00000004120c7c25 */ /* 0x000fe2000f8e000c */
[----:B------:R-:W-:-:S03]  /*2d4d0*/  SHF.R.U32.HI R14, RZ, 0x5, R14 ;  /* 0x00000005ff0e7819 */ /* 0x000fc6000001160e */
[----:B------:R-:W-:Y:S02]  /*2d4e0*/  IMAD.IADD R5, R3, 0x1, R4 ;  /* 0x0000000103057824 */ /* 0x000fe400078e0204 */
[----:B------:R-:W-:Y:S01]  /*2d4f0*/  IMAD.MOV.U32 R4, RZ, RZ, R2 ;  /* 0x000000ffff047224 */ /* 0x000fe200078e0002 */
[----:B------:R-:W-:Y:S01]  /*2d500*/  IADD3 R2, P0, R12, UR6, RZ ;  /* 0x000000060c027c10 */ /* 0x000fe2000ff1e0ff */
[C---:B-1----:R-:W-:Y:S02]  /*2d510*/  IMAD R8, R18.reuse, UR5, RZ ;  /* 0x0000000512087c24 */ /* 0x042fe4000f8e02ff */
[----:B------:R-:W-:Y:S01]  /*2d520*/  IMAD.WIDE.U32 R4, R18, UR4, R4 ;  /* 0x0000000412047c25 */ /* 0x000fe2000f8e0004 */
[----:B------:R-:W-:Y:S02]  /*2d530*/  UMOV UR4, 0xffffffff ;  /* 0xffffffff00047882 */ /* 0x000fe40000000000 */
[----:B------:R-:W-:Y:S01]  /*2d540*/  IADD3.X R3, R13, UR7, R8, P0, !PT ;  /* 0x000000070d037c10 */ /* 0x000fe200087fe408 */
[----:B------:R-:W-:Y:S01]  /*2d550*/  IMAD.SHL.U32 R14, R14, 0x400, RZ ;  /* 0x000004000e0e7824 */ /* 0x000fe200078e00ff */
[----:B------:R-:W-:-:S04]  /*2d560*/  IADD3 R26, P0, R4, UR6, RZ ;  /* 0x00000006041a7c10 */ /* 0x000fc8000ff1e0ff */
[----:B------:R-:W-:Y:S01]  /*2d570*/  IADD3.X R25, R8, UR7, R5, P0, !PT ;  /* 0x0000000708197c10 */ /* 0x000fe200087fe405 */
[----:B------:R-:W-:Y:S01]  /*2d580*/  IMAD R5, R28, 0x5000, R14 ;  /* 0x000050001c057824 */ /* 0x000fe200078e020e */
[----:B------:R-:W-:-:S04]  /*2d590*/  IADD3 R8, -R15, R11, RZ ;  /* 0x0000000b0f087210 */ /* 0x000fc80007ffe1ff */
[----:B------:R-:W-:Y:S01]  /*2d5a0*/  ISETP.GE.AND P5, PT, R8, 0x1, PT ;  /* 0x000000010800780c */ /* 0x000fe20003fa6270 */
[----:B------:R-:W-:-:S12]  /*2d5b0*/  BRA.DIV UR4, `(.L_x_2972) ;  /* 0x0000008604b87947 */ /* 0x000fd8000b800000 */
[----:B------:R-:W2:Y:S01]  /*2d5c0*/  LDL R14, [R1] ;  /* 0x00000000010e7983 */ /* 0x000ea20000100800 */
[----:B------:R-:W0:Y:S03]  /*2d5d0*/  S2R R11, SR_TID.X ;  /* 0x00000000000b7919 */ /* 0x000e260000002100 */
[----:B------:R-:W1:Y:S04]  /*2d5e0*/  SHFL.IDX PT, R12, R2, RZ, 0x1c1f ;  /* 0x001c1fff020c7589 */ /* 0x000e6800000e0000 */
[----:B------:R-:W3:Y:S01]  /*2d5f0*/  SHFL.IDX PT, R4, R3, RZ, 0x1c1f ;  /* 0x001c1fff03047589 */ /* 0x000ee200000e0000 */
[----:B------:R-:W-:Y:S01]  /*2d600*/  LOP3.LUT P6, RZ, R22, 0x2, RZ, 0xc0, !PT ;  /* 0x0000000216ff7812 */ /* 0x000fe200078cc0ff */
[----:B0-----:R-:W-:-:S05]  /*2d610*/  IMAD.SHL.U32 R11, R11, 0x10, RZ ;  /* 0x000000100b0b7824 */ /* 0x001fca00078e00ff */
[----:B------:R-:W-:-:S04]  /*2d620*/  LOP3.LUT R11, R11, 0x30, RZ, 0xc0, !PT ;  /* 0x000000300b0b7812 */ /* 0x000fc800078ec0ff */
[----:B-1----:R-:W-:-:S05]  /*2d630*/  IADD3 R12, P0, R11, R12, RZ ;  /* 0x0000000c0b0c7210 */ /* 0x002fca0007f1e0ff */
[----:B---3--:R-:W-:Y:S01]  /*2d640*/  IMAD.X R13, RZ, RZ, R4, P0 ;  /* 0x000000ffff0d7224 */ /* 0x008fe200000e0604 */
[----:B------:R-:W-:Y:S02]  /*2d650*/  ISETP.LT.OR P0, PT, R8, 0x1, P6 ;  /* 0x000000010800780c */ /* 0x000fe40003701670 */
[----:B------:R-:W-:-:S11]  /*2d660*/  IADD3 R4, R23, R5, R37 ;  /* 0x0000000517047210 */ /* 0x000fd60007ffe025 */
[----:B------:R-:W-:Y:S01]  /*2d670*/  @!PT LDS RZ, [RZ] ;  /* 0x00000000fffff984 */ /* 0x000fe20000000800 */
[----:B------:R-:W-:Y:S01]  /*2d680*/  LDGSTS.E.BYPASS.LTC128B.128 [R4+0xa400], desc[UR52][R12.64], !P0 ;  /* 0x0a4000000c047fae */ /* 0x000fe2000c101d74 */
[----:B------:R-:W-:-:S03]  /*2d690*/  ISETP.LT.OR P0, PT, R8, 0x1, P1 ;  /* 0x000000010800780c */ /* 0x000fc60000f01670 */
[----:B------:R-:W-:Y:S01]  /*2d6a0*/  SHFL.IDX PT, R21, R3, 0x1, 0x1c1f ;  /* 0x003c1f0003157f89 */ /* 0x000fe200000e0000 */
[----:B------:R-:W-:Y:S02]  /*2d6b0*/  LOP3.LUT R22, R22, 0xffffff7f, RZ, 0xc0, !PT ;  /* 0xffffff7f16167812 */ /* 0x000fe400078ec0ff */
[C---:B------:R-:W-:Y:S02]  /*2d6c0*/  ISETP.GE.AND P4, PT, R8.reuse, 0x21, PT ;  /* 0x000000210800780c */ /* 0x040fe40003f86270 */
[C---:B------:R-:W-:Y:S02]  /*2d6d0*/  ISETP.GE.AND P3, PT, R8.reuse, 0x41, PT ;  /* 0x000000410800780c */ /* 0x040fe40003f66270 */
[----:B------:R-:W-:Y:S01]  /*2d6e0*/  ISETP.GE.AND P2, PT, R8, 0x61, PT ;  /* 0x000000610800780c */ /* 0x000fe20003f46270 */
[----:B--2---:R-:W-:-:S05]  /*2d6f0*/  IMAD.IADD R5, R14, 0x1, R4 ;  /* 0x000000010e057824 */ /* 0x004fca00078e0204 */
[----:B------:R0:W-:Y:S04]  /*2d700*/  LDGSTS.E.BYPASS.LTC128B.128 [R5+0xa400], desc[UR52][R12.64+0x40], !P0 ;  /* 0x0a4000400c057fae */ /* 0x0001e8000c101d74 */
[----:B0-----:R-:W0:Y:S02]  /*2d710*/  SHFL.IDX PT, R12, R2, 0x1, 0x1c1f ;  /* 0x003c1f00020c7f89 */ /* 0x001e2400000e0000 */
[----:B0-----:R-:W-:-:S05]  /*2d720*/  IADD3 R12, P0, R11, R12, RZ ;  /* 0x0000000c0b0c7210 */ /* 0x001fca0007f1e0ff */
[----:B------:R-:W-:Y:S01]  /*2d730*/  IMAD.X R13, RZ, RZ, R21, P0 ;  /* 0x000000ffff0d7224 */ /* 0x000fe200000e0615 */
        /* <DEDUP_REMOVED lines=8> */
[----:B0-----:R-:W-:-:S04]  /*2d7c0*/  IADD3 R12, P0, R11, R12, RZ ;  /* 0x0000000c0b0c7210 */ /* 0x001fc80007f1e0ff */
[----:B------:R-:W-:Y:S02]  /*2d7d0*/  IADD3.X R13, RZ, R21, RZ, P0, !PT ;  /* 0x00000015ff0d7210 */ /* 0x000fe400007fe4ff */
        /* <DEDUP_REMOVED lines=8> */
[----:B------:R-:W-:-:S13]  /*2d860*/  ISETP.LT.OR P0, PT, R8, 0x61, P1 ;  /* 0x000000610800780c */ /* 0x000fda0000f01670 */
[----:B------:R0:W-:Y:S01]  /*2d870*/  LDGSTS.E.BYPASS.LTC128B.128 [R5+0xd400], desc[UR52][R2.64+0x40], !P0 ;  /* 0x0d40004002057fae */ /* 0x0001e2000c101d74 */
[----:B------:R-:W-:-:S03]  /*2d880*/  ISETP.GE.AND P0, PT, R8, 0x81, PT ;  /* 0x000000810800780c */ /* 0x000fc60003f06270 */
[----:B0-----:R0:W1:Y:S04]  /*2d890*/  SHFL.IDX PT, R3, R25, RZ, 0x1c1f ;  /* 0x001c1fff19037589 */ /* 0x00106800000e0000 */
[----:B------:R0:W2:Y:S06]  /*2d8a0*/  SHFL.IDX PT, R2, R26, RZ, 0x1c1f ;  /* 0x001c1fff1a027589 */ /* 0x0000ac00000e0000 */
[----:B------:R-:W-:-:S07]  /*2d8b0*/  @P0 LOP3.LUT R22, R22, 0x80, RZ, 0xfc, !PT ;  /* 0x0000008016160812 */ /* 0x000fce00078efcff */
.L_x_3222:
[----:B------:R-:W3:Y:S01]  /*2d8c0*/  S2R R11, SR_TID.X ;  /* 0x00000000000b7919 */ /* 0x000ee20000002100 */
[----:B------:R-:W-:Y:S01]  /*2d8d0*/  LOP3.LUT P6, RZ, R22, 0x2, RZ, 0xc0, !PT ;  /* 0x0000000216ff7812 */ /* 0x000fe200078cc0ff */
[----:B---3--:R-:W-:-:S05]  /*2d8e0*/  IMAD.SHL.U32 R11, R11, 0x10, RZ ;  /* 0x000000100b0b7824 */ /* 0x008fca00078e00ff */
[----:B------:R-:W-:-:S04]  /*2d8f0*/  LOP3.LUT R11, R11, 0x30, RZ, 0xc0, !PT ;  /* 0x000000300b0b7812 */ /* 0x000fc800078ec0ff */
[----:B--2---:R-:W-:-:S05]  /*2d900*/  IADD3 R2, P0, R11, R2, RZ ;  /* 0x000000020b027210 */ /* 0x004fca0007f1e0ff */
[----:B-1----:R-:W-:Y:S01]  /*2d910*/  IMAD.X R3, RZ, RZ, R3, P0 ;  /* 0x000000ffff037224 */ /* 0x002fe200000e0603 */
        /* <DEDUP_REMOVED lines=9> */
.L_x_2973:
[----:B------:R-:W-:Y:S02]  /*2d9b0*/  PLOP3.LUT P1, PT, P1, P0, PT, 0xa2, 0x0 ;  /* 0x000000000000781c */ /* 0x000fe40000f21472 */
[----:B------:R-:W-:-:S08]  /*2d9c0*/  @P0 R2UR P1, UR4, R0 ;  /* 0x00000000000402ca */ /* 0x000fd00000020000 */
[----:B------:R-:W-:-:S05]  /*2d9d0*/  @P0 PLOP3.LUT P0, PT, P1, PT, PT, 0x80, 0x0 ;  /* 0x000000000000081c */ /* 0x000fca0000f0f070 */
[----:B------:R-:W-:Y:S01]  /*2d9e0*/  @!P1 SYNCS.ARRIVE.TRANS64.RED.A0T1 RZ, [UR4+0x29870], RZ ;  /* 0x029870ffffff99a7 */ /* 0x000fe20008200404 */
[----:B------:R-:W-:Y:S07]  /*2d9f0*/  @!P1 ARRIVES.LDGSTSBAR.64.TRANSCNT [UR4+0x29870] ;  /* 0x02987000ff0099b0 */ /* 0x000fee0008000a84 */
[----:B------:R-:W-:Y:S05]  /*2da00*/  @P0 BRA.U.ANY `(.L_x_2973) ;  /* 0xfffffffd00e80947 */ /* 0x000fea000393ffff */
[----:B------:R-:W-:Y:S01]  /*2da10*/  NOP ;  /* 0x0000000000007918 */ /* 0x000fe20000000000 */
[----:B-1----:R-:W-:-:S05]  /*2da20*/  IMAD.U32 R2, RZ, RZ, UR39 ;  /* 0x00000027ff027e24 */ /* 0x002fca000f8e00ff */
[----:B------:R-:W-:-:S13]  /*2da30*/  ISETP.NE.AND P6, PT, R2, 0x3, PT ;  /* 0x000000030200780c */ /* 0x000fda0003fc5270 */
[----:B------:R-:W-:Y:S05]  /*2da40*/  @!P6 BRA `(.L_x_2974) ;  /* 0x000000000004e947 */ /* 0x000fea0003800000 */
[----:B------:R-:W-:Y:S01]  /*2da50*/  BPT.TRAP 0x1 ;  /* 0x000000040000795c */ /* 0x000fe20000300000 */
.L_x_2974:
[----:B------:R1:W-:Y:S01]  /*2da60*/  SYNCS.ARRIVE.TRANS64.A1T0 RZ, [R0+URZ+0x29870], RZ ;  /* 0x029870ff00ff79a7 */ /* 0x0003e2000810003f */
[----:B------:R-:W-:Y:S05]  /*2da70*/  @!P6 BRA `(.L_x_2975) ;  /* 0x000000000004e947 */ /* 0x000fea0003800000 */
[----:B------:R-:W-:Y:S01]  /*2da80*/  BPT.TRAP 0x1 ;  /* 0x000000040000795c */ /* 0x000fe20000300000 */
.L_x_2975:
[----:B------:R-:W2:Y:S01]  /*2da90*/  LDL R2, [R1+0x34] ;  /* 0x0000340001027983 */ /* 0x000ea20000100800 */
[----:B------:R-:W-:Y:S01]  /*2daa0*/  BSSY B0, `(.L_x_2976) ;  /* 0x0000003000007945 */ /* 0x000fe20003800000 */
[----:B--2---:R-:W2:Y:S03]  /*2dab0*/  SYNCS.PHASECHK.TRANS64.TRYWAIT P0, [R0+URZ+0x29840], R2 ;  /* 0x02984002000075a7 */ /* 0x004ea6000800017f */
[----:B--2---:R-:W-:Y:S05]  /*2dac0*/  @!P0 BRA `(.L_x_2977) ;  /* 0x00000088005c8947 */ /* 0x004fea0003800000 */
.L_x_3223:
[----:B------:R-:W-:Y:S05]  /*2dad0*/  BSYNC B0 ;  /* 0x0000000000007941 */ /* 0x000fea0003800000 */
.L_x_2976:
[----:B------:R-:W3:Y:S01]  /*2dae0*/  LDL.LU R4, [R1+0x2c] ;  /* 0x00002c0001047983 */ /* 0x000ee20000300800 */
[----:B------:R-:W-:Y:S01]  /*2daf0*/  ULDC.64 UR4, c[0x0][0x300] ;  /* 0x0000c00000047ab9 */ /* 0x000fe20000000a00 */
[----:B------:R-:W-:Y:S02]  /*2db00*/  ULDC.64 UR6, c[0x0][0x310] ;  /* 0x0000c40000067ab9 */ /* 0x000fe40000000a00 */
[----:B------:R-:W4:Y:S04]  /*2db10*/  LDL.LU R8, [R1+0x30] ;  /* 0x0000300001087983 */ /* 0x000f280000300800 */
[----:B------:R-:W5:Y:S01]  /*2db20*/  LDL R11, [R1+0x14] ;  /* 0x00001400010b7983 */ /* 0x000f620000100800 */
[----:B------:R-:W-:Y:S02]  /*2db30*/  IMAD R33, R33, UR4, RZ ;  /* 0x0000000421217c24 */ /* 0x000fe4000f8e02ff */
[----:B--2---:R-:W-:-:S04]  /*2db40*/  IMAD.WIDE.U32 R2, R9, UR4, RZ ;  /* 0x0000000409027c25 */ /* 0x004fc8000f8e00ff */
[----:B------:R-:W-:-:S05]  /*2db50*/  IMAD R33, R9, UR5, R33 ;  /* 0x0000000509217c24 */ /* 0x000fca000f8e0221 */
[----:B------:R-:W-:-:S03]  /*2db60*/  IADD3 R3, R3, R33, RZ ;  /* 0x0000002103037210 */ /* 0x000fc60007ffe0ff */
[----:B------:R-:W-:-:S04]  /*2db70*/  IMAD.WIDE.U32 R2, R6, UR6, R2 ;  /* 0x0000000606027c25 */ /* 0x000fc8000f8e0002 */
[----:B---3--:R-:W-:-:S04]  /*2db80*/  IMAD R4, R4, UR6, RZ ;  /* 0x0000000604047c24 */ /* 0x008fc8000f8e02ff */
[----:B------:R-:W-:Y:S02]  /*2db90*/  IMAD R4, R6, UR7, R4 ;  /* 0x0000000706047c24 */ /* 0x000fe4000f8e0204 */
[----:B------:R-:W-:Y:S02]  /*2dba0*/  IMAD R6, R27, UR4, RZ ;  /* 0x000000041b067c24 */ /* 0x000fe4000f8e02ff */
[----:B------:R-:W-:Y:S02]  /*2dbb0*/  IMAD.IADD R5, R3, 0x1, R4 ;  /* 0x0000000103057824 */ /* 0x000fe400078e0204 */
[----:B------:R-:W-:Y:S02]  /*2dbc0*/  IMAD.MOV.U32 R4, RZ, RZ, R2 ;  /* 0x000000ffff047224 */ /* 0x000fe400078e0002 */
[C---:B------:R-:W-:Y:S02]  /*2dbd0*/  IMAD R6, R10.reuse, UR5, R6 ;  /* 0x000000050a067c24 */ /* 0x040fe4000f8e0206 */
[----:B------:R-:W-:Y:S01]  /*2dbe0*/  IMAD.WIDE.U32 R2, R10, UR4, RZ ;  /* 0x000000040a027c25 */ /* 0x000fe2000f8e00ff */
[----:B------:R-:W-:-:S03]  /*2dbf0*/  ULDC.64 UR4, c[0x0][0x308] ;  /* 0x0000c20000047ab9 */ /* 0x000fc60000000a00 */
[----:B------:R-:W-:Y:S02]  /*2dc00*/  IMAD.IADD R3, R3, 0x1, R6 ;  /* 0x0000000103037824 */ /* 0x000fe400078e0206 */
[----:B----4-:R-:W-:Y:S02]  /*2dc10*/  IMAD R8, R8, UR6, RZ ;  /* 0x0000000608087c24 */ /* 0x010fe4000f8e02ff */
        /* <DEDUP_REMOVED lines=12> */
[----:B-----5:R-:W-:Y:S01]  /*2dce0*/  IMAD R4, R28, 0x7800, R11 ;  /* 0x000078001c047824 */ /* 0x020fe200078e020b */
[----:B------:R-:W-:Y:S07]  /*2dcf0*/  BRA.DIV UR4, `(.L_x_2978) ;  /* 0x0000008604e87947 */ /* 0x000fee000b800000 */
[----:B------:R-:W2:Y:S01]  /*2dd00*/  S2R R3, SR_TID.X ;  /* 0x0000000000037919 */ /* 0x000ea20000002100 */
[C---:B------:R-:W-:Y:S01]  /*2dd10*/  LOP3.LUT P6, RZ, R22.reuse, 0x8, RZ, 0xc0, !PT ;  /* 0x0000000816ff7812 */ /* 0x040fe200078cc0ff */
[C-C-:B------:R-:W-:Y:S01]  /*2dd20*/  @P5 IMAD.IADD R9, R23.reuse, 0x1, R4.reuse ;  /* 0x0000000117095824 */ /* 0x140fe200078e0204 */
[----:B------:R-:W-:Y:S01]  /*2dd30*/  LOP3.LUT P1, RZ, R22, 0x4, RZ, 0xc0, !PT ;  /* 0x0000000416ff7812 */ /* 0x000fe2000782c0ff */
[----:B------:R-:W-:Y:S01]  /*2dd40*/  SHFL.IDX PT, R2, R6, RZ, 0x1c1f ;  /* 0x001c1fff06027589 */ /* 0x000fe200000e0000 */
[----:B------:R-:W-:-:S03]  /*2dd50*/  @P4 IMAD.IADD R21, R23, 0x1, R4 ;  /* 0x0000000117154824 */ /* 0x000fc600078e0204 */
[----:B------:R-:W-:Y:S01]  /*2dd60*/  SHFL.IDX PT, R7, R7, RZ, 0x1c1f ;  /* 0x001c1fff07077589 */ /* 0x000fe200000e0000 */
[----:B--2---:R-:W-:-:S03]  /*2dd70*/  SHF.L.U32 R10, R3, 0x4, RZ ;  /* 0x00000004030a7819 */ /* 0x004fc600000006ff */
[----:B------:R-:W2:Y:S01]  /*2dd80*/  SHFL.IDX PT, R3, R5, RZ, 0x1c1f ;  /* 0x001c1fff05037589 */ /* 0x000ea200000e0000 */
[----:B------:R-:W-:-:S04]  /*2dd90*/  LOP3.LUT R10, R10, 0x30, RZ, 0xc0, !PT ;  /* 0x000000300a0a7812 */ /* 0x000fc800078ec0ff */
[----:B--2---:R-:W-:-:S05]  /*2dda0*/  @P5 IADD3 R3, P0, R10, R3, RZ ;  /* 0x000000030a035210 */ /* 0x004fca0007f1e0ff */
[----:B------:R-:W-:Y:S01]  /*2ddb0*/  @P5 IMAD.X R2, RZ, RZ, R2, P0 ;  /* 0x000000ffff025224 */ /* 0x000fe200000e0602 */
        /* <DEDUP_REMOVED lines=10> */
[----:B------:R-:W3:Y:S01]  /*2de60*/  SHFL.IDX PT, R2, R6, 0x1, 0x1c1f ;  /* 0x003c1f0006027f89 */ /* 0x000ee200000e0000 */
[----:B--2---:R-:W-:-:S05]  /*2de70*/  @P4 IADD3 R3, P0, R10, R3, RZ ;  /* 0x000000030a034210 */ /* 0x004fca0007f1e0ff */
[----:B---3--:R-:W-:-:S05]  /*2de80*/  @P4 IMAD.X R2, RZ, RZ, R2, P0 ;  /* 0x000000ffff024224 */ /* 0x008fca00000e0602 */
        /* <DEDUP_REMOVED lines=8> */
[----:B------:R-:W3:Y:S04]  /*2df10*/  SHFL.IDX PT, R2, R6, 0x2, 0x1c1f ;  /* 0x005c1f0006027f89 */ /* 0x000ee800000e0000 */
[----:B------:R-:W-:Y:S01]  /*2df20*/  SHFL.IDX PT, R6, R6, 0x3, 0x1c1f ;  /* 0x007c1f0006067f89 */ /* 0x000fe200000e0000 */
[----:B--2---:R-:W-:-:S04]  /*2df30*/  @P3 IADD3 R3, P0, R10, R3, RZ ;  /* 0x000000030a033210 */ /* 0x004fc80007f1e0ff */
[----:B---3--:R-:W-:-:S04]  /*2df40*/  @P3 IADD3.X R2, RZ, R2, RZ, P0, !PT ;  /* 0x00000002ff023210 */ /* 0x008fc800007fe4ff */
        /* <DEDUP_REMOVED lines=12> */
[----:B--2---:R2:W3:Y:S02]  /*2e010*/  SHFL.IDX PT, R2, R8, RZ, 0x1c1f ;  /* 0x001c1fff08027589 */ /* 0x0044e400000e0000 */
.L_x_3235:
[----:B------:R-:W-:Y:S01]  /*2e020*/  LOP3.LUT P0, RZ, R22, 0x80, RZ, 0xc0, !PT ;  /* 0x0000008016ff7812 */ /* 0x000fe2000780c0ff */
[----:B------:R-:W-:-:S12]  /*2e030*/  BSSY B0, `(.L_x_2979) ;  /* 0x0000011000007945 */ /* 0x000fd80003800000 */
[----:B------:R-:W-:Y:S05]  /*2e040*/  @!P0 BRA `(.L_x_2980) ;  /* 0x00000000003c8947 */ /* 0x000fea0003800000 */
[----:B------:R-:W4:Y:S01]  /*2e050*/  S2R R3, SR_TID.X ;  /* 0x0000000000037919 */ /* 0x000f220000002100 */
[C---:B------:R-:W-:Y:S01]  /*2e060*/  LOP3.LUT P3, RZ, R22.reuse, 0x10, RZ, 0xc0, !PT ;  /* 0x0000001016ff7812 */ /* 0x040fe2000786c0ff */
[----:B------:R-:W-:Y:S01]  /*2e070*/  IMAD.IADD R4, R23, 0x1, R4 ;  /* 0x0000000117047824 */ /* 0x000fe200078e0204 */
[C---:B------:R-:W-:Y:S02]  /*2e080*/  LOP3.LUT P2, RZ, R22.reuse, 0x8, RZ, 0xc0, !PT ;  /* 0x0000000816ff7812 */ /* 0x040fe4000784c0ff */
[----:B------:R-:W-:Y:S01]  /*2e090*/  LOP3.LUT P1, RZ, R22, 0x4, RZ, 0xc0, !PT ;  /* 0x0000000416ff7812 */ /* 0x000fe2000782c0ff */
[----:B----4-:R-:W-:-:S05]  /*2e0a0*/  IMAD.SHL.U32 R3, R3, 0x10, RZ ;  /* 0x0000001003037824 */ /* 0x010fca00078e00ff */
[----:B------:R-:W-:-:S04]  /*2e0b0*/  LOP3.LUT R3, R3, 0x30, RZ, 0xc0, !PT ;  /* 0x0000003003037812 */ /* 0x000fc800078ec0ff */
[----:B---3--:R-:W-:-:S04]  /*2e0c0*/  IADD3 R2, P0, R3, R2, RZ ;  /* 0x0000000203027210 */ /* 0x008fc80007f1e0ff */
[----:B------:R-:W-:-:S05]  /*2e0d0*/  IADD3.X R3, RZ, R7, RZ, P0, !PT ;  /* 0x00000007ff037210 */ /* 0x000fca00007fe4ff */
[----:B------:R-:W-:Y:S01]  /*2e0e0*/  @!PT LDS RZ, [RZ] ;  /* 0x00000000fffff984 */ /* 0x000fe20000000800 */
[----:B------:R-:W-:Y:S01]  /*2e0f0*/  @!PT LDS RZ, [RZ] ;  /* 0x00000000fffff984 */ /* 0x000fe20000000800 */
[----:B------:R-:W-:Y:S01]  /*2e100*/  @!PT LDS RZ, [RZ] ;  /* 0x00000000fffff984 */ /* 0x000fe20000000800 */
[----:B------:R4:W-:Y:S04]  /*2e110*/  LDGSTS.E.BYPASS.LTC128B.128 [R4+0x1c400], desc[UR52][R2.64], !P3 ;  /* 0x1c40000002047fae */ /* 0x0009e8000d901d74 */
[----:B------:R4:W-:Y:S04]  /*2e120*/  LDGSTS.E.BYPASS.LTC128B.128 [R4+0x1ec00], desc[UR52][R2.64+0x40], !P2 ;  /* 0x1ec0004002047fae */ /* 0x0009e8000d101d74 */
[----:B------:R4:W-:Y:S02]  /*2e130*/  LDGSTS.E.BYPASS.LTC128B.128 [R4+0x21400], desc[UR52][R2.64+0x80], !P1 ;  /* 0x2140008002047fae */ /* 0x0009e4000c901d74 */
.L_x_2980:
[----:B------:R-:W-:Y:S05]  /*2e140*/  BSYNC B0 ;  /* 0x0000000000007941 */ /* 0x000fea0003800000 */
.L_x_2979:
[----:B------:R-:W-:Y:S01]  /*2e150*/  NOP ;  /* 0x0000000000007918 */ /* 0x000fe20000000000 */
[----:B------:R-:W-:-:S13]  /*2e160*/  PLOP3.LUT P0, PT, PT, PT, PT, 0x80, 0x0 ;  /* 0x000000000000781c */ /* 0x000fda0003f0f070 */
.L_x_2981:
[----:B------:R-:W-:Y:S02]  /*2e170*/  PLOP3.LUT P1, PT, P1, P0, PT, 0xa2, 0x0 ;  /* 0x000000000000781c */ /* 0x000fe40000f21472 */
[----:B------:R-:W-:-:S08]  /*2e180*/  @P0 R2UR P1, UR4, R0 ;  /* 0x00000000000402ca */ /* 0x000fd00000020000 */
[----:B------:R-:W-:-:S05]  /*2e190*/  @P0 PLOP3.LUT P0, PT, P1, PT, PT, 0x80, 0x0 ;  /* 0x000000000000081c */ /* 0x000fca0000f0f070 */
[----:B------:R-:W-:Y:S01]  /*2e1a0*/  @!P1 SYNCS.ARRIVE.TRANS64.RED.A0T1 RZ, [UR4+0x29830], RZ ;  /* 0x029830ffffff99a7 */ /* 0x000fe20008200404 */
[----:B------:R-:W-:Y:S07]  /*2e1b0*/  @!P1 ARRIVES.LDGSTSBAR.64.TRANSCNT [UR4+0x29830] ;  /* 0x02983000ff0099b0 */ /* 0x000fee0008000a84 */
[----:B------:R-:W-:Y:S05]  /*2e1c0*/  @P0 BRA.U.ANY `(.L_x_2981) ;  /* 0xfffffffd00e80947 */ /* 0x000fea000393ffff */
[----:B------:R-:W-:Y:S01]  /*2e1d0*/  NOP ;  /* 0x0000000000007918 */ /* 0x000fe20000000000 */
[----:B---34-:R-:W-:-:S05]  /*2e1e0*/  IMAD.U32 R2, RZ, RZ, UR39 ;  /* 0x00000027ff027e24 */ /* 0x018fca000f8e00ff */
[----:B------:R-:W-:-:S13]  /*2e1f0*/  ISETP.NE.AND P2, PT, R2, 0x3, PT ;  /* 0x000000030200780c */ /* 0x000fda0003f45270 */
[----:B------:R-:W-:Y:S05]  /*2e200*/  @!P2 BRA `(.L_x_2982) ;  /* 0x000000000004a947 */ /* 0x000fea0003800000 */
[----:B------:R-:W-:Y:S01]  /*2e210*/  BPT.TRAP 0x1 ;  /* 0x000000040000795c */ /* 0x000fe20000300000 */
.L_x_2982:
[----:B------:R3:W5:Y:S01]  /*2e220*/  LDL.LU R2, [R1+0x38] ;  /* 0x0000380001027983 */ /* 0x0007620000300800 */
[----:B------:R3:W-:Y:S02]  /*2e230*/  SYNCS.ARRIVE.TRANS64.A1T0 RZ, [R0+URZ+0x29830], RZ ;  /* 0x029830ff00ff79a7 */ /* 0x0007e4000810003f */
[----:B------:R-:W-:Y:S05]  /*2e240*/  WARPSYNC.ALL ;  /* 0x0000000000007948 */ /* 0x000fea0003800000 */
[----:B------:R-:W-:Y:S01]  /*2e250*/  ULDC.64 UR4, c[0x0][0xa00] ;  /* 0x0002800000047ab9 */ /* 0x000fe20000000a00 */
[----:B------:R-:W-:Y:S01]  /*2e260*/  SHF.R.S32.HI R27, RZ, 0x1f, R31 ;  /* 0x0000001fff1b7819 */ /* 0x000fe2000001141f */
[----:B-1-3--:R-:W-:Y:S01]  /*2e270*/  VIADD R0, R23, 0x14400 ;  /* 0x0001440017007836 */ /* 0x00afe20000000000 */
[----:B------:R-:W-:Y:S01]  /*2e280*/  BAR.SYNC.DEFER_BLOCKING 0x8, 0x180 ;  /* 0x0206000000007b1d */ /* 0x000fe20000010000 */
[----:B------:R-:W-:-:S04]  /*2e290*/  ISETP.NE.U32.AND P0, PT, RZ, UR4, PT ;  /* 0x00000004ff007c0c */ /* 0x000fc8000bf05070 */
[----:B------:R-:W-:Y:S01]  /*2e2a0*/  ISETP.NE.AND.EX P0, PT, RZ, UR5, PT, P0 ;  /* 0x00000005ff007c0c */ /* 0x000fe2000bf05300 */
[----:B------:R-:W-:Y:S01]  /*2e2b0*/  ULDC.64 UR4, c[0x0][0x298] ;  /* 0x0000a60000047ab9 */ /* 0x000fe20000000a00 */
[----:B------:R-:W-:Y:S01]  /*2e2c0*/  BSSY B6, `(.L_x_2983) ;  /* 0x0000019000067945 */ /* 0x000fe20003800000 */
[----:B------:R-:W-:Y:S01]  /*2e2d0*/  IMAD R27, R27, UR4, RZ ;  /* 0x000000041b1b7c24 */ /* 0x000fe2000f8e02ff */
[----:B0-----:R-:W-:Y:S01]  /*2e2e0*/  SEL R26, R24, RZ, !P0 ;  /* 0x000000ff181a7207 */ /* 0x001fe20004000000 */
        /* <DEDUP_REMOVED lines=10> */
[----:B------:R-:W-:Y:S01]  /*2e390*/  MOV R4, UR4 ;  /* 0x0000000400047c02 */ /* 0x000fe20008000f00 */
[----:B------:R-:W-:Y:S01]  /*2e3a0*/  IMAD.U32 R5, RZ, RZ, UR5 ;  /* 0x00000005ff057e24 */ /* 0x000fe2000f8e00ff */
[----:B------:R-:W0:Y:S01]  /*2e3b0*/  LDC.64 R2, c[0x4][R2] ;  /* 0x0100000002027b82 */ /* 0x000e220000000a00 */
[----:B------:R-:W-:Y:S01]  /*2e3c0*/  IMAD.U32 R6, RZ, RZ, UR6 ;  /* 0x00000006ff067e24 */ /* 0x000fe2000f8e00ff */
[----:B------:R-:W-:Y:S01]  /*2e3d0*/  MOV R11, UR9 ;  /* 0x00000009000b7c02 */ /* 0x000fe20008000f00 */
[----:B------:R-:W-:Y:S02]  /*2e3e0*/  IMAD.U32 R7, RZ, RZ, UR7 ;  /* 0x00000007ff077e24 */ /* 0x000fe4000f8e00ff */
[----:B------:R-:W-:-:S02]  /*2e3f0*/  IMAD.U32 R10, RZ, RZ, UR8 ;  /* 0x00000008ff0a7e24 */ /* 0x000fc4000f8e00ff */
[----:B--2---:R-:W-:Y:S02]  /*2e400*/  IMAD.MOV.U32 R8, RZ, RZ, 0x70 ;  /* 0x00000070ff087424 */ /* 0x004fe400078e00ff */
[----:B------:R-:W-:Y:S02]  /*2e410*/  IMAD.MOV.U32 R12, RZ, RZ, 0x1 ;  /* 0x00000001ff0c7424 */ /* 0x000fe400078e00ff */
[----:B------:R-:W-:-:S07]  /*2e420*/  IMAD.MOV.U32 R13, RZ, RZ, RZ ;  /* 0x000000ffff0d7224 */ /* 0x000fce00078e00ff */
[----:B------:R-:W-:-:S07]  /*2e430*/  LEPC R20, `(.L_x_2984) ;  /* 0x000000001014794e */ /* 0x000fce0000000000 */
[----:B0-----:R-:W-:Y:S05]  /*2e440*/  CALL.ABS.NOINC R2 ;  /* 0x0000000002007343 */ /* 0x001fea0003c00000 */
.L_x_2984:
[----:B------:R-:W-:Y:S05]  /*2e450*/  BSYNC B6 ;  /* 0x0000000000067941 */ /* 0x000fea0003800000 */
.L_x_2983:
[----:B--2---:R0:W5:Y:S01]  /*2e460*/  LDL R8, [R1+0x28] ;  /* 0x0000280001087983 */ /* 0x0041620000100800 */
[----:B------:R-:W1:Y:S01]  /*2e470*/  LDC R7, c[0x0][0x448] ;  /* 0x00011200ff077b82 */ /* 0x000e620000000800 */
[----:B------:R-:W-:Y:S01]  /*2e480*/  MOV R3, R27 ;  /* 0x0000001b00037202 */ /* 0x000fe20000000f00 */
[----:B------:R-:W-:Y:S01]  /*2e490*/  IMAD.MOV.U32 R2, RZ, RZ, R24 ;  /* 0x000000ffff027224 */ /* 0x000fe200078e0018 */
[----:B------:R-:W2:Y:S01]  /*2e4a0*/  S2R R20, SR_TID.X ;  /* 0x0000000000147919 */ /* 0x000ea20000002100 */
[----:B------:R-:W-:Y:S02]  /*2e4b0*/  ULDC.64 UR4, c[0x0][0x2d8] ;  /* 0x0000b60000047ab9 */ /* 0x000fe40000000a00 */
[----:B------:R-:W-:-:S04]  /*2e4c0*/  IMAD.WIDE.U32 R2, R18, UR4, R2 ;  /* 0x0000000412027c25 */ /* 0x000fc8000f8e0002 */
[----:B------:R-:W-:Y:S01]  /*2e4d0*/  IMAD R3, R18, UR5, R3 ;  /* 0x0000000512037c24 */ /* 0x000fe2000f8e0203 */
[----:B------:R-:W-:Y:S02]  /*2e4e0*/  ULDC.64 UR4, c[0x0][0x2e0] ;  /* 0x0000b80000047ab9 */ /* 0x000fe40000000a00 */
[----:B------:R-:W-:Y:S02]  /*2e4f0*/  IMAD R0, R33, UR4, RZ ;  /* 0x0000000421007c24 */ /* 0x000fe4000f8e02ff */
[----:B------:R-:W-:-:S04]  /*2e500*/  IMAD.WIDE.U32 R2, R26, UR4, R2 ;  /* 0x000000041a027c25 */ /* 0x000fc8000f8e0002 */
[----:B------:R-:W-:Y:S01]  /*2e510*/  IMAD R0, R26, UR5, R0 ;  /* 0x000000051a007c24 */ /* 0x000fe2000f8e0200 */
[----:B------:R-:W3:Y:S01]  /*2e520*/  S2R R31, SR_TID.X ;  /* 0x00000000001f7919 */ /* 0x000ee20000002100 */
[----:B------:R-:W-:Y:S02]  /*2e530*/  ULDC.64 UR4, c[0x0][0x2d0] ;  /* 0x0000b40000047ab9 */ /* 0x000fe40000000a00 */
[----:B------:R-:W-:Y:S01]  /*2e540*/  IMAD.IADD R3, R3, 0x1, R0 ;  /* 0x0000000103037824 */ /* 0x000fe200078e0200 */
[----:B-1----:R-:W-:Y:S02]  /*2e550*/  ISETP.NE.AND P0, PT, R7, 0x1, PT ;  /* 0x000000010700780c */ /* 0x002fe40003f05270 */
[C---:B--2---:R-:W-:Y:S01]  /*2e560*/  LOP3.LUT R21, R20.reuse, 0x7f, RZ, 0xc0, !PT ;  /* 0x0000007f14157812 */ /* 0x044fe200078ec0ff */
[----:B------:R-:W-:-:S10]  /*2e570*/  IMAD.SHL.U32 R20, R20, 0x20, RZ ;  /* 0x0000002014147824 */ /* 0x000fd400078e00ff */
[----:B------:R-:W1:Y:S01]  /*2e580*/  @P0 LDC R6, c[0x0][0x44c] ;  /* 0x00011300ff060b82 */ /* 0x000e620000000800 */
[----:B------:R-:W-:-:S04]  /*2e590*/  SHF.R.U32.HI R21, RZ, 0x2, R21 ;  /* 0x00000002ff157819 */ /* 0x000fc80000011615 */
[----:B------:R-:W-:-:S03]  /*2e5a0*/  LOP3.LUT R20, R21, 0x60, R20, 0xf8, !PT ;  /* 0x0000006015147812 */ /* 0x000fc600078ef814 */
[----:B------:R-:W2:Y:S02]  /*2e5b0*/  @P0 LDC R0, c[0x0][0x450] ;  /* 0x00011400ff000b82 */ /* 0x000ea40000000800 */
[----:B------:R-:W-:-:S04]  /*2e5c0*/  IMAD R5, R17, 0x80, R20 ;  /* 0x0000008011057824 */ /* 0x000fc800078e0214 */
[----:B------:R-:W-:Y:S02]  /*2e5d0*/  IMAD.MOV.U32 R4, RZ, RZ, R5 ;  /* 0x000000ffff047224 */ /* 0x000fe400078e0005 */
[----:B-1----:R-:W-:-:S05]  /*2e5e0*/  @P0 IMAD.HI.U32 R6, R5, R6, RZ ;  /* 0x0000000605060227 */ /* 0x002fca00078e00ff */
[----:B--2---:R-:W-:-:S04]  /*2e5f0*/  @P0 SHF.R.U32.HI R4, RZ, R0, R6 ;  /* 0x00000000ff040219 */ /* 0x004fc80000011606 */
[----:B------:R-:W-:-:S05]  /*2e600*/  IADD3 R0, -R4, RZ, RZ ;  /* 0x000000ff04007210 */ /* 0x000fca0007ffe1ff */
        /* <DEDUP_REMOVED lines=9> */
[----:B---3--:R-:W-:Y:S02]  /*2e6a0*/  IMAD.SHL.U32 R21, R31, 0x10, RZ ;  /* 0x000000101f157824 */ /* 0x008fe400078e00ff */
[----:B------:R-:W-:-:S03]  /*2e6b0*/  IMAD.WIDE.U32 R2, R0, UR4, R2 ;  /* 0x0000000400027c25 */ /* 0x000fc6000f8e0002 */
[----:B------:R-:W-:Y:S01]  /*2e6c0*/  LOP3.LUT R21, R21, 0x30, RZ, 0xc0, !PT ;  /* 0x0000003015157812 */ /* 0x000fe200078ec0ff */
[----:B------:R-:W-:Y:S01]  /*2e6d0*/  IMAD R0, R0, UR5, R4 ;  /* 0x0000000500007c24 */ /* 0x000fe2000f8e0204 */
[----:B------:R-:W-:Y:S01]  /*2e6e0*/  ULDC.64 UR4, c[0x0][0x280] ;  /* 0x0000a00000047ab9 */ /* 0x000fe20000000a00 */
[----:B------:R-:W-:Y:S01]  /*2e6f0*/  IMAD.SHL.U32 R20, R31, 0x10, RZ ;  /* 0x000000101f147824 */ /* 0x000fe200078e00ff */
[----:B------:R-:W-:Y:S01]  /*2e700*/  IADD3 R4, P0, R2, UR4, RZ ;  /* 0x0000000402047c10 */ /* 0x000fe2000ff1e0ff */
[----:B------:R-:W-:Y:S01]  /*2e710*/  ULDC UR4, c[0x0][0x2b8] ;  /* 0x0000ae0000047ab9 */ /* 0x000fe20000000800 */
[C---:B------:R-:W-:Y:S02]  /*2e720*/  LOP3.LUT R9, R21.reuse, 0x40, RZ, 0xfc, !PT ;  /* 0x0000004015097812 */ /* 0x040fe400078efcff */
[----:B------:R-:W-:Y:S02]  /*2e730*/  LOP3.LUT R20, R20, 0x30, RZ, 0xc0, !PT ;  /* 0x0000003014147812 */ /* 0x000fe400078ec0ff */
[----:B------:R-:W-:-:S02]  /*2e740*/  LOP3.LUT R21, R21, 0x80, RZ, 0xfc, !PT ;  /* 0x0000008015157812 */ /* 0x000fc400078efcff */
[----:B------:R-:W-:Y:S01]  /*2e750*/  IADD3.X R0, R3, UR5, R0, P0, !PT ;  /* 0x0000000503007c10 */ /* 0x000fe200087fe400 */
[----:B------:R-:W-:Y:S01]  /*2e760*/  UMOV UR5, 0xffffffff ;  /* 0xffffffff00057882 */ /* 0x000fe20000000000 */
[----:B------:R-:W-:Y:S02]  /*2e770*/  LOP3.LUT R31, R31, 0x7f, RZ, 0xc0, !PT ;  /* 0x0000007f1f1f7812 */ /* 0x000fe400078ec0ff */
[----:B------:R-:W-:Y:S02]  /*2e780*/  ISETP.GE.AND P3, PT, R20, UR4, PT ;  /* 0x0000000414007c0c */ /* 0x000fe4000bf66270 */
[----:B------:R-:W-:Y:S02]  /*2e790*/  ISETP.GE.AND P2, PT, R9, UR4, PT ;  /* 0x0000000409007c0c */ /* 0x000fe4000bf46270 */
[----:B------:R-:W-:Y:S02]  /*2e7a0*/  ISETP.GE.AND P1, PT, R21, UR4, PT ;  /* 0x0000000415007c0c */ /* 0x000fe4000bf26270 */
[----:B------:R-:W-:Y:S01]  /*2e7b0*/  SHF.R.U32.HI R9, RZ, 0x2, R31 ;  /* 0x00000002ff097819 */ /* 0x000fe2000001161f */
[----:B0-----:R-:W-:Y:S10]  /*2e7c0*/  BRA.DIV UR5, `(.L_x_2985) ;  /* 0x0000008605207947 */ /* 0x001ff4000b800000 */
[----:B------:R-:W0:Y:S01]  /*2e7d0*/  SHFL.IDX PT, R3, R4, RZ, 0x1c1f ;  /* 0x001c1fff04037589 */ /* 0x000e2200000e0000 */
[----:B------:R-:W-:Y:S02]  /*2e7e0*/  IMAD R5, R32, R7, RZ ;  /* 0x0000000720057224 */ /* 0x000fe400078e02ff */
[----:B------:R-:W-:Y:S01]  /*2e7f0*/  IMAD R17, R17, 0x80, R9 ;  /* 0x0000008011117824 */ /* 0x000fe200078e0209 */
[----:B------:R-:W1:Y:S04]  /*2e800*/  SHFL.IDX PT, R2, R0, RZ, 0x1c1f ;  /* 0x001c1fff00027589 */ /* 0x000e6800000e0000 */
[----:B------:R-:W-:-:S13]  /*2e810*/  ISETP.GE.AND P0, PT, R17, R5, PT ;  /* 0x000000051100720c */ /* 0x000fda0003f06270 */
[----:B0-----:R-:W-:-:S04]  /*2e820*/  @!P0 IADD3 R3, P4, R20, R3, RZ ;  /* 0x0000000314038210 */ /* 0x001fc80007f9e0ff */
[----:B-1----:R-:W-:-:S04]  /*2e830*/  @!P0 IADD3.X R2, RZ, R2, RZ, P4, !PT ;  /* 0x00000002ff028210 */ /* 0x002fc800027fe4ff */
        /* <DEDUP_REMOVED lines=33> */
.L_x_3244:
[----:B------:R-:W-:Y:S01]  /*2ea50*/  IADD3 R17, R17, 0x60, RZ ;  /* 0x0000006011117810 */ /* 0x000fe20007ffe0ff */
[----:B------:R-:W-:Y:S03]  /*2ea60*/  BSSY B0, `(.L_x_2986) ;  /* 0x000000b000007945 */ /* 0x000fe60003800000 */
        /* <DEDUP_REMOVED lines=10> */
.L_x_2987:
[----:B------:R-:W-:Y:S05]  /*2eb10*/  BSYNC B0 ;  /* 0x0000000000007941 */ /* 0x000fea0003800000 */
.L_x_2986:
[----:B------:R-:W-:Y:S01]  /*2eb20*/  NOP ;  /* 0x0000000000007918 */ /* 0x000fe20000000000 */
[----:B------:R-:W-:-:S13]  /*2eb30*/  PLOP3.LUT P0, PT, PT, PT, PT, 0x80, 0x0 ;  /* 0x000000000000781c */ /* 0x000fda0003f0f070 */
.L_x_2988:
[----:B------:R-:W-:Y:S02]  /*2eb40*/  PLOP3.LUT P1, PT, P1, P0, PT, 0xa2, 0x0 ;  /* 0x000000000000781c */ /* 0x000fe40000f21472 */
[----:B------:R-:W-:-:S08]  /*2eb50*/  @P0 R2UR P1, UR4, R23 ;  /* 0x00000000170402ca */ /* 0x000fd00000020000 */
[----:B------:R-:W-:-:S05]  /*2eb60*/  @P0 PLOP3.LUT P0, PT, P1, PT, PT, 0x80, 0x0 ;  /* 0x000000000000081c */ /* 0x000fca0000f0f070 */
[----:B------:R-:W-:Y:S01]  /*2eb70*/  @!P1 SYNCS.ARRIVE.TRANS64.RED.A0T1 RZ, [UR4+0x29800], RZ ;  /* 0x029800ffffff99a7 */ /* 0x000fe20008200404 */
[----:B------:R-:W-:Y:S07]  /*2eb80*/  @!P1 ARRIVES.LDGSTSBAR.64.TRANSCNT [UR4+0x29800] ;  /* 0x02980000ff0099b0 */ /* 0x000fee0008000a84 */
[----:B------:R-:W-:Y:S05]  /*2eb90*/  @P0 BRA.U.ANY `(.L_x_2988) ;  /* 0xfffffffd00e80947 */ /* 0x000fea000393ffff */
[----:B-12---:R-:W2:Y:S01]  /*2eba0*/  LDL.LU R2, [R1+0x3c] ;  /* 0x00003c0001027983 */ /* 0x006ea20000300800 */
        /* <DEDUP_REMOVED lines=12> */
.L_x_3245:
[----:B------:R-:W-:Y:S05]  /*2ec70*/  BSYNC B0 ;  /* 0x0000000000007941 */ /* 0x000fea0003800000 */
.L_x_2989:
[----:B------:R-:W2:Y:S02]  /*2ec80*/  LDL R2, [R1+0xc] ;  /* 0x00000c0001027983 */ /* 0x000ea40000100800 */
[----:B--2---:R-:W-:-:S13]  /*2ec90*/  ISETP.GE.AND P0, PT, R33, R2, PT ;  /* 0x000000022100720c */ /* 0x004fda0003f06270 */
[----:B------:R-:W-:Y:S05]  /*2eca0*/  @!P0 BRA `(.L_x_2991) ;  /* 0x0000001400e48947 */ /* 0x000fea0003800000 */
[----:B------:R-:W-:Y:S01]  /*2ecb0*/  MOV R17, R28 ;  /* 0x0000001c00117202 */ /* 0x000fe20000000f00 */
[----:B------:R-:W-:-:S07]  /*2ecc0*/  IMAD.MOV.U32 R21, RZ, RZ, R35 ;  /* 0x000000ffff157224 */ /* 0x000fce00078e0023 */
.L_x_3011:
[----:B-12---:R-:W2:Y:S01]  /*2ecd0*/  LDL R0, [R1+0x4] ;  /* 0x0000040001007983 */ /* 0x006ea20000100800 */
[----:B0-----:R-:W0:Y:S03]  /*2ece0*/  LDC R4, c[0x0][0x430] ;  /* 0x00010c00ff047b82 */ /* 0x001e260000000800 */
[----:B------:R-:W3:Y:S01]  /*2ecf0*/  LDL R10, [R1+0x8] ;  /* 0x00000800010a7983 */ /* 0x000ee20000100800 */
[----:B------:R-:W1:Y:S03]  /*2ed00*/  S2R R2, SR_TID.X ;  /* 0x0000000000027919 */ /* 0x000e660000002100 */
[----:B------:R-:W4:Y:S01]  /*2ed10*/  LDL R9, [R1+0xc] ;  /* 0x00000c0001097983 */ /* 0x000f220000100800 */
[----:B0-----:R-:W-:Y:S01]  /*2ed20*/  ISETP.NE.AND P0, PT, R4, 0x1, PT ;  /* 0x000000010400780c */ /* 0x001fe20003f05270 */
[----:B------:R-:W0:-:S12]  /*2ed30*/  S2R R7, SR_TID.X ;  /* 0x0000000000077919 */ /* 0x000e180000002100 */
[----:B------:R-:W2:Y:S01]  /*2ed40*/  @P0 LDC R6, c[0x0][0x434] ;  /* 0x00010d00ff060b82 */ /* 0x000ea20000000800 */
[C---:B-1----:R-:W-:Y:S01]  /*2ed50*/  LOP3.LUT R3, R2.reuse, 0x7f, RZ, 0xc0, !PT ;  /* 0x0000007f02037812 */ /* 0x042fe200078ec0ff */
[----:B------:R-:W-:-:S03]  /*2ed60*/  IMAD.SHL.U32 R5, R2, 0x20, RZ ;  /* 0x0000002002057824 */ /* 0x000fc600078e00ff */
[----:B------:R-:W-:-:S04]  /*2ed70*/  SHF.R.U32.HI R3, RZ, 0x2, R3 ;  /* 0x00000002ff037819 */ /* 0x000fc80000011603 */
[----:B------:R-:W-:Y:S02]  /*2ed80*/  LOP3.LUT R5, R3, 0x60, R5, 0xf8, !PT ;  /* 0x0000006003057812 */ /* 0x000fe400078ef805 */
[----:B------:R-:W1:Y:S01]  /*2ed90*/  @P0 LDC R3, c[0x0][0x438] ;  /* 0x00010e00ff030b82 */ /* 0x000e620000000800 */
[----:B------:R-:W-:-:S04]  /*2eda0*/  LOP3.LUT R2, R2, 0x7f, RZ, 0xc0, !PT ;  /* 0x0000007f02027812 */ /* 0x000fc800078ec0ff */
[----:B------:R-:W-:Y:S02]  /*2edb0*/  SHF.R.U32.HI R8, RZ, 0x2, R2 ;  /* 0x00000002ff087819 */ /* 0x000fe40000011602 */
[----:B0-----:R-:W-:-:S04]  /*2edc0*/  SHF.L.U32 R7, R7, 0x5, RZ ;  /* 0x0000000507077819 */ /* 0x001fc800000006ff */
        /* <DEDUP_REMOVED lines=8> */
[----:B------:R-:W-:-:S04]  /*2ee50*/  @P0 IMAD.HI.U32 R6, R5, R6, RZ ;  /* 0x0000000605060227 */ /* 0x000fc800078e00ff */
[----:B------:R-:W-:Y:S01]  /*2ee60*/  IMAD.MOV.U32 R2, RZ, RZ, R5 ;  /* 0x000000ffff027224 */ /* 0x000fe200078e0005 */
[----:B-1----:R-:W-:Y:S02]  /*2ee70*/  @P0 SHF.R.U32.HI R2, RZ, R3, R6 ;  /* 0x00000003ff020219 */ /* 0x002fe40000011606 */
[----:B------:R-:W0:Y:S08]  /*2ee80*/  @P0 LDC R6, c[0x0][0x434] ;  /* 0x00010d00ff060b82 */ /* 0x000e300000000800 */
[----:B------:R-:W1:Y:S01]  /*2ee90*/  @P0 LDC R3, c[0x0][0x438] ;  /* 0x00010e00ff030b82 */ /* 0x000e620000000800 */
[----:B------:R-:W-:-:S04]  /*2eea0*/  IMAD.IADD R0, R7, 0x1, R0 ;  /* 0x0000000107007824 */ /* 0x000fc800078e0200 */
[----:B------:R-:W-:Y:S02]  /*2eeb0*/  IMAD.MOV.U32 R8, RZ, RZ, R0 ;  /* 0x000000ffff087224 */ /* 0x000fe400078e0000 */
[----:B0-----:R-:W-:-:S05]  /*2eec0*/  @P0 IMAD.HI.U32 R6, R0, R6, RZ ;  /* 0x0000000600060227 */ /* 0x001fca00078e00ff */
[----:B-1----:R-:W-:Y:S01]  /*2eed0*/  @P0 SHF.R.U32.HI R8, RZ, R3, R6 ;  /* 0x00000003ff080219 */ /* 0x002fe20000011606 */
[----:B------:R-:W-:-:S04]  /*2eee0*/  IMAD.MOV R6, RZ, RZ, -R2 ;  /* 0x000000ffff067224 */ /* 0x000fc800078e0a02 */
[----:B------:R-:W-:Y:S02]  /*2eef0*/  IMAD.MOV R3, RZ, RZ, -R8 ;  /* 0x000000ffff037224 */ /* 0x000fe400078e0a08 */
[C---:B------:R-:W-:Y:S02]  /*2ef00*/  IMAD R5, R4.reuse, R6, R5 ;  /* 0x0000000604057224 */ /* 0x040fe400078e0205 */
[----:B------:R-:W-:Y:S01]  /*2ef10*/  IMAD R4, R4, R3, R0 ;  /* 0x0000000304047224 */ /* 0x000fe200078e0200 */
[----:B------:R-:W-:Y:S01]  /*2ef20*/  SHF.R.S32.HI R3, RZ, 0x1f, R2 ;  /* 0x0000001fff037819 */ /* 0x000fe20000011402 */
[----:B---3--:R-:W-:-:S04]  /*2ef30*/  IMAD R0, R10, UR4, RZ ;  /* 0x000000040a007c24 */ /* 0x008fc8000f8e02ff */
[C---:B------:R-:W-:Y:S02]  /*2ef40*/  IMAD R0, R34.reuse, UR5, R0 ;  /* 0x0000000522007c24 */ /* 0x040fe4000f8e0200 */
[----:B------:R-:W-:-:S05]  /*2ef50*/  IMAD.WIDE.U32 R2, R34, UR4, R2 ;  /* 0x0000000422027c25 */ /* 0x000fca000f8e0002 */
[----:B------:R-:W-:Y:S02]  /*2ef60*/  IADD3 R3, R0, R3, RZ ;  /* 0x0000000300037210 */ /* 0x000fe40007ffe0ff */
[----:B------:R-:W-:-:S04]  /*2ef70*/  LEA R6, P0, R2, UR6, 0x2 ;  /* 0x0000000602067c11 */ /* 0x000fc8000f8010ff */
[----:B------:R-:W-:-:S05]  /*2ef80*/  LEA.HI.X R7, R2, UR7, R3, 0x2, P0 ;  /* 0x0000000702077c11 */ /* 0x000fca00080f1403 */
[----:B------:R-:W2:Y:S01]  /*2ef90*/  LDG.E R6, desc[UR52][R6.64] ;  /* 0x0000003406067981 */ /* 0x000ea2000c1e1900 */
[--C-:B------:R-:W-:Y:S01]  /*2efa0*/  @!P1 SHF.R.S32.HI R3, RZ, 0x1f, R8.reuse ;  /* 0x0000001fff039819 */ /* 0x100fe20000011408 */
[----:B------:R-:W-:-:S04]  /*2efb0*/  @!P1 IMAD.MOV.U32 R2, RZ, RZ, R8 ;  /* 0x000000ffff029224 */ /* 0x000fc800078e0008 */
[----:B------:R-:W-:-:S04]  /*2efc0*/  @!P1 IMAD.WIDE.U32 R2, R34, UR4, R2 ;  /* 0x0000000422029c25 */ /* 0x000fc8000f8e0002 */
[----:B------:R-:W-:Y:S01]  /*2efd0*/  @!P1 IMAD.IADD R0, R0, 0x1, R3 ;  /* 0x0000000100009824 */ /* 0x000fe200078e0203 */
[C---:B------:R-:W-:Y:S01]  /*2efe0*/  @!P1 LEA R10, P0, R2.reuse, UR6, 0x2 ;  /* 0x00000006020a9c11 */ /* 0x040fe2000f8010ff */
[----:B------:R-:W-:Y:S01]  /*2eff0*/  IMAD.MOV.U32 R8, RZ, RZ, RZ ;  /* 0x000000ffff087224 */ /* 0x000fe200078e00ff */
[----:B------:R-:W-:Y:S02]  /*2f000*/  MOV R12, UR39 ;  /* 0x00000027000c7c02 */ /* 0x000fe40008000f00 */
[----:B------:R-:W-:Y:S01]  /*2f010*/  @!P1 LEA.HI.X R11, R2, UR7, R0, 0x2, P0 ;  /* 0x00000007020b9c11 */ /* 0x000fe200080f1400 */
[----:B------:R-:W-:-:S04]  /*2f020*/  VIADD R28, R17, 0x1 ;  /* 0x00000001111c7836 */ /* 0x000fc80000000000 */
[----:B------:R0:W5:Y:S01]  /*2f030*/  @!P1 LDG.E R8, desc[UR52][R10.64] ;  /* 0x000000340a089981 */ /* 0x000162000c1e1900 */
[----:B------:R-:W-:Y:S02]  /*2f040*/  ISETP.NE.AND P1, PT, R12, 0x3, PT ;  /* 0x000000030c00780c */ /* 0x000fe40003f25270 */
[----:B------:R-:W-:Y:S01]  /*2f050*/  ISETP.NE.AND P0, PT, R28, 0x2, PT ;  /* 0x000000021c00780c */ /* 0x000fe20003f05270 */
[----:B------:R-:W-:-:S03]  /*2f060*/  IMAD.MOV.U32 R0, RZ, RZ, R33 ;  /* 0x000000ffff007224 */ /* 0x000fc600078e0021 */
[----:B------:R-:W-:Y:S01]  /*2f070*/  SEL R35, RZ, 0x1, P0 ;  /* 0x00000001ff237807 */ /* 0x000fe20000000000 */
[----:B------:R-:W-:Y:S01]  /*2f080*/  VIADD R33, R33, 0xffffffff ;  /* 0xffffffff21217836 */ /* 0x000fe20000000000 */
[----:B------:R-:W-:Y:S02]  /*2f090*/  SEL R28, R28, RZ, P0 ;  /* 0x000000ff1c1c7207 */ /* 0x000fe40000000000 */
[----:B------:R-:W-:Y:S02]  /*2f0a0*/  LOP3.LUT R35, R21, R35, RZ, 0x3c, !PT ;  /* 0x0000002315237212 */ /* 0x000fe400078e3cff */
[----:B----4-:R-:W-:Y:S02]  /*2f0b0*/  ISETP.GT.AND P2, PT, R0, R9, PT ;  /* 0x000000090000720c */ /* 0x010fe40003f44270 */
[----:B--2---:R-:W-:Y:S01]  /*2f0c0*/  SHF.R.S32.HI R31, RZ, 0x1f, R6 ;  /* 0x0000001fff1f7819 */ /* 0x004fe20000011406 */
[----:B0-----:R-:W-:Y:S10]  /*2f0d0*/  @!P1 BRA `(.L_x_2992) ;  /* 0x0000000000049947 */ /* 0x001ff40003800000 */
[----:B------:R-:W-:Y:S01]  /*2f0e0*/  BPT.TRAP 0x1 ;  /* 0x000000040000795c */ /* 0x000fe20000300000 */
.L_x_2992:
[----:B------:R-:W-:Y:S01]  /*2f0f0*/  IMAD R0, R28, 0x8, R23 ;  /* 0x000000081c007824 */ /* 0x000fe200078e0217 */
[----:B------:R-:W-:Y:S01]  /*2f100*/  SHF.L.U32 R32, R35, 0x1f, RZ ;  /* 0x0000001f23207819 */ /* 0x000fe200000006ff */
[----:B------:R-:W-:Y:S01]  /*2f110*/  BSSY B0, `(.L_x_2993) ;  /* 0x0000004000007945 */ /* 0x000fe20003800000 */
[----:B------:R-:W-:Y:S02]  /*2f120*/  SHF.R.S32.HI R26, RZ, 0x1f, R5 ;  /* 0x0000001fff1a7819 */ /* 0x000fe40000011405 */
[----:B------:R-:W0:Y:S02]  /*2f130*/  SYNCS.PHASECHK.TRANS64.TRYWAIT P0, [R0+URZ+0x29880], R32 ;  /* 0x02988020000075a7 */ /* 0x000e24000800017f */
[----:B0-----:R-:W-:Y:S05]  /*2f140*/  @!P0 BRA `(.L_x_2994) ;  /* 0x0000008000308947 */ /* 0x001fea0003800000 */
.L_x_3246:
[----:B------:R-:W-:Y:S05]  /*2f150*/  BSYNC B0 ;  /* 0x0000000000007941 */ /* 0x000fea0003800000 */
.L_x_2993:
[----:B------:R-:W-:Y:S01]  /*2f160*/  ULDC.64 UR4, c[0x0][0x328] ;  /* 0x0000ca0000047ab9 */ /* 0x000fe20000000a00 */
[----:B------:R-:W1:Y:S01]  /*2f170*/  S2R R9, SR_TID.X ;  /* 0x0000000000097919 */ /* 0x000e620000002100 */
        /* <DEDUP_REMOVED lines=10> */
[C---:B------:R-:W-:Y:S02]  /*2f220*/  IMAD R10, R6.reuse, UR7, R10 ;  /* 0x00000007060a7c24 */ /* 0x040fe4000f8e020a */
[----:B------:R-:W-:-:S04]  /*2f230*/  IMAD.WIDE.U32 R2, R6, UR6, R2 ;  /* 0x0000000606027c25 */ /* 0x000fc8000f8e0002 */
[----:B------:R-:W-:Y:S01]  /*2f240*/  IMAD R7, R27, UR4, RZ ;  /* 0x000000041b077c24 */ /* 0x000fe2000f8e02ff */
[----:B------:R-:W-:Y:S01]  /*2f250*/  IADD3 R11, R3, R10, RZ ;  /* 0x0000000a030b7210 */ /* 0x000fe20007ffe0ff */
[----:B------:R-:W-:Y:S02]  /*2f260*/  IMAD.MOV.U32 R10, RZ, RZ, R2 ;  /* 0x000000ffff0a7224 */ /* 0x000fe400078e0002 */
[C---:B------:R-:W-:Y:S02]  /*2f270*/  IMAD R7, R4.reuse, UR5, R7 ;  /* 0x0000000504077c24 */ /* 0x040fe4000f8e0207 */
[----:B------:R-:W-:Y:S01]  /*2f280*/  IMAD.WIDE.U32 R2, R4, UR4, RZ ;  /* 0x0000000404027c25 */ /* 0x000fe2000f8e00ff */
[----:B------:R-:W-:-:S03]  /*2f290*/  ULDC.64 UR4, c[0x0][0x330] ;  /* 0x0000cc0000047ab9 */ /* 0x000fc60000000a00 */
[----:B------:R-:W-:Y:S02]  /*2f2a0*/  IMAD.IADD R3, R3, 0x1, R7 ;  /* 0x0000000103037824 */ /* 0x000fe400078e0207 */
[----:B------:R-:W-:Y:S01]  /*2f2b0*/  IMAD R7, R30, UR6, RZ ;  /* 0x000000061e077c24 */ /* 0x000fe2000f8e02ff */
[----:B-1----:R-:W-:Y:S01]  /*2f2c0*/  LOP3.LUT R9, R9, 0x7f, RZ, 0xc0, !PT ;  /* 0x0000007f09097812 */ /* 0x002fe200078ec0ff */
[----:B------:R-:W-:-:S03]  /*2f2d0*/  IMAD.WIDE.U32 R2, R8, UR6, R2 ;  /* 0x0000000608027c25 */ /* 0x000fc6000f8e0002 */
[----:B------:R-:W-:Y:S01]  /*2f2e0*/  SHF.R.U32.HI R9, RZ, 0x5, R9 ;  /* 0x00000005ff097819 */ /* 0x000fe20000011609 */
        /* <DEDUP_REMOVED lines=14> */
[----:B------:R-:W2:Y:S01]  /*2f3d0*/  LDL R12, [R1] ;  /* 0x00000000010c7983 */ /* 0x000ea20000100800 */
[----:B------:R-:W1:Y:S03]  /*2f3e0*/  S2R R3, SR_TID.X ;  /* 0x0000000000037919 */ /* 0x000e660000002100 */
[----:B------:R-:W3:Y:S01]  /*2f3f0*/  SHFL.IDX PT, R2, R7, RZ, 0x1c1f ;  /* 0x001c1fff07027589 */ /* 0x000ee200000e0000 */
[----:B------:R-:W-:Y:S02]  /*2f400*/  IADD3 R9, R23, R9, R37 ;  /* 0x0000000917097210 */ /* 0x000fe40007ffe025 */
[----:B-1----:R-:W-:Y:S02]  /*2f410*/  SHF.L.U32 R11, R3, 0x4, RZ ;  /* 0x00000004030b7819 */ /* 0x002fe400000006ff */
[----:B------:R-:W1:Y:S02]  /*2f420*/  SHFL.IDX PT, R3, R20, RZ, 0x1c1f ;  /* 0x001c1fff14037589 */ /* 0x000e6400000e0000 */
[----:B------:R-:W-:-:S04]  /*2f430*/  LOP3.LUT R11, R11, 0x30, RZ, 0xc0, !PT ;  /* 0x000000300b0b7812 */ /* 0x000fc800078ec0ff */
[----:B---3--:R-:W-:-:S05]  /*2f440*/  IADD3 R2, P0, R11, R2, RZ ;  /* 0x000000020b027210 */ /* 0x008fca0007f1e0ff */
[----:B-1----:R-:W-:-:S05]  /*2f450*/  IMAD.X R3, RZ, RZ, R3, P0 ;  /* 0x000000ffff037224 */ /* 0x002fca00000e0603 */
[----:B------:R-:W-:Y:S01]  /*2f460*/  @!PT LDS RZ, [RZ] ;  /* 0x00000000fffff984 */ /* 0x000fe20000000800 */
[----:B------:R-:W-:Y:S04]  /*2f470*/  LDGSTS.E.BYPASS.LTC128B.128 [R9+0xa400], desc[UR52][R2.64], !P3 ;  /* 0x0a40000002097fae */ /* 0x000fe8000d901d74 */
[----:B------:R-:W-:Y:S01]  /*2f480*/  SHFL.IDX PT, R24, R24, RZ, 0x1c1f ;  /* 0x001c1fff18187589 */ /* 0x000fe200000e0000 */
[----:B--2---:R-:W-:-:S05]  /*2f490*/  IMAD.IADD R10, R12, 0x1, R9 ;  /* 0x000000010c0a7824 */ /* 0x004fca00078e0209 */
        /* <DEDUP_REMOVED lines=17> */
[----:B------:R-:W-:Y:S04]  /*2f5b0*/  LDGSTS.E.BYPASS.LTC128B.128 [R9+0xd400], desc[UR52][R2.64], !P3 ;  /* 0x0d40000002097fae */ /* 0x000fe8000d901d74 */
[----:B------:R1:W-:Y:S04]  /*2f5c0*/  LDGSTS.E.BYPASS.LTC128B.128 [R10+0xd400], desc[UR52][R2.64+0x40], !P1 ;  /* 0x0d400040020a7fae */ /* 0x0003e8000c901d74 */
[----:B-1----:R1:W2:Y:S02]  /*2f5d0*/  SHFL.IDX PT, R2, R25, RZ, 0x1c1f ;  /* 0x001c1fff19027589 */ /* 0x0022a400000e0000 */
.L_x_3258:
[----:B------:R-:W3:Y:S02]  /*2f5e0*/  S2R R3, SR_TID.X ;  /* 0x0000000000037919 */ /* 0x000ee40000002100 */
[----:B---3--:R-:W-:-:S05]  /*2f5f0*/  IMAD.SHL.U32 R3, R3, 0x10, RZ ;  /* 0x0000001003037824 */ /* 0x008fca00078e00ff */
[----:B------:R-:W-:-:S04]  /*2f600*/  LOP3.LUT R3, R3, 0x30, RZ, 0xc0, !PT ;  /* 0x0000003003037812 */ /* 0x000fc800078ec0ff */
        /* <DEDUP_REMOVED lines=9> */
.L_x_2996:
        /* <DEDUP_REMOVED lines=11> */
.L_x_2997:
[----:B------:R2:W-:Y:S01]  /*2f750*/  SYNCS.ARRIVE.TRANS64.A1T0 RZ, [R0+URZ+0x29870], RZ ;  /* 0x029870ff00ff79a7 */ /* 0x0005e2000810003f */
[----:B------:R-:W-:Y:S05]  /*2f760*/  @!P3 BRA `(.L_x_2998) ;  /* 0x000000000004b947 */ /* 0x000fea0003800000 */
[----:B------:R-:W-:Y:S01]  /*2f770*/  BPT.TRAP 0x1 ;  /* 0x000000040000795c */ /* 0x000fe20000300000 */
.L_x_2998:
[----:B------:R-:W3:Y:S01]  /*2f780*/  SYNCS.PHASECHK.TRANS64.TRYWAIT P0, [R0+URZ+0x29840], R32 ;  /* 0x02984020000075a7 */ /* 0x000ee2000800017f */
[----:B------:R-:W-:Y:S04]  /*2f790*/  BSSY B0, `(.L_x_2999) ;  /* 0x0000002000007945 */ /* 0x000fe80003800000 */
[----:B---3--:R-:W-:Y:S05]  /*2f7a0*/  @!P0 BRA `(.L_x_3000) ;  /* 0x0000008000608947 */ /* 0x008fea0003800000 */
.L_x_3259:
[----:B------:R-:W-:Y:S05]  /*2f7b0*/  BSYNC B0 ;  /* 0x0000000000007941 */ /* 0x000fea0003800000 */
.L_x_2999:
[----:B------:R-:W4:Y:S01]  /*2f7c0*/  LDL R10, [R1+0x14] ;  /* 0x00001400010a7983 */ /* 0x000f220000100800 */
[----:B------:R-:W-:Y:S01]  /*2f7d0*/  ULDC.64 UR4, c[0x0][0x300] ;  /* 0x0000c00000047ab9 */ /* 0x000fe20000000a00 */
[----:B------:R-:W-:Y:S01]  /*2f7e0*/  ULDC.64 UR6, c[0x0][0x310] ;  /* 0x0000c40000067ab9 */ /* 0x000fe20000000a00 */
[----:B------:R-:W-:Y:S01]  /*2f7f0*/  IMAD R7, R26, UR4, RZ ;  /* 0x000000041a077c24 */ /* 0x000fe2000f8e02ff */
[----:B------:R-:W5:Y:S01]  /*2f800*/  S2R R9, SR_TID.X ;  /* 0x0000000000097919 */ /* 0x000f620000002100 */
[C---:B------:R-:W-:Y:S01]  /*2f810*/  IMAD.WIDE.U32 R2, R5.reuse, UR4, RZ ;  /* 0x0000000405027c25 */ /* 0x040fe2000f8e00ff */
[C---:B------:R-:W-:Y:S02]  /*2f820*/  LOP3.LUT P4, RZ, R22.reuse, 0x10, RZ, 0xc0, !PT ;  /* 0x0000001016ff7812 */ /* 0x040fe4000788c0ff */
[C---:B------:R-:W-:Y:S01]  /*2f830*/  LOP3.LUT P3, RZ, R22.reuse, 0x8, RZ, 0xc0, !PT ;  /* 0x0000000816ff7812 */ /* 0x040fe2000786c0ff */
[----:B------:R-:W-:Y:S01]  /*2f840*/  IMAD R7, R5, UR5, R7 ;  /* 0x0000000505077c24 */ /* 0x000fe2000f8e0207 */
[----:B------:R-:W-:Y:S01]  /*2f850*/  LOP3.LUT P1, RZ, R22, 0x4, RZ, 0xc0, !PT ;  /* 0x0000000416ff7812 */ /* 0x000fe2000782c0ff */
[----:B------:R-:W-:-:S02]  /*2f860*/  IMAD R31, R31, UR6, RZ ;  /* 0x000000061f1f7c24 */ /* 0x000fc4000f8e02ff */
[----:B------:R-:W-:Y:S02]  /*2f870*/  IMAD.IADD R3, R3, 0x1, R7 ;  /* 0x0000000103037824 */ /* 0x000fe400078e0207 */
[----:B------:R-:W-:Y:S02]  /*2f880*/  IMAD R5, R27, UR4, RZ ;  /* 0x000000041b057c24 */ /* 0x000fe4000f8e02ff */
[----:B------:R-:W-:-:S04]  /*2f890*/  IMAD.WIDE.U32 R2, R6, UR6, R2 ;  /* 0x0000000606027c25 */ /* 0x000fc8000f8e0002 */
[----:B------:R-:W-:Y:S02]  /*2f8a0*/  IMAD R6, R6, UR7, R31 ;  /* 0x0000000706067c24 */ /* 0x000fe4000f8e021f */
[----:B------:R-:W-:-:S03]  /*2f8b0*/  IMAD R5, R4, UR5, R5 ;  /* 0x0000000504057c24 */ /* 0x000fc6000f8e0205 */
        /* <DEDUP_REMOVED lines=18> */
[----:B----4-:R-:W-:Y:S02]  /*2f9e0*/  IMAD R7, R28, 0x7800, R10 ;  /* 0x000078001c077824 */ /* 0x010fe400078e020a */
[----:B-----5:R-:W-:-:S05]  /*2f9f0*/  IMAD.SHL.U32 R10, R9, 0x10, RZ ;  /* 0x00000010090a7824 */ /* 0x020fca00078e00ff */
[----:B------:R-:W-:Y:S01]  /*2fa00*/  LOP3.LUT R10, R10, 0x30, RZ, 0xc0, !PT ;  /* 0x000000300a0a7812 */ /* 0x000fe200078ec0ff */
[----:B------:R-:W-:Y:S06]  /*2fa10*/  BRA.DIV UR4, `(.L_x_3001) ;  /* 0x0000007e04d87947 */ /* 0x000fec000b800000 */
[----:B------:R-:W4:Y:S01]  /*2fa20*/  SHFL.IDX PT, R2, R4, RZ, 0x1c1f ;  /* 0x001c1fff04027589 */ /* 0x000f2200000e0000 */
[----:B------:R-:W-:-:S03]  /*2fa30*/  IMAD.IADD R7, R23, 0x1, R7 ;  /* 0x0000000117077824 */ /* 0x000fc600078e0207 */
[----:B------:R-:W5:Y:S04]  /*2fa40*/  SHFL.IDX PT, R3, R6, RZ, 0x1c1f ;  /* 0x001c1fff06037589 */ /* 0x000f6800000e0000 */
[----:B------:R-:W-:Y:S04]  /*2fa50*/  SHFL.IDX PT, R9, R6, 0x2, 0x1c1f ;  /* 0x005c1f0006097f89 */ /* 0x000fe800000e0000 */
[----:B------:R-:W-:Y:S01]  /*2fa60*/  SHFL.IDX PT, R8, R8, RZ, 0x1c1f ;  /* 0x001c1fff08087589 */ /* 0x000fe200000e0000 */
[----:B----4-:R-:W-:-:S04]  /*2fa70*/  IADD3 R2, P0, R10, R2, RZ ;  /* 0x000000020a027210 */ /* 0x010fc80007f1e0ff */
[----:B-----5:R-:W-:-:S05]  /*2fa80*/  IADD3.X R3, RZ, R3, RZ, P0, !PT ;  /* 0x00000003ff037210 */ /* 0x020fca00007fe4ff */
        /* <DEDUP_REMOVED lines=24> */
.L_x_3271:
[----:B0-----:R-:W-:-:S04]  /*2fc10*/  IADD3 R2, P0, R10, R2, RZ ;  /* 0x000000020a027210 */ /* 0x001fc80007f1e0ff */
[----:B------:R-:W-:Y:S02]  /*2fc20*/  IADD3.X R3, RZ, R8, RZ, P0, !PT ;  /* 0x00000008ff037210 */ /* 0x000fe400007fe4ff */
[----:B------:R-:W-:-:S03]  /*2fc30*/  PLOP3.LUT P0, PT, PT, PT, PT, 0x80, 0x0 ;  /* 0x000000000000781c */ /* 0x000fc60003f0f070 */
[----:B------:R-:W-:Y:S01]  /*2fc40*/  @!PT LDS RZ, [RZ] ;  /* 0x00000000fffff984 */ /* 0x000fe20000000800 */
[----:B------:R-:W-:Y:S01]  /*2fc50*/  @!PT LDS RZ, [RZ] ;  /* 0x00000000fffff984 */ /* 0x000fe20000000800 */
[----:B------:R-:W-:Y:S01]  /*2fc60*/  @!PT LDS RZ, [RZ] ;  /* 0x00000000fffff984 */ /* 0x000fe20000000800 */
[----:B------:R0:W-:Y:S04]  /*2fc70*/  LDGSTS.E.BYPASS.LTC128B.128 [R7+0x1c400], desc[UR52][R2.64], !P4 ;  /* 0x1c40000002077fae */ /* 0x0001e8000e101d74 */
[----:B------:R0:W-:Y:S04]  /*2fc80*/  LDGSTS.E.BYPASS.LTC128B.128 [R7+0x1ec00], desc[UR52][R2.64+0x40], !P3 ;  /* 0x1ec0004002077fae */ /* 0x0001e8000d901d74 */
[----:B------:R0:W-:Y:S01]  /*2fc90*/  LDGSTS.E.BYPASS.LTC128B.128 [R7+0x21400], desc[UR52][R2.64+0x80], !P1 ;  /* 0x2140008002077fae */ /* 0x0001e2000c901d74 */
[----:B------:R-:W-:Y:S01]  /*2fca0*/  NOP ;  /* 0x0000000000007918 */ /* 0x000fe20000000000 */
.L_x_3002:
        /* <DEDUP_REMOVED lines=11> */
.L_x_3003:
[----:B------:R2:W-:Y:S02]  /*2fd60*/  SYNCS.ARRIVE.TRANS64.A1T0 RZ, [R0+URZ+0x29830], RZ ;  /* 0x029830ff00ff79a7 */ /* 0x0005e4000810003f */
[----:B--23--:R-:W-:-:S05]  /*2fd70*/  IMAD.U32 R0, RZ, RZ, UR37 ;  /* 0x00000025ff007e24 */ /* 0x00cfca000f8e00ff */
[----:B------:R-:W-:-:S13]  /*2fd80*/  ISETP.NE.AND P1, PT, R0, 0x3, PT ;  /* 0x000000030000780c */ /* 0x000fda0003f25270 */
[----:B------:R-:W-:Y:S05]  /*2fd90*/  @!P1 BRA `(.L_x_3004) ;  /* 0x0000000000049947 */ /* 0x000fea0003800000 */
[----:B------:R-:W-:Y:S01]  /*2fda0*/  BPT.TRAP 0x1 ;  /* 0x000000040000795c */ /* 0x000fe20000300000 */
.L_x_3004:
[----:B------:R-:W-:Y:S01]  /*2fdb0*/  LOP3.LUT R0, R21, 0x1, RZ, 0x3c, !PT ;  /* 0x0000000115007812 */ /* 0x000fe200078e3cff */
[----:B------:R-:W-:Y:S01]  /*2fdc0*/  IMAD R3, R17, 0x8, R23 ;  /* 0x0000000811037824 */ /* 0x000fe200078e0217 */
[----:B------:R-:W-:Y:S02]  /*2fdd0*/  BSSY B0, `(.L_x_3005) ;  /* 0x0000004000007945 */ /* 0x000fe40003800000 */
[----:B------:R-:W-:-:S04]  /*2fde0*/  SHF.L.U32 R0, R0, 0x1f, RZ ;  /* 0x0000001f00007819 */ /* 0x000fc800000006ff */
[----:B------:R-:W0:Y:S02]  /*2fdf0*/  SYNCS.PHASECHK.TRANS64.TRYWAIT P0, [R3+URZ+0x29870], R0 ;  /* 0x02987000030075a7 */ /* 0x000e24000800017f */
[----:B0-----:R-:W-:Y:S05]  /*2fe00*/  @!P0 BRA `(.L_x_3006) ;  /* 0x00000080005c8947 */ /* 0x001fea0003800000 */
.L_x_3272:
[----:B------:R-:W-:Y:S05]  /*2fe10*/  BSYNC B0 ;  /* 0x0000000000007941 */ /* 0x000fea0003800000 */
.L_x_3005:
[----:B------:R-:W-:-:S05]  /*2fe20*/  IMAD.U32 R2, RZ, RZ, UR39 ;  /* 0x00000027ff027e24 */ /* 0x000fca000f8e00ff */
[----:B------:R-:W-:-:S13]  /*2fe30*/  ISETP.NE.AND P0, PT, R2, 0x3, PT ;  /* 0x000000030200780c */ /* 0x000fda0003f05270 */
[----:B------:R-:W-:Y:S05]  /*2fe40*/  @!P0 BRA `(.L_x_3007) ;  /* 0x0000000000048947 */ /* 0x000fea0003800000 */
[----:B------:R-:W-:Y:S01]  /*2fe50*/  BPT.TRAP 0x1 ;  /* 0x000000040000795c */ /* 0x000fe20000300000 */
.L_x_3007:
[----:B0-----:R-:W-:Y:S01]  /*2fe60*/  SHF.L.U32 R0, R21, 0x1f, RZ ;  /* 0x0000001f15007819 */ /* 0x001fe200000006ff */
[----:B------:R-:W-:-:S03]  /*2fe70*/  IMAD R12, R17, 0x5000, RZ ;  /* 0x00005000110c7824 */ /* 0x000fc600078e02ff */
[----:B------:R-:W0:Y:S02]  /*2fe80*/  SYNCS.PHASECHK.TRANS64.TRYWAIT P0, [R3+URZ+0x29860], R0 ;  /* 0x02986000030075a7 */ /* 0x000e24000800017f */
[----:B0-----:R-:W-:Y:S05]  /*2fe90*/  @!P0 BRA `(.L_x_3008) ;  /* 0x00000080004c8947 */ /* 0x001fea0003800000 */
.L_x_3273:
[----:B------:R-:W0:Y:S04]  /*2fea0*/  LDL R4, [R1+0x20] ;  /* 0x0000200001047983 */ /* 0x000e280000100800 */
[----:B------:R-:W2:Y:S04]  /*2feb0*/  LDL R2, [R1+0x24] ;  /* 0x0000240001027983 */ /* 0x000ea80000100800 */
[----:B------:R-:W3:Y:S01]  /*2fec0*/  LDL R13, [R1+0x1c] ;  /* 0x00001c00010d7983 */ /* 0x000ee20000100800 */
[----:B------:R-:W-:Y:S05]  /*2fed0*/  WARPSYNC.ALL ;  /* 0x0000000000007948 */ /* 0x000fea0003800000 */
[----:B------:R-:W-:-:S05]  /*2fee0*/  IMAD.U32 R20, RZ, RZ, UR39 ;  /* 0x00000027ff147e24 */ /* 0x000fca000f8e00ff */
[----:B------:R-:W-:Y:S02]  /*2fef0*/  ISETP.NE.AND P0, PT, R20, 0x3, PT ;  /* 0x000000031400780c */ /* 0x000fe40003f05270 */
[----:B0-----:R-:W-:-:S04]  /*2ff00*/  LOP3.LUT R0, R12, R4, RZ, 0xfc, !PT ;  /* 0x000000040c007212 */ /* 0x001fc800078efcff */
[----:B------:R-:W-:Y:S02]  /*2ff10*/  IADD3 R0, R23, R0, RZ ;  /* 0x0000000017007210 */ /* 0x000fe40007ffe0ff */
[----:B---3--:R-:W-:-:S03]  /*2ff20*/  LOP3.LUT R17, R12, R13, RZ, 0xfc, !PT ;  /* 0x0000000d0c117212 */ /* 0x008fc600078efcff */
[----:B----4-:R-:W0:Y:S01]  /*2ff30*/  LDSM.16.MT88.4 R4, [R0+0xa400] ;  /* 0x00a400000004783b */ /* 0x010e220000004200 */
[----:B--2---:R-:W-:Y:S02]  /*2ff40*/  IMAD.IADD R2, R2, 0x1, R0 ;  /* 0x0000000102027824 */ /* 0x004fe400078e0200 */
[----:B------:R-:W-:Y:S01]  /*2ff50*/  IMAD.IADD R17, R23, 0x1, R17 ;  /* 0x0000000117117824 */ /* 0x000fe200078e0211 */
        /* <DEDUP_REMOVED lines=67> */
.L_x_3009:
[----:B-1----:R1:W-:Y:S01]  /*30390*/  SYNCS.ARRIVE.TRANS64.A1T0 RZ, [R3+URZ+0x29850], RZ ;  /* 0x029850ff03ff79a7 */ /* 0x0023e2000810003f */
[----:B------:R-:W-:Y:S06]  /*303a0*/  BAR.SYNC.DEFER_BLOCKING 0x2, 0x80 ;  /* 0x0082000000007b1d */ /* 0x000fec0000010000 */
[----:B------:R-:W-:Y:S05]  /*303b0*/  @!P1 BRA `(.L_x_3010) ;  /* 0x0000000000049947 */ /* 0x000fea0003800000 */
[----:B------:R-:W-:Y:S01]  /*303c0*/  BPT.TRAP 0x1 ;  /* 0x000000040000795c */ /* 0x000fe20000300000 */
.L_x_3010:
[----:B------:R-:W2:Y:S01]  /*303d0*/  LDL R0, [R1+0x10] ;  /* 0x0000100001007983 */ /* 0x000ea20000100800 */
[----:B-1----:R-:W-:Y:S01]  /*303e0*/  VIADD R3, R3, 0x29880 ;  /* 0x0002988003037836 */ /* 0x002fe20000000000 */
[----:B0-----:R-:W-:Y:S01]  /*303f0*/  MOV R17, R28 ;  /* 0x0000001c00117202 */ /* 0x001fe20000000f00 */
[----:B------:R-:W-:-:S03]  /*30400*/  IMAD.MOV.U32 R21, RZ, RZ, R35 ;  /* 0x000000ffff157224 */ /* 0x000fc600078e0023 */
[----:B--2---:R-:W-:-:S04]  /*30410*/  PRMT R3, R0, 0x654, R3 ;  /* 0x0000065400037816 */ /* 0x004fc80000000003 */
[----:B------:R2:W-:Y:S01]  /*30420*/  SYNCS.ARRIVE.TRANS64.RED.A1T0 RZ, [R3+URZ], RZ ;  /* 0x000000ff03ff79a7 */ /* 0x0005e2000810043f */
[----:B------:R-:W-:Y:S05]  /*30430*/  @P2 BRA `(.L_x_3011) ;  /* 0xffffffe800242947 */ /* 0x000fea000383ffff */
.L_x_2991:
[----:B-1----:R-:W1:Y:S01]  /*30440*/  S2R R0, SR_TID.X ;  /* 0x0000000000007919 */ /* 0x002e620000002100 */
[----:B------:R-:W-:Y:S01]  /*30450*/  BSSY B0, `(.L_x_3012) ;  /* 0x0000012000007945 */ /* 0x000fe20003800000 */
[----:B-1----:R-:W-:Y:S01]  /*30460*/  LOP3.LUT R2, R0, 0x7f, RZ, 0xc0, !PT ;  /* 0x0000007f00027812 */ /* 0x002fe200078ec0ff */
[----:B------:R-:W-:-:S03]  /*30470*/  IMAD.U32 R0, RZ, RZ, UR37 ;  /* 0x00000025ff007e24 */ /* 0x000fc6000f8e00ff */
[----:B------:R-:W-:Y:S02]  /*30480*/  ISETP.NE.AND P1, PT, R2, RZ, PT ;  /* 0x000000ff0200720c */ /* 0x000fe40003f25270 */
[----:B------:R-:W-:-:S11]  /*30490*/  ISETP.NE.AND P0, PT, R0, 0x3, PT ;  /* 0x000000030000780c */ /* 0x000fd60003f05270 */
[----:B------:R-:W-:Y:S05]  /*304a0*/  @P1 BRA `(.L_x_3013) ;  /* 0x0000000000301947 */ /* 0x000fea0003800000 */
[----:B------:R-:W1:Y:S01]  /*304b0*/  S2R R5, SR_LANEID ;  /* 0x0000000000057919 */ /* 0x000e620000000000 */
[----:B------:R-:W-:Y:S01]  /*304c0*/  VOTEU.ANY UR4, UPT, PT ;  /* 0x0000000000047886 */ /* 0x000fe200038e0100 */
[----:B--2---:R-:W2:Y:S01]  /*304d0*/  LDC.64 R2, c[0x0][0xc60] ;  /* 0x00031800ff027b82 */ /* 0x004ea20000000a00 */
        /* <DEDUP_REMOVED lines=9> */
.L_x_3013:
[----:B------:R-:W-:Y:S05]  /*30570*/  BSYNC B0 ;  /* 0x0000000000007941 */ /* 0x000fea0003800000 */
.L_x_3012:
[----:B------:R-:W-:Y:S05]  /*30580*/  @!P0 BRA `(.L_x_3014) ;  /* 0x0000000000048947 */ /* 0x000fea0003800000 */
[----:B------:R-:W-:Y:S01]  /*30590*/  BPT.TRAP 0x1 ;  /* 0x000000040000795c */ /* 0x000fe20000300000 */
.L_x_3014:
[----:B------:R-:W-:Y:S01]  /*305a0*/  LOP3.LUT R0, R35, 0x1, RZ, 0x3c, !PT ;  /* 0x0000000123007812 */ /* 0x000fe200078e3cff */
[----:B------:R-:W-:Y:S01]  /*305b0*/  IMAD R17, R28, 0x8, R23 ;  /* 0x000000081c117824 */ /* 0x000fe200078e0217 */
[----:B------:R-:W-:Y:S02]  /*305c0*/  BSSY B0, `(.L_x_3015) ;  /* 0x0000004000007945 */ /* 0x000fe40003800000 */
[----:B------:R-:W-:-:S04]  /*305d0*/  SHF.L.U32 R0, R0, 0x1f, RZ ;  /* 0x0000001f00007819 */ /* 0x000fc800000006ff */
[----:B------:R-:W1:Y:S02]  /*305e0*/  SYNCS.PHASECHK.TRANS64.TRYWAIT P1, [R17+URZ+0x29870], R0 ;  /* 0x02987000110075a7 */ /* 0x000e64000802017f */
[----:B-1----:R-:W-:Y:S05]  /*305f0*/  @!P1 BRA `(.L_x_3016) ;  /* 0x0000007800889947 */ /* 0x002fea0003800000 */
.L_x_3274:
[----:B------:R-:W-:Y:S05]  /*30600*/  BSYNC B0 ;  /* 0x0000000000007941 */ /* 0x000fea0003800000 */
.L_x_3015:
[----:B------:R-:W-:-:S05]  /*30610*/  IMAD.U32 R2, RZ, RZ, UR39 ;  /* 0x00000027ff027e24 */ /* 0x000fca000f8e00ff */
[----:B------:R-:W-:-:S13]  /*30620*/  ISETP.NE.AND P1, PT, R2, 0x3, PT ;  /* 0x000000030200780c */ /* 0x000fda0003f25270 */
[----:B------:R-:W-:Y:S05]  /*30630*/  @!P1 BRA `(.L_x_3017) ;  /* 0x0000000000049947 */ /* 0x000fea0003800000 */
[----:B------:R-:W-:Y:S01]  /*30640*/  BPT.TRAP 0x1 ;  /* 0x000000040000795c */ /* 0x000fe20000300000 */
.L_x_3017:
[----:B-1----:R-:W-:-:S04]  /*30650*/  SHF.L.U32 R0, R35, 0x1f, RZ ;  /* 0x0000001f23007819 */ /* 0x002fc800000006ff */
[----:B------:R-:W1:Y:S02]  /*30660*/  SYNCS.PHASECHK.TRANS64.TRYWAIT P1, [R17+URZ+0x29860], R0 ;  /* 0x02986000110075a7 */ /* 0x000e64000802017f */
[----:B-1----:R-:W-:Y:S05]  /*30670*/  @!P1 BRA `(.L_x_3018) ;  /* 0x00000078007c9947 */ /* 0x002fea0003800000 */
.L_x_3275:
[----:B------:R-:W3:Y:S04]  /*30680*/  LDL R2, [R1+0x20] ;  /* 0x0000200001027983 */ /* 0x000ee80000100800 */
[----:B--2---:R-:W2:Y:S04]  /*30690*/  LDL R3, [R1+0x24] ;  /* 0x0000240001037983 */ /* 0x004ea80000100800 */
[----:B------:R-:W4:Y:S01]  /*306a0*/  LDL R12, [R1+0x1c] ;  /* 0x00001c00010c7983 */ /* 0x000f220000100800 */
[----:B-1----:R-:W-:Y:S01]  /*306b0*/  IMAD R0, R28, 0x5000, RZ ;  /* 0x000050001c007824 */ /* 0x002fe200078e02ff */
[----:B------:R-:W-:Y:S05]  /*306c0*/  WARPSYNC.ALL ;  /* 0x0000000000007948 */ /* 0x000fea0003800000 */
[----:B------:R-:W-:-:S05]  /*306d0*/  IMAD.U32 R18, RZ, RZ, UR39 ;  /* 0x00000027ff127e24 */ /* 0x000fca000f8e00ff */
[----:B------:R-:W-:Y:S02]  /*306e0*/  ISETP.NE.AND P1, PT, R18, 0x3, PT ;  /* 0x000000031200780c */ /* 0x000fe40003f25270 */
[----:B---3--:R-:W-:-:S04]  /*306f0*/  LOP3.LUT R2, R0, R2, RZ, 0xfc, !PT ;  /* 0x0000000200027212 */ /* 0x008fc800078efcff */
[----:B------:R-:W-:Y:S02]  /*30700*/  IADD3 R2, R23, R2, RZ ;  /* 0x0000000217027210 */ /* 0x000fe40007ffe0ff */
[----:B----4-:R-:W-:-:S03]  /*30710*/  LOP3.LUT R0, R0, R12, RZ, 0xfc, !PT ;  /* 0x0000000c00007212 */ /* 0x010fc600078efcff */
[----:B0-----:R-:W0:Y:S01]  /*30720*/  LDSM.16.MT88.4 R4, [R2+0xa400] ;  /* 0x00a400000204783b */ /* 0x001e220000004200 */
[----:B--2---:R-:W-:Y:S02]  /*30730*/  IMAD.IADD R3, R3, 0x1, R2 ;  /* 0x0000000103037824 */ /* 0x004fe400078e0202 */
        /* <DEDUP_REMOVED lines=68> */
.L_x_3019:
[----:B0-----:R0:W-:Y:S01]  /*30b80*/  SYNCS.ARRIVE.TRANS64.A1T0 RZ, [R17+URZ+0x29850], RZ ;  /* 0x029850ff11ff79a7 */ /* 0x0011e2000810003f */
[----:B------:R-:W-:Y:S06]  /*30b90*/  BAR.SYNC.DEFER_BLOCKING 0x2, 0x80 ;  /* 0x0082000000007b1d */ /* 0x000fec0000010000 */
[----:B------:R-:W-:Y:S05]  /*30ba0*/  @!P0 BRA `(.L_x_3020) ;  /* 0x0000000000048947 */ /* 0x000fea0003800000 */
[----:B------:R-:W-:Y:S01]  /*30bb0*/  BPT.TRAP 0x1 ;  /* 0x000000040000795c */ /* 0x000fe20000300000 */
.L_x_3020:
[----:B-1----:R-:W2:Y:S01]  /*30bc0*/  LDL R0, [R1+0x10] ;  /* 0x0000100001007983 */ /* 0x002ea20000100800 */
[----:B0-----:R-:W-:Y:S01]  /*30bd0*/  VIADD R17, R17, 0x29880 ;  /* 0x0002988011117836 */ /* 0x001fe20000000000 */
[----:B------:R-:W-:-:S04]  /*30be0*/  IADD3 R28, R28, 0x1, RZ ;  /* 0x000000011c1c7810 */ /* 0x000fc80007ffe0ff */
[----:B------:R-:W-:-:S04]  /*30bf0*/  ISETP.NE.AND P0, PT, R28, 0x2, PT ;  /* 0x000000021c00780c */ /* 0x000fc80003f05270 */
[----:B------:R-:W-:Y:S02]  /*30c00*/  SEL R28, R28, RZ, P0 ;  /* 0x000000ff1c1c7207 */ /* 0x000fe40000000000 */
[----:B--2---:R-:W-:Y:S02]  /*30c10*/  PRMT R17, R0, 0x654, R17 ;  /* 0x0000065400117816 */ /* 0x004fe40000000011 */
[----:B------:R-:W-:Y:S02]  /*30c20*/  SEL R0, RZ, 0x1, P0 ;  /* 0x00000001ff007807 */ /* 0x000fe40000000000 */
[----:B------:R0:W-:Y:S02]  /*30c30*/  SYNCS.ARRIVE.TRANS64.RED.A1T0 RZ, [R17+URZ], RZ ;  /* 0x000000ff11ff79a7 */ /* 0x0001e4000810043f */
[----:B------:R-:W-:-:S07]  /*30c40*/  LOP3.LUT R35, R35, R0, RZ, 0x3c, !PT ;  /* 0x0000000023237212 */ /* 0x000fce00078e3cff */
.L_x_2959:
[----:B------:R-:W-:-:S13]  /*30c50*/  LOP3.LUT P0, RZ, R22, 0x100, RZ, 0xc0, !PT ;  /* 0x0000010016ff7812 */ /* 0x000fda000780c0ff */
[----:B------:R-:W-:Y:S05]  /*30c60*/  @!P0 BRA `(.L_x_3021) ;  /* 0x0000000000288947 */ /* 0x000fea0003800000 */
[----:B------:R-:W-:Y:S05]  /*30c70*/  WARPSYNC.ALL ;  /* 0x0000000000007948 */ /* 0x000fea0003800000 */
[----:B------:R-:W2:Y:S08]  /*30c80*/  S2UR UR4, SR_CgaCtaId ;  /* 0x00000000000479c3 */ /* 0x000eb00000008800 */
[----:B------:R-:W-:Y:S01]  /*30c90*/  BAR.SYNC.DEFER_BLOCKING 0x5, 0x180 ;  /* 0x0146000000007b1d */ /* 0x000fe20000010000 */
[----:B-1----:R-:W-:Y:S01]  /*30ca0*/  MOV R23, 0x400 ;  /* 0x0000040000177802 */ /* 0x002fe20000000f00 */
[----:B--2---:R-:W-:-:S05]  /*30cb0*/  IMAD.U32 R0, RZ, RZ, UR4 ;  /* 0x00000004ff007e24 */ /* 0x004fca000f8e00ff */
[----:B------:R-:W-:Y:S01]  /*30cc0*/  LEA R23, R0, R23, 0x18 ;  /* 0x0000001700177211 */ /* 0x000fe200078ec0ff */
[----:B------:R1:W-:Y:S04]  /*30cd0*/  STL [R1+0x10], R0 ;  /* 0x0000100001007387 */ /* 0x0003e80000100800 */
[----:B0-----:R1:W0:Y:S01]  /*30ce0*/  LDS.128 R16, [R23+0x298d0] ;  /* 0x0298d00017107984 */ /* 0x0012220000000c00 */
[----:B------:R-:W-:Y:S06]  /*30cf0*/  BAR.ARV 0x4, 0x180 ;  /* 0x0106000000007b1d */ /* 0x000fec0000002000 */
[----:B------:R-:W-:Y:S05]  /*30d00*/  BRA `(.L_x_3022) ;  /* 0x0000000c00dc7947 */ /* 0x000fea0003800000 */
.L_x_3021:
[----:B------:R-:W2:Y:S01]  /*30d10*/  S2R R0, SR_TID.X ;  /* 0x0000000000007919 */ /* 0x000ea20000002100 */
[----:B------:R-:W-:Y:S01]  /*30d20*/  UMOV UR4, 0xffffffff ;  /* 0xffffffff00047882 */ /* 0x000fe20000000000 */
[----:B--2---:R-:W-:-:S04]  /*30d30*/  LOP3.LUT R8, R0, 0x1f, RZ, 0xc0, !PT ;  /* 0x0000001f00087812 */ /* 0x004fc800078ec0ff */
[----:B------:R-:W-:Y:S01]  /*30d40*/  ISETP.NE.AND P0, PT, R8, 0x1f, PT ;  /* 0x0000001f0800780c */ /* 0x000fe20003f05270 */
[----:B------:R-:W-:-:S12]  /*30d50*/  BRA.DIV UR4, `(.L_x_3023) ;  /* 0x0000007204d87947 */ /* 0x000fd8000b800000 */
[----:B0-----:R-:W-:Y:S01]  /*30d60*/  IMAD.IADD R9, R19, 0x1, R8 ;  /* 0x0000000113097824 */ /* 0x001fe200078e0208 */
[----:B------:R-:W-:-:S04]  /*30d70*/  ULDC UR4, c[0x0][0xc3c] ;  /* 0x00030f0000047ab9 */ /* 0x000fc80000000800 */
[----:B------:R-:W-:-:S13]  /*30d80*/  ISETP.GE.OR P1, PT, R9, UR4, !P0 ;  /* 0x0000000409007c0c */ /* 0x000fda000c726670 */
[----:B------:R-:W0:Y:S08]  /*30d90*/  @!P1 LDC.64 R2, c[0x0][0xc80] ;  /* 0x00032000ff029b82 */ /* 0x000e300000000a00 */
[----:B------:R-:W2:Y:S01]  /*30da0*/  @!P1 LDC.64 R4, c[0x0][0xc78] ;  /* 0x00031e00ff049b82 */ /* 0x000ea20000000a00 */
[----:B0-----:R-:W-:-:S05]  /*30db0*/  @!P1 IMAD.WIDE R2, R9, 0x4, R2 ;  /* 0x0000000409029825 */ /* 0x001fca00078e0202 */
[----:B------:R2:W3:Y:S02]  /*30dc0*/  @!P1 LDG.E R7, desc[UR52][R2.64] ;  /* 0x0000003402079981 */ /* 0x0004e4000c1e1900 */
[----:B--2---:R-:W-:-:S05]  /*30dd0*/  @!P1 IMAD.WIDE R2, R9, 0x4, R4 ;  /* 0x0000000409029825 */ /* 0x004fca00078e0204 */
[----:B------:R-:W2:Y:S01]  /*30de0*/  @!P1 LDG.E R4, desc[UR52][R2.64] ;  /* 0x0000003402049981 */ /* 0x000ea2000c1e1900 */
[----:B------:R-:W-:Y:S01]  /*30df0*/  IMAD.MOV.U32 R17, RZ, RZ, RZ ;  /* 0x000000ffff117224 */ /* 0x000fe200078e00ff */
[----:B------:R-:W-:Y:S02]  /*30e00*/  MOV R5, RZ ;  /* 0x000000ff00057202 */ /* 0x000fe40000000f00 */
[C---:B------:R-:W-:Y:S01]  /*30e10*/  ISETP.GE.U32.AND P2, PT, R8.reuse, 0x2, PT ;  /* 0x000000020800780c */ /* 0x040fe20003f46070 */
[----:B------:R-:W-:Y:S01]  /*30e20*/  SHFL.IDX PT, R0, R16, RZ, 0x1f ;  /* 0x00001fff10007589 */ /* 0x000fe200000e0000 */
[C---:B------:R-:W-:Y:S02]  /*30e30*/  ISETP.GE.U32.AND P3, PT, R8.reuse, 0x4, PT ;  /* 0x000000040800780c */ /* 0x040fe40003f66070 */
[C---:B------:R-:W-:Y:S01]  /*30e40*/  ISETP.GE.U32.AND P4, PT, R8.reuse, 0x8, PT ;  /* 0x000000080800780c */ /* 0x040fe20003f86070 */
[----:B-1----:R0:W-:Y:S01]  /*30e50*/  SHFL.IDX PT, R6, R16, 0x1, 0x1f ;  /* 0x00201f0010067f89 */ /* 0x0021e200000e0000 */
[----:B------:R-:W-:Y:S01]  /*30e60*/  ISETP.GE.U32.AND P5, PT, R8, 0x10, PT ;  /* 0x000000100800780c */ /* 0x000fe20003fa6070 */
        /* <DEDUP_REMOVED lines=20> */
[----:B------:R0:W1:Y:S02]  /*30fb0*/  SHFL.IDX PT, R14, R2, 0x1f, 0x1f ;  /* 0x03e01f00020e7f89 */ /* 0x00006400000e0000 */
.L_x_3285:
[----:B------:R-:W-:Y:S02]  /*30fc0*/  ULDC UR4, c[0x0][0xc38] ;  /* 0x00030e0000047ab9 */ /* 0x000fe40000000800 */
[----:B------:R-:W-:-:S04]  /*30fd0*/  IMAD.U32 R4, RZ, RZ, UR4 ;  /* 0x00000004ff047e24 */ /* 0x000fc8000f8e00ff */
[----:B-1----:R-:W-:-:S04]  /*30fe0*/  IMAD R3, R14, R4, RZ ;  /* 0x000000040e037224 */ /* 0x002fc800078e02ff */
[----:B------:R-:W-:-:S05]  /*30ff0*/  IMAD.IADD R6, R6, 0x1, R3 ;  /* 0x0000000106067824 */ /* 0x000fca00078e0203 */
[----:B------:R-:W-:-:S13]  /*31000*/  ISETP.GT.AND P6, PT, R6, R0, PT ;  /* 0x000000000600720c */ /* 0x000fda0003fc4270 */
[----:B------:R-:W-:Y:S05]  /*31010*/  @P6 BRA `(.L_x_3024) ;  /* 0x0000000000a46947 */ /* 0x000fea0003800000 */
.L_x_3027:
[----:B0-----:R-:W0:Y:S01]  /*31020*/  LDC R2, c[0x0][0xc3c] ;  /* 0x00030f00ff027b82 */ /* 0x001e220000000800 */
[----:B------:R-:W-:-:S04]  /*31030*/  IADD3 R19, R19, 0x1f, RZ ;  /* 0x0000001f13137810 */ /* 0x000fc80007ffe0ff */
[----:B0-----:R-:W-:-:S13]  /*31040*/  ISETP.GE.AND P6, PT, R19, R2, PT ;  /* 0x000000021300720c */ /* 0x001fda0003fc6270 */
[----:B------:R-:W-:Y:S05]  /*31050*/  @P6 BRA `(.L_x_3025) ;  /* 0x0000000800bc6947 */ /* 0x000fea0003800000 */
[----:B------:R-:W0:Y:S01]  /*31060*/  S2R R3, SR_TID.X ;  /* 0x0000000000037919 */ /* 0x000e220000002100 */
        /* <DEDUP_REMOVED lines=30> */
.L_x_3293:
[----:B------:R-:W-:Y:S02]  /*31250*/  ULDC UR4, c[0x0][0xc38] ;  /* 0x00030e0000047ab9 */ /* 0x000fe40000000800 */
[----:B------:R-:W-:-:S04]  /*31260*/  IMAD.U32 R4, RZ, RZ, UR4 ;  /* 0x00000004ff047e24 */ /* 0x000fc8000f8e00ff */
[----:B-1----:R-:W-:-:S05]  /*31270*/  IMAD R3, R14, R4, RZ ;  /* 0x000000040e037224 */ /* 0x002fca00078e02ff */
[----:B------:R-:W-:-:S04]  /*31280*/  IADD3 R6, R3, R6, RZ ;  /* 0x0000000603067210 */ /* 0x000fc80007ffe0ff */
[----:B------:R-:W-:-:S13]  /*31290*/  ISETP.GT.AND P6, PT, R6, R0, PT ;  /* 0x000000000600720c */ /* 0x000fda0003fc4270 */
[----:B------:R-:W-:Y:S05]  /*312a0*/  @!P6 BRA `(.L_x_3027) ;  /* 0xfffffffc005ce947 */ /* 0x000fea000383ffff */
.L_x_3024:
        /* <DEDUP_REMOVED lines=10> */
.L_x_3298:
[----:B------:R-:W-:-:S13]  /*31350*/  ISETP.NE.AND P0, PT, R3, RZ, PT ;  /* 0x000000ff0300720c */ /* 0x000fda0003f05270 */
[----:B------:R-:W-:Y:S05]  /*31360*/  @!P0 BRA `(.L_x_3029) ;  /* 0x0000000000108947 */ /* 0x000fea0003800000 */
[----:B------:R-:W-:Y:S01]  /*31370*/  UMOV UR4, 0xffffffff ;  /* 0xffffffff00047882 */ /* 0x000fe20000000000 */
[----:B------:R-:W-:Y:S02]  /*31380*/  VIADD R12, R7, 0xffffffff ;  /* 0xffffffff070c7836 */ /* 0x000fe40000000000 */
[----:B------:R-:W-:Y:S05]  /*31390*/  BRA.DIV UR4, `(.L_x_3030) ;  /* 0x0000007604987947 */ /* 0x000fea000b800000 */
[----:B------:R4:W0:Y:S02]  /*313a0*/  SHFL.IDX PT, R16, R2, R12, 0x1f ;  /* 0x00001f0c02107589 */ /* 0x00082400000e0000 */
.L_x_3029:
[----:B---3--:R-:W-:Y:S01]  /*313b0*/  ISETP.NE.AND P0, PT, R5, 0x1, PT ;  /* 0x000000010500780c */ /* 0x008fe20003f05270 */
[----:B0-----:R-:W-:-:S05]  /*313c0*/  IMAD R16, R16, R4, R6 ;  /* 0x0000000410107224 */ /* 0x001fca00078e0206 */
[----:B------:R-:W-:-:S07]  /*313d0*/  IADD3 R0, R0, -R16, RZ ;  /* 0x8000001000007210 */ /* 0x000fce0007ffe0ff */
[----:B------:R-:W-:Y:S05]  /*313e0*/  @!P0 BRA `(.L_x_3031) ;  /* 0x0000000000dc8947 */ /* 0x000fea0003800000 */
[-C--:B--2---:R-:W-:Y:S01]  /*313f0*/  IABS R4, R17.reuse ;  /* 0x0000001100047213 */ /* 0x084fe20000000000 */
[----:B----4-:R-:W-:Y:S01]  /*31400*/  IMAD.MOV.U32 R2, RZ, RZ, RZ ;  /* 0x000000ffff027224 */ /* 0x010fe200078e00ff */
[----:B------:R-:W-:Y:S02]  /*31410*/  IABS R8, R17 ;  /* 0x0000001100087213 */ /* 0x000fe40000000000 */
[----:B------:R-:W0:Y:S08]  /*31420*/  I2F.RP R6, R4 ;  /* 0x0000000400067306 */ /* 0x000e300000209400 */
[----:B0-----:R-:W1:Y:S02]  /*31430*/  MUFU.RCP R6, R6 ;  /* 0x0000000600067308 */ /* 0x001e640000001000 */
[----:B-1----:R-:W-:Y:S01]  /*31440*/  VIADD R7, R6, 0xffffffe ;  /* 0x0ffffffe06077836 */ /* 0x002fe20000000000 */
[----:B------:R-:W-:-:S05]  /*31450*/  IABS R6, R5 ;  /* 0x0000000500067213 */ /* 0x000fca0000000000 */
[----:B------:R-:W0:Y:S02]  /*31460*/  F2I.FTZ.U32.TRUNC.NTZ R3, R7 ;  /* 0x0000000700037305 */ /* 0x000e24000021f000 */
[----:B0-----:R-:W-:-:S04]  /*31470*/  IMAD.MOV R9, RZ, RZ, -R3 ;  /* 0x000000ffff097224 */ /* 0x001fc800078e0a03 */
[----:B------:R-:W-:-:S04]  /*31480*/  IMAD R9, R9, R4, RZ ;  /* 0x0000000409097224 */ /* 0x000fc800078e02ff */
[----:B------:R-:W-:Y:S01]  /*31490*/  IMAD.HI.U32 R3, R3, R9, R2 ;  /* 0x0000000903037227 */ /* 0x000fe200078e0002 */
[----:B------:R-:W-:Y:S02]  /*314a0*/  IADD3 R9, RZ, -R8, RZ ;  /* 0x80000008ff097210 */ /* 0x000fe40007ffe0ff */
[----:B------:R-:W0:Y:S01]  /*314b0*/  I2F.RP R8, R6 ;  /* 0x0000000600087306 */ /* 0x000e220000209400 */
[----:B------:R-:W-:-:S05]  /*314c0*/  IABS R2, R0 ;  /* 0x0000000000027213 */ /* 0x000fca0000000000 */
[----:B------:R-:W-:-:S04]  /*314d0*/  IMAD.HI.U32 R7, R3, R2, RZ ;  /* 0x0000000203077227 */ /* 0x000fc800078e00ff */
[----:B------:R-:W-:Y:S01]  /*314e0*/  IMAD R9, R7, R9, R2 ;  /* 0x0000000907097224 */ /* 0x000fe200078e0202 */
[----:B------:R-:W-:Y:S01]  /*314f0*/  MOV R2, RZ ;  /* 0x000000ff00027202 */ /* 0x000fe20000000f00 */
[----:B0-----:R-:W0:Y:S03]  /*31500*/  MUFU.RCP R8, R8 ;  /* 0x0000000800087308 */ /* 0x001e260000001000 */
[----:B------:R-:W-:-:S13]  /*31510*/  ISETP.GT.U32.AND P1, PT, R4, R9, PT ;  /* 0x000000090400720c */ /* 0x000fda0003f24070 */
[----:B------:R-:W-:Y:S02]  /*31520*/  @!P1 IMAD.IADD R9, R9, 0x1, -R4 ;  /* 0x0000000109099824 */ /* 0x000fe400078e0a04 */
[----:B------:R-:W-:Y:S01]  /*31530*/  @!P1 VIADD R7, R7, 0x1 ;  /* 0x0000000107079836 */ /* 0x000fe20000000000 */
[----:B------:R-:W-:Y:S01]  /*31540*/  ISETP.NE.AND P1, PT, R17, RZ, PT ;  /* 0x000000ff1100720c */ /* 0x000fe20003f25270 */
[----:B0-----:R-:W-:Y:S01]  /*31550*/  VIADD R10, R8, 0xffffffe ;  /* 0x0ffffffe080a7836 */ /* 0x001fe20000000000 */
[----:B------:R-:W-:Y:S02]  /*31560*/  ISETP.GE.U32.AND P0, PT, R9, R4, PT ;  /* 0x000000040900720c */ /* 0x000fe40003f06070 */
[----:B------:R-:W-:Y:S01]  /*31570*/  IABS R4, R5 ;  /* 0x0000000500047213 */ /* 0x000fe20000000000 */
[----:B------:R-:W0:Y:S03]  /*31580*/  F2I.FTZ.U32.TRUNC.NTZ R3, R10 ;  /* 0x0000000a00037305 */ /* 0x000e26000021f000 */
[----:B------:R-:W-:-:S07]  /*31590*/  IADD3 R4, RZ, -R4, RZ ;  /* 0x80000004ff047210 */ /* 0x000fce0007ffe0ff */
[----:B------:R-:W-:Y:S02]  /*315a0*/  @P0 VIADD R7, R7, 0x1 ;  /* 0x0000000107070836 */ /* 0x000fe40000000000 */
        /* <DEDUP_REMOVED lines=17> */
[----:B------:R-:W-:-:S04]  /*316c0*/  IMAD.MOV R3, RZ, RZ, -R7 ;  /* 0x000000ffff037224 */ /* 0x000fc800078e0a07 */
[----:B------:R-:W-:Y:S02]  /*316d0*/  IMAD R3, R17, R3, R0 ;  /* 0x0000000311037224 */ /* 0x000fe400078e0200 */
[----:B------:R-:W-:-:S06]  /*316e0*/  @P0 VIADD R2, R2, 0x1 ;  /* 0x0000000102020836 */ /* 0x000fcc0000000000 */
[----:B------:R-:W-:Y:S02]  /*316f0*/  @!P2 IADD3 R2, -R2, RZ, RZ ;  /* 0x000000ff0202a210 */ /* 0x000fe40007ffe1ff */
[----:B------:R-:W-:-:S05]  /*31700*/  @!P1 LOP3.LUT R2, RZ, R5, RZ, 0x33, !PT ;  /* 0x00000005ff029212 */ /* 0x000fca00078e33ff */
[--C-:B------:R-:W-:Y:S02]  /*31710*/  IMAD.MOV R4, RZ, RZ, -R2.reuse ;  /* 0x000000ffff047224 */ /* 0x100fe400078e0a02 */
[C---:B------:R-:W-:Y:S02]  /*31720*/  IMAD R2, R5.reuse, 0x1000000, R2 ;  /* 0x0100000005027824 */ /* 0x040fe400078e0202 */
[----:B------:R-:W-:-:S05]  /*31730*/  IMAD R5, R5, R4, R7 ;  /* 0x0000000405057224 */ /* 0x000fca00078e0207 */
[----:B------:R-:W-:Y:S01]  /*31740*/  LEA R18, R5, R2, 0x10 ;  /* 0x0000000205127211 */ /* 0x000fe200078e80ff */
[----:B------:R-:W-:Y:S06]  /*31750*/  BRA `(.L_x_3032) ;  /* 0x0000000000f07947 */ /* 0x000fec0003800000 */
.L_x_3031:
[----:B----4-:R-:W0:Y:S02]  /*31760*/  LDC.64 R2, c[0x0][0xc90] ;  /* 0x00032400ff027b82 */ /* 0x010e240000000a00 */
[----:B0-----:R-:W-:-:S05]  /*31770*/  IMAD.WIDE R2, R19, 0x4, R2 ;  /* 0x0000000413027825 */ /* 0x001fca00078e0202 */
[----:B-1----:R0:W2:Y:S02]  /*31780*/  LDG.E R7, desc[UR52][R2.64] ;  /* 0x0000003402077981 */ /* 0x0020a4000c1e1900 */
[----:B0-----:R-:W-:Y:S02]  /*31790*/  IMAD.MOV.U32 R2, RZ, RZ, RZ ;  /* 0x000000ffff027224 */ /* 0x001fe400078e00ff */
[----:B--2---:R-:W-:-:S05]  /*317a0*/  IMAD R5, R17, R7, RZ ;  /* 0x0000000711057224 */ /* 0x004fca00078e02ff */
[-C--:B------:R-:W-:Y:S02]  /*317b0*/  IABS R6, R5.reuse ;  /* 0x0000000500067213 */ /* 0x080fe40000000000 */
[----:B------:R-:W-:Y:S02]  /*317c0*/  IABS R10, R5 ;  /* 0x00000005000a7213 */ /* 0x000fe40000000000 */
[----:B------:R-:W0:Y:S08]  /*317d0*/  I2F.RP R8, R6 ;  /* 0x0000000600087306 */ /* 0x000e300000209400 */
[----:B0-----:R-:W0:Y:S02]  /*317e0*/  MUFU.RCP R8, R8 ;  /* 0x0000000800087308 */ /* 0x001e240000001000 */
[----:B0-----:R-:W-:Y:S01]  /*317f0*/  VIADD R9, R8, 0xffffffe ;  /* 0x0ffffffe08097836 */ /* 0x001fe20000000000 */
[----:B------:R-:W-:-:S05]  /*31800*/  IADD3 R8, RZ, -R10, RZ ;  /* 0x8000000aff087210 */ /* 0x000fca0007ffe0ff */
[----:B------:R-:W0:Y:S02]  /*31810*/  F2I.FTZ.U32.TRUNC.NTZ R3, R9 ;  /* 0x0000000900037305 */ /* 0x000e24000021f000 */
        /* <DEDUP_REMOVED lines=14> */
[----:B------:R-:W-:Y:S02]  /*31900*/  @!P2 IADD3 R2, -R2, RZ, RZ ;  /* 0x000000ff0202a210 */ /* 0x000fe40007ffe1ff */
[----:B------:R-:W-:-:S05]  /*31910*/  @!P1 LOP3.LUT R2, RZ, R5, RZ, 0x33, !PT ;  /* 0x00000005ff029212 */ /* 0x000fca00078e33ff */
[----:B------:R-:W-:Y:S02]  /*31920*/  IMAD R6, R7, R2, RZ ;  /* 0x0000000207067224 */ /* 0x000fe400078e02ff */
[----:B------:R-:W-:Y:S02]  /*31930*/  IMAD.MOV R2, RZ, RZ, -R2 ;  /* 0x000000ffff027224 */ /* 0x000fe400078e0a02 */
[----:B------:R-:W-:Y:S02]  /*31940*/  IMAD.MOV R3, RZ, RZ, -R6 ;  /* 0x000000ffff037224 */ /* 0x000fe400078e0a06 */
[----:B------:R-:W-:Y:S02]  /*31950*/  IMAD R5, R5, R2, R0 ;  /* 0x0000000205057224 */ /* 0x000fe400078e0200 */
[----:B------:R-:W-:Y:S01]  /*31960*/  IMAD.MOV.U32 R2, RZ, RZ, RZ ;  /* 0x000000ffff027224 */ /* 0x000fe200078e00ff */
[----:B------:R-:W-:Y:S02]  /*31970*/  VIADDMNMX R4, R3, R4, R7, PT ;  /* 0x0000000403047246 */ /* 0x000fe40003800107 */
[----:B------:R-:W-:-:S02]  /*31980*/  IADD3 R6, R6, 0x1000000, R5 ;  /* 0x0100000006067810 */ /* 0x000fc40007ffe005 */
[----:B------:R-:W-:-:S04]  /*31990*/  IABS R7, R4 ;  /* 0x0000000400077213 */ /* 0x000fc80000000000 */
[----:B------:R-:W0:Y:S08]  /*319a0*/  I2F.RP R8, R7 ;  /* 0x0000000700087306 */ /* 0x000e300000209400 */
[----:B0-----:R-:W0:Y:S02]  /*319b0*/  MUFU.RCP R8, R8 ;  /* 0x0000000800087308 */ /* 0x001e240000001000 */
[----:B0-----:R-:W-:-:S06]  /*319c0*/  VIADD R9, R8, 0xffffffe ;  /* 0x0ffffffe08097836 */ /* 0x001fcc0000000000 */
[----:B------:R-:W0:Y:S02]  /*319d0*/  F2I.FTZ.U32.TRUNC.NTZ R3, R9 ;  /* 0x0000000900037305 */ /* 0x000e24000021f000 */
[----:B0-----:R-:W-:-:S05]  /*319e0*/  IADD3 R0, RZ, -R3, RZ ;  /* 0x80000003ff007210 */ /* 0x001fca0007ffe0ff */
[----:B------:R-:W-:Y:S01]  /*319f0*/  IMAD R11, R0, R7, RZ ;  /* 0x00000007000b7224 */ /* 0x000fe200078e02ff */
[----:B------:R-:W-:-:S03]  /*31a00*/  IABS R0, R5 ;  /* 0x0000000500007213 */ /* 0x000fc60000000000 */
[----:B------:R-:W-:Y:S01]  /*31a10*/  IMAD.HI.U32 R3, R3, R11, R2 ;  /* 0x0000000b03037227 */ /* 0x000fe200078e0002 */
[----:B------:R-:W-:-:S05]  /*31a20*/  IABS R2, R4 ;  /* 0x0000000400027213 */ /* 0x000fca0000000000 */
[----:B------:R-:W-:Y:S02]  /*31a30*/  IMAD.MOV R2, RZ, RZ, -R2 ;  /* 0x000000ffff027224 */ /* 0x000fe400078e0a02 */
        /* <DEDUP_REMOVED lines=8> */
[----:B------:R-:W-:-:S07]  /*31ac0*/  ISETP.GE.AND P2, PT, R0, RZ, PT ;  /* 0x000000ff0000720c */ /* 0x000fce0003f46270 */
[----:B------:R-:W-:-:S06]  /*31ad0*/  @P0 VIADD R3, R3, 0x1 ;  /* 0x0000000103030836 */ /* 0x000fcc0000000000 */
[----:B------:R-:W-:Y:S01]  /*31ae0*/  @!P2 IMAD.MOV R3, RZ, RZ, -R3 ;  /* 0x000000ffff03a224 */ /* 0x000fe200078e0a03 */
[----:B------:R-:W-:Y:S01]  /*31af0*/  @!P1 LOP3.LUT R3, RZ, R4, RZ, 0x33, !PT ;  /* 0x00000004ff039212 */ /* 0x000fe200078e33ff */
[----:B------:R-:W-:-:S04]  /*31b00*/  IMAD.MOV R4, RZ, RZ, -R4 ;  /* 0x000000ffff047224 */ /* 0x000fc800078e0a04 */
[----:B------:R-:W-:-:S07]  /*31b10*/  IMAD R18, R3, R4, R6 ;  /* 0x0000000403127224 */ /* 0x000fce00078e0206 */
.L_x_3032:
[----:B------:R-:W-:-:S04]  /*31b20*/  LOP3.LUT R0, RZ, R3, RZ, 0x33, !PT ;  /* 0x00000003ff007212 */ /* 0x000fc800078e33ff */
[----:B------:R-:W-:Y:S01]  /*31b30*/  IADD3 R17, R17, R0, RZ ;  /* 0x0000000011117210 */ /* 0x000fe20007ffe0ff */
[----:B------:R-:W-:Y:S06]  /*31b40*/  BRA `(.L_x_3033) ;  /* 0x00000000001c7947 */ /* 0x000fec0003800000 */
.L_x_3025:
[----:B------:R-:W-:Y:S01]  /*31b50*/  UMOV UR4, URZ ;  /* 0x0000003f00047c82 */ /* 0x000fe20008000000 */
[----:B------:R-:W-:Y:S01]  /*31b60*/  UMOV UR5, URZ ;  /* 0x0000003f00057c82 */ /* 0x000fe20008000000 */
[----:B------:R-:W-:Y:S01]  /*31b70*/  ULDC UR6, c[0x0][0xc3c] ;  /* 0x00030f0000067ab9 */ /* 0x000fe20000000800 */
[----:B------:R-:W-:Y:S01]  /*31b80*/  IMAD.MOV.U32 R16, RZ, RZ, R0 ;  /* 0x000000ffff107224 */ /* 0x000fe200078e0000 */
[----:B------:R-:W-:Y:S01]  /*31b90*/  MOV R19, UR6 ;  /* 0x0000000600137c02 */ /* 0x000fe20008000f00 */
[----:B------:R-:W-:Y:S02]  /*31ba0*/  IMAD.U32 R17, RZ, RZ, UR4 ;  /* 0x00000004ff117e24 */ /* 0x000fe4000f8e00ff */
[----:B------:R-:W-:-:S07]  /*31bb0*/  IMAD.U32 R18, RZ, RZ, UR5 ;  /* 0x00000005ff127e24 */ /* 0x000fce000f8e00ff */
.L_x_3033:
[----:B------:R2:W3:Y:S01]  /*31bc0*/  LDL R2, [R1+0x10] ;  /* 0x0000100001027983 */ /* 0x0004e20000100800 */
[----:B------:R-:W0:Y:S01]  /*31bd0*/  S2R R0, SR_TID.X ;  /* 0x0000000000007919 */ /* 0x000e220000002100 */
[----:B------:R-:W-:Y:S05]  /*31be0*/  WARPSYNC.ALL ;  /* 0x0000000000007948 */ /* 0x000fea0003800000 */
[----:B0-----:R-:W-:Y:S01]  /*31bf0*/  LOP3.LUT R0, R0, 0x1f, RZ, 0xc0, !PT ;  /* 0x0000001f00007812 */ /* 0x001fe200078ec0ff */
[----:B------:R-:W-:Y:S03]  /*31c00*/  BAR.SYNC.DEFER_BLOCKING 0x4, 0x180 ;  /* 0x0106000000007b1d */ /* 0x000fe60000010000 */
[----:B------:R-:W-:-:S13]  /*31c10*/  ISETP.NE.AND P0, PT, R0, RZ, PT ;  /* 0x000000ff0000720c */ /* 0x000fda0003f05270 */
[----:B------:R-:W-:Y:S01]  /*31c20*/  @!P0 MOV R0, 0x400 ;  /* 0x0000040000008802 */ /* 0x000fe20000000f00 */
[----:B---3--:R-:W0:Y:S03]  /*31c30*/  @!P0 S2R R2, SR_CgaCtaId ;  /* 0x0000000000028919 */ /* 0x008e260000008800 */
[----:B0-----:R-:W-:Y:S01]  /*31c40*/  @!P0 LEA R23, R2, R0, 0x18 ;  /* 0x0000000002178211 */ /* 0x001fe200078ec0ff */
[----:B------:R2:W-:Y:S04]  /*31c50*/  @!P0 STL [R1+0x10], R2 ;  /* 0x0000100201008387 */ /* 0x0005e80000100800 */
[----:B------:R2:W-:Y:S01]  /*31c60*/  @!P0 STS.128 [R23+0x298d0], R16 ;  /* 0x0298d01017008388 */ /* 0x0005e20000000c00 */
[----:B------:R-:W-:Y:S06]  /*31c70*/  BAR.ARV 0x5, 0x180 ;  /* 0x0146000000007b1d */ /* 0x000fec0000002000 */
.L_x_3022:
[----:B------:R-:W-:Y:S02]  /*31c80*/  ULDC UR4, c[0x0][0xc3c] ;  /* 0x00030f0000047ab9 */ /* 0x000fe40000000800 */
[----:B0-----:R-:W-:-:S13]  /*31c90*/  ISETP.GE.AND P0, PT, R19, UR4, PT ;  /* 0x0000000413007c0c */ /* 0x001fda000bf06270 */
[----:B------:R-:W-:Y:S05]  /*31ca0*/  @!P0 BRA `(.L_x_3034) ;  /* 0xffffff8800f48947 */ /* 0x000fea000383ffff */
[----:B------:R-:W-:Y:S05]  /*31cb0*/  BSYNC B7 ;  /* 0x0000000000077941 */ /* 0x000fea0003800000 */
.L_x_2914:
[----:B-12---:R-:W2:Y:S01]  /*31cc0*/  LDL.LU R0, [R1+0x3c] ;  /* 0x00003c0001007983 */ /* 0x006ea20000300800 */
[----:B------:R-:W-:Y:S01]  /*31cd0*/  BSSY B0, `(.L_x_3035) ;  /* 0x000000b000007945 */ /* 0x000fe20003800000 */
[----:B------:R-:W1:Y:S01]  /*31ce0*/  S2R R5, SR_CgaCtaId ;  /* 0x0000000000057919 */ /* 0x000e620000008800 */
[----:B--2---:R-:W-:-:S05]  /*31cf0*/  VIADD R0, R0, 0x1 ;  /* 0x0000000100007836 */ /* 0x004fca0000000000 */
[----:B0-----:R-:W-:-:S04]  /*31d00*/  LEA.HI R2, R0, R0, RZ, 0x1 ;  /* 0x0000000000027211 */ /* 0x001fc800078f08ff */
[----:B------:R-:W-:Y:S02]  /*31d10*/  LOP3.LUT R3, R2, 0xfffffffe, RZ, 0xc0, !PT ;  /* 0xfffffffe02037812 */ /* 0x000fe400078ec0ff */
[----:B------:R-:W-:-:S03]  /*31d20*/  MOV R2, 0x400 ;  /* 0x0000040000027802 */ /* 0x000fc60000000f00 */
[----:B------:R-:W-:Y:S01]  /*31d30*/  IMAD.IADD R0, R0, 0x1, -R3 ;  /* 0x0000000100007824 */ /* 0x000fe200078e0a03 */
[----:B-1----:R-:W-:-:S04]  /*31d40*/  LEA R5, R5, R2, 0x18 ;  /* 0x0000000205057211 */ /* 0x002fc800078ec0ff */
[----:B------:R-:W-:-:S04]  /*31d50*/  SHF.L.U32 R0, R0, 0x1f, RZ ;  /* 0x0000001f00007819 */ /* 0x000fc800000006ff */
[----:B------:R-:W0:Y:S02]  /*31d60*/  SYNCS.PHASECHK.TRANS64.TRYWAIT P0, [R5+URZ+0x29820], R0 ;  /* 0x02982000050075a7 */ /* 0x000e24000800017f */
[----:B0-----:R-:W-:Y:S05]  /*31d70*/  @!P0 BRA `(.L_x_3036) ;  /* 0x0000006c00488947 */ /* 0x001fea0003800000 */
.L_x_3301:
[----:B------:R-:W-:Y:S05]  /*31d80*/  BSYNC B0 ;  /* 0x0000000000007941 */ /* 0x000fea0003800000 */
.L_x_3035:
[----:B------:R-:W-:-:S03]  /*31d90*/  UMOV UR4, 0xffffffff ;  /* 0xffffffff00047882 */ /* 0x000fc60000000000 */
[----:B------:R-:W-:Y:S05]  /*31da0*/  BRA.DIV UR4, `(.L_x_3037) ;  /* 0x0000006e04507947 */ /* 0x000fea000b800000 */
[----:B0-----:R-:W0:Y:S02]  /*31db0*/  S2R R0, SR_TID.X ;  /* 0x0000000000007919 */ /* 0x001e240000002100 */
[----:B0-----:R-:W-:-:S04]  /*31dc0*/  SHF.R.U32.HI R0, RZ, 0x5, R0 ;  /* 0x00000005ff007819 */ /* 0x001fc80000011600 */
[----:B------:R-:W-:-:S05]  /*31dd0*/  LOP3.LUT R0, R0, 0x3, RZ, 0xc0, !PT ;  /* 0x0000000300007812 */ /* 0x000fca00078ec0ff */
[----:B------:R0:W1:Y:S02]  /*31de0*/  SHFL.IDX PT, R14, R0, RZ, 0x1f ;  /* 0x00001fff000e7589 */ /* 0x00006400000e0000 */
.L_x_3304:
[----:B-1----:R-:W-:-:S13]  /*31df0*/  ISETP.NE.AND P0, PT, R14, RZ, PT ;  /* 0x000000ff0e00720c */ /* 0x002fda0003f05270 */
[----:B------:R-:W-:Y:S05]  /*31e00*/  @P0 BRA `(.L_x_2680) ;  /* 0x0000000000a80947 */ /* 0x000fea0003800000 */
[----:B------:R-:W-:-:S03]  /*31e10*/  UMOV UR4, 0xffffffff ;  /* 0xffffffff00047882 */ /* 0x000fc60000000000 */
[----:B------:R-:W-:Y:S05]  /*31e20*/  BRA.DIV UR4, `(.L_x_3038) ;  /* 0x0000006e04647947 */ /* 0x000fea000b800000 */
[----:B------:R-:W-:-:S13]  /*31e30*/  ELECT P6, URZ, PT ;  /* 0x00000000003f782f */ /* 0x000fda00038c0000 */
.L_x_3307:
[----:B------:R-:W-:Y:S05]  /*31e40*/  @!P6 BRA `(.L_x_2680) ;  /* 0x000000000098e947 */ /* 0x000fea0003800000 */
[----:B------:R-:W-:-:S06]  /*31e50*/  ULOP3.LUT UR4, UR36, 0x2, URZ, 0xfc, !UPT ;  /* 0x0000000224047892 */ /* 0x000fcc000f8efc3f */
[----:B0-----:R-:W-:-:S05]  /*31e60*/  IMAD.U32 R0, RZ, RZ, UR4 ;  /* 0x00000004ff007e24 */ /* 0x001fca000f8e00ff */
[----:B------:R-:W-:-:S13]  /*31e70*/  ISETP.NE.AND P0, PT, R0, 0x3, PT ;  /* 0x000000030000780c */ /* 0x000fda0003f05270 */
[----:B------:R-:W-:Y:S05]  /*31e80*/  @!P0 BRA `(.L_x_3039) ;  /* 0x0000000000048947 */ /* 0x000fea0003800000 */
[----:B------:R-:W-:Y:S01]  /*31e90*/  BPT.TRAP 0x1 ;  /* 0x000000040000795c */ /* 0x000fe20000300000 */
.L_x_3039:
[C---:B------:R-:W-:Y:S01]  /*31ea0*/  LEA R3, R28.reuse, R5, 0x3 ;  /* 0x000000051c037211 */ /* 0x040fe200078e18ff */
[----:B------:R-:W-:Y:S01]  /*31eb0*/  VIADD R28, R28, 0x1 ;  /* 0x000000011c1c7836 */ /* 0x000fe20000000000 */
[----:B------:R-:W-:-:S04]  /*31ec0*/  SHF.L.U32 R2, R35, 0x1f, RZ ;  /* 0x0000001f23027819 */ /* 0x000fc800000006ff */
[----:B------:R-:W0:Y:S01]  /*31ed0*/  SYNCS.PHASECHK.TRANS64.TRYWAIT P1, [R3+URZ+0x29840], R2 ;  /* 0x02984002030075a7 */ /* 0x000e22000802017f */
[----:B------:R-:W-:-:S04]  /*31ee0*/  ISETP.NE.AND P2, PT, R28, 0x2, PT ;  /* 0x000000021c00780c */ /* 0x000fc80003f45270 */
[----:B------:R-:W-:Y:S01]  /*31ef0*/  SEL R0, RZ, 0x1, P2 ;  /* 0x00000001ff007807 */ /* 0x000fe20001000000 */
[----:B0-----:R-:W-:Y:S08]  /*31f00*/  @!P1 BRA `(.L_x_3040) ;  /* 0x0000006c004c9947 */ /* 0x001ff00003800000 */
.L_x_3308:
[----:B------:R-:W-:Y:S02]  /*31f10*/  SEL R28, R28, RZ, P2 ;  /* 0x000000ff1c1c7207 */ /* 0x000fe40001000000 */
[----:B------:R-:W-:Y:S01]  /*31f20*/  LOP3.LUT R0, R35, R0, RZ, 0x3c, !PT ;  /* 0x0000000023007212 */ /* 0x000fe200078e3cff */
[----:B------:R-:W-:Y:S06]  /*31f30*/  @!P0 BRA `(.L_x_3041) ;  /* 0x0000000000048947 */ /* 0x000fec0003800000 */
[----:B------:R-:W-:Y:S01]  /*31f40*/  BPT.TRAP 0x1 ;  /* 0x000000040000795c */ /* 0x000fe20000300000 */
.L_x_3041:
[----:B------:R-:W-:Y:S01]  /*31f50*/  IMAD R5, R28, 0x8, R5 ;  /* 0x000000081c057824 */ /* 0x000fe200078e0205 */
[----:B------:R-:W-:-:S04]  /*31f60*/  SHF.L.U32 R0, R0, 0x1f, RZ ;  /* 0x0000001f00007819 */ /* 0x000fc800000006ff */
[----:B------:R-:W1:Y:S02]  /*31f70*/  SYNCS.PHASECHK.TRANS64.TRYWAIT P1, [R5+URZ+0x29840], R0 ;  /* 0x02984000050075a7 */ /* 0x000e64000802017f */
[----:B-1----:R-:W-:Y:S05]  /*31f80*/  @!P1 BRA `(.L_x_3042) ;  /* 0x0000006c00409947 */ /* 0x002fea0003800000 */
.L_x_3309:
[----:B------:R-:W-:Y:S05]  /*31f90*/  @!P0 BRA `(.L_x_3043) ;  /* 0x0000000000048947 */ /* 0x000fea0003800000 */
[----:B------:R-:W-:Y:S01]  /*31fa0*/  BPT.TRAP 0x1 ;  /* 0x000000040000795c */ /* 0x000fe20000300000 */
.L_x_3043:
[----:B------:R-:W2:Y:S02]  /*31fb0*/  SYNCS.PHASECHK.TRANS64.TRYWAIT P1, [R3+URZ+0x29860], R2 ;  /* 0x02986002030075a7 */ /* 0x000ea4000802017f */
[----:B--2---:R-:W-:Y:S05]  /*31fc0*/  @!P1 BRA `(.L_x_3044) ;  /* 0x0000006c00449947 */ /* 0x004fea0003800000 */
.L_x_3310:
[----:B------:R-:W-:Y:S05]  /*31fd0*/  @!P0 BRA `(.L_x_3045) ;  /* 0x0000000000048947 */ /* 0x000fea0003800000 */
[----:B------:R-:W-:Y:S01]  /*31fe0*/  BPT.TRAP 0x1 ;  /* 0x000000040000795c */ /* 0x000fe20000300000 */
.L_x_3045:
[----:B------:R-:W3:Y:S02]  /*31ff0*/  SYNCS.PHASECHK.TRANS64.TRYWAIT P1, [R5+URZ+0x29860], R0 ;  /* 0x02986000050075a7 */ /* 0x000ee4000802017f */
[----:B---3--:R-:W-:Y:S05]  /*32000*/  @!P1 BRA `(.L_x_3046) ;  /* 0x0000006c00489947 */ /* 0x008fea0003800000 */
.L_x_3311:
[----:B------:R-:W-:Y:S05]  /*32010*/  @!P0 BRA `(.L_x_3047) ;  /* 0x0000000000048947 */ /* 0x000fea0003800000 */
[----:B------:R-:W-:Y:S01]  /*32020*/  BPT.TRAP 0x1 ;  /* 0x000000040000795c */ /* 0x000fe20000300000 */
.L_x_3047:
[----:B------:R-:W4:Y:S02]  /*32030*/  SYNCS.PHASECHK.TRANS64.TRYWAIT P1, [R3+URZ+0x29880], R2 ;  /* 0x02988002030075a7 */ /* 0x000f24000802017f */
[----:B----4-:R-:W-:Y:S05]  /*32040*/  @!P1 BRA `(.L_x_3048) ;  /* 0x0000006c004c9947 */ /* 0x010fea0003800000 */
.L_x_3312:
[----:B------:R-:W-:Y:S05]  /*32050*/  @!P0 BRA `(.L_x_3049) ;  /* 0x0000000000048947 */ /* 0x000fea0003800000 */
[----:B------:R-:W-:Y:S01]  /*32060*/  BPT.TRAP 0x1 ;  /* 0x000000040000795c */ /* 0x000fe20000300000 */
.L_x_3049:
[----:B------:R0:W0:Y:S02]  /*32070*/  SYNCS.PHASECHK.TRANS64.TRYWAIT P0, [R5+URZ+0x29880], R0 ;  /* 0x02988000050075a7 */ /* 0x000024000800017f */
[----:B0-----:R-:W-:Y:S05]  /*32080*/  @!P0 NANOSLEEP.SYNCS 0x989680 ;  /* 0x009896800000895d */ /* 0x001fea0003900000 */
[----:B------:R-:W0:Y:S02]  /*32090*/  @!P0 SYNCS.PHASECHK.TRANS64 P0, [R5+URZ+0x29880], R0 ;  /* 0x02988000050085a7 */ /* 0x000e24000800007f */
[----:B0-----:R-:W-:Y:S05]  /*320a0*/  @!P0 BRA `(.L_x_3049) ;  /* 0xfffffffc00f08947 */ /* 0x001fea000383ffff */
.L_x_2680:
[----:B------:R-:W-:Y:S05]  /*320b0*/  BSYNC B8 ;  /* 0x0000000000087941 */ /* 0x000fea0003800000 */
.L_x_2677:
[----:B------:R-:W-:Y:S05]  /*320c0*/  EXIT ;  /* 0x000000000000794d */ /* 0x000fea0003800000 */
.L_x_2700:
[----:B-1----:R1:W2:Y:S02]  /*320d0*/  SYNCS.PHASECHK.TRANS64.TRYWAIT P5, [R95+URZ+0x29890], R96 ;  /* 0x029890605f0075a7 */ /* 0x0022a400080a017f */
[----:B--2---:R-:W-:Y:S05]  /*320e0*/  @!P5 NANOSLEEP.SYNCS 0x989680 ;  /* 0x009896800000d95d */ /* 0x004fea0003900000 */
[----:B------:R-:W2:Y:S02]  /*320f0*/  @!P5 SYNCS.PHASECHK.TRANS64 P5, [R95+URZ+0x29890], R96 ;  /* 0x029890605f00d5a7 */ /* 0x000ea400080a007f */
[----:B--2---:R-:W-:Y:S05]  /*32100*/  @!P5 BRA `(.L_x_2700) ;  /* 0xfffffffc00f0d947 */ /* 0x004fea000383ffff */
[----:B------:R-:W-:Y:S05]  /*32110*/  BRA `(.L_x_3050) ;  /* 0xfffffd1800047947 */ /* 0x000fea000383ffff */
.L_x_2701:
[----:B------:R-:W-:Y:S01]  /*32120*/  BSSY B1, `(.L_x_3051) ;  /* 0x0000008000017945 */ /* 0x000fe20003800000 */
[----:B0-----:R-:W-:Y:S01]  /*32130*/  IMAD.MOV.U32 R13, RZ, RZ, R120 ;  /* 0x000000ffff0d7224 */ /* 0x001fe200078e0078 */
[----:B------:R-:W-:Y:S01]  /*32140*/  MOV R12, RZ ;  /* 0x000000ff000c7202 */ /* 0x000fe20000000f00 */
[----:B------:R-:W-:Y:S02]  /*32150*/  IMAD.MOV.U32 R11, RZ, RZ, 0x1e1f ;  /* 0x00001e1fff0b7424 */ /* 0x000fe400078e00ff */
[----:B------:R-:W-:-:S07]  /*32160*/  IMAD.MOV.U32 R15, RZ, RZ, -0x1 ;  /* 0xffffffffff0f7424 */ /* 0x000fce00078e00ff */
[----:B-1----:R-:W-:Y:S05]  /*32170*/  WARPSYNC.COLLECTIVE R15, `(.L_x_3052) ;  /* 0x000000000f087348 */ /* 0x002fea0003c00000 */
[----:B------:R0:W2:Y:S02]  /*32180*/  SHFL.IDX P6, R14, R13, R12, R11 ;  /* 0x0000000c0d0e7389 */ /* 0x0000a400000c000b */
[----:B012---:R-:W-:Y:S01]  /*32190*/  ENDCOLLECTIVE ;  /* 0x000000000000791b */ /* 0x007fe20003800000 */
.L_x_3052:
[----:B------:R-:W-:Y:S05]  /*321a0*/  BSYNC B1 ;  /* 0x0000000000017941 */ /* 0x000fea0003800000 */
.L_x_3051:
        /* <DEDUP_REMOVED lines=8> */
.L_x_3053:
[----:B------:R-:W-:Y:S01]  /*32230*/  MOV R11, R14 ;  /* 0x0000000e000b7202 */ /* 0x000fe20000000f00 */
[----:B------:R-:W-:Y:S06]  /*32240*/  BRA `(.L_x_3054) ;  /* 0xfffffd1400cc7947 */ /* 0x000fec000383ffff */
.L_x_2726:
[----:B------:R-:W-:Y:S01]  /*32250*/  BSSY B1, `(.L_x_3055) ;  /* 0x0000008000017945 */ /* 0x000fe20003800000 */
[----:B0-----:R-:W-:Y:S01]  /*32260*/  IMAD.MOV.U32 R13, RZ, RZ, R120 ;  /* 0x000000ffff0d7224 */ /* 0x001fe200078e0078 */
[----:B------:R-:W-:Y:S01]  /*32270*/  MOV R15, 0xffffffff ;  /* 0xffffffff000f7802 */ /* 0x000fe20000000f00 */
[----:B------:R-:W-:Y:S02]  /*32280*/  IMAD.MOV.U32 R12, RZ, RZ, 0x1 ;  /* 0x00000001ff0c7424 */ /* 0x000fe400078e00ff */
[----:B----4-:R-:W-:-:S07]  /*32290*/  IMAD.MOV.U32 R11, RZ, RZ, 0x1e1f ;  /* 0x00001e1fff0b7424 */ /* 0x010fce00078e00ff */
[----:B-123--:R-:W-:Y:S05]  /*322a0*/  WARPSYNC.COLLECTIVE R15, `(.L_x_3056) ;  /* 0x000000000f087348 */ /* 0x00efea0003c00000 */
[----:B------:R0:W4:Y:S02]  /*322b0*/  SHFL.IDX P6, R14, R13, R12, R11 ;  /* 0x0000000c0d0e7389 */ /* 0x00012400000c000b */
[----:B01234-:R-:W-:Y:S01]  /*322c0*/  ENDCOLLECTIVE ;  /* 0x000000000000791b */ /* 0x01ffe20003800000 */
.L_x_3056:
[----:B------:R-:W-:Y:S05]  /*322d0*/  BSYNC B1 ;  /* 0x0000000000017941 */ /* 0x000fea0003800000 */
.L_x_3055:
        /* <DEDUP_REMOVED lines=8> */
.L_x_3057:
[----:B------:R-:W-:Y:S01]  /*32360*/  IMAD.MOV.U32 R121, RZ, RZ, R14 ;  /* 0x000000ffff797224 */ /* 0x000fe200078e000e */
[----:B------:R-:W-:Y:S06]  /*32370*/  BRA `(.L_x_3058) ;  /* 0xfffffd4000a07947 */ /* 0x000fec000383ffff */
.L_x_2756:
[----:B--2---:R2:W3:Y:S02]  /*32380*/  SYNCS.PHASECHK.TRANS64.TRYWAIT P5, [R95+URZ+0x29890], R96 ;  /* 0x029890605f0075a7 */ /* 0x0044e400080a017f */
[----:B---3--:R-:W-:Y:S05]  /*32390*/  @!P5 NANOSLEEP.SYNCS 0x989680 ;  /* 0x009896800000d95d */ /* 0x008fea0003900000 */
[----:B------:R-:W3:Y:S02]  /*323a0*/  @!P5 SYNCS.PHASECHK.TRANS64 P5, [R95+URZ+0x29890], R96 ;  /* 0x029890605f00d5a7 */ /* 0x000ee400080a007f */
[----:B---3--:R-:W-:Y:S05]  /*323b0*/  @!P5 BRA `(.L_x_2756) ;  /* 0xfffffffc00f0d947 */ /* 0x008fea000383ffff */
[----:B------:R-:W-:Y:S05]  /*323c0*/  BRA `(.L_x_3059) ;  /* 0xfffffd7400587947 */ /* 0x000fea000383ffff */
.L_x_2757:
[----:B------:R-:W-:Y:S01]  /*323d0*/  BSSY B1, `(.L_x_3060) ;  /* 0x0000008000017945 */ /* 0x000fe20003800000 */
[----:B0-----:R-:W-:Y:S01]  /*323e0*/  IMAD.MOV.U32 R13, RZ, RZ, R120 ;  /* 0x000000ffff0d7224 */ /* 0x001fe200078e0078 */
[----:B------:R-:W-:Y:S01]  /*323f0*/  MOV R12, RZ ;  /* 0x000000ff000c7202 */ /* 0x000fe20000000f00 */
[----:B------:R-:W-:Y:S02]  /*32400*/  IMAD.MOV.U32 R11, RZ, RZ, 0x1e1f ;  /* 0x00001e1fff0b7424 */ /* 0x000fe400078e00ff */
[----:B------:R-:W-:-:S07]  /*32410*/  IMAD.MOV.U32 R15, RZ, RZ, -0x1 ;  /* 0xffffffffff0f7424 */ /* 0x000fce00078e00ff */
[----:B--2---:R-:W-:Y:S05]  /*32420*/  WARPSYNC.COLLECTIVE R15, `(.L_x_3061) ;  /* 0x000000000f087348 */ /* 0x004fea0003c00000 */
[----:B------:R0:W1:Y:S02]  /*32430*/  SHFL.IDX P6, R14, R13, R12, R11 ;  /* 0x0000000c0d0e7389 */ /* 0x00006400000c000b */
[----:B012---:R-:W-:Y:S01]  /*32440*/  ENDCOLLECTIVE ;  /* 0x000000000000791b */ /* 0x007fe20003800000 */
.L_x_3061:
[----:B------:R-:W-:Y:S05]  /*32450*/  BSYNC B1 ;  /* 0x0000000000017941 */ /* 0x000fea0003800000 */
.L_x_3060:
        /* <DEDUP_REMOVED lines=8> */
.L_x_3062:
[----:B------:R-:W-:Y:S01]  /*324e0*/  MOV R11, R14 ;  /* 0x0000000e000b7202 */ /* 0x000fe20000000f00 */
[----:B------:R-:W-:Y:S06]  /*324f0*/  BRA `(.L_x_3063) ;  /* 0xfffffd7400247947 */ /* 0x000fec000383ffff */
.L_x_2770:
        /* <DEDUP_REMOVED lines=8> */
.L_x_3065:
[----:B------:R-:W-:Y:S05]  /*32580*/  BSYNC B1 ;  /* 0x0000000000017941 */ /* 0x000fea0003800000 */
.L_x_3064:
        /* <DEDUP_REMOVED lines=8> */
.L_x_3066:
[----:B------:R-:W-:Y:S01]  /*32610*/  IMAD.MOV.U32 R48, RZ, RZ, R14 ;  /* 0x000000ffff307224 */ /* 0x000fe200078e000e */
[----:B------:R-:W-:Y:S06]  /*32620*/  BRA `(.L_x_3067) ;  /* 0xfffffda000707947 */ /* 0x000fec000383ffff */
.L_x_2783:
[----:B0-----:R0:W1:Y:S02]  /*32630*/  SYNCS.PHASECHK.TRANS64.TRYWAIT P2, [R95+URZ+0x29890], R96 ;  /* 0x029890605f0075a7 */ /* 0x001064000804017f */
[----:B-1----:R-:W-:Y:S05]  /*32640*/  @!P2 NANOSLEEP.SYNCS 0x989680 ;  /* 0x009896800000a95d */ /* 0x002fea0003900000 */
[----:B------:R-:W1:Y:S02]  /*32650*/  @!P2 SYNCS.PHASECHK.TRANS64 P2, [R95+URZ+0x29890], R96 ;  /* 0x029890605f00a5a7 */ /* 0x000e64000804007f */
[----:B-1----:R-:W-:Y:S05]  /*32660*/  @!P2 BRA `(.L_x_2783) ;  /* 0xfffffffc00f0a947 */ /* 0x002fea000383ffff */
[----:B------:R-:W-:Y:S05]  /*32670*/  BRA `(.L_x_3068) ;  /* 0xfffffdd000007947 */ /* 0x000fea000383ffff */
.L_x_2784:
[----:B------:R-:W-:Y:S01]  /*32680*/  BSSY B1, `(.L_x_3069) ;  /* 0x0000008000017945 */ /* 0x000fe20003800000 */
[----:B------:R-:W-:Y:S01]  /*32690*/  IMAD.MOV.U32 R13, RZ, RZ, R51 ;  /* 0x000000ffff0d7224 */ /* 0x000fe200078e0033 */
[----:B------:R-:W-:Y:S01]  /*326a0*/  MOV R12, RZ ;  /* 0x000000ff000c7202 */ /* 0x000fe20000000f00 */
[----:B------:R-:W-:Y:S02]  /*326b0*/  IMAD.MOV.U32 R11, RZ, RZ, 0x1e1f ;  /* 0x00001e1fff0b7424 */ /* 0x000fe400078e00ff */
[----:B------:R-:W-:-:S07]  /*326c0*/  IMAD.MOV.U32 R15, RZ, RZ, -0x1 ;  /* 0xffffffffff0f7424 */ /* 0x000fce00078e00ff */
[----:B0-----:R-:W-:Y:S05]  /*326d0*/  WARPSYNC.COLLECTIVE R15, `(.L_x_3070) ;  /* 0x000000000f087348 */ /* 0x001fea0003c00000 */
[----:B------:R1:W2:Y:S02]  /*326e0*/  SHFL.IDX P6, R14, R13, R12, R11 ;  /* 0x0000000c0d0e7389 */ /* 0x0002a400000c000b */
[----:B012---:R-:W-:Y:S01]  /*326f0*/  ENDCOLLECTIVE ;  /* 0x000000000000791b */ /* 0x007fe20003800000 */
.L_x_3070:
[----:B------:R-:W-:Y:S05]  /*32700*/  BSYNC B1 ;  /* 0x0000000000017941 */ /* 0x000fea0003800000 */
.L_x_3069:
        /* <DEDUP_REMOVED lines=8> */
.L_x_3071:
[----:B------:R-:W-:Y:S01]  /*32790*/  MOV R49, R14 ;  /* 0x0000000e00317202 */ /* 0x000fe20000000f00 */
[----:B------:R-:W-:Y:S06]  /*327a0*/  BRA `(.L_x_3072) ;  /* 0xfffffdd0001c7947 */ /* 0x000fec000383ffff */
.L_x_2787:
[----:B------:R-:W-:Y:S01]  /*327b0*/  BSSY B1, `(.L_x_3073) ;  /* 0x0000008000017945 */ /* 0x000fe20003800000 */
[----:B----4-:R-:W-:Y:S01]  /*327c0*/  IMAD.MOV.U32 R13, RZ, RZ, R51 ;  /* 0x000000ffff0d7224 */ /* 0x010fe200078e0033 */
[----:B------:R-:W-:Y:S01]  /*327d0*/  MOV R15, 0xffffffff ;  /* 0xffffffff000f7802 */ /* 0x000fe20000000f00 */
[----:B------:R-:W-:Y:S02]  /*327e0*/  IMAD.MOV.U32 R12, RZ, RZ, 0x1 ;  /* 0x00000001ff0c7424 */ /* 0x000fe400078e00ff */
[----:B------:R-:W-:-:S07]  /*327f0*/  IMAD.MOV.U32 R11, RZ, RZ, 0x1e1f ;  /* 0x00001e1fff0b7424 */ /* 0x000fce00078e00ff */
[----:B0123--:R-:W-:Y:S05]  /*32800*/  WARPSYNC.COLLECTIVE R15, `(.L_x_3074) ;  /* 0x000000000f087348 */ /* 0x00ffea0003c00000 */
[----:B------:R4:W0:Y:S02]  /*32810*/  SHFL.IDX P6, R14, R13, R12, R11 ;  /* 0x0000000c0d0e7389 */ /* 0x00082400000c000b */
[----:B01234-:R-:W-:Y:S01]  /*32820*/  ENDCOLLECTIVE ;  /* 0x000000000000791b */ /* 0x01ffe20003800000 */
.L_x_3074:
[----:B------:R-:W-:Y:S05]  /*32830*/  BSYNC B1 ;  /* 0x0000000000017941 */ /* 0x000fea0003800000 */
.L_x_3073:
        /* <DEDUP_REMOVED lines=8> */
.L_x_3075:
[----:B------:R-:W-:Y:S01]  /*328c0*/  IMAD.MOV.U32 R49, RZ, RZ, R14 ;  /* 0x000000ffff317224 */ /* 0x000fe200078e000e */
[----:B------:R-:W-:Y:S06]  /*328d0*/  BRA `(.L_x_3076) ;  /* 0xfffffdd000707947 */ /* 0x000fec000383ffff */
.L_x_2791:
[----:B------:R0:W0:Y:S02]  /*328e0*/  SYNCS.PHASECHK.TRANS64.TRYWAIT P1, [R95+URZ+0x298b0], R96 ;  /* 0x0298b0605f0075a7 */ /* 0x000024000802017f */
[----:B0-----:R-:W-:Y:S05]  /*328f0*/  @!P1 NANOSLEEP.SYNCS 0x989680 ;  /* 0x009896800000995d */ /* 0x001fea0003900000 */
[----:B------:R-:W0:Y:S02]  /*32900*/  @!P1 SYNCS.PHASECHK.TRANS64 P1, [R95+URZ+0x298b0], R96 ;  /* 0x0298b0605f0095a7 */ /* 0x000e24000802007f */
[----:B0-----:R-:W-:Y:S05]  /*32910*/  @!P1 BRA `(.L_x_2791) ;  /* 0xfffffffc00f09947 */ /* 0x001fea000383ffff */
[----:B------:R-:W-:Y:S05]  /*32920*/  BRA `(.L_x_3077) ;  /* 0xfffffdd4003c7947 */ /* 0x000fea000383ffff */
.L_x_2801:
[----:B------:R-:W0:Y:S01]  /*32930*/  S2R R2, SR_TID.X ;  /* 0x0000000000027919 */ /* 0x000e220000002100 */
[----:B------:R-:W-:Y:S01]  /*32940*/  BSSY B0, `(.L_x_3078) ;  /* 0x000000c000007945 */ /* 0x000fe20003800000 */
[----:B------:R-:W-:Y:S02]  /*32950*/  IMAD.MOV.U32 R12, RZ, RZ, RZ ;  /* 0x000000ffff0c7224 */ /* 0x000fe400078e00ff */
[----:B------:R-:W-:Y:S02]  /*32960*/  IMAD.MOV.U32 R11, RZ, RZ, 0x1f ;  /* 0x0000001fff0b7424 */ /* 0x000fe400078e00ff */
[----:B------:R-:W-:Y:S02]  /*32970*/  IMAD.MOV.U32 R15, RZ, RZ, -0x1 ;  /* 0xffffffffff0f7424 */ /* 0x000fe400078e00ff */
[----:B0-----:R-:W-:-:S05]  /*32980*/  VIADD R4, R2, 0xffffff80 ;  /* 0xffffff8002047836 */ /* 0x001fca0000000000 */
[----:B------:R-:W-:-:S04]  /*32990*/  SHF.R.S32.HI R2, RZ, 0x1f, R4 ;  /* 0x0000001fff027819 */ /* 0x000fc80000011404 */
[----:B------:R-:W-:-:S04]  /*329a0*/  LEA.HI R2, R2, R4, RZ, 0x7 ;  /* 0x0000000402027211 */ /* 0x000fc800078f38ff */
[----:B------:R-:W-:-:S04]  /*329b0*/  SHF.R.S32.HI R2, RZ, 0x7, R2 ;  /* 0x00000007ff027819 */ /* 0x000fc80000011402 */
[----:B------:R-:W-:-:S07]  /*329c0*/  MOV R13, R2 ;  /* 0x00000002000d7202 */ /* 0x000fce0000000f00 */
[----:B-1---5:R-:W-:Y:S05]  /*329d0*/  WARPSYNC.COLLECTIVE R15, `(.L_x_3079) ;  /* 0x000000000f087348 */ /* 0x022fea0003c00000 */
[----:B------:R0:W2:Y:S02]  /*329e0*/  SHFL.IDX P6, R14, R13, R12, R11 ;  /* 0x0000000c0d0e7389 */ /* 0x0000a400000c000b */
[----:B012--5:R-:W-:Y:S01]  /*329f0*/  ENDCOLLECTIVE ;  /* 0x000000000000791b */ /* 0x027fe20003800000 */
.L_x_3079:
[----:B------:R-:W-:Y:S05]  /*32a00*/  BSYNC B0 ;  /* 0x0000000000007941 */ /* 0x000fea0003800000 */
.L_x_3078:
[----:B------:R-:W-:Y:S01]  /*32a10*/  MOV R207, R14 ;  /* 0x0000000e00cf7202 */ /* 0x000fe20000000f00 */
[----:B------:R-:W-:Y:S06]  /*32a20*/  BRA `(.L_x_3080) ;  /* 0xfffffde0003c7947 */ /* 0x000fec000383ffff */
.L_x_2811:
[----:B------:R-:W-:Y:S01]  /*32a30*/  BSSY B1, `(.L_x_3081) ;  /* 0x0000007000017945 */ /* 0x000fe20003800000 */
[----:B------:R-:W-:Y:S02]  /*32a40*/  IMAD.MOV.U32 R12, RZ, RZ, RZ ;  /* 0x000000ffff0c7224 */ /* 0x000fe400078e00ff */
[----:B------:R-:W-:Y:S02]  /*32a50*/  IMAD.MOV.U32 R11, RZ, RZ, 0x1e1f ;  /* 0x00001e1fff0b7424 */ /* 0x000fe400078e00ff */
[----:B------:R-:W-:-:S07]  /*32a60*/  IMAD.MOV.U32 R15, RZ, RZ, -0x1 ;  /* 0xffffffffff0f7424 */ /* 0x000fce00078e00ff */
[----:B-1----:R-:W-:Y:S05]  /*32a70*/  WARPSYNC.COLLECTIVE R15, `(.L_x_3082) ;  /* 0x000000000f087348 */ /* 0x002fea0003c00000 */
[----:B------:R0:W2:Y:S02]  /*32a80*/  SHFL.IDX P6, R14, R13, R12, R11 ;  /* 0x0000000c0d0e7389 */ /* 0x0000a400000c000b */
[----:B012---:R-:W-:Y:S01]  /*32a90*/  ENDCOLLECTIVE ;  /* 0x000000000000791b */ /* 0x007fe20003800000 */
.L_x_3082:
[----:B------:R-:W-:Y:S05]  /*32aa0*/  BSYNC B1 ;  /* 0x0000000000017941 */ /* 0x000fea0003800000 */
.L_x_3081:
        /* <DEDUP_REMOVED lines=8> */
.L_x_3083:
[----:B------:R-:W-:Y:S02]  /*32b30*/  IMAD.MOV.U32 R13, RZ, RZ, R4 ;  /* 0x000000ffff0d7224 */ /* 0x000fe400078e0004 */
[----:B------:R-:W-:-:S07]  /*32b40*/  IMAD.MOV.U32 R3, RZ, RZ, R14 ;  /* 0x000000ffff037224 */ /* 0x000fce00078e000e */
[----:B------:R-:W-:Y:S05]  /*32b50*/  WARPSYNC.COLLECTIVE R15, `(.L_x_3084) ;  /* 0x000000000f087348 */ /* 0x000fea0003c00000 */
[----:B------:R0:W1:Y:S02]  /*32b60*/  SHFL.IDX P6, R14, R13, R12, R11 ;  /* 0x0000000c0d0e7389 */ /* 0x00006400000c000b */
[----:B01----:R-:W-:Y:S01]  /*32b70*/  ENDCOLLECTIVE ;  /* 0x000000000000791b */ /* 0x003fe20003800000 */
.L_x_3084:
[----:B------:R-:W-:Y:S01]  /*32b80*/  MOV R13, R5 ;  /* 0x00000005000d7202 */ /* 0x000fe20000000f00 */
[----:B------:R-:W-:-:S07]  /*32b90*/  IMAD.MOV.U32 R4, RZ, RZ, R14 ;  /* 0x000000ffff047224 */ /* 0x000fce00078e000e */
[----:B------:R-:W-:Y:S05]  /*32ba0*/  WARPSYNC.COLLECTIVE R15, `(.L_x_3085) ;  /* 0x000000000f087348 */ /* 0x000fea0003c00000 */
[----:B------:R0:W1:Y:S02]  /*32bb0*/  SHFL.IDX P6, R14, R13, R12, R11 ;  /* 0x0000000c0d0e7389 */ /* 0x00006400000c000b */
[----:B01----:R-:W-:Y:S01]  /*32bc0*/  ENDCOLLECTIVE ;  /* 0x000000000000791b */ /* 0x003fe20003800000 */
.L_x_3085:
[----:B------:R-:W-:Y:S05]  /*32bd0*/  BRA `(.L_x_3086) ;  /* 0xfffffde800107947 */ /* 0x000fea000383ffff */
.L_x_2815:
[----:B---3--:R3:W0:Y:S02]  /*32be0*/  SYNCS.PHASECHK.TRANS64.TRYWAIT P0, [R18+URZ+0x29800], R5 ;  /* 0x02980005120075a7 */ /* 0x008624000800017f */
[----:B0-----:R-:W-:Y:S05]  /*32bf0*/  @!P0 NANOSLEEP.SYNCS 0x989680 ;  /* 0x009896800000895d */ /* 0x001fea0003900000 */
[----:B------:R-:W0:Y:S02]  /*32c00*/  @!P0 SYNCS.PHASECHK.TRANS64 P0, [R18+URZ+0x29800], R5 ;  /* 0x02980005120085a7 */ /* 0x000e24000800007f */
[----:B0-----:R-:W-:Y:S05]  /*32c10*/  @!P0 BRA `(.L_x_2815) ;  /* 0xfffffffc00f08947 */ /* 0x001fea000383ffff */
[----:B------:R-:W-:Y:S05]  /*32c20*/  BRA `(.L_x_3087) ;  /* 0xfffffdec005c7947 */ /* 0x000fea000383ffff */
.L_x_2827:
[----:B------:R-:W-:Y:S01]  /*32c30*/  BSSY B1, `(.L_x_3088) ;  /* 0x0000007000017945 */ /* 0x000fe20003800000 */
[----:B------:R-:W-:Y:S02]  /*32c40*/  IMAD.MOV.U32 R12, RZ, RZ, RZ ;  /* 0x000000ffff0c7224 */ /* 0x000fe400078e00ff */
[----:B------:R-:W-:Y:S02]  /*32c50*/  IMAD.MOV.U32 R11, RZ, RZ, 0x1e1f ;  /* 0x00001e1fff0b7424 */ /* 0x000fe400078e00ff */
[----:B------:R-:W-:-:S07]  /*32c60*/  IMAD.MOV.U32 R15, RZ, RZ, -0x1 ;  /* 0xffffffffff0f7424 */ /* 0x000fce00078e00ff */
[----:B-1----:R-:W-:Y:S05]  /*32c70*/  WARPSYNC.COLLECTIVE R15, `(.L_x_3089) ;  /* 0x000000000f087348 */ /* 0x002fea0003c00000 */
[----:B------:R0:W2:Y:S02]  /*32c80*/  SHFL.IDX P6, R14, R13, R12, R11 ;  /* 0x0000000c0d0e7389 */ /* 0x0000a400000c000b */
[----:B012---:R-:W-:Y:S01]  /*32c90*/  ENDCOLLECTIVE ;  /* 0x000000000000791b */ /* 0x007fe20003800000 */
.L_x_3089:
[----:B------:R-:W-:Y:S05]  /*32ca0*/  BSYNC B1 ;  /* 0x0000000000017941 */ /* 0x000fea0003800000 */
.L_x_3088:
        /* <DEDUP_REMOVED lines=8> */
.L_x_3090:
[----:B------:R-:W-:Y:S02]  /*32d30*/  IMAD.MOV.U32 R13, RZ, RZ, R37 ;  /* 0x000000ffff0d7224 */ /* 0x000fe400078e0025 */
[----:B------:R-:W-:-:S07]  /*32d40*/  IMAD.MOV.U32 R21, RZ, RZ, R14 ;  /* 0x000000ffff157224 */ /* 0x000fce00078e000e */
[----:B------:R-:W-:Y:S05]  /*32d50*/  WARPSYNC.COLLECTIVE R15, `(.L_x_3091) ;  /* 0x000000000f087348 */ /* 0x000fea0003c00000 */
[----:B------:R0:W1:Y:S02]  /*32d60*/  SHFL.IDX P6, R14, R13, R12, R11 ;  /* 0x0000000c0d0e7389 */ /* 0x00006400000c000b */
[----:B01----:R-:W-:Y:S01]  /*32d70*/  ENDCOLLECTIVE ;  /* 0x000000000000791b */ /* 0x003fe20003800000 */
.L_x_3091:
[----:B------:R-:W-:Y:S01]  /*32d80*/  MOV R13, R39 ;  /* 0x00000027000d7202 */ /* 0x000fe20000000f00 */
[----:B------:R-:W-:-:S07]  /*32d90*/  IMAD.MOV.U32 R37, RZ, RZ, R14 ;  /* 0x000000ffff257224 */ /* 0x000fce00078e000e */
[----:B------:R-:W-:Y:S05]  /*32da0*/  WARPSYNC.COLLECTIVE R15, `(.L_x_3092) ;  /* 0x000000000f087348 */ /* 0x000fea0003c00000 */
[----:B------:R0:W1:Y:S02]  /*32db0*/  SHFL.IDX P6, R14, R13, R12, R11 ;  /* 0x0000000c0d0e7389 */ /* 0x00006400000c000b */
[----:B01----:R-:W-:Y:S01]  /*32dc0*/  ENDCOLLECTIVE ;  /* 0x000000000000791b */ /* 0x003fe20003800000 */
.L_x_3092:
[----:B------:R-:W-:Y:S01]  /*32dd0*/  IMAD.MOV.U32 R39, RZ, RZ, R14 ;  /* 0x000000ffff277224 */ /* 0x000fe200078e000e */
[----:B------:R-:W-:Y:S06]  /*32de0*/  BRA `(.L_x_3093) ;  /* 0xfffffe1c00247947 */ /* 0x000fec000383ffff */
.L_x_2831:
[----:B0-----:R0:W2:Y:S02]  /*32df0*/  SYNCS.PHASECHK.TRANS64.TRYWAIT P0, [R18+URZ+0x29800], R21 ;  /* 0x02980015120075a7 */ /* 0x0010a4000800017f */
[----:B--2---:R-:W-:Y:S05]  /*32e00*/  @!P0 NANOSLEEP.SYNCS 0x989680 ;  /* 0x009896800000895d */ /* 0x004fea0003900000 */
[----:B------:R-:W2:Y:S02]  /*32e10*/  @!P0 SYNCS.PHASECHK.TRANS64 P0, [R18+URZ+0x29800], R21 ;  /* 0x02980015120085a7 */ /* 0x000ea4000800007f */
[----:B--2---:R-:W-:Y:S05]  /*32e20*/  @!P0 BRA `(.L_x_2831) ;  /* 0xfffffffc00f08947 */ /* 0x004fea000383ffff */
[----:B------:R-:W-:Y:S05]  /*32e30*/  BRA `(.L_x_3094) ;  /* 0xfffffe20001c7947 */ /* 0x000fea000383ffff */
.L_x_2839:
[----:B--2---:R2:W3:Y:S02]  /*32e40*/  SYNCS.PHASECHK.TRANS64.TRYWAIT P1, [R0+URZ+0x29830], R3 ;  /* 0x02983003000075a7 */ /* 0x0044e4000802017f */
[----:B---3--:R-:W-:Y:S05]  /*32e50*/  @!P1 NANOSLEEP.SYNCS 0x989680 ;  /* 0x009896800000995d */ /* 0x008fea0003900000 */
[----:B------:R-:W3:Y:S02]  /*32e60*/  @!P1 SYNCS.PHASECHK.TRANS64 P1, [R0+URZ+0x29830], R3 ;  /* 0x02983003000095a7 */ /* 0x000ee4000802007f */
[----:B---3--:R-:W-:Y:S05]  /*32e70*/  @!P1 BRA `(.L_x_2839) ;  /* 0xfffffffc00f09947 */ /* 0x008fea000383ffff */
[----:B------:R-:W-:Y:S05]  /*32e80*/  BRA `(.L_x_2838) ;  /* 0xfffffe5000607947 */ /* 0x000fea000383ffff */
.L_x_2846:
[----:B-1----:R1:W2:Y:S02]  /*32e90*/  SYNCS.PHASECHK.TRANS64.TRYWAIT P2, [R11+URZ+0x29830], R10 ;  /* 0x0298300a0b0075a7 */ /* 0x0022a4000804017f */
[----:B--2---:R-:W-:Y:S05]  /*32ea0*/  @!P2 NANOSLEEP.SYNCS 0x989680 ;  /* 0x009896800000a95d */ /* 0x004fea0003900000 */
[----:B------:R-:W2:Y:S02]  /*32eb0*/  @!P2 SYNCS.PHASECHK.TRANS64 P2, [R11+URZ+0x29830], R10 ;  /* 0x0298300a0b00a5a7 */ /* 0x000ea4000804007f */
[----:B--2---:R-:W-:Y:S05]  /*32ec0*/  @!P2 BRA `(.L_x_2846) ;  /* 0xfffffffc00f0a947 */ /* 0x004fea000383ffff */
[----:B------:R-:W-:Y:S05]  /*32ed0*/  BRA `(.L_x_2845) ;  /* 0xfffffe9400647947 */ /* 0x000fea000383ffff */
.L_x_2850:
[----:B-1----:R1:W2:Y:S02]  /*32ee0*/  SYNCS.PHASECHK.TRANS64.TRYWAIT P1, [R10+URZ+0x29850], R7 ;  /* 0x029850070a0075a7 */ /* 0x0022a4000802017f */
[----:B--2---:R-:W-:Y:S05]  /*32ef0*/  @!P1 NANOSLEEP.SYNCS 0x989680 ;  /* 0x009896800000995d */ /* 0x004fea0003900000 */
[----:B------:R-:W2:Y:S02]  /*32f00*/  @!P1 SYNCS.PHASECHK.TRANS64 P1, [R10+URZ+0x29850], R7 ;  /* 0x029850070a0095a7 */ /* 0x000ea4000802007f */
[----:B--2---:R-:W-:Y:S05]  /*32f10*/  @!P1 BRA `(.L_x_2850) ;  /* 0xfffffffc00f09947 */ /* 0x004fea000383ffff */
[----:B------:R-:W-:Y:S05]  /*32f20*/  BRA `(.L_x_2847) ;  /* 0xfffffea400a07947 */ /* 0x000fea000383ffff */
.L_x_2859:
[----:B-1----:R1:W2:Y:S02]  /*32f30*/  SYNCS.PHASECHK.TRANS64.TRYWAIT P1, [R10+URZ+0x29830], R11 ;  /* 0x0298300b0a0075a7 */ /* 0x0022a4000802017f */
[----:B--2---:R-:W-:Y:S05]  /*32f40*/  @!P1 NANOSLEEP.SYNCS 0x989680 ;  /* 0x009896800000995d */ /* 0x004fea0003900000 */
[----:B------:R-:W2:Y:S02]  /*32f50*/  @!P1 SYNCS.PHASECHK.TRANS64 P1, [R10+URZ+0x29830], R11 ;  /* 0x0298300b0a0095a7 */ /* 0x000ea4000802007f */
[----:B--2---:R-:W-:Y:S05]  /*32f60*/  @!P1 BRA `(.L_x_2859) ;  /* 0xfffffffc00f09947 */ /* 0x004fea000383ffff */
[----:B------:R-:W-:Y:S05]  /*32f70*/  BRA `(.L_x_2858) ;  /* 0xfffffedc002c7947 */ /* 0x000fea000383ffff */
.L_x_2863:
[----:B-1----:R1:W2:Y:S02]  /*32f80*/  SYNCS.PHASECHK.TRANS64.TRYWAIT P1, [R10+URZ+0x29850], R7 ;  /* 0x029850070a0075a7 */ /* 0x0022a4000802017f */
[----:B--2---:R-:W-:Y:S05]  /*32f90*/  @!P1 NANOSLEEP.SYNCS 0x989680 ;  /* 0x009896800000995d */ /* 0x004fea0003900000 */
[----:B------:R-:W2:Y:S02]  /*32fa0*/  @!P1 SYNCS.PHASECHK.TRANS64 P1, [R10+URZ+0x29850], R7 ;  /* 0x029850070a0095a7 */ /* 0x000ea4000802007f */
[----:B--2---:R-:W-:Y:S05]  /*32fb0*/  @!P1 BRA `(.L_x_2863) ;  /* 0xfffffffc00f09947 */ /* 0x004fea000383ffff */
[----:B------:R-:W-:Y:S05]  /*32fc0*/  BRA `(.L_x_2860) ;  /* 0xfffffeec005c7947 */ /* 0x000fea000383ffff */
.L_x_2870:
[----:B-1----:R1:W2:Y:S02]  /*32fd0*/  SYNCS.PHASECHK.TRANS64.TRYWAIT P1, [R11+URZ+0x29850], R2 ;  /* 0x029850020b0075a7 */ /* 0x0022a4000802017f */
[----:B--2---:R-:W-:Y:S05]  /*32fe0*/  @!P1 NANOSLEEP.SYNCS 0x989680 ;  /* 0x009896800000995d */ /* 0x004fea0003900000 */
[----:B------:R-:W2:Y:S02]  /*32ff0*/  @!P1 SYNCS.PHASECHK.TRANS64 P1, [R11+URZ+0x29850], R2 ;  /* 0x029850020b0095a7 */ /* 0x000ea4000802007f */
[----:B--2---:R-:W-:Y:S05]  /*33000*/  @!P1 BRA `(.L_x_2870) ;  /* 0xfffffffc00f09947 */ /* 0x004fea000383ffff */
[----:B------:R-:W-:Y:S05]  /*33010*/  BRA `(.L_x_2869) ;  /* 0xffffff1400f87947 */ /* 0x000fea000383ffff */
.L_x_2874:
[----:B------:R-:W-:Y:S01]  /*33020*/  SEL R82, R12, R91, P0 ;  /* 0x0000005b0c527207 */ /* 0x000fe20000000000 */
[----:B------:R-:W-:Y:S01]  /*33030*/  IMAD.MOV.U32 R11, RZ, RZ, 0x1c1f ;  /* 0x00001c1fff0b7424 */ /* 0x000fe200078e00ff */
[----:B------:R-:W-:Y:S01]  /*33040*/  SEL R67, R91, R12, P0 ;  /* 0x0000000c5b437207 */ /* 0x000fe20000000000 */
[----:B-----5:R-:W-:Y:S01]  /*33050*/  IMAD.MOV.U32 R12, RZ, RZ, R9 ;  /* 0x000000ffff0c7224 */ /* 0x020fe200078e0009 */
[----:B------:R-:W-:Y:S02]  /*33060*/  MOV R15, 0xffffffff ;  /* 0xffffffff000f7802 */ /* 0x000fe40000000f00 */
[----:B------:R-:W-:Y:S02]  /*33070*/  SEL R78, R97, R20, P0 ;  /* 0x00000014614e7207 */ /* 0x000fe40000000000 */
[----:B------:R-:W-:-:S07]  /*33080*/  SEL R41, R20, R97, P0 ;  /* 0x0000006114297207 */ /* 0x000fce0000000000 */
[----:B--23--:R-:W-:Y:S05]  /*33090*/  WARPSYNC.COLLECTIVE R15, `(.L_x_3095) ;  /* 0x000000000f087348 */ /* 0x00cfea0003c00000 */
[----:B------:R0:W1:Y:S02]  /*330a0*/  SHFL.IDX P6, R14, R13, R12, R11 ;  /* 0x0000000c0d0e7389 */ /* 0x00006400000c000b */
[----:B0123--:R-:W-:Y:S01]  /*330b0*/  ENDCOLLECTIVE ;  /* 0x000000000000791b */ /* 0x00ffe20003800000 */
.L_x_3095:
[----:B------:R-:W-:Y:S02]  /*330c0*/  SEL R20, R44, R53, P0 ;  /* 0x000000352c147207 */ /* 0x000fe40000000000 */
[----:B------:R-:W-:Y:S02]  /*330d0*/  SEL R51, R53, R44, P0 ;  /* 0x0000002c35337207 */ /* 0x000fe40000000000 */
[----:B------:R-:W-:Y:S02]  /*330e0*/  SEL R44, R111, R98, P0 ;  /* 0x000000626f2c7207 */ /* 0x000fe40000000000 */
[----:B------:R-:W-:Y:S02]  /*330f0*/  SEL R111, R98, R111, P0 ;  /* 0x0000006f626f7207 */ /* 0x000fe40000000000 */
[----:B------:R-:W-:Y:S02]  /*33100*/  LOP3.LUT R10, R9, 0x2, RZ, 0x3c, !PT ;  /* 0x00000002090a7812 */ /* 0x000fe400078e3cff */
[----:B------:R-:W-:-:S02]  /*33110*/  SEL R4, R0, R101, P0 ;  /* 0x0000006500047207 */ /* 0x000fc40000000000 */
[----:B------:R-:W-:Y:S01]  /*33120*/  SEL R79, R101, R0, P0 ;  /* 0x00000000654f7207 */ /* 0x000fe20000000000 */
[----:B------:R-:W-:Y:S01]  /*33130*/  IMAD.MOV.U32 R13, RZ, RZ, R2 ;  /* 0x000000ffff0d7224 */ /* 0x000fe200078e0002 */
[----:B------:R-:W-:Y:S02]  /*33140*/  SEL R0, R100, R45, P0 ;  /* 0x0000002d64007207 */ /* 0x000fe40000000000 */
[----:B------:R-:W-:Y:S01]  /*33150*/  SEL R47, R45, R100, P0 ;  /* 0x000000642d2f7207 */ /* 0x000fe20000000000 */
[----:B------:R-:W-:Y:S01]  /*33160*/  IMAD.MOV.U32 R100, RZ, RZ, RZ ;  /* 0x000000ffff647224 */ /* 0x000fe200078e00ff */
        /* <DEDUP_REMOVED lines=8> */
.L_x_3096:
        /* <DEDUP_REMOVED lines=18> */
.L_x_3097:
        /* <DEDUP_REMOVED lines=18> */
.L_x_3098:
        /* <DEDUP_REMOVED lines=18> */
.L_x_3099:
        /* <DEDUP_REMOVED lines=16> */
.L_x_3100:
[----:B------:R-:W-:Y:S02]  /*33650*/  IMAD.MOV.U32 R13, RZ, RZ, R41 ;  /* 0x000000ffff0d7224 */ /* 0x000fe400078e0029 */
[----:B------:R-:W-:Y:S02]  /*33660*/  IMAD.MOV.U32 R12, RZ, RZ, R10 ;  /* 0x000000ffff0c7224 */ /* 0x000fe400078e000a */
[----:B------:R-:W-:-:S07]  /*33670*/  IMAD.MOV.U32 R80, RZ, RZ, R14 ;  /* 0x000000ffff507224 */ /* 0x000fce00078e000e */
[----:B------:R-:W-:Y:S05]  /*33680*/  WARPSYNC.COLLECTIVE R15, `(.L_x_3101) ;  /* 0x000000000f087348 */ /* 0x000fea0003c00000 */
[----:B------:R0:W1:Y:S02]  /*33690*/  SHFL.IDX P6, R14, R13, R12, R11 ;  /* 0x0000000c0d0e7389 */ /* 0x00006400000c000b */
[----:B01----:R-:W-:Y:S01]  /*336a0*/  ENDCOLLECTIVE ;  /* 0x000000000000791b */ /* 0x003fe20003800000 */
.L_x_3101:
[----:B------:R-:W-:Y:S01]  /*336b0*/  IMAD.MOV.U32 R13, RZ, RZ, R49 ;  /* 0x000000ffff0d7224 */ /* 0x000fe200078e0031 */
[----:B------:R-:W-:-:S07]  /*336c0*/  MOV R41, R14 ;  /* 0x0000000e00297202 */ /* 0x000fce0000000f00 */
[----:B------:R-:W-:Y:S05]  /*336d0*/  WARPSYNC.COLLECTIVE R15, `(.L_x_3102) ;  /* 0x000000000f087348 */ /* 0x000fea0003c00000 */
[----:B------:R0:W1:Y:S02]  /*336e0*/  SHFL.IDX P6, R14, R13, R12, R11 ;  /* 0x0000000c0d0e7389 */ /* 0x00006400000c000b */
[----:B01----:R-:W-:Y:S01]  /*336f0*/  ENDCOLLECTIVE ;  /* 0x000000000000791b */ /* 0x003fe20003800000 */
.L_x_3102:
        /* <DEDUP_REMOVED lines=8> */
.L_x_3103:
[----:B------:R-:W-:Y:S02]  /*33780*/  IMAD.MOV.U32 R13, RZ, RZ, R4 ;  /* 0x000000ffff0d7224 */ /* 0x000fe400078e0004 */
[----:B------:R-:W-:-:S07]  /*33790*/  IMAD.MOV.U32 R0, RZ, RZ, R14 ;  /* 0x000000ffff007224 */ /* 0x000fce00078e000e */
[----:B------:R-:W-:Y:S05]  /*337a0*/  WARPSYNC.COLLECTIVE R15, `(.L_x_3104) ;  /* 0x000000000f087348 */ /* 0x000fea0003c00000 */
[----:B------:R0:W1:Y:S02]  /*337b0*/  SHFL.IDX P6, R14, R13, R12, R11 ;  /* 0x0000000c0d0e7389 */ /* 0x00006400000c000b */
[----:B01----:R-:W-:Y:S01]  /*337c0*/  ENDCOLLECTIVE ;  /* 0x000000000000791b */ /* 0x003fe20003800000 */
.L_x_3104:
[----:B------:R-:W-:Y:S01]  /*337d0*/  MOV R13, R47 ;  /* 0x0000002f000d7202 */ /* 0x000fe20000000f00 */
[----:B------:R-:W-:Y:S02]  /*337e0*/  IMAD.MOV.U32 R12, RZ, RZ, R10 ;  /* 0x000000ffff0c7224 */ /* 0x000fe400078e000a */
[----:B------:R-:W-:-:S07]  /*337f0*/  IMAD.MOV.U32 R3, RZ, RZ, R14 ;  /* 0x000000ffff037224 */ /* 0x000fce00078e000e */
[----:B------:R-:W-:Y:S05]  /*33800*/  WARPSYNC.COLLECTIVE R15, `(.L_x_3105) ;  /* 0x000000000f087348 */ /* 0x000fea0003c00000 */
[----:B------:R0:W1:Y:S02]  /*33810*/  SHFL.IDX P6, R14, R13, R12, R11 ;  /* 0x0000000c0d0e7389 */ /* 0x00006400000c000b */
[----:B01----:R-:W-:Y:S01]  /*33820*/  ENDCOLLECTIVE ;  /* 0x000000000000791b */ /* 0x003fe20003800000 */
.L_x_3105:
[----:B------:R-:W-:Y:S01]  /*33830*/  IMAD.MOV.U32 R13, RZ, RZ, R79 ;  /* 0x000000ffff0d7224 */ /* 0x000fe200078e004f */
[----:B------:R-:W-:Y:S02]  /*33840*/  SEL R79, R80, R49, P0 ;  /* 0x00000031504f7207 */ /* 0x000fe40000000000 */
[----:B------:R-:W-:Y:S01]  /*33850*/  SEL R80, R49, R80, P0 ;  /* 0x0000005031507207 */ /* 0x000fe20000000000 */
[----:B------:R-:W-:-:S07]  /*33860*/  IMAD.MOV.U32 R47, RZ, RZ, R14 ;  /* 0x000000ffff2f7224 */ /* 0x000fce00078e000e */
[----:B------:R-:W-:Y:S05]  /*33870*/  WARPSYNC.COLLECTIVE R15, `(.L_x_3106) ;  /* 0x000000000f087348 */ /* 0x000fea0003c00000 */
[----:B------:R0:W1:Y:S02]  /*33880*/  SHFL.IDX P6, R14, R13, R12, R11 ;  /* 0x0000000c0d0e7389 */ /* 0x00006400000c000b */
[----:B01----:R-:W-:Y:S01]  /*33890*/  ENDCOLLECTIVE ;  /* 0x000000000000791b */ /* 0x003fe20003800000 */
.L_x_3106:
        /* <DEDUP_REMOVED lines=8> */
.L_x_3107:
[----:B------:R-:W-:Y:S02]  /*33920*/  SEL R2, R3, R4, P0 ;  /* 0x0000000403027207 */ /* 0x000fe40000000000 */
[----:B------:R-:W-:Y:S02]  /*33930*/  SEL R3, R4, R3, P0 ;  /* 0x0000000304037207 */ /* 0x000fe40000000000 */
[----:B------:R-:W-:Y:S01]  /*33940*/  MOV R13, R40 ;  /* 0x00000028000d7202 */ /* 0x000fe20000000f00 */
[----:B------:R-:W-:-:S07]  /*33950*/  IMAD.MOV.U32 R20, RZ, RZ, R14 ;  /* 0x000000ffff147224 */ /* 0x000fce00078e000e */
[----:B------:R-:W-:Y:S05]  /*33960*/  WARPSYNC.COLLECTIVE R15, `(.L_x_3108) ;  /* 0x000000000f087348 */ /* 0x000fea0003c00000 */
[----:B------:R0:W1:Y:S02]  /*33970*/  SHFL.IDX P6, R14, R13, R12, R11 ;  /* 0x0000000c0d0e7389 */ /* 0x00006400000c000b */
[----:B01----:R-:W-:Y:S01]  /*33980*/  ENDCOLLECTIVE ;  /* 0x000000000000791b */ /* 0x003fe20003800000 */
.L_x_3108:
[----:B------:R-:W-:Y:S02]  /*33990*/  IMAD.MOV.U32 R13, RZ, RZ, R51 ;  /* 0x000000ffff0d7224 */ /* 0x000fe400078e0033 */
[----:B------:R-:W-:Y:S02]  /*339a0*/  IMAD.MOV.U32 R12, RZ, RZ, R10 ;  /* 0x000000ffff0c7224 */ /* 0x000fe400078e000a */
[----:B------:R-:W-:-:S07]  /*339b0*/  IMAD.MOV.U32 R40, RZ, RZ, R14 ;  /* 0x000000ffff287224 */ /* 0x000fce00078e000e */
[----:B------:R-:W-:Y:S05]  /*339c0*/  WARPSYNC.COLLECTIVE R15, `(.L_x_3109) ;  /* 0x000000000f087348 */ /* 0x000fea0003c00000 */
[----:B------:R0:W1:Y:S02]  /*339d0*/  SHFL.IDX P6, R14, R13, R12, R11 ;  /* 0x0000000c0d0e7389 */ /* 0x00006400000c000b */
[----:B01----:R-:W-:Y:S01]  /*339e0*/  ENDCOLLECTIVE ;  /* 0x000000000000791b */ /* 0x003fe20003800000 */
.L_x_3109:
[----:B------:R-:W-:Y:S01]  /*339f0*/  IMAD.MOV.U32 R13, RZ, RZ, R119 ;  /* 0x000000ffff0d7224 */ /* 0x000fe200078e0077 */
[----:B------:R-:W-:-:S07]  /*33a00*/  MOV R51, R14 ;  /* 0x0000000e00337202 */ /* 0x000fce0000000f00 */
[----:B------:R-:W-:Y:S05]  /*33a10*/  WARPSYNC.COLLECTIVE R15, `(.L_x_3110) ;  /* 0x000000000f087348 */ /* 0x000fea0003c00000 */
[----:B------:R0:W1:Y:S02]  /*33a20*/  SHFL.IDX P6, R14, R13, R12, R11 ;  /* 0x0000000c0d0e7389 */ /* 0x00006400000c000b */
[----:B01----:R-:W-:Y:S01]  /*33a30*/  ENDCOLLECTIVE ;  /* 0x000000000000791b */ /* 0x003fe20003800000 */
.L_x_3110:
        /* <DEDUP_REMOVED lines=8> */
.L_x_3111:
[----:B------:R-:W-:Y:S02]  /*33ac0*/  SEL R21, R40, R119, P0 ;  /* 0x0000007728157207 */ /* 0x000fe40000000000 */
[----:B------:R-:W-:Y:S01]  /*33ad0*/  SEL R40, R119, R40, P0 ;  /* 0x0000002877287207 */ /* 0x000fe20000000000 */
[----:B------:R-:W-:Y:S02]  /*33ae0*/  IMAD.MOV.U32 R13, RZ, RZ, R44 ;  /* 0x000000ffff0d7224 */ /* 0x000fe400078e002c */
[----:B------:R-:W-:-:S07]  /*33af0*/  IMAD.MOV.U32 R42, RZ, RZ, R14 ;  /* 0x000000ffff2a7224 */ /* 0x000fce00078e000e */
[----:B------:R-:W-:Y:S05]  /*33b00*/  WARPSYNC.COLLECTIVE R15, `(.L_x_3112) ;  /* 0x000000000f087348 */ /* 0x000fea0003c00000 */
[----:B------:R0:W1:Y:S02]  /*33b10*/  SHFL.IDX P6, R14, R13, R12, R11 ;  /* 0x0000000c0d0e7389 */ /* 0x00006400000c000b */
[----:B01----:R-:W-:Y:S01]  /*33b20*/  ENDCOLLECTIVE ;  /* 0x000000000000791b */ /* 0x003fe20003800000 */
.L_x_3112:
[----:B------:R-:W-:Y:S01]  /*33b30*/  MOV R13, R121 ;  /* 0x00000079000d7202 */ /* 0x000fe20000000f00 */
[----:B------:R-:W-:Y:S02]  /*33b40*/  IMAD.MOV.U32 R12, RZ, RZ, R10 ;  /* 0x000000ffff0c7224 */ /* 0x000fe400078e000a */
[----:B------:R-:W-:-:S07]  /*33b50*/  IMAD.MOV.U32 R44, RZ, RZ, R14 ;  /* 0x000000ffff2c7224 */ /* 0x000fce00078e000e */
[----:B------:R-:W-:Y:S05]  /*33b60*/  WARPSYNC.COLLECTIVE R15, `(.L_x_3113) ;  /* 0x000000000f087348 */ /* 0x000fea0003c00000 */
[----:B------:R0:W1:Y:S02]  /*33b70*/  SHFL.IDX P6, R14, R13, R12, R11 ;  /* 0x0000000c0d0e7389 */ /* 0x00006400000c000b */
[----:B01----:R-:W-:Y:S01]  /*33b80*/  ENDCOLLECTIVE ;  /* 0x000000000000791b */ /* 0x003fe20003800000 */
.L_x_3113:
[----:B------:R-:W-:Y:S02]  /*33b90*/  IMAD.MOV.U32 R13, RZ, RZ, R111 ;  /* 0x000000ffff0d7224 */ /* 0x000fe400078e006f */
[----:B------:R-:W-:-:S07]  /*33ba0*/  IMAD.MOV.U32 R121, RZ, RZ, R14 ;  /* 0x000000ffff797224 */ /* 0x000fce00078e000e */
[----:B------:R-:W-:Y:S05]  /*33bb0*/  WARPSYNC.COLLECTIVE R15, `(.L_x_3114) ;  /* 0x000000000f087348 */ /* 0x000fea0003c00000 */
[----:B------:R0:W1:Y:S02]  /*33bc0*/  SHFL.IDX P6, R14, R13, R12, R11 ;  /* 0x0000000c0d0e7389 */ /* 0x00006400000c000b */
[----:B01----:R-:W-:Y:S01]  /*33bd0*/  ENDCOLLECTIVE ;  /* 0x000000000000791b */ /* 0x003fe20003800000 */
.L_x_3114:
        /* <DEDUP_REMOVED lines=8> */
.L_x_3115:
[----:B------:R-:W-:Y:S01]  /*33c60*/  MOV R13, R48 ;  /* 0x00000030000d7202 */ /* 0x000fe20000000f00 */
[----:B------:R-:W-:-:S07]  /*33c70*/  IMAD.MOV.U32 R46, RZ, RZ, R14 ;  /* 0x000000ffff2e7224 */ /* 0x000fce00078e000e */
[----:B------:R-:W-:Y:S05]  /*33c80*/  WARPSYNC.COLLECTIVE R15, `(.L_x_3116) ;  /* 0x000000000f087348 */ /* 0x000fea0003c00000 */
[----:B------:R0:W1:Y:S02]  /*33c90*/  SHFL.IDX P6, R14, R13, R12, R11 ;  /* 0x0000000c0d0e7389 */ /* 0x00006400000c000b */
[----:B01----:R-:W-:Y:S01]  /*33ca0*/  ENDCOLLECTIVE ;  /* 0x000000000000791b */ /* 0x003fe20003800000 */
.L_x_3116:
[----:B------:R-:W-:Y:S02]  /*33cb0*/  IMAD.MOV.U32 R13, RZ, RZ, R113 ;  /* 0x000000ffff0d7224 */ /* 0x000fe400078e0071 */
[----:B------:R-:W-:Y:S02]  /*33cc0*/  IMAD.MOV.U32 R12, RZ, RZ, R10 ;  /* 0x000000ffff0c7224 */ /* 0x000fe400078e000a */
[----:B------:R-:W-:-:S07]  /*33cd0*/  IMAD.MOV.U32 R48, RZ, RZ, R14 ;  /* 0x000000ffff307224 */ /* 0x000fce00078e000e */
[----:B------:R-:W-:Y:S05]  /*33ce0*/  WARPSYNC.COLLECTIVE R15, `(.L_x_3117) ;  /* 0x000000000f087348 */ /* 0x000fea0003c00000 */
[----:B------:R0:W1:Y:S02]  /*33cf0*/  SHFL.IDX P6, R14, R13, R12, R11 ;  /* 0x0000000c0d0e7389 */ /* 0x00006400000c000b */
[----:B01----:R-:W-:Y:S01]  /*33d00*/  ENDCOLLECTIVE ;  /* 0x000000000000791b */ /* 0x003fe20003800000 */
.L_x_3117:
[----:B------:R-:W-:Y:S01]  /*33d10*/  IMAD.MOV.U32 R13, RZ, RZ, R87 ;  /* 0x000000ffff0d7224 */ /* 0x000fe200078e0057 */
[----:B------:R-:W-:-:S07]  /*33d20*/  MOV R113, R14 ;  /* 0x0000000e00717202 */ /* 0x000fce0000000f00 */
[----:B------:R-:W-:Y:S05]  /*33d30*/  WARPSYNC.COLLECTIVE R15, `(.L_x_3118) ;  /* 0x000000000f087348 */ /* 0x000fea0003c00000 */
[----:B------:R0:W1:Y:S02]  /*33d40*/  SHFL.IDX P6, R14, R13, R12, R11 ;  /* 0x0000000c0d0e7389 */ /* 0x00006400000c000b */
[----:B01----:R-:W-:Y:S01]  /*33d50*/  ENDCOLLECTIVE ;  /* 0x000000000000791b */ /* 0x003fe20003800000 */
.L_x_3118:
[----:B------:R-:W-:Y:S01]  /*33d60*/  IMAD.MOV.U32 R13, RZ, RZ, R50 ;  /* 0x000000ffff0d7224 */ /* 0x000fe200078e0032 */
[----:B------:R-:W-:Y:S01]  /*33d70*/  MOV R12, R9 ;  /* 0x00000009000c7202 */ /* 0x000fe20000000f00 */
[----:B------:R-:W-:-:S07]  /*33d80*/  IMAD.MOV.U32 R87, RZ, RZ, R14 ;  /* 0x000000ffff577224 */ /* 0x000fce00078e000e */
[----:B------:R-:W-:Y:S05]  /*33d90*/  WARPSYNC.COLLECTIVE R15, `(.L_x_3119) ;  /* 0x000000000f087348 */ /* 0x000fea0003c00000 */
[----:B------:R0:W1:Y:S02]  /*33da0*/  SHFL.IDX P6, R14, R13, R12, R11 ;  /* 0x0000000c0d0e7389 */ /* 0x00006400000c000b */
[----:B01----:R-:W-:Y:S01]  /*33db0*/  ENDCOLLECTIVE ;  /* 0x000000000000791b */ /* 0x003fe20003800000 */
.L_x_3119:
[----:B------:R-:W-:Y:S02]  /*33dc0*/  SEL R47, R48, R87, P0 ;  /* 0x00000057302f7207 */ /* 0x000fe40000000000 */
[----:B------:R-:W-:Y:S01]  /*33dd0*/  SEL R48, R87, R48, P0 ;  /* 0x0000003057307207 */ /* 0x000fe20000000000 */
[----:B------:R-:W-:Y:S02]  /*33de0*/  IMAD.MOV.U32 R13, RZ, RZ, R82 ;  /* 0x000000ffff0d7224 */ /* 0x000fe400078e0052 */
[----:B------:R-:W-:-:S07]  /*33df0*/  IMAD.MOV.U32 R50, RZ, RZ, R14 ;  /* 0x000000ffff327224 */ /* 0x000fce00078e000e */
[----:B------:R-:W-:Y:S05]  /*33e00*/  WARPSYNC.COLLECTIVE R15, `(.L_x_3120) ;  /* 0x000000000f087348 */ /* 0x000fea0003c00000 */
[----:B------:R0:W1:Y:S02]  /*33e10*/  SHFL.IDX P6, R14, R13, R12, R11 ;  /* 0x0000000c0d0e7389 */ /* 0x00006400000c000b */
[----:B01----:R-:W-:Y:S01]  /*33e20*/  ENDCOLLECTIVE ;  /* 0x000000000000791b */ /* 0x003fe20003800000 */
.L_x_3120:
[----:B------:R-:W-:Y:S01]  /*33e30*/  MOV R13, R115 ;  /* 0x00000073000d7202 */ /* 0x000fe20000000f00 */
[----:B------:R-:W-:Y:S02]  /*33e40*/  IMAD.MOV.U32 R12, RZ, RZ, R10 ;  /* 0x000000ffff0c7224 */ /* 0x000fe400078e000a */
[----:B------:R-:W-:-:S07]  /*33e50*/  IMAD.MOV.U32 R82, RZ, RZ, R14 ;  /* 0x000000ffff527224 */ /* 0x000fce00078e000e */
[----:B------:R-:W-:Y:S05]  /*33e60*/  WARPSYNC.COLLECTIVE R15, `(.L_x_3121) ;  /* 0x000000000f087348 */ /* 0x000fea0003c00000 */
[----:B------:R0:W1:Y:S02]  /*33e70*/  SHFL.IDX P6, R14, R13, R12, R11 ;  /* 0x0000000c0d0e7389 */ /* 0x00006400000c000b */
[----:B01----:R-:W-:Y:S01]  /*33e80*/  ENDCOLLECTIVE ;  /* 0x000000000000791b */ /* 0x003fe20003800000 */
.L_x_3121:
[----:B------:R-:W-:Y:S02]  /*33e90*/  IMAD.MOV.U32 R13, RZ, RZ, R67 ;  /* 0x000000ffff0d7224 */ /* 0x000fe400078e0043 */
[----:B------:R-:W-:-:S07]  /*33ea0*/  IMAD.MOV.U32 R115, RZ, RZ, R14 ;  /* 0x000000ffff737224 */ /* 0x000fce00078e000e */
[----:B------:R-:W-:Y:S05]  /*33eb0*/  WARPSYNC.COLLECTIVE R15, `(.L_x_3122) ;  /* 0x000000000f087348 */ /* 0x000fea0003c00000 */
[----:B------:R0:W1:Y:S02]  /*33ec0*/  SHFL.IDX P6, R14, R13, R12, R11 ;  /* 0x0000000c0d0e7389 */ /* 0x00006400000c000b */
[----:B01----:R-:W-:Y:S01]  /*33ed0*/  ENDCOLLECTIVE ;  /* 0x000000000000791b */ /* 0x003fe20003800000 */
.L_x_3122:
        /* <DEDUP_REMOVED lines=8> */
.L_x_3123:
[----:B------:R-:W-:Y:S02]  /*33f60*/  SEL R51, R82, R67, P0 ;  /* 0x0000004352337207 */ /* 0x000fe40000000000 */
[----:B------:R-:W-:Y:S02]  /*33f70*/  SEL R82, R67, R82, P0 ;  /* 0x0000005243527207 */ /* 0x000fe40000000000 */
[----:B------:R-:W-:Y:S01]  /*33f80*/  MOV R13, R86 ;  /* 0x00000056000d7202 */ /* 0x000fe20000000f00 */
[----:B------:R-:W-:-:S07]  /*33f90*/  IMAD.MOV.U32 R84, RZ, RZ, R14 ;  /* 0x000000ffff547224 */ /* 0x000fce00078e000e */
[----:B------:R-:W-:Y:S05]  /*33fa0*/  WARPSYNC.COLLECTIVE R15, `(.L_x_3124) ;  /* 0x000000000f087348 */ /* 0x000fea0003c00000 */
[----:B------:R0:W1:Y:S02]  /*33fb0*/  SHFL.IDX P6, R14, R13, R12, R11 ;  /* 0x0000000c0d0e7389 */ /* 0x00006400000c000b */
[----:B01----:R-:W-:Y:S01]  /*33fc0*/  ENDCOLLECTIVE ;  /* 0x000000000000791b */ /* 0x003fe20003800000 */
.L_x_3124:
[----:B------:R-:W-:Y:S02]  /*33fd0*/  IMAD.MOV.U32 R13, RZ, RZ, R117 ;  /* 0x000000ffff0d7224 */ /* 0x000fe400078e0075 */
[----:B------:R-:W-:Y:S02]  /*33fe0*/  IMAD.MOV.U32 R12, RZ, RZ, R10 ;  /* 0x000000ffff0c7224 */ /* 0x000fe400078e000a */
[----:B------:R-:W-:-:S07]  /*33ff0*/  IMAD.MOV.U32 R86, RZ, RZ, R14 ;  /* 0x000000ffff567224 */ /* 0x000fce00078e000e */
[----:B------:R-:W-:Y:S05]  /*34000*/  WARPSYNC.COLLECTIVE R15, `(.L_x_3125) ;  /* 0x000000000f087348 */ /* 0x000fea0003c00000 */
[----:B------:R0:W1:Y:S02]  /*34010*/  SHFL.IDX P6, R14, R13, R12, R11 ;  /* 0x0000000c0d0e7389 */ /* 0x00006400000c000b */
[----:B01----:R-:W-:Y:S01]  /*34020*/  ENDCOLLECTIVE ;  /* 0x000000000000791b */ /* 0x003fe20003800000 */
.L_x_3125:
[----:B------:R-:W-:Y:S01]  /*34030*/  IMAD.MOV.U32 R13, RZ, RZ, R83 ;  /* 0x000000ffff0d7224 */ /* 0x000fe200078e0053 */
[----:B------:R-:W-:-:S07]  /*34040*/  MOV R117, R14 ;  /* 0x0000000e00757202 */ /* 0x000fce0000000f00 */
[----:B------:R-:W-:Y:S05]  /*34050*/  WARPSYNC.COLLECTIVE R15, `(.L_x_3126) ;  /* 0x000000000f087348 */ /* 0x000fea0003c00000 */
[----:B------:R0:W1:Y:S02]  /*34060*/  SHFL.IDX P6, R14, R13, R12, R11 ;  /* 0x0000000c0d0e7389 */ /* 0x00006400000c000b */
[----:B01----:R-:W-:Y:S01]  /*34070*/  ENDCOLLECTIVE ;  /* 0x000000000000791b */ /* 0x003fe20003800000 */
.L_x_3126:
        /* <DEDUP_REMOVED lines=8> */
.L_x_3127:
[----:B------:R-:W-:Y:S02]  /*34100*/  IMAD.MOV.U32 R13, RZ, RZ, R54 ;  /* 0x000000ffff0d7224 */ /* 0x000fe400078e0036 */
[----:B------:R-:W-:-:S07]  /*34110*/  IMAD.MOV.U32 R90, RZ, RZ, R14 ;  /* 0x000000ffff5a7224 */ /* 0x000fce00078e000e */
[----:B------:R-:W-:Y:S05]  /*34120*/  WARPSYNC.COLLECTIVE R15, `(.L_x_3128) ;  /* 0x000000000f087348 */ /* 0x000fea0003c00000 */
[----:B------:R0:W1:Y:S02]  /*34130*/  SHFL.IDX P6, R14, R13, R12, R11 ;  /* 0x0000000c0d0e7389 */ /* 0x00006400000c000b */
[----:B01----:R-:W-:Y:S01]  /*34140*/  ENDCOLLECTIVE ;  /* 0x000000000000791b */ /* 0x003fe20003800000 */
.L_x_3128:
        /* <DEDUP_REMOVED lines=8> */
.L_x_3129:
[----:B------:R-:W-:Y:S01]  /*341d0*/  IMAD.MOV.U32 R13, RZ, RZ, R45 ;  /* 0x000000ffff0d7224 */ /* 0x000fe200078e002d */
[----:B------:R-:W-:Y:S02]  /*341e0*/  SEL R45, R46, R113, P0 ;  /* 0x000000712e2d7207 */ /* 0x000fe40000000000 */
[----:B------:R-:W-:Y:S01]  /*341f0*/  SEL R46, R113, R46, P0 ;  /* 0x0000002e712e7207 */ /* 0x000fe20000000000 */
[----:B------:R-:W-:-:S07]  /*34200*/  IMAD.MOV.U32 R125, RZ, RZ, R14 ;  /* 0x000000ffff7d7224 */ /* 0x000fce00078e000e */
[----:B------:R-:W-:Y:S05]  /*34210*/  WARPSYNC.COLLECTIVE R15, `(.L_x_3130) ;  /* 0x000000000f087348 */ /* 0x000fea0003c00000 */
[----:B------:R0:W1:Y:S02]  /*34220*/  SHFL.IDX P6, R14, R13, R12, R11 ;  /* 0x0000000c0d0e7389 */ /* 0x00006400000c000b */
[----:B01----:R-:W-:Y:S01]  /*34230*/  ENDCOLLECTIVE ;  /* 0x000000000000791b */ /* 0x003fe20003800000 */
.L_x_3130:
        /* <DEDUP_REMOVED lines=8> */
.L_x_3131:
[----:B------:R-:W-:Y:S01]  /*342c0*/  MOV R13, R58 ;  /* 0x0000003a000d7202 */ /* 0x000fe20000000f00 */
[----:B------:R-:W-:-:S07]  /*342d0*/  IMAD.MOV.U32 R60, RZ, RZ, R14 ;  /* 0x000000ffff3c7224 */ /* 0x000fce00078e000e */
[----:B------:R-:W-:Y:S05]  /*342e0*/  WARPSYNC.COLLECTIVE R15, `(.L_x_3132) ;  /* 0x000000000f087348 */ /* 0x000fea0003c00000 */
[----:B------:R0:W1:Y:S02]  /*342f0*/  SHFL.IDX P6, R14, R13, R12, R11 ;  /* 0x0000000c0d0e7389 */ /* 0x00006400000c000b */
[----:B01----:R-:W-:Y:S01]  /*34300*/  ENDCOLLECTIVE ;  /* 0x000000000000791b */ /* 0x003fe20003800000 */
.L_x_3132:
        /* <DEDUP_REMOVED lines=8> */
.L_x_3133:
[----:B------:R-:W-:Y:S01]  /*34390*/  IMAD.MOV.U32 R13, RZ, RZ, R61 ;  /* 0x000000ffff0d7224 */ /* 0x000fe200078e003d */
[----:B------:R-:W-:-:S07]  /*343a0*/  MOV R129, R14 ;  /* 0x0000000e00817202 */ /* 0x000fce0000000f00 */
[----:B------:R-:W-:Y:S05]  /*343b0*/  WARPSYNC.COLLECTIVE R15, `(.L_x_3134) ;  /* 0x000000000f087348 */ /* 0x000fea0003c00000 */
[----:B------:R0:W1:Y:S02]  /*343c0*/  SHFL.IDX P6, R14, R13, R12, R11 ;  /* 0x0000000c0d0e7389 */ /* 0x00006400000c000b */
[----:B01----:R-:W-:Y:S01]  /*343d0*/  ENDCOLLECTIVE ;  /* 0x000000000000791b */ /* 0x003fe20003800000 */
.L_x_3134:
[----:B------:R-:W-:Y:S01]  /*343e0*/  IMAD.MOV.U32 R13, RZ, RZ, R64 ;  /* 0x000000ffff0d7224 */ /* 0x000fe200078e0040 */
[----:B------:R-:W-:Y:S01]  /*343f0*/  MOV R12, R9 ;  /* 0x00000009000c7202 */ /* 0x000fe20000000f00 */
[----:B------:R-:W-:-:S07]  /*34400*/  IMAD.MOV.U32 R61, RZ, RZ, R14 ;  /* 0x000000ffff3d7224 */ /* 0x000fce00078e000e */
[----:B------:R-:W-:Y:S05]  /*34410*/  WARPSYNC.COLLECTIVE R15, `(.L_x_3135) ;  /* 0x000000000f087348 */ /* 0x000fea0003c00000 */
[----:B------:R0:W1:Y:S02]  /*34420*/  SHFL.IDX P6, R14, R13, R12, R11 ;  /* 0x0000000c0d0e7389 */ /* 0x00006400000c000b */
[----:B01----:R-:W-:Y:S01]  /*34430*/  ENDCOLLECTIVE ;  /* 0x000000000000791b */ /* 0x003fe20003800000 */
.L_x_3135:
[----:B------:R-:W-:Y:S01]  /*34440*/  SEL R56, R58, R61, P0 ;  /* 0x0000003d3a387207 */ /* 0x000fe20000000000 */
[----:B------:R-:W-:Y:S01]  /*34450*/  IMAD.MOV.U32 R13, RZ, RZ, R52 ;  /* 0x000000ffff0d7224 */ /* 0x000fe200078e0034 */
[----:B------:R-:W-:Y:S01]  /*34460*/  SEL R52, R54, R127, P0 ;  /* 0x0000007f36347207 */ /* 0x000fe20000000000 */
[----:B------:R-:W-:-:S07]  /*34470*/  IMAD.MOV.U32 R64, RZ, RZ, R14 ;  /* 0x000000ffff407224 */ /* 0x000fce00078e000e */
[----:B------:R-:W-:Y:S05]  /*34480*/  WARPSYNC.COLLECTIVE R15, `(.L_x_3136) ;  /* 0x000000000f087348 */ /* 0x000fea0003c00000 */
[----:B------:R0:W1:Y:S02]  /*34490*/  SHFL.IDX P6, R14, R13, R12, R11 ;  /* 0x0000000c0d0e7389 */ /* 0x00006400000c000b */
[----:B01----:R-:W-:Y:S01]  /*344a0*/  ENDCOLLECTIVE ;  /* 0x000000000000791b */ /* 0x003fe20003800000 */
.L_x_3136:
[----:B------:R-:W-:Y:S01]  /*344b0*/  MOV R13, R55 ;  /* 0x00000037000d7202 */ /* 0x000fe20000000f00 */
[----:B------:R-:W-:Y:S01]  /*344c0*/  IMAD.MOV.U32 R12, RZ, RZ, R10 ;  /* 0x000000ffff0c7224 */ /* 0x000fe200078e000a */
[----:B------:R-:W-:Y:S01]  /*344d0*/  SEL R55, R129, R60, P0 ;  /* 0x0000003c81377207 */ /* 0x000fe20000000000 */
[----:B------:R-:W-:-:S07]  /*344e0*/  IMAD.MOV.U32 R65, RZ, RZ, R14 ;  /* 0x000000ffff417224 */ /* 0x000fce00078e000e */
[----:B------:R-:W-:Y:S05]  /*344f0*/  WARPSYNC.COLLECTIVE R15, `(.L_x_3137) ;  /* 0x000000000f087348 */ /* 0x000fea0003c00000 */
[----:B------:R0:W1:Y:S02]  /*34500*/  SHFL.IDX P6, R14, R13, R12, R11 ;  /* 0x0000000c0d0e7389 */ /* 0x00006400000c000b */
[----:B01----:R-:W-:Y:S01]  /*34510*/  ENDCOLLECTIVE ;  /* 0x000000000000791b */ /* 0x003fe20003800000 */
.L_x_3137:
[----:B------:R-:W-:Y:S01]  /*34520*/  IMAD.MOV.U32 R13, RZ, RZ, R53 ;  /* 0x000000ffff0d7224 */ /* 0x000fe200078e0035 */
[----:B------:R-:W-:Y:S02]  /*34530*/  SEL R53, R127, R54, P0 ;  /* 0x000000367f357207 */ /* 0x000fe40000000000 */
[----:B------:R-:W-:Y:S01]  /*34540*/  SEL R54, R60, R129, P0 ;  /* 0x000000813c367207 */ /* 0x000fe20000000000 */
[----:B------:R-:W-:-:S07]  /*34550*/  IMAD.MOV.U32 R131, RZ, RZ, R14 ;  /* 0x000000ffff837224 */ /* 0x000fce00078e000e */
[----:B------:R-:W-:Y:S05]  /*34560*/  WARPSYNC.COLLECTIVE R15, `(.L_x_3138) ;  /* 0x000000000f087348 */ /* 0x000fea0003c00000 */
[----:B------:R0:W1:Y:S02]  /*34570*/  SHFL.IDX P6, R14, R13, R12, R11 ;  /* 0x0000000c0d0e7389 */ /* 0x00006400000c000b */
[----:B01----:R-:W-:Y:S01]  /*34580*/  ENDCOLLECTIVE ;  /* 0x000000000000791b */ /* 0x003fe20003800000 */
.L_x_3138:
[----:B------:R-:W-:Y:S02]  /*34590*/  IMAD.MOV.U32 R13, RZ, RZ, R36 ;  /* 0x000000ffff0d7224 */ /* 0x000fe400078e0024 */
[----:B------:R-:W-:Y:S01]  /*345a0*/  IMAD.MOV.U32 R12, RZ, RZ, R9 ;  /* 0x000000ffff0c7224 */ /* 0x000fe200078e0009 */
[----:B------:R-:W-:-:S07]  /*345b0*/  MOV R68, R14 ;  /* 0x0000000e00447202 */ /* 0x000fce0000000f00 */
[----:B------:R-:W-:Y:S05]  /*345c0*/  WARPSYNC.COLLECTIVE R15, `(.L_x_3139) ;  /* 0x000000000f087348 */ /* 0x000fea0003c00000 */
[----:B------:R0:W1:Y:S02]  /*345d0*/  SHFL.IDX P6, R14, R13, R12, R11 ;  /* 0x0000000c0d0e7389 */ /* 0x00006400000c000b */
[----:B01----:R-:W-:Y:S01]  /*345e0*/  ENDCOLLECTIVE ;  /* 0x000000000000791b */ /* 0x003fe20003800000 */
.L_x_3139:
[----:B------:R-:W-:Y:S02]  /*345f0*/  SEL R60, R65, R68, P0 ;  /* 0x00000044413c7207 */ /* 0x000fe40000000000 */
[----:B------:R-:W-:Y:S01]  /*34600*/  MOV R13, R38 ;  /* 0x00000026000d7202 */ /* 0x000fe20000000f00 */
[----:B------:R-:W-:-:S07]  /*34610*/  IMAD.MOV.U32 R69, RZ, RZ, R14 ;  /* 0x000000ffff457224 */ /* 0x000fce00078e000e */
[----:B------:R-:W-:Y:S05]  /*34620*/  WARPSYNC.COLLECTIVE R15, `(.L_x_3140) ;  /* 0x000000000f087348 */ /* 0x000fea0003c00000 */
[----:B------:R0:W1:Y:S02]  /*34630*/  SHFL.IDX P6, R14, R13, R12, R11 ;  /* 0x0000000c0d0e7389 */ /* 0x00006400000c000b */
[----:B01----:R-:W-:Y:S01]  /*34640*/  ENDCOLLECTIVE ;  /* 0x000000000000791b */ /* 0x003fe20003800000 */
.L_x_3140:
        /* <DEDUP_REMOVED lines=9> */
.L_x_3141:
[----:B------:R-:W-:Y:S01]  /*346e0*/  IMAD.MOV.U32 R13, RZ, RZ, R59 ;  /* 0x000000ffff0d7224 */ /* 0x000fe200078e003b */
[----:B------:R-:W-:Y:S02]  /*346f0*/  SEL R59, R131, R64, P0 ;  /* 0x00000040833b7207 */ /* 0x000fe40000000000 */
[----:B------:R-:W-:-:S07]  /*34700*/  MOV R36, R14 ;  /* 0x0000000e00247202 */ /* 0x000fce0000000f00 */
[----:B------:R-:W-:Y:S05]  /*34710*/  WARPSYNC.COLLECTIVE R15, `(.L_x_3142) ;  /* 0x000000000f087348 */ /* 0x000fea0003c00000 */
[----:B------:R0:W1:Y:S02]  /*34720*/  SHFL.IDX P6, R14, R13, R12, R11 ;  /* 0x0000000c0d0e7389 */ /* 0x00006400000c000b */
[----:B01----:R-:W-:Y:S01]  /*34730*/  ENDCOLLECTIVE ;  /* 0x000000000000791b */ /* 0x003fe20003800000 */
.L_x_3142:
        /* <DEDUP_REMOVED lines=8> */
.L_x_3143:
[----:B------:R-:W-:Y:S02]  /*347c0*/  SEL R70, R71, R38, P0 ;  /* 0x0000002647467207 */ /* 0x000fe40000000000 */
[----:B------:R-:W-:Y:S01]  /*347d0*/  SEL R71, R38, R71, P0 ;  /* 0x0000004726477207 */ /* 0x000fe20000000000 */
[----:B------:R-:W-:Y:S02]  /*347e0*/  IMAD.MOV.U32 R13, RZ, RZ, R34 ;  /* 0x000000ffff0d7224 */ /* 0x000fe400078e0022 */
[----:B------:R-:W-:-:S07]  /*347f0*/  IMAD.MOV.U32 R73, RZ, RZ, R14 ;  /* 0x000000ffff497224 */ /* 0x000fce00078e000e */
[----:B------:R-:W-:Y:S05]  /*34800*/  WARPSYNC.COLLECTIVE R15, `(.L_x_3144) ;  /* 0x000000000f087348 */ /* 0x000fea0003c00000 */
[----:B------:R0:W1:Y:S02]  /*34810*/  SHFL.IDX P6, R14, R13, R12, R11 ;  /* 0x0000000c0d0e7389 */ /* 0x00006400000c000b */
[----:B01----:R-:W-:Y:S01]  /*34820*/  ENDCOLLECTIVE ;  /* 0x000000000000791b */ /* 0x003fe20003800000 */
.L_x_3144:
[----:B------:R-:W-:Y:S01]  /*34830*/  MOV R13, R37 ;  /* 0x00000025000d7202 */ /* 0x000fe20000000f00 */
[----:B------:R-:W-:Y:S02]  /*34840*/  IMAD.MOV.U32 R12, RZ, RZ, R10 ;  /* 0x000000ffff0c7224 */ /* 0x000fe400078e000a */
[----:B------:R-:W-:-:S07]  /*34850*/  IMAD.MOV.U32 R75, RZ, RZ, R14 ;  /* 0x000000ffff4b7224 */ /* 0x000fce00078e000e */
[----:B------:R-:W-:Y:S05]  /*34860*/  WARPSYNC.COLLECTIVE R15, `(.L_x_3145) ;  /* 0x000000000f087348 */ /* 0x000fea0003c00000 */
[----:B------:R0:W1:Y:S02]  /*34870*/  SHFL.IDX P6, R14, R13, R12, R11 ;  /* 0x0000000c0d0e7389 */ /* 0x00006400000c000b */
[----:B01----:R-:W-:Y:S01]  /*34880*/  ENDCOLLECTIVE ;  /* 0x000000000000791b */ /* 0x003fe20003800000 */
.L_x_3145:
[----:B------:R-:W-:Y:S02]  /*34890*/  IMAD.MOV.U32 R13, RZ, RZ, R39 ;  /* 0x000000ffff0d7224 */ /* 0x000fe400078e0027 */
[----:B------:R-:W-:-:S07]  /*348a0*/  IMAD.MOV.U32 R32, RZ, RZ, R14 ;  /* 0x000000ffff207224 */ /* 0x000fce00078e000e */
[----:B------:R-:W-:Y:S05]  /*348b0*/  WARPSYNC.COLLECTIVE R15, `(.L_x_3146) ;  /* 0x000000000f087348 */ /* 0x000fea0003c00000 */
[----:B------:R0:W1:Y:S02]  /*348c0*/  SHFL.IDX P6, R14, R13, R12, R11 ;  /* 0x0000000c0d0e7389 */ /* 0x00006400000c000b */
[----:B01----:R-:W-:Y:S01]  /*348d0*/  ENDCOLLECTIVE ;  /* 0x000000000000791b */ /* 0x003fe20003800000 */
.L_x_3146:
        /* <DEDUP_REMOVED lines=8> */
.L_x_3147:
[----:B------:R-:W-:Y:S02]  /*34960*/  SEL R74, R75, R34, P0 ;  /* 0x000000224b4a7207 */ /* 0x000fe40000000000 */
[----:B------:R-:W-:Y:S02]  /*34970*/  SEL R75, R34, R75, P0 ;  /* 0x0000004b224b7207 */ /* 0x000fe40000000000 */
[----:B------:R-:W-:Y:S01]  /*34980*/  MOV R13, R30 ;  /* 0x0000001e000d7202 */ /* 0x000fe20000000f00 */
[----:B------:R-:W-:-:S07]  /*34990*/  IMAD.MOV.U32 R91, RZ, RZ, R14 ;  /* 0x000000ffff5b7224 */ /* 0x000fce00078e000e */
[----:B------:R-:W-:Y:S05]  /*349a0*/  WARPSYNC.COLLECTIVE R15, `(.L_x_3148) ;  /* 0x000000000f087348 */ /* 0x000fea0003c00000 */
[----:B------:R0:W1:Y:S02]  /*349b0*/  SHFL.IDX P6, R14, R13, R12, R11 ;  /* 0x0000000c0d0e7389 */ /* 0x00006400000c000b */
[----:B01----:R-:W-:Y:S01]  /*349c0*/  ENDCOLLECTIVE ;  /* 0x000000000000791b */ /* 0x003fe20003800000 */
.L_x_3148:
[----:B------:R-:W-:Y:S02]  /*349d0*/  IMAD.MOV.U32 R13, RZ, RZ, R33 ;  /* 0x000000ffff0d7224 */ /* 0x000fe400078e0021 */
[----:B------:R-:W-:Y:S02]  /*349e0*/  IMAD.MOV.U32 R12, RZ, RZ, R10 ;  /* 0x000000ffff0c7224 */ /* 0x000fe400078e000a */
[----:B------:R-:W-:-:S07]  /*349f0*/  IMAD.MOV.U32 R93, RZ, RZ, R14 ;  /* 0x000000ffff5d7224 */ /* 0x000fce00078e000e */
[----:B------:R-:W-:Y:S05]  /*34a00*/  WARPSYNC.COLLECTIVE R15, `(.L_x_3149) ;  /* 0x000000000f087348 */ /* 0x000fea0003c00000 */
[----:B------:R0:W1:Y:S02]  /*34a10*/  SHFL.IDX P6, R14, R13, R12, R11 ;  /* 0x0000000c0d0e7389 */ /* 0x00006400000c000b */
[----:B01----:R-:W-:Y:S01]  /*34a20*/  ENDCOLLECTIVE ;  /* 0x000000000000791b */ /* 0x003fe20003800000 */
.L_x_3149:
[----:B------:R-:W-:Y:S01]  /*34a30*/  IMAD.MOV.U32 R13, RZ, RZ, R35 ;  /* 0x000000ffff0d7224 */ /* 0x000fe200078e0023 */
[----:B------:R-:W-:-:S07]  /*34a40*/  MOV R28, R14 ;  /* 0x0000000e001c7202 */ /* 0x000fce0000000f00 */
[----:B------:R-:W-:Y:S05]  /*34a50*/  WARPSYNC.COLLECTIVE R15, `(.L_x_3150) ;  /* 0x000000000f087348 */ /* 0x000fea0003c00000 */
[----:B------:R0:W1:Y:S02]  /*34a60*/  SHFL.IDX P6, R14, R13, R12, R11 ;  /* 0x0000000c0d0e7389 */ /* 0x00006400000c000b */
[----:B01----:R-:W-:Y:S01]  /*34a70*/  ENDCOLLECTIVE ;  /* 0x000000000000791b */ /* 0x003fe20003800000 */
.L_x_3150:
        /* <DEDUP_REMOVED lines=8> */
.L_x_3151:
[----:B------:R-:W-:Y:S02]  /*34b00*/  SEL R92, R93, R30, P0 ;  /* 0x0000001e5d5c7207 */ /* 0x000fe40000000000 */
[----:B------:R-:W-:Y:S01]  /*34b10*/  SEL R93, R30, R93, P0 ;  /* 0x0000005d1e5d7207 */ /* 0x000fe20000000000 */
[----:B------:R-:W-:Y:S02]  /*34b20*/  IMAD.MOV.U32 R13, RZ, RZ, R26 ;  /* 0x000000ffff0d7224 */ /* 0x000fe400078e001a */
[----:B------:R-:W-:-:S07]  /*34b30*/  IMAD.MOV.U32 R95, RZ, RZ, R14 ;  /* 0x000000ffff5f7224 */ /* 0x000fce00078e000e */
[----:B------:R-:W-:Y:S05]  /*34b40*/  WARPSYNC.COLLECTIVE R15, `(.L_x_3152) ;  /* 0x000000000f087348 */ /* 0x000fea0003c00000 */
[----:B------:R0:W1:Y:S02]  /*34b50*/  SHFL.IDX P6, R14, R13, R12, R11 ;  /* 0x0000000c0d0e7389 */ /* 0x00006400000c000b */
[----:B01----:R-:W-:Y:S01]  /*34b60*/  ENDCOLLECTIVE ;  /* 0x000000000000791b */ /* 0x003fe20003800000 */
.L_x_3152:
[----:B------:R-:W-:Y:S01]  /*34b70*/  MOV R13, R31 ;  /* 0x0000001f000d7202 */ /* 0x000fe20000000f00 */
[----:B------:R-:W-:Y:S02]  /*34b80*/  IMAD.MOV.U32 R12, RZ, RZ, R10 ;  /* 0x000000ffff0c7224 */ /* 0x000fe400078e000a */
[----:B------:R-:W-:-:S07]  /*34b90*/  IMAD.MOV.U32 R97, RZ, RZ, R14 ;  /* 0x000000ffff617224 */ /* 0x000fce00078e000e */
[----:B------:R-:W-:Y:S05]  /*34ba0*/  WARPSYNC.COLLECTIVE R15, `(.L_x_3153) ;  /* 0x000000000f087348 */ /* 0x000fea0003c00000 */
[----:B------:R0:W1:Y:S02]  /*34bb0*/  SHFL.IDX P6, R14, R13, R12, R11 ;  /* 0x0000000c0d0e7389 */ /* 0x00006400000c000b */
[----:B01----:R-:W-:Y:S01]  /*34bc0*/  ENDCOLLECTIVE ;  /* 0x000000000000791b */ /* 0x003fe20003800000 */
.L_x_3153:
[----:B------:R-:W-:Y:S02]  /*34bd0*/  IMAD.MOV.U32 R13, RZ, RZ, R29 ;  /* 0x000000ffff0d7224 */ /* 0x000fe400078e001d */
[----:B------:R-:W-:-:S07]  /*34be0*/  IMAD.MOV.U32 R24, RZ, RZ, R14 ;  /* 0x000000ffff187224 */ /* 0x000fce00078e000e */
[----:B------:R-:W-:Y:S05]  /*34bf0*/  WARPSYNC.COLLECTIVE R15, `(.L_x_3154) ;  /* 0x000000000f087348 */ /* 0x000fea0003c00000 */
[----:B------:R0:W1:Y:S02]  /*34c00*/  SHFL.IDX P6, R14, R13, R12, R11 ;  /* 0x0000000c0d0e7389 */ /* 0x00006400000c000b */
[----:B01----:R-:W-:Y:S01]  /*34c10*/  ENDCOLLECTIVE ;  /* 0x000000000000791b */ /* 0x003fe20003800000 */
.L_x_3154:
        /* <DEDUP_REMOVED lines=8> */
.L_x_3155:
[----:B------:R-:W-:Y:S02]  /*34ca0*/  SEL R96, R97, R26, P0 ;  /* 0x0000001a61607207 */ /* 0x000fe40000000000 */
[----:B------:R-:W-:Y:S02]  /*34cb0*/  SEL R97, R26, R97, P0 ;  /* 0x000000611a617207 */ /* 0x000fe40000000000 */
[----:B------:R-:W-:Y:S01]  /*34cc0*/  MOV R13, R66 ;  /* 0x00000042000d7202 */ /* 0x000fe20000000f00 */
[----:B------:R-:W-:-:S07]  /*34cd0*/  IMAD.MOV.U32 R8, RZ, RZ, R14 ;  /* 0x000000ffff087224 */ /* 0x000fce00078e000e */
[----:B------:R-:W-:Y:S05]  /*34ce0*/  WARPSYNC.COLLECTIVE R15, `(.L_x_3156) ;  /* 0x000000000f087348 */ /* 0x000fea0003c00000 */
[----:B------:R0:W1:Y:S02]  /*34cf0*/  SHFL.IDX P6, R14, R13, R12, R11 ;  /* 0x0000000c0d0e7389 */ /* 0x00006400000c000b */
[----:B01----:R-:W-:Y:S01]  /*34d00*/  ENDCOLLECTIVE ;  /* 0x000000000000791b */ /* 0x003fe20003800000 */
.L_x_3156:
[----:B------:R-:W-:Y:S02]  /*34d10*/  IMAD.MOV.U32 R13, RZ, RZ, R27 ;  /* 0x000000ffff0d7224 */ /* 0x000fe400078e001b */
[----:B------:R-:W-:Y:S02]  /*34d20*/  IMAD.MOV.U32 R12, RZ, RZ, R10 ;  /* 0x000000ffff0c7224 */ /* 0x000fe400078e000a */
[----:B------:R-:W-:-:S07]  /*34d30*/  IMAD.MOV.U32 R66, RZ, RZ, R14 ;  /* 0x000000ffff427224 */ /* 0x000fce00078e000e */
[----:B------:R-:W-:Y:S05]  /*34d40*/  WARPSYNC.COLLECTIVE R15, `(.L_x_3157) ;  /* 0x000000000f087348 */ /* 0x000fea0003c00000 */
[----:B------:R0:W1:Y:S02]  /*34d50*/  SHFL.IDX P6, R14, R13, R12, R11 ;  /* 0x0000000c0d0e7389 */ /* 0x00006400000c000b */
[----:B01----:R-:W-:Y:S01]  /*34d60*/  ENDCOLLECTIVE ;  /* 0x000000000000791b */ /* 0x003fe20003800000 */
.L_x_3157:
[----:B------:R-:W-:Y:S01]  /*34d70*/  IMAD.MOV.U32 R13, RZ, RZ, R25 ;  /* 0x000000ffff0d7224 */ /* 0x000fe200078e0019 */
[----:B------:R-:W-:-:S07]  /*34d80*/  MOV R27, R14 ;  /* 0x0000000e001b7202 */ /* 0x000fce0000000f00 */
[----:B------:R-:W-:Y:S05]  /*34d90*/  WARPSYNC.COLLECTIVE R15, `(.L_x_3158) ;  /* 0x000000000f087348 */ /* 0x000fea0003c00000 */
[----:B------:R0:W1:Y:S02]  /*34da0*/  SHFL.IDX P6, R14, R13, R12, R11 ;  /* 0x0000000c0d0e7389 */ /* 0x00006400000c000b */
[----:B01----:R-:W-:Y:S01]  /*34db0*/  ENDCOLLECTIVE ;  /* 0x000000000000791b */ /* 0x003fe20003800000 */
.L_x_3158:
[----:B------:R-:W-:Y:S05]  /*34dc0*/  BRA `(.L_x_3159) ;  /* 0xffffff14002c7947 */ /* 0x000fea000383ffff */
.L_x_2877:
[----:B------:R-:W-:Y:S01]  /*34dd0*/  IMAD.MOV.U32 R13, RZ, RZ, R3 ;  /* 0x000000ffff0d7224 */ /* 0x000fe200078e0003 */
[----:B------:R-:W-:Y:S01]  /*34de0*/  MOV R12, RZ ;  /* 0x000000ff000c7202 */ /* 0x000fe20000000f00 */
[----:B------:R-:W-:Y:S02]  /*34df0*/  IMAD.MOV.U32 R11, RZ, RZ, 0x181f ;  /* 0x0000181fff0b7424 */ /* 0x000fe400078e00ff */
[----:B------:R-:W-:-:S07]  /*34e00*/  IMAD.MOV.U32 R15, RZ, RZ, -0x1 ;  /* 0xffffffffff0f7424 */ /* 0x000fce00078e00ff */
[----:B-1---5:R-:W-:Y:S05]  /*34e10*/  WARPSYNC.COLLECTIVE R15, `(.L_x_3160) ;  /* 0x000000000f087348 */ /* 0x022fea0003c00000 */
[----:B------:R0:W2:Y:S02]  /*34e20*/  SHFL.IDX P6, R14, R13, R12, R11 ;  /* 0x0000000c0d0e7389 */ /* 0x0000a400000c000b */
[----:B012--5:R-:W-:Y:S01]  /*34e30*/  ENDCOLLECTIVE ;  /* 0x000000000000791b */ /* 0x027fe20003800000 */
.L_x_3160:
[----:B------:R-:W-:Y:S01]  /*34e40*/  MOV R13, R2 ;  /* 0x00000002000d7202 */ /* 0x000fe20000000f00 */
[----:B------:R-:W-:-:S07]  /*34e50*/  IMAD.MOV.U32 R0, RZ, RZ, R14 ;  /* 0x000000ffff007224 */ /* 0x000fce00078e000e */
[----:B------:R-:W-:Y:S05]  /*34e60*/  WARPSYNC.COLLECTIVE R15, `(.L_x_3161) ;  /* 0x000000000f087348 */ /* 0x000fea0003c00000 */
[----:B------:R0:W1:Y:S02]  /*34e70*/  SHFL.IDX P6, R14, R13, R12, R11 ;  /* 0x0000000c0d0e7389 */ /* 0x00006400000c000b */
[----:B01----:R-:W-:Y:S01]  /*34e80*/  ENDCOLLECTIVE ;  /* 0x000000000000791b */ /* 0x003fe20003800000 */
.L_x_3161:
[----:B------:R-:W-:Y:S05]  /*34e90*/  BRA `(.L_x_3162) ;  /* 0xffffff2000c47947 */ /* 0x000fea000383ffff */
.L_x_2880:
        /* <DEDUP_REMOVED lines=8> */
.L_x_3164:
[----:B------:R-:W-:Y:S05]  /*34f20*/  BSYNC B1 ;  /* 0x0000000000017941 */ /* 0x000fea0003800000 */
.L_x_3163:
        /* <DEDUP_REMOVED lines=8> */
.L_x_3165:
[----:B------:R-:W-:Y:S05]  /*34fb0*/  BRA `(.L_x_3166) ;  /* 0xffffff2000c47947 */ /* 0x000fea000383ffff */
.L_x_2883:
[----:B------:R-:W-:Y:S01]  /*34fc0*/  BSSY B1, `(.L_x_3167) ;  /* 0x0000008000017945 */ /* 0x000fe20003800000 */
[----:B------:R-:W-:Y:S01]  /*34fd0*/  IMAD.MOV.U32 R13, RZ, RZ, R3 ;  /* 0x000000ffff0d7224 */ /* 0x000fe200078e0003 */
[----:B------:R-:W-:Y:S01]  /*34fe0*/  MOV R11, 0x181f ;  /* 0x0000181f000b7802 */ /* 0x000fe20000000f00 */
[----:B------:R-:W-:Y:S02]  /*34ff0*/  IMAD.MOV.U32 R12, RZ, RZ, 0x2 ;  /* 0x00000002ff0c7424 */ /* 0x000fe400078e00ff */
[----:B---3--:R-:W-:-:S07]  /*35000*/  IMAD.MOV.U32 R15, RZ, RZ, -0x1 ;  /* 0xffffffffff0f7424 */ /* 0x008fce00078e00ff */
[----:B012-45:R-:W-:Y:S05]  /*35010*/  WARPSYNC.COLLECTIVE R15, `(.L_x_3168) ;  /* 0x000000000f087348 */ /* 0x037fea0003c00000 */
[----:B--2---:R2:W3:Y:S02]  /*35020*/  SHFL.IDX P6, R14, R13, R12, R11 ;  /* 0x0000000c0d0e7389 */ /* 0x0044e400000c000b */
[----:B012345:R-:W-:Y:S01]  /*35030*/  ENDCOLLECTIVE ;  /* 0x000000000000791b */ /* 0x03ffe20003800000 */
.L_x_3168:
[----:B------:R-:W-:Y:S05]  /*35040*/  BSYNC B1 ;  /* 0x0000000000017941 */ /* 0x000fea0003800000 */
.L_x_3167:
        /* <DEDUP_REMOVED lines=8> */
.L_x_3169:
[----:B------:R-:W-:Y:S05]  /*350d0*/  BRA `(.L_x_3170) ;  /* 0xffffff2000c47947 */ /* 0x000fea000383ffff */
.L_x_2886:
        /* <DEDUP_REMOVED lines=8> */
.L_x_3172:
[----:B------:R-:W-:Y:S05]  /*35160*/  BSYNC B1 ;  /* 0x0000000000017941 */ /* 0x000fea0003800000 */
.L_x_3171:
        /* <DEDUP_REMOVED lines=8> */
.L_x_3173:
[----:B------:R-:W-:Y:S05]  /*351f0*/  BRA `(.L_x_3174) ;  /* 0xffffff2000c47947 */ /* 0x000fea000383ffff */
.L_x_2888:
[----:B------:R-:W-:Y:S01]  /*35200*/  MOV R13, R37 ;  /* 0x00000025000d7202 */ /* 0x000fe20000000f00 */
[----:B------:R-:W-:Y:S01]  /*35210*/  IMAD.MOV.U32 R12, RZ, RZ, RZ ;  /* 0x000000ffff0c7224 */ /* 0x000fe200078e00ff */
[C---:B------:R-:W-:Y:S01]  /*35220*/  IADD3 R28, R216.reuse, 0x20, RZ ;  /* 0x00000020d81c7810 */ /* 0x040fe20007ffe0ff */
[----:B------:R-:W-:Y:S01]  /*35230*/  IMAD.MOV.U32 R11, RZ, RZ, 0x1c1f ;  /* 0x00001c1fff0b7424 */ /* 0x000fe200078e00ff */
[C---:B------:R-:W-:Y:S01]  /*35240*/  IADD3 R25, R216.reuse, 0x40, RZ ;  /* 0x00000040d8197810 */ /* 0x040fe20007ffe0ff */
[----:B------:R-:W-:Y:S02]  /*35250*/  IMAD.MOV.U32 R15, RZ, RZ, -0x1 ;  /* 0xffffffffff0f7424 */ /* 0x000fe400078e00ff */
[C---:B------:R-:W-:Y:S02]  /*35260*/  VIADD R33, R216.reuse, 0x10 ;  /* 0x00000010d8217836 */ /* 0x040fe40000000000 */
[----:B------:R-:W-:-:S07]  /*35270*/  VIADD R30, R216, 0x28 ;  /* 0x00000028d81e7836 */ /* 0x000fce0000000000 */
[----:B------:R-:W-:Y:S05]  /*35280*/  WARPSYNC.COLLECTIVE R15, `(.L_x_3175) ;  /* 0x000000000f087348 */ /* 0x000fea0003c00000 */
[----:B------:R0:W1:Y:S02]  /*35290*/  SHFL.IDX P6, R14, R13, R12, R11 ;  /* 0x0000000c0d0e7389 */ /* 0x00006400000c000b */
[----:B01----:R-:W-:Y:S01]  /*352a0*/  ENDCOLLECTIVE ;  /* 0x000000000000791b */ /* 0x003fe20003800000 */
.L_x_3175:
[C---:B------:R-:W-:Y:S02]  /*352b0*/  VIADD R29, R216.reuse, 0x30 ;  /* 0x00000030d81d7836 */ /* 0x040fe40000000000 */
[C---:B------:R-:W-:Y:S02]  /*352c0*/  VIADD R24, R216.reuse, 0x38 ;  /* 0x00000038d8187836 */ /* 0x040fe40000000000 */
[----:B------:R-:W-:Y:S02]  /*352d0*/  VIADD R31, R216, 0x18 ;  /* 0x00000018d81f7836 */ /* 0x000fe40000000000 */
[----:B------:R-:W-:Y:S01]  /*352e0*/  IMAD.MOV.U32 R13, RZ, RZ, R32 ;  /* 0x000000ffff0d7224 */ /* 0x000fe200078e0020 */
[----:B------:R-:W-:-:S07]  /*352f0*/  MOV R36, R14 ;  /* 0x0000000e00247202 */ /* 0x000fce0000000f00 */
[----:B------:R-:W-:Y:S05]  /*35300*/  WARPSYNC.COLLECTIVE R15, `(.L_x_3176) ;  /* 0x000000000f087348 */ /* 0x000fea0003c00000 */
[----:B------:R0:W1:Y:S02]  /*35310*/  SHFL.IDX P6, R14, R13, R12, R11 ;  /* 0x0000000c0d0e7389 */ /* 0x00006400000c000b */
[----:B01----:R-:W-:Y:S01]  /*35320*/  ENDCOLLECTIVE ;  /* 0x000000000000791b */ /* 0x003fe20003800000 */
.L_x_3176:
[----:B------:R-:W-:Y:S01]  /*35330*/  IMAD.MOV.U32 R35, RZ, RZ, R14 ;  /* 0x000000ffff237224 */ /* 0x000fe200078e000e */
[----:B------:R-:W-:Y:S06]  /*35340*/  BRA `(.L_x_3177) ;  /* 0xffffff24007c7947 */ /* 0x000fec000383ffff */
.L_x_2891:
[----:B------:R-:W-:Y:S01]  /*35350*/  BSSY B1, `(.L_x_3178) ;  /* 0x0000008000017945 */ /* 0x000fe20003800000 */
[----:B-1----:R-:W-:Y:S01]  /*35360*/  IMAD.MOV.U32 R13, RZ, RZ, R37 ;  /* 0x000000ffff0d7224 */ /* 0x002fe200078e0025 */
[----:B------:R-:W-:Y:S01]  /*35370*/  MOV R11, 0x1c1f ;  /* 0x00001c1f000b7802 */ /* 0x000fe20000000f00 */
[----:B------:R-:W-:Y:S02]  /*35380*/  IMAD.MOV.U32 R12, RZ, RZ, 0x1 ;  /* 0x00000001ff0c7424 */ /* 0x000fe400078e00ff */
[----:B------:R-:W-:-:S07]  /*35390*/  IMAD.MOV.U32 R15, RZ, RZ, -0x1 ;  /* 0xffffffffff0f7424 */ /* 0x000fce00078e00ff */
[----:B0-2---:R-:W-:Y:S05]  /*353a0*/  WARPSYNC.COLLECTIVE R15, `(.L_x_3179) ;  /* 0x000000000f087348 */ /* 0x005fea0003c00000 */
[----:B------:R1:W3:Y:S02]  /*353b0*/  SHFL.IDX P6, R14, R13, R12, R11 ;  /* 0x0000000c0d0e7389 */ /* 0x0002e400000c000b */
[----:B0123--:R-:W-:Y:S01]  /*353c0*/  ENDCOLLECTIVE ;  /* 0x000000000000791b */ /* 0x00ffe20003800000 */
.L_x_3179:
[----:B------:R-:W-:Y:S05]  /*353d0*/  BSYNC B1 ;  /* 0x0000000000017941 */ /* 0x000fea0003800000 */
.L_x_3178:
        /* <DEDUP_REMOVED lines=8> */
.L_x_3180:
[----:B------:R-:W-:Y:S05]  /*35460*/  BRA `(.L_x_3181) ;  /* 0xffffff2c00387947 */ /* 0x000fea000383ffff */
.L_x_2895:
[----:B------:R-:W-:Y:S01]  /*35470*/  IMAD.MOV.U32 R13, RZ, RZ, R3 ;  /* 0x000000ffff0d7224 */ /* 0x000fe200078e0003 */
[----:B------:R-:W-:Y:S01]  /*35480*/  MOV R12, RZ ;  /* 0x000000ff000c7202 */ /* 0x000fe20000000f00 */
[----:B------:R-:W-:Y:S02]  /*35490*/  IMAD.MOV.U32 R11, RZ, RZ, 0x181f ;  /* 0x0000181fff0b7424 */ /* 0x000fe400078e00ff */
[----:B------:R-:W-:-:S07]  /*354a0*/  IMAD.MOV.U32 R15, RZ, RZ, -0x1 ;  /* 0xffffffffff0f7424 */ /* 0x000fce00078e00ff */
[----:B01----:R-:W-:Y:S05]  /*354b0*/  WARPSYNC.COLLECTIVE R15, `(.L_x_3182) ;  /* 0x000000000f087348 */ /* 0x003fea0003c00000 */
[----:B------:R2:W3:Y:S02]  /*354c0*/  SHFL.IDX P6, R14, R13, R12, R11 ;  /* 0x0000000c0d0e7389 */ /* 0x0004e400000c000b */
[----:B0123--:R-:W-:Y:S01]  /*354d0*/  ENDCOLLECTIVE ;  /* 0x000000000000791b */ /* 0x00ffe20003800000 */
.L_x_3182:
[----:B------:R-:W-:Y:S01]  /*354e0*/  MOV R13, R2 ;  /* 0x00000002000d7202 */ /* 0x000fe20000000f00 */
[----:B------:R-:W-:-:S07]  /*354f0*/  IMAD.MOV.U32 R0, RZ, RZ, R14 ;  /* 0x000000ffff007224 */ /* 0x000fce00078e000e */
[----:B------:R-:W-:Y:S05]  /*35500*/  WARPSYNC.COLLECTIVE R15, `(.L_x_3183) ;  /* 0x000000000f087348 */ /* 0x000fea0003c00000 */
[----:B------:R0:W1:Y:S02]  /*35510*/  SHFL.IDX P6, R14, R13, R12, R11 ;  /* 0x0000000c0d0e7389 */ /* 0x00006400000c000b */
[----:B01----:R-:W-:Y:S01]  /*35520*/  ENDCOLLECTIVE ;  /* 0x000000000000791b */ /* 0x003fe20003800000 */
.L_x_3183:
[----:B------:R-:W-:Y:S05]  /*35530*/  BRA `(.L_x_3184) ;  /* 0xffffff3800e07947 */ /* 0x000fea000383ffff */
.L_x_2898:
[----:B------:R-:W-:Y:S01]  /*35540*/  BSSY B1, `(.L_x_3185) ;  /* 0x0000008000017945 */ /* 0x000fe20003800000 */
[----:B---3--:R-:W-:Y:S01]  /*35550*/  IMAD.MOV.U32 R13, RZ, RZ, R3 ;  /* 0x000000ffff0d7224 */ /* 0x008fe200078e0003 */
[----:B------:R-:W-:Y:S01]  /*35560*/  MOV R15, 0xffffffff ;  /* 0xffffffff000f7802 */ /* 0x000fe20000000f00 */
[----:B------:R-:W-:Y:S02]  /*35570*/  IMAD.MOV.U32 R12, RZ, RZ, 0x1 ;  /* 0x00000001ff0c7424 */ /* 0x000fe400078e00ff */
[----:B------:R-:W-:-:S07]  /*35580*/  IMAD.MOV.U32 R11, RZ, RZ, 0x181f ;  /* 0x0000181fff0b7424 */ /* 0x000fce00078e00ff */
[----:B012-4-:R-:W-:Y:S05]  /*35590*/  WARPSYNC.COLLECTIVE R15, `(.L_x_3186) ;  /* 0x000000000f087348 */ /* 0x017fea0003c00000 */
[----:B----4-:R3:W4:Y:S02]  /*355a0*/  SHFL.IDX P6, R14, R13, R12, R11 ;  /* 0x0000000c0d0e7389 */ /* 0x01072400000c000b */
[----:B01234-:R-:W-:Y:S01]  /*355b0*/  ENDCOLLECTIVE ;  /* 0x000000000000791b */ /* 0x01ffe20003800000 */
.L_x_3186:
[----:B------:R-:W-:Y:S05]  /*355c0*/  BSYNC B1 ;  /* 0x0000000000017941 */ /* 0x000fea0003800000 */
.L_x_3185:
        /* <DEDUP_REMOVED lines=8> */
.L_x_3187:
[----:B------:R-:W-:Y:S05]  /*35650*/  BRA `(.L_x_3188) ;  /* 0xffffff3800e47947 */ /* 0x000fea000383ffff */
.L_x_2901:
[----:B------:R-:W-:Y:S01]  /*35660*/  BSSY B1, `(.L_x_3189) ;  /* 0x0000008000017945 */ /* 0x000fe20003800000 */
[----:B0-----:R-:W-:Y:S01]  /*35670*/  IMAD.MOV.U32 R13, RZ, RZ, R3 ;  /* 0x000000ffff0d7224 */ /* 0x001fe200078e0003 */
[----:B------:R-:W-:Y:S01]  /*35680*/  MOV R11, 0x181f ;  /* 0x0000181f000b7802 */ /* 0x000fe20000000f00 */
[----:B------:R-:W-:Y:S02]  /*35690*/  IMAD.MOV.U32 R12, RZ, RZ, 0x2 ;  /* 0x00000002ff0c7424 */ /* 0x000fe400078e00ff */
[----:B------:R-:W-:-:S07]  /*356a0*/  IMAD.MOV.U32 R15, RZ, RZ, -0x1 ;  /* 0xffffffffff0f7424 */ /* 0x000fce00078e00ff */
[----:B-1234-:R-:W-:Y:S05]  /*356b0*/  WARPSYNC.COLLECTIVE R15, `(.L_x_3190) ;  /* 0x000000000f087348 */ /* 0x01efea0003c00000 */
[----:B----4-:R0:W4:Y:S02]  /*356c0*/  SHFL.IDX P6, R14, R13, R12, R11 ;  /* 0x0000000c0d0e7389 */ /* 0x01012400000c000b */
[----:B01234-:R-:W-:Y:S01]  /*356d0*/  ENDCOLLECTIVE ;  /* 0x000000000000791b */ /* 0x01ffe20003800000 */
.L_x_3190:
[----:B------:R-:W-:Y:S05]  /*356e0*/  BSYNC B1 ;  /* 0x0000000000017941 */ /* 0x000fea0003800000 */
.L_x_3189:
        /* <DEDUP_REMOVED lines=8> */
.L_x_3191:
[----:B------:R-:W-:Y:S05]  /*35770*/  BRA `(.L_x_3192) ;  /* 0xffffff3800e47947 */ /* 0x000fea000383ffff */
.L_x_2904:
[----:B------:R-:W-:Y:S01]  /*35780*/  BSSY B1, `(.L_x_3193) ;  /* 0x0000008000017945 */ /* 0x000fe20003800000 */
[----:B0-----:R-:W-:Y:S01]  /*35790*/  IMAD.MOV.U32 R13, RZ, RZ, R3 ;  /* 0x000000ffff0d7224 */ /* 0x001fe200078e0003 */
[----:B------:R-:W-:Y:S01]  /*357a0*/  MOV R12, 0x3 ;  /* 0x00000003000c7802 */ /* 0x000fe20000000f00 */
[----:B------:R-:W-:Y:S02]  /*357b0*/  IMAD.MOV.U32 R11, RZ, RZ, 0x181f ;  /* 0x0000181fff0b7424 */ /* 0x000fe400078e00ff */
[----:B------:R-:W-:-:S07]  /*357c0*/  IMAD.MOV.U32 R15, RZ, RZ, -0x1 ;  /* 0xffffffffff0f7424 */ /* 0x000fce00078e00ff */
[----:B-1234-:R-:W-:Y:S05]  /*357d0*/  WARPSYNC.COLLECTIVE R15, `(.L_x_3194) ;  /* 0x000000000f087348 */ /* 0x01efea0003c00000 */
[----:B------:R0:W0:Y:S02]  /*357e0*/  SHFL.IDX P6, R14, R13, R12, R11 ;  /* 0x0000000c0d0e7389 */ /* 0x00002400000c000b */
[----:B01234-:R-:W-:Y:S01]  /*357f0*/  ENDCOLLECTIVE ;  /* 0x000000000000791b */ /* 0x01ffe20003800000 */
.L_x_3194:
[----:B------:R-:W-:Y:S05]  /*35800*/  BSYNC B1 ;  /* 0x0000000000017941 */ /* 0x000fea0003800000 */
.L_x_3193:
        /* <DEDUP_REMOVED lines=8> */
.L_x_3195:
[----:B------:R-:W-:Y:S05]  /*35890*/  BRA `(.L_x_3196) ;  /* 0xffffff3800e47947 */ /* 0x000fea000383ffff */
.L_x_2922:
[----:B------:R-:W1:Y:S01]  /*358a0*/  S2R R7, SR_TID.X ;  /* 0x0000000000077919 */ /* 0x000e620000002100 */
[----:B------:R-:W-:Y:S01]  /*358b0*/  BSSY B1, `(.L_x_3197) ;  /* 0x000000a000017945 */ /* 0x000fe20003800000 */
[----:B------:R-:W-:Y:S02]  /*358c0*/  IMAD.MOV.U32 R12, RZ, RZ, RZ ;  /* 0x000000ffff0c7224 */ /* 0x000fe400078e00ff */
[----:B------:R-:W-:Y:S02]  /*358d0*/  IMAD.MOV.U32 R11, RZ, RZ, 0x1f ;  /* 0x0000001fff0b7424 */ /* 0x000fe400078e00ff */
[----:B------:R-:W-:Y:S01]  /*358e0*/  IMAD.MOV.U32 R15, RZ, RZ, -0x1 ;  /* 0xffffffffff0f7424 */ /* 0x000fe200078e00ff */
[----:B-1----:R-:W-:-:S04]  /*358f0*/  SHF.R.U32.HI R7, RZ, 0x5, R7 ;  /* 0x00000005ff077819 */ /* 0x002fc80000011607 */
[----:B------:R-:W-:-:S04]  /*35900*/  LOP3.LUT R7, R7, 0x3, RZ, 0xc0, !PT ;  /* 0x0000000307077812 */ /* 0x000fc800078ec0ff */
[----:B------:R-:W-:-:S07]  /*35910*/  MOV R13, R7 ;  /* 0x00000007000d7202 */ /* 0x000fce0000000f00 */
[----:B0-----:R-:W-:Y:S05]  /*35920*/  WARPSYNC.COLLECTIVE R15, `(.L_x_3198) ;  /* 0x000000000f087348 */ /* 0x001fea0003c00000 */
[----:B------:R1:W2:Y:S02]  /*35930*/  SHFL.IDX P6, R14, R13, R12, R11 ;  /* 0x0000000c0d0e7389 */ /* 0x0002a400000c000b */
[----:B012---:R-:W-:Y:S01]  /*35940*/  ENDCOLLECTIVE ;  /* 0x000000000000791b */ /* 0x007fe20003800000 */
.L_x_3198:
[----:B------:R-:W-:Y:S05]  /*35950*/  BSYNC B1 ;  /* 0x0000000000017941 */ /* 0x000fea0003800000 */
.L_x_3197:
[----:B------:R-:W-:Y:S05]  /*35960*/  BRA `(.L_x_3199) ;  /* 0xffffff5800447947 */ /* 0x000fea000383ffff */
.L_x_2924:
[----:B------:R-:W-:Y:S01]  /*35970*/  BSSY B1, `(.L_x_3200) ;  /* 0x0000006000017945 */ /* 0x000fe20003800000 */
[----:B------:R-:W-:-:S07]  /*35980*/  MOV R15, 0xffffffff ;  /* 0xffffffff000f7802 */ /* 0x000fce0000000f00 */
[----:B01----:R-:W-:Y:S05]  /*35990*/  WARPSYNC.COLLECTIVE R15, `(.L_x_3201) ;  /* 0x000000000f0c7348 */ /* 0x003fea0003c00000 */
[----:B------:R-:W-:Y:S02]  /*359a0*/  ELECT P6, UR62, PT ;  /* 0x00000000003e782f */ /* 0x000fe400038c0000 */
[----:B------:R-:W-:Y:S01]  /*359b0*/  MOV R14, UR62 ;  /* 0x0000003e000e7c02 */ /* 0x000fe20008000f00 */
[----:B01----:R-:W-:Y:S10]  /*359c0*/  ENDCOLLECTIVE ;  /* 0x000000000000791b */ /* 0x003ff40003800000 */
.L_x_3201:
[----:B------:R-:W-:Y:S05]  /*359d0*/  BSYNC B1 ;  /* 0x0000000000017941 */ /* 0x000fea0003800000 */
.L_x_3200:
[----:B------:R-:W-:Y:S05]  /*359e0*/  BRA `(.L_x_2923) ;  /* 0xffffff58003c7947 */ /* 0x000fea000383ffff */
.L_x_2926:
[----:B-1----:R1:W2:Y:S02]  /*359f0*/  SYNCS.PHASECHK.TRANS64.TRYWAIT P0, [R23+URZ+0x29820], R6 ;  /* 0x02982006170075a7 */ /* 0x0022a4000800017f */
[----:B--2---:R-:W-:Y:S05]  /*35a00*/  @!P0 NANOSLEEP.SYNCS 0x989680 ;  /* 0x009896800000895d */ /* 0x004fea0003900000 */
[----:B------:R-:W2:Y:S02]  /*35a10*/  @!P0 SYNCS.PHASECHK.TRANS64 P0, [R23+URZ+0x29820], R6 ;  /* 0x02982006170085a7 */ /* 0x000ea4000800007f */
[----:B--2---:R-:W-:Y:S05]  /*35a20*/  @!P0 BRA `(.L_x_2926) ;  /* 0xfffffffc00f08947 */ /* 0x004fea000383ffff */
[----:B------:R-:W-:Y:S05]  /*35a30*/  BRA `(.L_x_3202) ;  /* 0xffffff58004c7947 */ /* 0x000fea000383ffff */
.L_x_2930:
[----:B0-----:R0:W2:Y:S02]  /*35a40*/  SYNCS.PHASECHK.TRANS64.TRYWAIT P0, [R9+URZ+0x298a0], R11 ;  /* 0x0298a00b090075a7 */ /* 0x0010a4000800017f */
[----:B--2---:R-:W-:Y:S05]  /*35a50*/  @!P0 NANOSLEEP.SYNCS 0x989680 ;  /* 0x009896800000895d */ /* 0x004fea0003900000 */
[----:B------:R-:W2:Y:S02]  /*35a60*/  @!P0 SYNCS.PHASECHK.TRANS64 P0, [R9+URZ+0x298a0], R11 ;  /* 0x0298a00b090085a7 */ /* 0x000ea4000800007f */
[----:B--2---:R-:W-:Y:S05]  /*35a70*/  @!P0 BRA `(.L_x_2930) ;  /* 0xfffffffc00f08947 */ /* 0x004fea000383ffff */
[----:B------:R-:W-:Y:S05]  /*35a80*/  BRA `(.L_x_3203) ;  /* 0xffffff5800647947 */ /* 0x000fea000383ffff */
.L_x_2937:
[----:B-1----:R1:W2:Y:S02]  /*35a90*/  SYNCS.PHASECHK.TRANS64.TRYWAIT P0, [R9+URZ+0x298c0], R11 ;  /* 0x0298c00b090075a7 */ /* 0x0022a4000800017f */
[----:B--2---:R-:W-:Y:S05]  /*35aa0*/  @!P0 NANOSLEEP.SYNCS 0x989680 ;  /* 0x009896800000895d */ /* 0x004fea0003900000 */
[----:B------:R-:W2:Y:S02]  /*35ab0*/  @!P0 SYNCS.PHASECHK.TRANS64 P0, [R9+URZ+0x298c0], R11 ;  /* 0x0298c00b090085a7 */ /* 0x000ea4000800007f */
[----:B--2---:R-:W-:Y:S05]  /*35ac0*/  @!P0 BRA `(.L_x_2937) ;  /* 0xfffffffc00f08947 */ /* 0x004fea000383ffff */
[----:B------:R-:W-:Y:S05]  /*35ad0*/  BRA `(.L_x_3204) ;  /* 0xffffff5c00587947 */ /* 0x000fea000383ffff */
.L_x_2944:
[----:B0-----:R0:W2:Y:S02]  /*35ae0*/  SYNCS.PHASECHK.TRANS64.TRYWAIT P1, [R9+URZ+0x298a0], R8 ;  /* 0x0298a008090075a7 */ /* 0x0010a4000802017f */
[----:B--2---:R-:W-:Y:S05]  /*35af0*/  @!P1 NANOSLEEP.SYNCS 0x989680 ;  /* 0x009896800000995d */ /* 0x004fea0003900000 */
[----:B------:R-:W2:Y:S02]  /*35b00*/  @!P1 SYNCS.PHASECHK.TRANS64 P1, [R9+URZ+0x298a0], R8 ;  /* 0x0298a008090095a7 */ /* 0x000ea4000802007f */
[----:B--2---:R-:W-:Y:S05]  /*35b10*/  @!P1 BRA `(.L_x_2944) ;  /* 0xfffffffc00f09947 */ /* 0x004fea000383ffff */
[----:B------:R-:W-:Y:S05]  /*35b20*/  BRA `(.L_x_3205) ;  /* 0xffffff6000187947 */ /* 0x000fea000383ffff */
.L_x_2951:
[----:B-1----:R1:W2:Y:S02]  /*35b30*/  SYNCS.PHASECHK.TRANS64.TRYWAIT P1, [R9+URZ+0x298c0], R8 ;  /* 0x0298c008090075a7 */ /* 0x0022a4000802017f */
[----:B--2---:R-:W-:Y:S05]  /*35b40*/  @!P1 NANOSLEEP.SYNCS 0x989680 ;  /* 0x009896800000995d */ /* 0x004fea0003900000 */
[----:B------:R-:W2:Y:S02]  /*35b50*/  @!P1 SYNCS.PHASECHK.TRANS64 P1, [R9+URZ+0x298c0], R8 ;  /* 0x0298c008090095a7 */ /* 0x000ea4000802007f */
[----:B--2---:R-:W-:Y:S05]  /*35b60*/  @!P1 BRA `(.L_x_2951) ;  /* 0xfffffffc00f09947 */ /* 0x004fea000383ffff */
[----:B------:R-:W-:Y:S05]  /*35b70*/  BRA `(.L_x_3206) ;  /* 0xffffff6400087947 */ /* 0x000fea000383ffff */
.L_x_2968:
[----:B------:R-:W-:Y:S01]  /*35b80*/  SHF.R.U32.HI R8, RZ, 0x5, R21 ;  /* 0x00000005ff087819 */ /* 0x000fe20000011615 */
[----:B------:R-:W-:Y:S01]  /*35b90*/  BSSY B0, `(.L_x_3207) ;  /* 0x0000009000007945 */ /* 0x000fe20003800000 */
[----:B------:R-:W-:Y:S01]  /*35ba0*/  IMAD.MOV.U32 R12, RZ, RZ, RZ ;  /* 0x000000ffff0c7224 */ /* 0x000fe200078e00ff */
[----:B------:R-:W-:Y:S01]  /*35bb0*/  MOV R15, 0xffffffff ;  /* 0xffffffff000f7802 */ /* 0x000fe20000000f00 */
[----:B------:R-:W-:Y:S01]  /*35bc0*/  IMAD.MOV.U32 R11, RZ, RZ, 0x1f ;  /* 0x0000001fff0b7424 */ /* 0x000fe200078e00ff */
[----:B------:R-:W-:-:S05]  /*35bd0*/  LOP3.LUT R8, R8, 0x3, RZ, 0xc0, !PT ;  /* 0x0000000308087812 */ /* 0x000fca00078ec0ff */
[----:B------:R-:W-:-:S07]  /*35be0*/  IMAD.MOV.U32 R13, RZ, RZ, R8 ;  /* 0x000000ffff0d7224 */ /* 0x000fce00078e0008 */
[----:B-----5:R-:W-:Y:S05]  /*35bf0*/  WARPSYNC.COLLECTIVE R15, `(.L_x_3208) ;  /* 0x000000000f087348 */ /* 0x020fea0003c00000 */
[----:B------:R0:W1:Y:S02]  /*35c00*/  SHFL.IDX P6, R14, R13, R12, R11 ;  /* 0x0000000c0d0e7389 */ /* 0x00006400000c000b */
[----:B01---5:R-:W-:Y:S01]  /*35c10*/  ENDCOLLECTIVE ;  /* 0x000000000000791b */ /* 0x023fe20003800000 */
.L_x_3208:
[----:B------:R-:W-:Y:S05]  /*35c20*/  BSYNC B0 ;  /* 0x0000000000007941 */ /* 0x000fea0003800000 */
.L_x_3207:
[----:B------:R-:W-:Y:S05]  /*35c30*/  BRA `(.L_x_3209) ;  /* 0xffffff7400707947 */ /* 0x000fea000383ffff */
.L_x_2971:
[----:B0-----:R-:W2:Y:S02]  /*35c40*/  LDL R2, [R1+0x34] ;  /* 0x0000340001027983 */ /* 0x001ea40000100800 */
[----:B--2---:R0:W1:Y:S02]  /*35c50*/  SYNCS.PHASECHK.TRANS64.TRYWAIT P0, [R0+URZ+0x29880], R2 ;  /* 0x02988002000075a7 */ /* 0x004064000800017f */
[----:B-1----:R-:W-:Y:S05]  /*35c60*/  @!P0 NANOSLEEP.SYNCS 0x989680 ;  /* 0x009896800000895d */ /* 0x002fea0003900000 */
[----:B------:R-:W1:Y:S02]  /*35c70*/  @!P0 SYNCS.PHASECHK.TRANS64 P0, [R0+URZ+0x29880], R2 ;  /* 0x02988002000085a7 */ /* 0x000e64000800007f */
[----:B-1----:R-:W-:Y:S05]  /*35c80*/  @!P0 BRA `(.L_x_2971) ;  /* 0xfffffffc00ec8947 */ /* 0x002fea000383ffff */
[----:B------:R-:W-:Y:S05]  /*35c90*/  BRA `(.L_x_3210) ;  /* 0xffffff74008c7947 */ /* 0x000fea000383ffff */
.L_x_2972:
[----:B------:R-:W-:Y:S01]  /*35ca0*/  BSSY B0, `(.L_x_3211) ;  /* 0x0000008000007945 */ /* 0x000fe20003800000 */
[----:B------:R-:W-:Y:S01]  /*35cb0*/  IMAD.MOV.U32 R13, RZ, RZ, R3 ;  /* 0x000000ffff0d7224 */ /* 0x000fe200078e0003 */
[----:B------:R-:W-:Y:S01]  /*35cc0*/  MOV R15, 0xffffffff ;  /* 0xffffffff000f7802 */ /* 0x000fe20000000f00 */
[----:B------:R-:W-:Y:S02]  /*35cd0*/  IMAD.MOV.U32 R12, RZ, RZ, RZ ;  /* 0x000000ffff0c7224 */ /* 0x000fe400078e00ff */
[----:B------:R-:W-:-:S07]  /*35ce0*/  IMAD.MOV.U32 R11, RZ, RZ, 0x1c1f ;  /* 0x00001c1fff0b7424 */ /* 0x000fce00078e00ff */
[----:B------:R-:W-:Y:S05]  /*35cf0*/  WARPSYNC.COLLECTIVE R15, `(.L_x_3212) ;  /* 0x000000000f087348 */ /* 0x000fea0003c00000 */
[----:B------:R0:W1:Y:S02]  /*35d00*/  SHFL.IDX P6, R14, R13, R12, R11 ;  /* 0x0000000c0d0e7389 */ /* 0x00006400000c000b */
[----:B01----:R-:W-:Y:S01]  /*35d10*/  ENDCOLLECTIVE ;  /* 0x000000000000791b */ /* 0x003fe20003800000 */
.L_x_3212:
[----:B------:R-:W-:Y:S05]  /*35d20*/  BSYNC B0 ;  /* 0x0000000000007941 */ /* 0x000fea0003800000 */
.L_x_3211:
[----:B------:R-:W-:Y:S01]  /*35d30*/  IMAD.MOV.U32 R13, RZ, RZ, R2 ;  /* 0x000000ffff0d7224 */ /* 0x000fe200078e0002 */
[----:B------:R-:W-:Y:S01]  /*35d40*/  MOV R11, 0x1c1f ;  /* 0x00001c1f000b7802 */ /* 0x000fe20000000f00 */
[----:B------:R-:W-:Y:S01]  /*35d50*/  IMAD.MOV.U32 R12, RZ, RZ, RZ ;  /* 0x000000ffff0c7224 */ /* 0x000fe200078e00ff */
[----:B------:R-:W0:Y:S01]  /*35d60*/  S2R R20, SR_TID.X ;  /* 0x0000000000147919 */ /* 0x000e220000002100 */
[----:B------:R-:W-:Y:S01]  /*35d70*/  IMAD.MOV.U32 R15, RZ, RZ, -0x1 ;  /* 0xffffffffff0f7424 */ /* 0x000fe200078e00ff */
[----:B------:R-:W-:Y:S01]  /*35d80*/  LOP3.LUT P2, RZ, R22, 0x2, RZ, 0xc0, !PT ;  /* 0x0000000216ff7812 */ /* 0x000fe2000784c0ff */
[----:B------:R-:W-:-:S12]  /*35d90*/  IMAD.MOV.U32 R4, RZ, RZ, R14 ;  /* 0x000000ffff047224 */ /* 0x000fd800078e000e */
[----:B0-----:R-:W-:Y:S05]  /*35da0*/  WARPSYNC.COLLECTIVE R15, `(.L_x_3213) ;  /* 0x000000000f087348 */ /* 0x001fea0003c00000 */
[----:B------:R1:W2:Y:S02]  /*35db0*/  SHFL.IDX P6, R14, R13, R12, R11 ;  /* 0x0000000c0d0e7389 */ /* 0x0002a400000c000b */
[----:B012---:R-:W-:Y:S01]  /*35dc0*/  ENDCOLLECTIVE ;  /* 0x000000000000791b */ /* 0x007fe20003800000 */
.L_x_3213:
[----:B------:R-:W2:Y:S01]  /*35dd0*/  LDL R15, [R1] ;  /* 0x00000000010f7983 */ /* 0x000ea20000100800 */
[----:B------:R-:W-:Y:S02]  /*35de0*/  IMAD.SHL.U32 R20, R20, 0x10, RZ ;  /* 0x0000001014147824 */ /* 0x000fe400078e00ff */
[----:B------:R-:W-:-:S03]  /*35df0*/  IMAD.MOV.U32 R12, RZ, RZ, R14 ;  /* 0x000000ffff0c7224 */ /* 0x000fc600078e000e */
[----:B------:R-:W-:-:S04]  /*35e00*/  LOP3.LUT R20, R20, 0x30, RZ, 0xc0, !PT ;  /* 0x0000003014147812 */ /* 0x000fc800078ec0ff */
[----:B------:R-:W-:-:S04]  /*35e10*/  IADD3 R20, P0, R20, R12, RZ ;  /* 0x0000000c14147210 */ /* 0x000fc80007f1e0ff */
[----:B------:R-:W-:Y:S02]  /*35e20*/  IADD3.X R21, RZ, R4, RZ, P0, !PT ;  /* 0x00000004ff157210 */ /* 0x000fe400007fe4ff */
[----:B------:R-:W-:Y:S02]  /*35e30*/  ISETP.LT.OR P0, PT, R8, 0x1, P2 ;  /* 0x000000010800780c */ /* 0x000fe40001701670 */
[----:B------:R-:W-:Y:S01]  /*35e40*/  IADD3 R4, R23, R5, R37 ;  /* 0x0000000517047210 */ /* 0x000fe20007ffe025 */
[----:B------:R-:W-:Y:S02]  /*35e50*/  IMAD.MOV.U32 R13, RZ, RZ, R3 ;  /* 0x000000ffff0d7224 */ /* 0x000fe400078e0003 */
[----:B------:R-:W-:-:S08]  /*35e60*/  IMAD.MOV.U32 R12, RZ, RZ, 0x1 ;  /* 0x00000001ff0c7424 */ /* 0x000fd000078e00ff */
[----:B------:R-:W-:Y:S01]  /*35e70*/  @!PT LDS RZ, [RZ] ;  /* 0x00000000fffff984 */ /* 0x000fe20000000800 */
[----:B------:R-:W-:Y:S01]  /*35e80*/  @!PT LDS RZ, [RZ] ;  /* 0x00000000fffff984 */ /* 0x000fe20000000800 */
[----:B------:R-:W-:Y:S01]  /*35e90*/  @!PT LDS RZ, [RZ] ;  /* 0x00000000fffff984 */ /* 0x000fe20000000800 */
[----:B------:R0:W-:Y:S01]  /*35ea0*/  LDGSTS.E.BYPASS.LTC128B.128 [R4+0xa400], desc[UR52][R20.64], !P0 ;  /* 0x0a40000014047fae */ /* 0x0001e2000c101d74 */
[----:B------:R-:W-:Y:S01]  /*35eb0*/  ISETP.LT.OR P0, PT, R8, 0x1, P1 ;  /* 0x000000010800780c */ /* 0x000fe20000f01670 */
[----:B--2---:R-:W-:Y:S01]  /*35ec0*/  IMAD.IADD R5, R15, 0x1, R4 ;  /* 0x000000010f057824 */ /* 0x004fe200078e0204 */
[----:B------:R-:W-:-:S11]  /*35ed0*/  MOV R15, 0xffffffff ;  /* 0xffffffff000f7802 */ /* 0x000fd60000000f00 */
[----:B------:R0:W-:Y:S02]  /*35ee0*/  LDGSTS.E.BYPASS.LTC128B.128 [R5+0xa400], desc[UR52][R20.64+0x40], !P0 ;  /* 0x0a40004014057fae */ /* 0x0001e4000c101d74 */
[----:B0-----:R-:W-:Y:S05]  /*35ef0*/  WARPSYNC.COLLECTIVE R15, `(.L_x_3214) ;  /* 0x000000000f087348 */ /* 0x001fea0003c00000 */
[----:B------:R1:W2:Y:S02]  /*35f00*/  SHFL.IDX P6, R14, R13, R12, R11 ;  /* 0x0000000c0d0e7389 */ /* 0x0002a400000c000b */
[----:B012---:R-:W-:Y:S01]  /*35f10*/  ENDCOLLECTIVE ;  /* 0x000000000000791b */ /* 0x007fe20003800000 */
.L_x_3214:
[----:B------:R-:W0:Y:S01]  /*35f20*/  S2R R20, SR_TID.X ;  /* 0x0000000000147919 */ /* 0x000e220000002100 */
[----:B------:R-:W-:Y:S02]  /*35f30*/  IMAD.MOV.U32 R13, RZ, RZ, R2 ;  /* 0x000000ffff0d7224 */ /* 0x000fe400078e0002 */
[----:B------:R-:W-:-:S07]  /*35f40*/  IMAD.MOV.U32 R21, RZ, RZ, R14 ;  /* 0x000000ffff157224 */ /* 0x000fce00078e000e */
[----:B0-----:R-:W-:Y:S05]  /*35f50*/  WARPSYNC.COLLECTIVE R15, `(.L_x_3215) ;  /* 0x000000000f087348 */ /* 0x001fea0003c00000 */
[----:B------:R1:W2:Y:S02]  /*35f60*/  SHFL.IDX P6, R14, R13, R12, R11 ;  /* 0x0000000c0d0e7389 */ /* 0x0002a400000c000b */
[----:B012---:R-:W-:Y:S01]  /*35f70*/  ENDCOLLECTIVE ;  /* 0x000000000000791b */ /* 0x007fe20003800000 */
.L_x_3215:
[----:B------:R-:W-:-:S05]  /*35f80*/  IMAD.SHL.U32 R20, R20, 0x10, RZ ;  /* 0x0000001014147824 */ /* 0x000fca00078e00ff */
[----:B------:R-:W-:Y:S02]  /*35f90*/  LOP3.LUT R20, R20, 0x30, RZ, 0xc0, !PT ;  /* 0x0000003014147812 */ /* 0x000fe400078ec0ff */
[----:B------:R-:W-:-:S04]  /*35fa0*/  MOV R12, R14 ;  /* 0x0000000e000c7202 */ /* 0x000fc80000000f00 */
[----:B------:R-:W-:-:S05]  /*35fb0*/  IADD3 R20, P0, R20, R12, RZ ;  /* 0x0000000c14147210 */ /* 0x000fca0007f1e0ff */
[----:B------:R-:W-:Y:S01]  /*35fc0*/  IMAD.X R21, RZ, RZ, R21, P0 ;  /* 0x000000ffff157224 */ /* 0x000fe200000e0615 */
[----:B------:R-:W-:Y:S01]  /*35fd0*/  ISETP.LT.OR P0, PT, R8, 0x21, P2 ;  /* 0x000000210800780c */ /* 0x000fe20001701670 */
[----:B------:R-:W-:Y:S02]  /*35fe0*/  IMAD.MOV.U32 R13, RZ, RZ, R3 ;  /* 0x000000ffff0d7224 */ /* 0x000fe400078e0003 */
[----:B------:R-:W-:-:S10]  /*35ff0*/  IMAD.MOV.U32 R12, RZ, RZ, 0x2 ;  /* 0x00000002ff0c7424 */ /* 0x000fd400078e00ff */
[----:B------:R-:W-:Y:S05]  /*36000*/  WARPSYNC.COLLECTIVE R15, `(.L_x_3216) ;  /* 0x000000000f087348 */ /* 0x000fea0003c00000 */
[----:B------:R0:W1:Y:S02]  /*36010*/  SHFL.IDX P6, R14, R13, R12, R11 ;  /* 0x0000000c0d0e7389 */ /* 0x00006400000c000b */
[----:B01----:R-:W-:Y:S01]  /*36020*/  ENDCOLLECTIVE ;  /* 0x000000000000791b */ /* 0x003fe20003800000 */
.L_x_3216:
[----:B------:R-:W-:Y:S01]  /*36030*/  @!PT LDS RZ, [RZ] ;  /* 0x00000000fffff984 */ /* 0x000fe20000000800 */
[----:B------:R-:W-:Y:S01]  /*36040*/  @!PT LDS RZ, [RZ] ;  /* 0x00000000fffff984 */ /* 0x000fe20000000800 */
[----:B------:R-:W-:Y:S01]  /*36050*/  @!PT LDS RZ, [RZ] ;  /* 0x00000000fffff984 */ /* 0x000fe20000000800 */
[----:B------:R-:W-:Y:S01]  /*36060*/  LDGSTS.E.BYPASS.LTC128B.128 [R4+0xb400], desc[UR52][R20.64], !P0 ;  /* 0x0b40000014047fae */ /* 0x000fe2000c101d74 */
[----:B------:R-:W-:-:S13]  /*36070*/  ISETP.LT.OR P0, PT, R8, 0x21, P1 ;  /* 0x000000210800780c */ /* 0x000fda0000f01670 */
[----:B------:R0:W-:Y:S01]  /*36080*/  LDGSTS.E.BYPASS.LTC128B.128 [R5+0xb400], desc[UR52][R20.64+0x40], !P0 ;  /* 0x0b40004014057fae */ /* 0x0001e2000c101d74 */
[----:B------:R-:W-:Y:S01]  /*36090*/  IMAD.MOV.U32 R13, RZ, RZ, R2 ;  /* 0x000000ffff0d7224 */ /* 0x000fe200078e0002 */
[----:B0-----:R-:W0:Y:S01]  /*360a0*/  S2R R20, SR_TID.X ;  /* 0x0000000000147919 */ /* 0x001e220000002100 */
[----:B------:R-:W-:-:S07]  /*360b0*/  MOV R21, R14 ;  /* 0x0000000e00157202 */ /* 0x000fce0000000f00 */
[----:B0-----:R-:W-:Y:S05]  /*360c0*/  WARPSYNC.COLLECTIVE R15, `(.L_x_3217) ;  /* 0x000000000f087348 */ /* 0x001fea0003c00000 */
[----:B------:R1:W2:Y:S02]  /*360d0*/  SHFL.IDX P6, R14, R13, R12, R11 ;  /* 0x0000000c0d0e7389 */ /* 0x0002a400000c000b */
[----:B012---:R-:W-:Y:S01]  /*360e0*/  ENDCOLLECTIVE ;  /* 0x000000000000791b */ /* 0x007fe20003800000 */
.L_x_3217:
[----:B------:R-:W-:Y:S02]  /*360f0*/  IMAD.MOV.U32 R12, RZ, RZ, R14 ;  /* 0x000000ffff0c7224 */ /* 0x000fe400078e000e */
[----:B------:R-:W-:-:S05]  /*36100*/  IMAD.SHL.U32 R20, R20, 0x10, RZ ;  /* 0x0000001014147824 */ /* 0x000fca00078e00ff */
[----:B------:R-:W-:-:S04]  /*36110*/  LOP3.LUT R20, R20, 0x30, RZ, 0xc0, !PT ;  /* 0x0000003014147812 */ /* 0x000fc800078ec0ff */
[----:B------:R-:W-:-:S04]  /*36120*/  IADD3 R20, P0, R20, R12, RZ ;  /* 0x0000000c14147210 */ /* 0x000fc80007f1e0ff */
[----:B------:R-:W-:Y:S02]  /*36130*/  IADD3.X R21, RZ, R21, RZ, P0, !PT ;  /* 0x00000015ff157210 */ /* 0x000fe400007fe4ff */
[----:B------:R-:W-:Y:S01]  /*36140*/  ISETP.LT.OR P0, PT, R8, 0x41, P2 ;  /* 0x000000410800780c */ /* 0x000fe20001701670 */
[----:B------:R-:W-:Y:S02]  /*36150*/  IMAD.MOV.U32 R13, RZ, RZ, R3 ;  /* 0x000000ffff0d7224 */ /* 0x000fe400078e0003 */
[----:B------:R-:W-:-:S10]  /*36160*/  IMAD.MOV.U32 R12, RZ, RZ, 0x3 ;  /* 0x00000003ff0c7424 */ /* 0x000fd400078e00ff */
[----:B------:R-:W-:Y:S05]  /*36170*/  WARPSYNC.COLLECTIVE R15, `(.L_x_3218) ;  /* 0x000000000f087348 */ /* 0x000fea0003c00000 */
[----:B------:R0:W1:Y:S02]  /*36180*/  SHFL.IDX P6, R14, R13, R12, R11 ;  /* 0x0000000c0d0e7389 */ /* 0x00006400000c000b */
[----:B01----:R-:W-:Y:S01]  /*36190*/  ENDCOLLECTIVE ;  /* 0x000000000000791b */ /* 0x003fe20003800000 */
.L_x_3218:
[----:B------:R-:W-:Y:S01]  /*361a0*/  @!PT LDS RZ, [RZ] ;  /* 0x00000000fffff984 */ /* 0x000fe20000000800 */
[----:B------:R-:W-:Y:S01]  /*361b0*/  @!PT LDS RZ, [RZ] ;  /* 0x00000000fffff984 */ /* 0x000fe20000000800 */
[----:B------:R-:W-:Y:S01]  /*361c0*/  @!PT LDS RZ, [RZ] ;  /* 0x00000000fffff984 */ /* 0x000fe20000000800 */
[----:B------:R-:W-:Y:S01]  /*361d0*/  LDGSTS.E.BYPASS.LTC128B.128 [R4+0xc400], desc[UR52][R20.64], !P0 ;  /* 0x0c40000014047fae */ /* 0x000fe2000c101d74 */
[----:B------:R-:W-:-:S13]  /*361e0*/  ISETP.LT.OR P0, PT, R8, 0x41, P1 ;  /* 0x000000410800780c */ /* 0x000fda0000f01670 */
[----:B------:R0:W-:Y:S01]  /*361f0*/  LDGSTS.E.BYPASS.LTC128B.128 [R5+0xc400], desc[UR52][R20.64+0x40], !P0 ;  /* 0x0c40004014057fae */ /* 0x0001e2000c101d74 */
[----:B------:R-:W-:Y:S01]  /*36200*/  MOV R13, R2 ;  /* 0x00000002000d7202 */ /* 0x000fe20000000f00 */
[----:B0-----:R-:W0:Y:S01]  /*36210*/  S2R R21, SR_TID.X ;  /* 0x0000000000157919 */ /* 0x001e220000002100 */
[----:B------:R-:W-:-:S07]  /*36220*/  IMAD.MOV.U32 R3, RZ, RZ, R14 ;  /* 0x000000ffff037224 */ /* 0x000fce00078e000e */
[----:B0-----:R-:W-:Y:S05]  /*36230*/  WARPSYNC.COLLECTIVE R15, `(.L_x_3219) ;  /* 0x000000000f087348 */ /* 0x001fea0003c00000 */
[----:B------:R1:W2:Y:S02]  /*36240*/  SHFL.IDX P6, R14, R13, R12, R11 ;  /* 0x0000000c0d0e7389 */ /* 0x0002a400000c000b */
[----:B012---:R-:W-:Y:S01]  /*36250*/  ENDCOLLECTIVE ;  /* 0x000000000000791b */ /* 0x007fe20003800000 */
.L_x_3219:
[----:B------:R-:W-:Y:S01]  /*36260*/  MOV R13, R25 ;  /* 0x00000019000d7202 */ /* 0x000fe20000000f00 */
[----:B------:R-:W-:Y:S02]  /*36270*/  IMAD.MOV.U32 R2, RZ, RZ, R14 ;  /* 0x000000ffff027224 */ /* 0x000fe400078e000e */
[----:B------:R-:W-:-:S05]  /*36280*/  IMAD.SHL.U32 R21, R21, 0x10, RZ ;  /* 0x0000001015157824 */ /* 0x000fca00078e00ff */
[----:B------:R-:W-:-:S04]  /*36290*/  LOP3.LUT R21, R21, 0x30, RZ, 0xc0, !PT ;  /* 0x0000003015157812 */ /* 0x000fc800078ec0ff */
[----:B------:R-:W-:Y:S01]  /*362a0*/  IADD3 R2, P0, R21, R2, RZ ;  /* 0x0000000215027210 */ /* 0x000fe20007f1e0ff */
[----:B------:R-:W-:-:S04]  /*362b0*/  IMAD.MOV.U32 R12, RZ, RZ, RZ ;  /* 0x000000ffff0c7224 */ /* 0x000fc800078e00ff */
[----:B------:R-:W-:Y:S01]  /*362c0*/  IMAD.X R3, RZ, RZ, R3, P0 ;  /* 0x000000ffff037224 */ /* 0x000fe200000e0603 */
[----:B------:R-:W-:-:S13]  /*362d0*/  ISETP.LT.OR P0, PT, R8, 0x61, P2 ;  /* 0x000000610800780c */ /* 0x000fda0001701670 */
[----:B------:R-:W-:Y:S05]  /*362e0*/  WARPSYNC.COLLECTIVE R15, `(.L_x_3220) ;  /* 0x000000000f087348 */ /* 0x000fea0003c00000 */
[----:B------:R0:W1:Y:S02]  /*362f0*/  SHFL.IDX P6, R14, R13, R12, R11 ;  /* 0x0000000c0d0e7389 */ /* 0x00006400000c000b */
[----:B01----:R-:W-:Y:S01]  /*36300*/  ENDCOLLECTIVE ;  /* 0x000000000000791b */ /* 0x003fe20003800000 */
.L_x_3220:
        /* <DEDUP_REMOVED lines=11> */
.L_x_3221:
[----:B------:R-:W-:Y:S02]  /*363c0*/  ISETP.GE.AND P0, PT, R8, 0x81, PT ;  /* 0x000000810800780c */ /* 0x000fe40003f06270 */
[----:B------:R-:W-:Y:S02]  /*363d0*/  LOP3.LUT R22, R22, 0xffffff7f, RZ, 0xc0, !PT ;  /* 0xffffff7f16167812 */ /* 0x000fe400078ec0ff */
[C---:B------:R-:W-:Y:S02]  /*363e0*/  ISETP.GE.AND P4, PT, R8.reuse, 0x21, PT ;  /* 0x000000210800780c */ /* 0x040fe40003f86270 */
[C---:B------:R-:W-:Y:S02]  /*363f0*/  ISETP.GE.AND P3, PT, R8.reuse, 0x41, PT ;  /* 0x000000410800780c */ /* 0x040fe40003f66270 */
[----:B------:R-:W-:-:S05]  /*36400*/  ISETP.GE.AND P2, PT, R8, 0x61, PT ;  /* 0x000000610800780c */ /* 0x000fca0003f46270 */
[----:B------:R-:W-:Y:S02]  /*36410*/  @P0 LOP3.LUT R22, R22, 0x80, RZ, 0xfc, !PT ;  /* 0x0000008016160812 */ /* 0x000fe400078efcff */
[----:B------:R-:W-:Y:S01]  /*36420*/  MOV R2, R14 ;  /* 0x0000000e00027202 */ /* 0x000fe20000000f00 */
[----:B------:R-:W-:Y:S06]  /*36430*/  BRA `(.L_x_3222) ;  /* 0xffffff7400207947 */ /* 0x000fec000383ffff */
.L_x_2977:
[----:B--2---:R-:W2:Y:S02]  /*36440*/  LDL R2, [R1+0x34] ;  /* 0x0000340001027983 */ /* 0x004ea40000100800 */
[----:B--2---:R2:W3:Y:S02]  /*36450*/  SYNCS.PHASECHK.TRANS64.TRYWAIT P0, [R0+URZ+0x29840], R2 ;  /* 0x02984002000075a7 */ /* 0x0044e4000800017f */
[----:B---3--:R-:W-:Y:S05]  /*36460*/  @!P0 NANOSLEEP.SYNCS 0x989680 ;  /* 0x009896800000895d */ /* 0x008fea0003900000 */
[----:B------:R-:W3:Y:S02]  /*36470*/  @!P0 SYNCS.PHASECHK.TRANS64 P0, [R0+URZ+0x29840], R2 ;  /* 0x02984002000085a7 */ /* 0x000ee4000800007f */
[----:B---3--:R-:W-:Y:S05]  /*36480*/  @!P0 BRA `(.L_x_2977) ;  /* 0xfffffffc00ec8947 */ /* 0x008fea000383ffff */
[----:B------:R-:W-:Y:S05]  /*36490*/  BRA `(.L_x_3223) ;  /* 0xffffff74008c7947 */ /* 0x000fea000383ffff */
.L_x_2978:
[----:B------:R-:W-:Y:S01]  /*364a0*/  BSSY B0, `(.L_x_3224) ;  /* 0x0000008000007945 */ /* 0x000fe20003800000 */
[----:B------:R-:W-:Y:S01]  /*364b0*/  IMAD.MOV.U32 R13, RZ, RZ, R6 ;  /* 0x000000ffff0d7224 */ /* 0x000fe200078e0006 */
[----:B------:R-:W-:Y:S01]  /*364c0*/  MOV R15, 0xffffffff ;  /* 0xffffffff000f7802 */ /* 0x000fe20000000f00 */
[----:B------:R-:W-:Y:S02]  /*364d0*/  IMAD.MOV.U32 R12, RZ, RZ, RZ ;  /* 0x000000ffff0c7224 */ /* 0x000fe400078e00ff */
[----:B------:R-:W-:-:S07]  /*364e0*/  IMAD.MOV.U32 R11, RZ, RZ, 0x1c1f ;  /* 0x00001c1fff0b7424 */ /* 0x000fce00078e00ff */
[----:B01----:R-:W-:Y:S05]  /*364f0*/  WARPSYNC.COLLECTIVE R15, `(.L_x_3225) ;  /* 0x000000000f087348 */ /* 0x003fea0003c00000 */
[----:B------:R2:W3:Y:S02]  /*36500*/  SHFL.IDX P6, R14, R13, R12, R11 ;  /* 0x0000000c0d0e7389 */ /* 0x0004e400000c000b */
[----:B0123--:R-:W-:Y:S01]  /*36510*/  ENDCOLLECTIVE ;  /* 0x000000000000791b */ /* 0x00ffe20003800000 */
.L_x_3225:
[----:B------:R-:W-:Y:S05]  /*36520*/  BSYNC B0 ;  /* 0x0000000000007941 */ /* 0x000fea0003800000 */
.L_x_3224:
[----:B------:R-:W0:Y:S01]  /*36530*/  S2R R9, SR_TID.X ;  /* 0x0000000000097919 */ /* 0x000e220000002100 */
[----:B------:R-:W-:Y:S01]  /*36540*/  IMAD.MOV.U32 R13, RZ, RZ, R5 ;  /* 0x000000ffff0d7224 */ /* 0x000fe200078e0005 */
[----:B------:R-:W-:Y:S01]  /*36550*/  MOV R11, 0x1c1f ;  /* 0x00001c1f000b7802 */ /* 0x000fe20000000f00 */
[----:B------:R-:W-:Y:S01]  /*36560*/  IMAD.MOV.U32 R12, RZ, RZ, RZ ;  /* 0x000000ffff0c7224 */ /* 0x000fe200078e00ff */
[----:B------:R-:W-:Y:S01]  /*36570*/  LOP3.LUT P1, RZ, R22, 0x4, RZ, 0xc0, !PT ;  /* 0x0000000416ff7812 */ /* 0x000fe2000782c0ff */
[----:B------:R-:W-:Y:S01]  /*36580*/  IMAD.MOV.U32 R15, RZ, RZ, -0x1 ;  /* 0xffffffffff0f7424 */ /* 0x000fe200078e00ff */
[----:B------:R-:W-:Y:S01]  /*36590*/  @P4 IADD3 R21, R23, R4, RZ ;  /* 0x0000000417154210 */ /* 0x000fe20007ffe0ff */
[----:B------:R-:W-:-:S10]  /*365a0*/  IMAD.MOV.U32 R2, RZ, RZ, R14 ;  /* 0x000000ffff027224 */ /* 0x000fd400078e000e */
[----:B0-----:R-:W-:Y:S05]  /*365b0*/  WARPSYNC.COLLECTIVE R15, `(.L_x_3226) ;  /* 0x000000000f087348 */ /* 0x001fea0003c00000 */
[----:B------:R1:W2:Y:S02]  /*365c0*/  SHFL.IDX P6, R14, R13, R12, R11 ;  /* 0x0000000c0d0e7389 */ /* 0x0002a400000c000b */
[----:B012---:R-:W-:Y:S01]  /*365d0*/  ENDCOLLECTIVE ;  /* 0x000000000000791b */ /* 0x007fe20003800000 */
.L_x_3226:
[----:B------:R-:W-:Y:S02]  /*365e0*/  IMAD.MOV.U32 R13, RZ, RZ, R6 ;  /* 0x000000ffff0d7224 */ /* 0x000fe400078e0006 */
[----:B------:R-:W-:Y:S02]  /*365f0*/  IMAD.MOV.U32 R12, RZ, RZ, 0x1 ;  /* 0x00000001ff0c7424 */ /* 0x000fe400078e00ff */
[----:B------:R-:W-:Y:S02]  /*36600*/  IMAD.SHL.U32 R10, R9, 0x10, RZ ;  /* 0x00000010090a7824 */ /* 0x000fe400078e00ff */
[----:B------:R-:W-:Y:S01]  /*36610*/  IMAD.MOV.U32 R3, RZ, RZ, R14 ;  /* 0x000000ffff037224 */ /* 0x000fe200078e000e */
[----:B------:R-:W-:Y:S01]  /*36620*/  LOP3.LUT P6, RZ, R22, 0x8, RZ, 0xc0, !PT ;  /* 0x0000000816ff7812 */ /* 0x000fe200078cc0ff */
[----:B------:R-:W-:Y:S01]  /*36630*/  @P5 IMAD.IADD R9, R23, 0x1, R4 ;  /* 0x0000000117095824 */ /* 0x000fe200078e0204 */
        /* <DEDUP_REMOVED lines=15> */
.L_x_3227:
        /* <DEDUP_REMOVED lines=11> */
.L_x_3228:
        /* <DEDUP_REMOVED lines=16> */
.L_x_3229:
        /* <DEDUP_REMOVED lines=12> */
.L_x_3230:
[----:B------:R-:W-:Y:S01]  /*369a0*/  MOV R13, R6 ;  /* 0x00000006000d7202 */ /* 0x000fe20000000f00 */
[----:B------:R-:W-:Y:S02]  /*369b0*/  IMAD.MOV.U32 R12, RZ, RZ, 0x3 ;  /* 0x00000003ff0c7424 */ /* 0x000fe400078e00ff */
[----:B------:R-:W-:-:S07]  /*369c0*/  IMAD.MOV.U32 R3, RZ, RZ, R14 ;  /* 0x000000ffff037224 */ /* 0x000fce00078e000e */
[----:B------:R-:W-:Y:S05]  /*369d0*/  WARPSYNC.COLLECTIVE R15, `(.L_x_3231) ;  /* 0x000000000f087348 */ /* 0x000fea0003c00000 */
[----:B------:R0:W1:Y:S02]  /*369e0*/  SHFL.IDX P6, R14, R13, R12, R11 ;  /* 0x0000000c0d0e7389 */ /* 0x00006400000c000b */
[----:B01----:R-:W-:Y:S01]  /*369f0*/  ENDCOLLECTIVE ;  /* 0x000000000000791b */ /* 0x003fe20003800000 */
.L_x_3231:
        /* <DEDUP_REMOVED lines=10> */
.L_x_3232:
        /* <DEDUP_REMOVED lines=12> */
.L_x_3233:
        /* <DEDUP_REMOVED lines=13> */
.L_x_3234:
[----:B------:R-:W-:Y:S01]  /*36c30*/  IMAD.MOV.U32 R2, RZ, RZ, R14 ;  /* 0x000000ffff027224 */ /* 0x000fe200078e000e */
[----:B------:R-:W-:Y:S06]  /*36c40*/  BRA `(.L_x_3235) ;  /* 0xffffff7000f47947 */ /* 0x000fec000383ffff */
.L_x_2985:
[----:B------:R-:W-:Y:S01]  /*36c50*/  MOV R13, R0 ;  /* 0x00000000000d7202 */ /* 0x000fe20000000f00 */
[----:B------:R-:W-:Y:S02]  /*36c60*/  IMAD.MOV.U32 R12, RZ, RZ, RZ ;  /* 0x000000ffff0c7224 */ /* 0x000fe400078e00ff */
[----:B------:R-:W-:Y:S02]  /*36c70*/  IMAD.MOV.U32 R11, RZ, RZ, 0x1c1f ;  /* 0x00001c1fff0b7424 */ /* 0x000fe400078e00ff */
[----:B------:R-:W-:Y:S02]  /*36c80*/  IMAD.MOV.U32 R15, RZ, RZ, -0x1 ;  /* 0xffffffffff0f7424 */ /* 0x000fe400078e00ff */
[----:B------:R-:W-:Y:S02]  /*36c90*/  IMAD R5, R32, R7, RZ ;  /* 0x0000000720057224 */ /* 0x000fe400078e02ff */
[----:B------:R-:W-:-:S07]  /*36ca0*/  IMAD R17, R17, 0x80, R9 ;  /* 0x0000008011117824 */ /* 0x000fce00078e0209 */
[----:B-----5:R-:W-:Y:S05]  /*36cb0*/  WARPSYNC.COLLECTIVE R15, `(.L_x_3236) ;  /* 0x000000000f087348 */ /* 0x020fea0003c00000 */
[----:B------:R0:W1:Y:S02]  /*36cc0*/  SHFL.IDX P6, R14, R13, R12, R11 ;  /* 0x0000000c0d0e7389 */ /* 0x00006400000c000b */
[----:B01---5:R-:W-:Y:S01]  /*36cd0*/  ENDCOLLECTIVE ;  /* 0x000000000000791b */ /* 0x023fe20003800000 */
.L_x_3236:
[C---:B------:R-:W-:Y:S01]  /*36ce0*/  VIADD R6, R17.reuse, 0x20 ;  /* 0x0000002011067836 */ /* 0x040fe20000000000 */
[----:B------:R-:W-:Y:S01]  /*36cf0*/  ISETP.GE.AND P0, PT, R17, R5, PT ;  /* 0x000000051100720c */ /* 0x000fe20003f06270 */
[----:B------:R-:W-:Y:S01]  /*36d00*/  IMAD.MOV.U32 R13, RZ, RZ, R4 ;  /* 0x000000ffff0d7224 */ /* 0x000fe200078e0004 */
[----:B------:R-:W-:-:S11]  /*36d10*/  MOV R2, R14 ;  /* 0x0000000e00027202 */ /* 0x000fd60000000f00 */
[----:B------:R-:W-:Y:S05]  /*36d20*/  WARPSYNC.COLLECTIVE R15, `(.L_x_3237) ;  /* 0x000000000f087348 */ /* 0x000fea0003c00000 */
[----:B------:R0:W1:Y:S02]  /*36d30*/  SHFL.IDX P6, R14, R13, R12, R11 ;  /* 0x0000000c0d0e7389 */ /* 0x00006400000c000b */
[----:B01----:R-:W-:Y:S01]  /*36d40*/  ENDCOLLECTIVE ;  /* 0x000000000000791b */ /* 0x003fe20003800000 */
.L_x_3237:
[----:B------:R-:W-:Y:S02]  /*36d50*/  IMAD.MOV.U32 R13, RZ, RZ, R0 ;  /* 0x000000ffff0d7224 */ /* 0x000fe400078e0000 */
[----:B------:R-:W-:Y:S02]  /*36d60*/  IMAD.MOV.U32 R12, RZ, RZ, 0x1 ;  /* 0x00000001ff0c7424 */ /* 0x000fe400078e00ff */
[----:B------:R-:W-:-:S07]  /*36d70*/  IMAD.MOV.U32 R3, RZ, RZ, R14 ;  /* 0x000000ffff037224 */ /* 0x000fce00078e000e */
[----:B------:R-:W-:Y:S05]  /*36d80*/  WARPSYNC.COLLECTIVE R15, `(.L_x_3238) ;  /* 0x000000000f087348 */ /* 0x000fea0003c00000 */
[----:B------:R0:W1:Y:S02]  /*36d90*/  SHFL.IDX P6, R14, R13, R12, R11 ;  /* 0x0000000c0d0e7389 */ /* 0x00006400000c000b */
[----:B01----:R-:W-:Y:S01]  /*36da0*/  ENDCOLLECTIVE ;  /* 0x000000000000791b */ /* 0x003fe20003800000 */
.L_x_3238:
        /* <DEDUP_REMOVED lines=17> */
.L_x_3239:
[----:B------:R-:W-:Y:S02]  /*36ec0*/  IMAD.MOV.U32 R13, RZ, RZ, R0 ;  /* 0x000000ffff0d7224 */ /* 0x000fe400078e0000 */
[----:B------:R-:W-:Y:S02]  /*36ed0*/  IMAD.MOV.U32 R12, RZ, RZ, 0x2 ;  /* 0x00000002ff0c7424 */ /* 0x000fe400078e00ff */
[----:B------:R-:W-:-:S07]  /*36ee0*/  IMAD.MOV.U32 R3, RZ, RZ, R14 ;  /* 0x000000ffff037224 */ /* 0x000fce00078e000e */
[----:B------:R-:W-:Y:S05]  /*36ef0*/  WARPSYNC.COLLECTIVE R15, `(.L_x_3240) ;  /* 0x000000000f087348 */ /* 0x000fea0003c00000 */
[----:B------:R0:W1:Y:S02]  /*36f00*/  SHFL.IDX P6, R14, R13, R12, R11 ;  /* 0x0000000c0d0e7389 */ /* 0x00006400000c000b */
[----:B01----:R-:W-:Y:S01]  /*36f10*/  ENDCOLLECTIVE ;  /* 0x000000000000791b */ /* 0x003fe20003800000 */
.L_x_3240:
        /* <DEDUP_REMOVED lines=18> */
.L_x_3241:
[----:B------:R-:W-:Y:S01]  /*37040*/  IMAD.MOV.U32 R13, RZ, RZ, R0 ;  /* 0x000000ffff0d7224 */ /* 0x000fe200078e0000 */
[----:B------:R-:W-:Y:S01]  /*37050*/  MOV R12, 0x3 ;  /* 0x00000003000c7802 */ /* 0x000fe20000000f00 */
[----:B------:R-:W-:-:S07]  /*37060*/  IMAD.MOV.U32 R3, RZ, RZ, R14 ;  /* 0x000000ffff037224 */ /* 0x000fce00078e000e */
[----:B------:R-:W-:Y:S05]  /*37070*/  WARPSYNC.COLLECTIVE R15, `(.L_x_3242) ;  /* 0x000000000f087348 */ /* 0x000fea0003c00000 */
[----:B------:R0:W1:Y:S02]  /*37080*/  SHFL.IDX P6, R14, R13, R12, R11 ;  /* 0x0000000c0d0e7389 */ /* 0x00006400000c000b */
[----:B01----:R-:W-:Y:S01]  /*37090*/  ENDCOLLECTIVE ;  /* 0x000000000000791b */ /* 0x003fe20003800000 */
.L_x_3242:
        /* <DEDUP_REMOVED lines=10> */
.L_x_3243:
        /* <DEDUP_REMOVED lines=8> */
.L_x_2990:
[----:B-1----:R1:W2:Y:S02]  /*371c0*/  SYNCS.PHASECHK.TRANS64.TRYWAIT P0, [R23+URZ+0x29820], R0 ;  /* 0x02982000170075a7 */ /* 0x0022a4000800017f */
[----:B--2---:R-:W-:Y:S05]  /*371d0*/  @!P0 NANOSLEEP.SYNCS 0x989680 ;  /* 0x009896800000895d */ /* 0x004fea0003900000 */
[----:B------:R-:W2:Y:S02]  /*371e0*/  @!P0 SYNCS.PHASECHK.TRANS64 P0, [R23+URZ+0x29820], R0 ;  /* 0x02982000170085a7 */ /* 0x000ea4000800007f */
[----:B--2---:R-:W-:Y:S05]  /*371f0*/  @!P0 BRA `(.L_x_2990) ;  /* 0xfffffffc00f08947 */ /* 0x004fea000383ffff */
[----:B------:R-:W-:Y:S05]  /*37200*/  BRA `(.L_x_3245) ;  /* 0xffffff7800987947 */ /* 0x000fea000383ffff */
.L_x_2994:
[----:B0-----:R0:W1:Y:S02]  /*37210*/  SYNCS.PHASECHK.TRANS64.TRYWAIT P0, [R0+URZ+0x29880], R32 ;  /* 0x02988020000075a7 */ /* 0x001064000800017f */
[----:B-1----:R-:W-:Y:S05]  /*37220*/  @!P0 NANOSLEEP.SYNCS 0x989680 ;  /* 0x009896800000895d */ /* 0x002fea0003900000 */
[----:B------:R-:W1:Y:S02]  /*37230*/  @!P0 SYNCS.PHASECHK.TRANS64 P0, [R0+URZ+0x29880], R32 ;  /* 0x02988020000085a7 */ /* 0x000e64000800007f */
[----:B-1----:R-:W-:Y:S05]  /*37240*/  @!P0 BRA `(.L_x_2994) ;  /* 0xfffffffc00f08947 */ /* 0x002fea000383ffff */
[----:B------:R-:W-:Y:S05]  /*37250*/  BRA `(.L_x_3246) ;  /* 0xffffff7c00bc7947 */ /* 0x000fea000383ffff */
.L_x_2995:
        /* <DEDUP_REMOVED lines=8> */
.L_x_3248:
[----:B------:R-:W-:Y:S05]  /*372e0*/  BSYNC B0 ;  /* 0x0000000000007941 */ /* 0x000fea0003800000 */
.L_x_3247:
[----:B------:R0:W5:Y:S01]  /*372f0*/  LDL R10, [R1] ;  /* 0x00000000010a7983 */ /* 0x0001620000100800 */
[----:B------:R-:W-:Y:S01]  /*37300*/  IMAD.MOV.U32 R13, RZ, RZ, R7 ;  /* 0x000000ffff0d7224 */ /* 0x000fe200078e0007 */
[----:B------:R-:W-:Y:S01]  /*37310*/  MOV R15, 0xffffffff ;  /* 0xffffffff000f7802 */ /* 0x000fe20000000f00 */
[----:B------:R-:W-:Y:S01]  /*37320*/  IMAD.MOV.U32 R12, RZ, RZ, RZ ;  /* 0x000000ffff0c7224 */ /* 0x000fe200078e00ff */
[----:B------:R-:W1:Y:S01]  /*37330*/  S2R R2, SR_TID.X ;  /* 0x0000000000027919 */ /* 0x000e620000002100 */
[----:B------:R-:W-:Y:S01]  /*37340*/  IMAD.MOV.U32 R11, RZ, RZ, 0x1c1f ;  /* 0x00001c1fff0b7424 */ /* 0x000fe200078e00ff */
[----:B------:R-:W-:Y:S02]  /*37350*/  MOV R3, R14 ;  /* 0x0000000e00037202 */ /* 0x000fe40000000f00 */
[----:B0-----:R-:W-:-:S07]  /*37360*/  IADD3 R9, R23, R9, R37 ;  /* 0x0000000917097210 */ /* 0x001fce0007ffe025 */
[----:B-1---5:R-:W-:Y:S05]  /*37370*/  WARPSYNC.COLLECTIVE R15, `(.L_x_3249) ;  /* 0x000000000f087348 */ /* 0x022fea0003c00000 */
[----:B------:R0:W2:Y:S02]  /*37380*/  SHFL.IDX P6, R14, R13, R12, R11 ;  /* 0x0000000c0d0e7389 */ /* 0x0000a400000c000b */
[----:B012--5:R-:W-:Y:S01]  /*37390*/  ENDCOLLECTIVE ;  /* 0x000000000000791b */ /* 0x027fe20003800000 */
.L_x_3249:
[----:B------:R-:W-:Y:S02]  /*373a0*/  IMAD.MOV.U32 R13, RZ, RZ, R20 ;  /* 0x000000ffff0d7224 */ /* 0x000fe400078e0014 */
        /* <DEDUP_REMOVED lines=10> */
.L_x_3250:
[----:B------:R-:W-:Y:S01]  /*37450*/  @!PT LDS RZ, [RZ] ;  /* 0x00000000fffff984 */ /* 0x000fe20000000800 */
[----:B------:R-:W-:Y:S01]  /*37460*/  @!PT LDS RZ, [RZ] ;  /* 0x00000000fffff984 */ /* 0x000fe20000000800 */
[----:B------:R-:W-:Y:S01]  /*37470*/  @!PT LDS RZ, [RZ] ;  /* 0x00000000fffff984 */ /* 0x000fe20000000800 */
[----:B------:R-:W-:Y:S01]  /*37480*/  LDGSTS.E.BYPASS.LTC128B.128 [R9+0xa400], desc[UR52][R2.64], !P3 ;  /* 0x0a40000002097fae */ /* 0x000fe2000d901d74 */
[----:B------:R-:W-:Y:S01]  /*37490*/  IMAD.MOV.U32 R13, RZ, RZ, R7 ;  /* 0x000000ffff0d7224 */ /* 0x000fe200078e0007 */
[----:B------:R-:W-:-:S05]  /*374a0*/  IADD3 R10, R10, R9, RZ ;  /* 0x000000090a0a7210 */ /* 0x000fca0007ffe0ff */
[----:B------:R0:W-:Y:S02]  /*374b0*/  LDGSTS.E.BYPASS.LTC128B.128 [R10+0xa400], desc[UR52][R2.64+0x40], !P1 ;  /* 0x0a400040020a7fae */ /* 0x0001e4000c901d74 */
[----:B0-----:R-:W0:Y:S01]  /*374c0*/  S2R R2, SR_TID.X ;  /* 0x0000000000027919 */ /* 0x001e220000002100 */
[----:B------:R-:W-:-:S07]  /*374d0*/  MOV R3, R14 ;  /* 0x0000000e00037202 */ /* 0x000fce0000000f00 */
[----:B0-----:R-:W-:Y:S05]  /*374e0*/  WARPSYNC.COLLECTIVE R15, `(.L_x_3251) ;  /* 0x000000000f087348 */ /* 0x001fea0003c00000 */
[----:B------:R1:W2:Y:S02]  /*374f0*/  SHFL.IDX P6, R14, R13, R12, R11 ;  /* 0x0000000c0d0e7389 */ /* 0x0002a400000c000b */
[----:B012---:R-:W-:Y:S01]  /*37500*/  ENDCOLLECTIVE ;  /* 0x000000000000791b */ /* 0x007fe20003800000 */
.L_x_3251:
[----:B------:R-:W-:Y:S02]  /*37510*/  IMAD.MOV.U32 R13, RZ, RZ, R20 ;  /* 0x000000ffff0d7224 */ /* 0x000fe400078e0014 */
[----:B------:R-:W-:Y:S02]  /*37520*/  IMAD.MOV.U32 R12, RZ, RZ, 0x2 ;  /* 0x00000002ff0c7424 */ /* 0x000fe400078e00ff */
[----:B------:R-:W-:Y:S02]  /*37530*/  IMAD.SHL.U32 R15, R2, 0x10, RZ ;  /* 0x00000010020f7824 */ /* 0x000fe400078e00ff */
[----:B------:R-:W-:-:S03]  /*37540*/  IMAD.MOV.U32 R2, RZ, RZ, R14 ;  /* 0x000000ffff027224 */ /* 0x000fc600078e000e */
[----:B------:R-:W-:-:S04]  /*37550*/  LOP3.LUT R15, R15, 0x30, RZ, 0xc0, !PT ;  /* 0x000000300f0f7812 */ /* 0x000fc800078ec0ff */
[----:B------:R-:W-:Y:S01]  /*37560*/  IADD3 R2, P0, R15, R2, RZ ;  /* 0x000000020f027210 */ /* 0x000fe20007f1e0ff */
[----:B------:R-:W-:-:S03]  /*37570*/  IMAD.MOV.U32 R15, RZ, RZ, -0x1 ;  /* 0xffffffffff0f7424 */ /* 0x000fc600078e00ff */
[----:B------:R-:W-:-:S09]  /*37580*/  IADD3.X R3, RZ, R3, RZ, P0, !PT ;  /* 0x00000003ff037210 */ /* 0x000fd200007fe4ff */
[----:B------:R-:W-:Y:S05]  /*37590*/  WARPSYNC.COLLECTIVE R15, `(.L_x_3252) ;  /* 0x000000000f087348 */ /* 0x000fea0003c00000 */
[----:B------:R0:W1:Y:S02]  /*375a0*/  SHFL.IDX P6, R14, R13, R12, R11 ;  /* 0x0000000c0d0e7389 */ /* 0x00006400000c000b */
[----:B01----:R-:W-:Y:S01]  /*375b0*/  ENDCOLLECTIVE ;  /* 0x000000000000791b */ /* 0x003fe20003800000 */
.L_x_3252:
[----:B------:R-:W-:Y:S01]  /*375c0*/  @!PT LDS RZ, [RZ] ;  /* 0x00000000fffff984 */ /* 0x000fe20000000800 */
[----:B------:R-:W-:Y:S01]  /*375d0*/  @!PT LDS RZ, [RZ] ;  /* 0x00000000fffff984 */ /* 0x000fe20000000800 */
[----:B------:R-:W-:Y:S01]  /*375e0*/  @!PT LDS RZ, [RZ] ;  /* 0x00000000fffff984 */ /* 0x000fe20000000800 */
[----:B------:R-:W-:Y:S04]  /*375f0*/  LDGSTS.E.BYPASS.LTC128B.128 [R9+0xb400], desc[UR52][R2.64], !P3 ;  /* 0x0b40000002097fae */ /* 0x000fe8000d901d74 */
[----:B------:R0:W-:Y:S01]  /*37600*/  LDGSTS.E.BYPASS.LTC128B.128 [R10+0xb400], desc[UR52][R2.64+0x40], !P1 ;  /* 0x0b400040020a7fae */ /* 0x0001e2000c901d74 */
[----:B------:R-:W-:Y:S01]  /*37610*/  IMAD.MOV.U32 R13, RZ, RZ, R7 ;  /* 0x000000ffff0d7224 */ /* 0x000fe200078e0007 */
[----:B0-----:R-:W0:Y:S01]  /*37620*/  S2R R2, SR_TID.X ;  /* 0x0000000000027919 */ /* 0x001e220000002100 */
[----:B------:R-:W-:-:S07]  /*37630*/  MOV R3, R14 ;  /* 0x0000000e00037202 */ /* 0x000fce0000000f00 */
[----:B0-----:R-:W-:Y:S05]  /*37640*/  WARPSYNC.COLLECTIVE R15, `(.L_x_3253) ;  /* 0x000000000f087348 */ /* 0x001fea0003c00000 */
[----:B------:R1:W2:Y:S02]  /*37650*/  SHFL.IDX P6, R14, R13, R12, R11 ;  /* 0x0000000c0d0e7389 */ /* 0x0002a400000c000b */
[----:B012---:R-:W-:Y:S01]  /*37660*/  ENDCOLLECTIVE ;  /* 0x000000000000791b */ /* 0x007fe20003800000 */
.L_x_3253:
        /* <DEDUP_REMOVED lines=11> */
.L_x_3254:
        /* <DEDUP_REMOVED lines=11> */
.L_x_3255:
[----:B------:R-:W-:Y:S02]  /*377d0*/  IMAD.MOV.U32 R13, RZ, RZ, R24 ;  /* 0x000000ffff0d7224 */ /* 0x000fe400078e0018 */
[----:B------:R-:W-:Y:S02]  /*377e0*/  IMAD.MOV.U32 R12, RZ, RZ, RZ ;  /* 0x000000ffff0c7224 */ /* 0x000fe400078e00ff */
[----:B------:R-:W-:-:S07]  /*377f0*/  IMAD.MOV.U32 R2, RZ, RZ, R14 ;  /* 0x000000ffff027224 */ /* 0x000fce00078e000e */
[----:B------:R-:W-:Y:S05]  /*37800*/  WARPSYNC.COLLECTIVE R15, `(.L_x_3256) ;  /* 0x000000000f087348 */ /* 0x000fea0003c00000 */
[----:B------:R0:W1:Y:S02]  /*37810*/  SHFL.IDX P6, R14, R13, R12, R11 ;  /* 0x0000000c0d0e7389 */ /* 0x00006400000c000b */
[----:B01----:R-:W-:Y:S01]  /*37820*/  ENDCOLLECTIVE ;  /* 0x000000000000791b */ /* 0x003fe20003800000 */
.L_x_3256:
[----:B------:R-:W-:-:S05]  /*37830*/  IMAD.SHL.U32 R3, R3, 0x10, RZ ;  /* 0x0000001003037824 */ /* 0x000fca00078e00ff */
[----:B------:R-:W-:-:S04]  /*37840*/  LOP3.LUT R3, R3, 0x30, RZ, 0xc0, !PT ;  /* 0x0000003003037812 */ /* 0x000fc800078ec0ff */
[----:B------:R-:W-:Y:S02]  /*37850*/  IADD3 R2, P0, R3, R2, RZ ;  /* 0x0000000203027210 */ /* 0x000fe40007f1e0ff */
[----:B------:R-:W-:Y:S02]  /*37860*/  MOV R13, R25 ;  /* 0x00000019000d7202 */ /* 0x000fe40000000f00 */
[----:B------:R-:W-:-:S05]  /*37870*/  IADD3.X R3, RZ, R20, RZ, P0, !PT ;  /* 0x00000014ff037210 */ /* 0x000fca00007fe4ff */
        /* <DEDUP_REMOVED lines=9> */
.L_x_3257:
[----:B------:R-:W-:Y:S01]  /*37910*/  IMAD.MOV.U32 R2, RZ, RZ, R14 ;  /* 0x000000ffff027224 */ /* 0x000fe200078e000e */
[----:B------:R-:W-:Y:S06]  /*37920*/  BRA `(.L_x_3258) ;  /* 0xffffff7c002c7947 */ /* 0x000fec000383ffff */
.L_x_3000:
[----:B---3--:R3:W4:Y:S02]  /*37930*/  SYNCS.PHASECHK.TRANS64.TRYWAIT P0, [R0+URZ+0x29840], R32 ;  /* 0x02984020000075a7 */ /* 0x008724000800017f */
[----:B----4-:R-:W-:Y:S05]  /*37940*/  @!P0 NANOSLEEP.SYNCS 0x989680 ;  /* 0x009896800000895d */ /* 0x010fea0003900000 */
[----:B------:R-:W4:Y:S02]  /*37950*/  @!P0 SYNCS.PHASECHK.TRANS64 P0, [R0+URZ+0x29840], R32 ;  /* 0x02984020000085a7 */ /* 0x000f24000800007f */
[----:B----4-:R-:W-:Y:S05]  /*37960*/  @!P0 BRA `(.L_x_3000) ;  /* 0xfffffffc00f08947 */ /* 0x010fea000383ffff */
[----:B------:R-:W-:Y:S05]  /*37970*/  BRA `(.L_x_3259) ;  /* 0xffffff7c008c7947 */ /* 0x000fea000383ffff */
.L_x_3001:
[----:B------:R-:W-:Y:S01]  /*37980*/  BSSY B0, `(.L_x_3260) ;  /* 0x0000008000007945 */ /* 0x000fe20003800000 */
[----:B------:R-:W-:Y:S01]  /*37990*/  IMAD.MOV.U32 R13, RZ, RZ, R6 ;  /* 0x000000ffff0d7224 */ /* 0x000fe200078e0006 */
[----:B------:R-:W-:Y:S01]  /*379a0*/  MOV R11, 0x1c1f ;  /* 0x00001c1f000b7802 */ /* 0x000fe20000000f00 */
[----:B------:R-:W-:Y:S02]  /*379b0*/  IMAD.MOV.U32 R12, RZ, RZ, RZ ;  /* 0x000000ffff0c7224 */ /* 0x000fe400078e00ff */
[----:B------:R-:W-:-:S07]  /*379c0*/  IMAD.MOV.U32 R15, RZ, RZ, -0x1 ;  /* 0xffffffffff0f7424 */ /* 0x000fce00078e00ff */
[----:B0123--:R-:W-:Y:S05]  /*379d0*/  WARPSYNC.COLLECTIVE R15, `(.L_x_3261) ;  /* 0x000000000f087348 */ /* 0x00ffea0003c00000 */
[----:B------:R4:W0:Y:S02]  /*379e0*/  SHFL.IDX P6, R14, R13, R12, R11 ;  /* 0x0000000c0d0e7389 */ /* 0x00082400000c000b */
[----:B01234-:R-:W-:Y:S01]  /*379f0*/  ENDCOLLECTIVE ;  /* 0x000000000000791b */ /* 0x01ffe20003800000 */
.L_x_3261:
[----:B------:R-:W-:Y:S05]  /*37a00*/  BSYNC B0 ;  /* 0x0000000000007941 */ /* 0x000fea0003800000 */
.L_x_3260:
[----:B------:R-:W-:Y:S01]  /*37a10*/  IMAD.MOV.U32 R13, RZ, RZ, R4 ;  /* 0x000000ffff0d7224 */ /* 0x000fe200078e0004 */
[----:B------:R-:W-:Y:S01]  /*37a20*/  MOV R12, RZ ;  /* 0x000000ff000c7202 */ /* 0x000fe20000000f00 */
[----:B------:R-:W-:Y:S02]  /*37a30*/  IMAD.MOV.U32 R11, RZ, RZ, 0x1c1f ;  /* 0x00001c1fff0b7424 */ /* 0x000fe400078e00ff */
[----:B------:R-:W-:Y:S02]  /*37a40*/  IMAD.MOV.U32 R15, RZ, RZ, -0x1 ;  /* 0xffffffffff0f7424 */ /* 0x000fe400078e00ff */
[----:B------:R-:W-:Y:S02]  /*37a50*/  IMAD.MOV.U32 R3, RZ, RZ, R14 ;  /* 0x000000ffff037224 */ /* 0x000fe400078e000e */
[----:B------:R-:W-:-:S07]  /*37a60*/  IMAD.IADD R7, R23, 0x1, R7 ;  /* 0x0000000117077824 */ /* 0x000fce00078e0207 */
[----:B------:R-:W-:Y:S05]  /*37a70*/  WARPSYNC.COLLECTIVE R15, `(.L_x_3262) ;  /* 0x000000000f087348 */ /* 0x000fea0003c00000 */
[----:B------:R0:W1:Y:S02]  /*37a80*/  SHFL.IDX P6, R14, R13, R12, R11 ;  /* 0x0000000c0d0e7389 */ /* 0x00006400000c000b */
[----:B01----:R-:W-:Y:S01]  /*37a90*/  ENDCOLLECTIVE ;  /* 0x000000000000791b */ /* 0x003fe20003800000 */
.L_x_3262:
[----:B------:R-:W-:Y:S02]  /*37aa0*/  IMAD.MOV.U32 R13, RZ, RZ, R6 ;  /* 0x000000ffff0d7224 */ /* 0x000fe400078e0006 */
[----:B------:R-:W-:Y:S02]  /*37ab0*/  IMAD.MOV.U32 R12, RZ, RZ, 0x1 ;  /* 0x00000001ff0c7424 */ /* 0x000fe400078e00ff */
[----:B------:R-:W-:-:S07]  /*37ac0*/  IMAD.MOV.U32 R2, RZ, RZ, R14 ;  /* 0x000000ffff027224 */ /* 0x000fce00078e000e */
[----:B------:R-:W-:Y:S05]  /*37ad0*/  WARPSYNC.COLLECTIVE R15, `(.L_x_3263) ;  /* 0x000000000f087348 */ /* 0x000fea0003c00000 */
[----:B------:R0:W1:Y:S02]  /*37ae0*/  SHFL.IDX P6, R14, R13, R12, R11 ;  /* 0x0000000c0d0e7389 */ /* 0x00006400000c000b */
[----:B01----:R-:W-:Y:S01]  /*37af0*/  ENDCOLLECTIVE ;  /* 0x000000000000791b */ /* 0x003fe20003800000 */
.L_x_3263:
[----:B------:R-:W-:-:S04]  /*37b00*/  IADD3 R2, P0, R10, R2, RZ ;  /* 0x000000020a027210 */ /* 0x000fc80007f1e0ff */
[----:B------:R-:W-:-:S05]  /*37b10*/  IADD3.X R3, RZ, R3, RZ, P0, !PT ;  /* 0x00000003ff037210 */ /* 0x000fca00007fe4ff */
[----:B------:R-:W-:Y:S01]  /*37b20*/  @!PT LDS RZ, [RZ] ;  /* 0x00000000fffff984 */ /* 0x000fe20000000800 */
[----:B------:R-:W-:Y:S01]  /*37b30*/  @!PT LDS RZ, [RZ] ;  /* 0x00000000fffff984 */ /* 0x000fe20000000800 */
[----:B------:R-:W-:Y:S01]  /*37b40*/  @!PT LDS RZ, [RZ] ;  /* 0x00000000fffff984 */ /* 0x000fe20000000800 */
[----:B------:R-:W-:Y:S01]  /*37b50*/  LDGSTS.E.BYPASS.LTC128B.128 [R7+0x1a400], desc[UR52][R2.64], !P4 ;  /* 0x1a40000002077fae */ /* 0x000fe2000e101d74 */
[----:B------:R-:W-:-:S03]  /*37b60*/  IMAD.MOV.U32 R13, RZ, RZ, R4 ;  /* 0x000000ffff0d7224 */ /* 0x000fc600078e0004 */
[----:B------:R-:W-:Y:S04]  /*37b70*/  LDGSTS.E.BYPASS.LTC128B.128 [R7+0x1cc00], desc[UR52][R2.64+0x40], !P3 ;  /* 0x1cc0004002077fae */ /* 0x000fe8000d901d74 */
[----:B------:R0:W-:Y:S02]  /*37b80*/  LDGSTS.E.BYPASS.LTC128B.128 [R7+0x1f400], desc[UR52][R2.64+0x80], !P1 ;  /* 0x1f40008002077fae */ /* 0x0001e4000c901d74 */
[----:B0-----:R-:W-:-:S07]  /*37b90*/  MOV R3, R14 ;  /* 0x0000000e00037202 */ /* 0x001fce0000000f00 */
[----:B------:R-:W-:Y:S05]  /*37ba0*/  WARPSYNC.COLLECTIVE R15, `(.L_x_3264) ;  /* 0x000000000f087348 */ /* 0x000fea0003c00000 */
[----:B------:R0:W1:Y:S02]  /*37bb0*/  SHFL.IDX P6, R14, R13, R12, R11 ;  /* 0x0000000c0d0e7389 */ /* 0x00006400000c000b */
[----:B01----:R-:W-:Y:S01]  /*37bc0*/  ENDCOLLECTIVE ;  /* 0x000000000000791b */ /* 0x003fe20003800000 */
.L_x_3264:
[----:B------:R-:W-:Y:S01]  /*37bd0*/  MOV R13, R6 ;  /* 0x00000006000d7202 */ /* 0x000fe20000000f00 */
[----:B------:R-:W-:Y:S02]  /*37be0*/  IMAD.MOV.U32 R12, RZ, RZ, 0x2 ;  /* 0x00000002ff0c7424 */ /* 0x000fe400078e00ff */
[----:B------:R-:W-:-:S07]  /*37bf0*/  IMAD.MOV.U32 R2, RZ, RZ, R14 ;  /* 0x000000ffff027224 */ /* 0x000fce00078e000e */
[----:B------:R-:W-:Y:S05]  /*37c00*/  WARPSYNC.COLLECTIVE R15, `(.L_x_3265) ;  /* 0x000000000f087348 */ /* 0x000fea0003c00000 */
[----:B------:R0:W1:Y:S02]  /*37c10*/  SHFL.IDX P6, R14, R13, R12, R11 ;  /* 0x0000000c0d0e7389 */ /* 0x00006400000c000b */
[----:B01----:R-:W-:Y:S01]  /*37c20*/  ENDCOLLECTIVE ;  /* 0x000000000000791b */ /* 0x003fe20003800000 */
.L_x_3265:
        /* <DEDUP_REMOVED lines=13> */
.L_x_3266:
[----:B------:R-:W-:Y:S02]  /*37d00*/  IMAD.MOV.U32 R13, RZ, RZ, R6 ;  /* 0x000000ffff0d7224 */ /* 0x000fe400078e0006 */
[----:B------:R-:W-:Y:S01]  /*37d10*/  IMAD.MOV.U32 R12, RZ, RZ, 0x3 ;  /* 0x00000003ff0c7424 */ /* 0x000fe200078e00ff */
[----:B------:R-:W-:-:S07]  /*37d20*/  MOV R2, R14 ;  /* 0x0000000e00027202 */ /* 0x000fce0000000f00 */
[----:B------:R-:W-:Y:S05]  /*37d30*/  WARPSYNC.COLLECTIVE R15, `(.L_x_3267) ;  /* 0x000000000f087348 */ /* 0x000fea0003c00000 */
[----:B------:R0:W1:Y:S02]  /*37d40*/  SHFL.IDX P6, R14, R13, R12, R11 ;  /* 0x0000000c0d0e7389 */ /* 0x00006400000c000b */
[----:B01----:R-:W-:Y:S01]  /*37d50*/  ENDCOLLECTIVE ;  /* 0x000000000000791b */ /* 0x003fe20003800000 */
.L_x_3267:
        /* <DEDUP_REMOVED lines=9> */
[----:B------:R-:W-:-:S07]  /*37df0*/  MOV R9, R14 ;  /* 0x0000000e00097202 */ /* 0x000fce0000000f00 */
[----:B0-----:R-:W-:Y:S05]  /*37e00*/  WARPSYNC.COLLECTIVE R15, `(.L_x_3268) ;  /* 0x000000000f087348 */ /* 0x001fea0003c00000 */
[----:B------:R1:W2:Y:S02]  /*37e10*/  SHFL.IDX P6, R14, R13, R12, R11 ;  /* 0x0000000c0d0e7389 */ /* 0x0002a400000c000b */
[----:B012---:R-:W-:Y:S01]  /*37e20*/  ENDCOLLECTIVE ;  /* 0x000000000000791b */ /* 0x007fe20003800000 */
.L_x_3268:
[----:B------:R-:W-:Y:S01]  /*37e30*/  MOV R13, R8 ;  /* 0x00000008000d7202 */ /* 0x000fe20000000f00 */
[----:B------:R-:W-:Y:S02]  /*37e40*/  IMAD.MOV.U32 R12, RZ, RZ, RZ ;  /* 0x000000ffff0c7224 */ /* 0x000fe400078e00ff */
[----:B------:R-:W-:-:S07]  /*37e50*/  IMAD.MOV.U32 R2, RZ, RZ, R14 ;  /* 0x000000ffff027224 */ /* 0x000fce00078e000e */
[----:B------:R-:W-:Y:S05]  /*37e60*/  WARPSYNC.COLLECTIVE R15, `(.L_x_3269) ;  /* 0x000000000f087348 */ /* 0x000fea0003c00000 */
[----:B------:R0:W1:Y:S02]  /*37e70*/  SHFL.IDX P6, R14, R13, R12, R11 ;  /* 0x0000000c0d0e7389 */ /* 0x00006400000c000b */
[----:B01----:R-:W-:Y:S01]  /*37e80*/  ENDCOLLECTIVE ;  /* 0x000000000000791b */ /* 0x003fe20003800000 */
.L_x_3269:
        /* <DEDUP_REMOVED lines=13> */
.L_x_3270:
[----:B------:R-:W-:Y:S01]  /*37f60*/  MOV R2, R14 ;  /* 0x0000000e00027202 */ /* 0x000fe20000000f00 */
[----:B------:R-:W-:Y:S06]  /*37f70*/  BRA `(.L_x_3271) ;  /* 0xffffff7c00247947 */ /* 0x000fec000383ffff */
.L_x_3006:
[----:B0-----:R0:W2:Y:S02]  /*37f80*/  SYNCS.PHASECHK.TRANS64.TRYWAIT P0, [R3+URZ+0x29870], R0 ;  /* 0x02987000030075a7 */ /* 0x0010a4000800017f */
[----:B--2---:R-:W-:Y:S05]  /*37f90*/  @!P0 NANOSLEEP.SYNCS 0x989680 ;  /* 0x009896800000895d */ /* 0x004fea0003900000 */
[----:B------:R-:W2:Y:S02]  /*37fa0*/  @!P0 SYNCS.PHASECHK.TRANS64 P0, [R3+URZ+0x29870], R0 ;  /* 0x02987000030085a7 */ /* 0x000ea4000800007f */
[----:B--2---:R-:W-:Y:S05]  /*37fb0*/  @!P0 BRA `(.L_x_3006) ;  /* 0xfffffffc00f08947 */ /* 0x004fea000383ffff */
[----:B------:R-:W-:Y:S05]  /*37fc0*/  BRA `(.L_x_3272) ;  /* 0xffffff7c00907947 */ /* 0x000fea000383ffff */
.L_x_3008:
[----:B0-----:R0:W2:Y:S02]  /*37fd0*/  SYNCS.PHASECHK.TRANS64.TRYWAIT P0, [R3+URZ+0x29860], R0 ;  /* 0x02986000030075a7 */ /* 0x0010a4000800017f */
[----:B--2---:R-:W-:Y:S05]  /*37fe0*/  @!P0 NANOSLEEP.SYNCS 0x989680 ;  /* 0x009896800000895d */ /* 0x004fea0003900000 */
[----:B------:R-:W2:Y:S02]  /*37ff0*/  @!P0 SYNCS.PHASECHK.TRANS64 P0, [R3+URZ+0x29860], R0 ;  /* 0x02986000030085a7 */ /* 0x000ea4000800007f */
[----:B--2---:R-:W-:Y:S05]  /*38000*/  @!P0 BRA `(.L_x_3008) ;  /* 0xfffffffc00f08947 */ /* 0x004fea000383ffff */
[----:B------:R-:W-:Y:S05]  /*38010*/  BRA `(.L_x_3273) ;  /* 0xffffff7c00a07947 */ /* 0x000fea000383ffff */
.L_x_3016:
[----:B-1----:R1:W3:Y:S02]  /*38020*/  SYNCS.PHASECHK.TRANS64.TRYWAIT P1, [R17+URZ+0x29870], R0 ;  /* 0x02987000110075a7 */ /* 0x0022e4000802017f */
[----:B---3--:R-:W-:Y:S05]  /*38030*/  @!P1 NANOSLEEP.SYNCS 0x989680 ;  /* 0x009896800000995d */ /* 0x008fea0003900000 */
[----:B------:R-:W3:Y:S02]  /*38040*/  @!P1 SYNCS.PHASECHK.TRANS64 P1, [R17+URZ+0x29870], R0 ;  /* 0x02987000110095a7 */ /* 0x000ee4000802007f */
[----:B---3--:R-:W-:Y:S05]  /*38050*/  @!P1 BRA `(.L_x_3016) ;  /* 0xfffffffc00f09947 */ /* 0x008fea000383ffff */
[----:B------:R-:W-:Y:S05]  /*38060*/  BRA `(.L_x_3274) ;  /* 0xffffff8400647947 */ /* 0x000fea000383ffff */
.L_x_3018:
[----:B-1----:R1:W3:Y:S02]  /*38070*/  SYNCS.PHASECHK.TRANS64.TRYWAIT P1, [R17+URZ+0x29860], R0 ;  /* 0x02986000110075a7 */ /* 0x0022e4000802017f */
[----:B---3--:R-:W-:Y:S05]  /*38080*/  @!P1 NANOSLEEP.SYNCS 0x989680 ;  /* 0x009896800000995d */ /* 0x008fea0003900000 */
[----:B------:R-:W3:Y:S02]  /*38090*/  @!P1 SYNCS.PHASECHK.TRANS64 P1, [R17+URZ+0x29860], R0 ;  /* 0x02986000110095a7 */ /* 0x000ee4000802007f */
[----:B---3--:R-:W-:Y:S05]  /*380a0*/  @!P1 BRA `(.L_x_3018) ;  /* 0xfffffffc00f09947 */ /* 0x008fea000383ffff */
[----:B------:R-:W-:Y:S05]  /*380b0*/  BRA `(.L_x_3275) ;  /* 0xffffff8400707947 */ /* 0x000fea000383ffff */
.L_x_3023:
        /* <DEDUP_REMOVED lines=8> */
.L_x_3277:
[----:B------:R-:W-:Y:S05]  /*38140*/  BSYNC B0 ;  /* 0x0000000000007941 */ /* 0x000fea0003800000 */
.L_x_3276:
[----:B------:R-:W-:Y:S01]  /*38150*/  IMAD.MOV.U32 R13, RZ, RZ, R16 ;  /* 0x000000ffff0d7224 */ /* 0x000fe200078e0010 */
[----:B------:R-:W-:Y:S01]  /*38160*/  MOV R11, 0x1f ;  /* 0x0000001f000b7802 */ /* 0x000fe20000000f00 */
[----:B------:R-:W-:Y:S02]  /*38170*/  IMAD.MOV.U32 R12, RZ, RZ, 0x1 ;  /* 0x00000001ff0c7424 */ /* 0x000fe400078e00ff */
[----:B------:R-:W-:Y:S02]  /*38180*/  IMAD.MOV.U32 R15, RZ, RZ, -0x1 ;  /* 0xffffffffff0f7424 */ /* 0x000fe400078e00ff */
[----:B------:R-:W-:Y:S02]  /*38190*/  IMAD.IADD R9, R19, 0x1, R8 ;  /* 0x0000000113097824 */ /* 0x000fe400078e0208 */
[----:B------:R-:W-:-:S07]  /*381a0*/  IMAD.MOV.U32 R0, RZ, RZ, R14 ;  /* 0x000000ffff007224 */ /* 0x000fce00078e000e */
[----:B------:R-:W-:Y:S05]  /*381b0*/  WARPSYNC.COLLECTIVE R15, `(.L_x_3278) ;  /* 0x000000000f087348 */ /* 0x000fea0003c00000 */
[----:B------:R0:W1:Y:S02]  /*381c0*/  SHFL.IDX P6, R14, R13, R12, R11 ;  /* 0x0000000c0d0e7389 */ /* 0x00006400000c000b */
[----:B01----:R-:W-:Y:S01]  /*381d0*/  ENDCOLLECTIVE ;  /* 0x000000000000791b */ /* 0x003fe20003800000 */
.L_x_3278:
        /* <DEDUP_REMOVED lines=15> */
[C---:B------:R-:W-:Y:S02]  /*382d0*/  ISETP.GE.U32.AND P5, PT, R8.reuse, 0x10, PT ;  /* 0x000000100800780c */ /* 0x040fe40003fa6070 */
[----:B--2---:R-:W-:Y:S01]  /*382e0*/  @!P1 MOV R17, R7 ;  /* 0x0000000700119202 */ /* 0x004fe20000000f00 */
[----:B---3--:R-:W-:Y:S01]  /*382f0*/  @!P1 IMAD.MOV.U32 R5, RZ, RZ, R4 ;  /* 0x000000ffff059224 */ /* 0x008fe200078e0004 */
[----:B------:R-:W-:-:S03]  /*38300*/  ISETP.NE.AND P1, PT, R8, RZ, PT ;  /* 0x000000ff0800720c */ /* 0x000fc60003f25270 */
[----:B------:R-:W-:-:S10]  /*38310*/  IMAD R13, R5, R17, RZ ;  /* 0x00000011050d7224 */ /* 0x000fd400078e02ff */
[----:B------:R-:W-:Y:S05]  /*38320*/  WARPSYNC.COLLECTIVE R15, `(.L_x_3279) ;  /* 0x000000000f087348 */ /* 0x000fea0003c00000 */
[----:B------:R0:W1:Y:S02]  /*38330*/  SHFL.UP P6, R14, R13, R12, R11 ;  /* 0x0400000c0d0e7389 */ /* 0x00006400000c000b */
[----:B01----:R-:W-:Y:S01]  /*38340*/  ENDCOLLECTIVE ;  /* 0x000000000000791b */ /* 0x003fe20003800000 */
.L_x_3279:
[----:B------:R-:W-:Y:S01]  /*38350*/  IMAD.MOV.U32 R12, RZ, RZ, 0x2 ;  /* 0x00000002ff0c7424 */ /* 0x000fe200078e00ff */
[----:B------:R-:W-:-:S04]  /*38360*/  SEL R4, R14, RZ, P1 ;  /* 0x000000ff0e047207 */ /* 0x000fc80000800000 */
[----:B------:R-:W-:-:S05]  /*38370*/  IADD3 R4, R13, R4, RZ ;  /* 0x000000040d047210 */ /* 0x000fca0007ffe0ff */
[----:B------:R-:W-:-:S07]  /*38380*/  IMAD.MOV.U32 R13, RZ, RZ, R4 ;  /* 0x000000ffff0d7224 */ /* 0x000fce00078e0004 */
[----:B------:R-:W-:Y:S05]  /*38390*/  WARPSYNC.COLLECTIVE R15, `(.L_x_3280) ;  /* 0x000000000f087348 */ /* 0x000fea0003c00000 */
[----:B------:R0:W1:Y:S02]  /*383a0*/  SHFL.UP P6, R14, R13, R12, R11 ;  /* 0x0400000c0d0e7389 */ /* 0x00006400000c000b */
[----:B01----:R-:W-:Y:S01]  /*383b0*/  ENDCOLLECTIVE ;  /* 0x000000000000791b */ /* 0x003fe20003800000 */
.L_x_3280:
[----:B------:R-:W-:Y:S01]  /*383c0*/  IMAD.MOV.U32 R12, RZ, RZ, 0x4 ;  /* 0x00000004ff0c7424 */ /* 0x000fe200078e00ff */
[----:B------:R-:W-:-:S05]  /*383d0*/  SEL R3, R14, RZ, P2 ;  /* 0x000000ff0e037207 */ /* 0x000fca0001000000 */
[----:B------:R-:W-:-:S05]  /*383e0*/  IMAD.IADD R2, R4, 0x1, R3 ;  /* 0x0000000104027824 */ /* 0x000fca00078e0203 */
[----:B------:R-:W-:-:S07]  /*383f0*/  MOV R13, R2 ;  /* 0x00000002000d7202 */ /* 0x000fce0000000f00 */
[----:B------:R-:W-:Y:S05]  /*38400*/  WARPSYNC.COLLECTIVE R15, `(.L_x_3281) ;  /* 0x000000000f087348 */ /* 0x000fea0003c00000 */
[----:B------:R0:W1:Y:S02]  /*38410*/  SHFL.UP P6, R14, R13, R12, R11 ;  /* 0x0400000c0d0e7389 */ /* 0x00006400000c000b */
[----:B01----:R-:W-:Y:S01]  /*38420*/  ENDCOLLECTIVE ;  /* 0x000000000000791b */ /* 0x003fe20003800000 */
.L_x_3281:
[----:B------:R-:W-:Y:S02]  /*38430*/  MOV R12, 0x8 ;  /* 0x00000008000c7802 */ /* 0x000fe40000000f00 */
[----:B------:R-:W-:-:S05]  /*38440*/  SEL R3, R14, RZ, P3 ;  /* 0x000000ff0e037207 */ /* 0x000fca0001800000 */
[----:B------:R-:W-:-:S04]  /*38450*/  IMAD.IADD R3, R2, 0x1, R3 ;  /* 0x0000000102037824 */ /* 0x000fc800078e0203 */
[----:B------:R-:W-:-:S07]  /*38460*/  IMAD.MOV.U32 R13, RZ, RZ, R3 ;  /* 0x000000ffff0d7224 */ /* 0x000fce00078e0003 */
[----:B------:R-:W-:Y:S05]  /*38470*/  WARPSYNC.COLLECTIVE R15, `(.L_x_3282) ;  /* 0x000000000f087348 */ /* 0x000fea0003c00000 */
[----:B------:R0:W1:Y:S02]  /*38480*/  SHFL.UP P6, R14, R13, R12, R11 ;  /* 0x0400000c0d0e7389 */ /* 0x00006400000c000b */
[----:B01----:R-:W-:Y:S01]  /*38490*/  ENDCOLLECTIVE ;  /* 0x000000000000791b */ /* 0x003fe20003800000 */
.L_x_3282:
[----:B------:R-:W-:Y:S01]  /*384a0*/  IMAD.MOV.U32 R12, RZ, RZ, 0x10 ;  /* 0x00000010ff0c7424 */ /* 0x000fe200078e00ff */
[----:B------:R-:W-:-:S05]  /*384b0*/  SEL R4, R14, RZ, P4 ;  /* 0x000000ff0e047207 */ /* 0x000fca0002000000 */
[----:B------:R-:W-:-:S04]  /*384c0*/  IMAD.IADD R4, R3, 0x1, R4 ;  /* 0x0000000103047824 */ /* 0x000fc800078e0204 */
[----:B------:R-:W-:-:S07]  /*384d0*/  IMAD.MOV.U32 R13, RZ, RZ, R4 ;  /* 0x000000ffff0d7224 */ /* 0x000fce00078e0004 */
[----:B------:R-:W-:Y:S05]  /*384e0*/  WARPSYNC.COLLECTIVE R15, `(.L_x_3283) ;  /* 0x000000000f087348 */ /* 0x000fea0003c00000 */
[----:B------:R0:W1:Y:S02]  /*384f0*/  SHFL.UP P6, R14, R13, R12, R11 ;  /* 0x0400000c0d0e7389 */ /* 0x00006400000c000b */
[----:B01----:R-:W-:Y:S01]  /*38500*/  ENDCOLLECTIVE ;  /* 0x000000000000791b */ /* 0x003fe20003800000 */
.L_x_3283:
        /* <DEDUP_REMOVED lines=8> */
.L_x_3284:
[----:B------:R-:W-:Y:S05]  /*38590*/  BRA `(.L_x_3285) ;  /* 0xffffff8800887947 */ /* 0x000fea000383ffff */
.L_x_3026:
[----:B------:R-:W-:Y:S01]  /*385a0*/  BSSY B0, `(.L_x_3286) ;  /* 0x0000007000007945 */ /* 0x000fe20003800000 */
[----:B------:R-:W-:Y:S01]  /*385b0*/  MOV R12, 0x1 ;  /* 0x00000001000c7802 */ /* 0x000fe20000000f00 */
[----:B------:R-:W-:Y:S02]  /*385c0*/  IMAD.MOV.U32 R11, RZ, RZ, RZ ;  /* 0x000000ffff0b7224 */ /* 0x000fe400078e00ff */
[----:B------:R-:W-:-:S07]  /*385d0*/  IMAD.MOV.U32 R15, RZ, RZ, -0x1 ;  /* 0xffffffffff0f7424 */ /* 0x000fce00078e00ff */
[----:B------:R-:W-:Y:S05]  /*385e0*/  WARPSYNC.COLLECTIVE R15, `(.L_x_3287) ;  /* 0x000000000f087348 */ /* 0x000fea0003c00000 */
[----:B------:R0:W1:Y:S02]  /*385f0*/  SHFL.UP P6, R14, R13, R12, R11 ;  /* 0x0400000c0d0e7389 */ /* 0x00006400000c000b */
[----:B01----:R-:W-:Y:S01]  /*38600*/  ENDCOLLECTIVE ;  /* 0x000000000000791b */ /* 0x003fe20003800000 */
.L_x_3287:
[----:B------:R-:W-:Y:S05]  /*38610*/  BSYNC B0 ;  /* 0x0000000000007941 */ /* 0x000fea0003800000 */
.L_x_3286:
[----:B------:R-:W-:Y:S01]  /*38620*/  SEL R14, R14, RZ, P1 ;  /* 0x000000ff0e0e7207 */ /* 0x000fe20000800000 */
[----:B------:R-:W-:Y:S01]  /*38630*/  IMAD.MOV.U32 R11, RZ, RZ, RZ ;  /* 0x000000ffff0b7224 */ /* 0x000fe200078e00ff */
[----:B------:R-:W-:Y:S01]  /*38640*/  MOV R12, 0x2 ;  /* 0x00000002000c7802 */ /* 0x000fe20000000f00 */
[----:B------:R-:W-:Y:S02]  /*38650*/  IMAD.MOV.U32 R15, RZ, RZ, -0x1 ;  /* 0xffffffffff0f7424 */ /* 0x000fe400078e00ff */
[----:B------:R-:W-:-:S07]  /*38660*/  IMAD.IADD R13, R13, 0x1, R14 ;  /* 0x000000010d0d7824 */ /* 0x000fce00078e020e */
[----:B------:R-:W-:Y:S05]  /*38670*/  WARPSYNC.COLLECTIVE R15, `(.L_x_3288) ;  /* 0x000000000f087348 */ /* 0x000fea0003c00000 */
[----:B------:R0:W1:Y:S02]  /*38680*/  SHFL.UP P6, R14, R13, R12, R11 ;  /* 0x0400000c0d0e7389 */ /* 0x00006400000c000b */
[----:B01----:R-:W-:Y:S01]  /*38690*/  ENDCOLLECTIVE ;  /* 0x000000000000791b */ /* 0x003fe20003800000 */
.L_x_3288:
[----:B------:R-:W-:Y:S01]  /*386a0*/  IMAD.MOV.U32 R12, RZ, RZ, 0x4 ;  /* 0x00000004ff0c7424 */ /* 0x000fe200078e00ff */
[----:B------:R-:W-:-:S05]  /*386b0*/  SEL R14, R14, RZ, P2 ;  /* 0x000000ff0e0e7207 */ /* 0x000fca0001000000 */
[----:B------:R-:W-:-:S05]  /*386c0*/  IMAD.IADD R3, R13, 0x1, R14 ;  /* 0x000000010d037824 */ /* 0x000fca00078e020e */
[----:B------:R-:W-:-:S07]  /*386d0*/  MOV R13, R3 ;  /* 0x00000003000d7202 */ /* 0x000fce0000000f00 */
[----:B------:R-:W-:Y:S05]  /*386e0*/  WARPSYNC.COLLECTIVE R15, `(.L_x_3289) ;  /* 0x000000000f087348 */ /* 0x000fea0003c00000 */
[----:B------:R0:W1:Y:S02]  /*386f0*/  SHFL.UP P6, R14, R13, R12, R11 ;  /* 0x0400000c0d0e7389 */ /* 0x00006400000c000b */
[----:B01----:R-:W-:Y:S01]  /*38700*/  ENDCOLLECTIVE ;  /* 0x000000000000791b */ /* 0x003fe20003800000 */
.L_x_3289:
[----:B------:R-:W-:Y:S02]  /*38710*/  MOV R12, 0x8 ;  /* 0x00000008000c7802 */ /* 0x000fe40000000f00 */
[----:B------:R-:W-:-:S05]  /*38720*/  SEL R4, R14, RZ, P3 ;  /* 0x000000ff0e047207 */ /* 0x000fca0001800000 */
[----:B------:R-:W-:-:S04]  /*38730*/  IMAD.IADD R4, R3, 0x1, R4 ;  /* 0x0000000103047824 */ /* 0x000fc800078e0204 */
[----:B------:R-:W-:-:S07]  /*38740*/  IMAD.MOV.U32 R13, RZ, RZ, R4 ;  /* 0x000000ffff0d7224 */ /* 0x000fce00078e0004 */
[----:B------:R-:W-:Y:S05]  /*38750*/  WARPSYNC.COLLECTIVE R15, `(.L_x_3290) ;  /* 0x000000000f087348 */ /* 0x000fea0003c00000 */
[----:B------:R0:W1:Y:S02]  /*38760*/  SHFL.UP P6, R14, R13, R12, R11 ;  /* 0x0400000c0d0e7389 */ /* 0x00006400000c000b */
[----:B01----:R-:W-:Y:S01]  /*38770*/  ENDCOLLECTIVE ;  /* 0x000000000000791b */ /* 0x003fe20003800000 */
.L_x_3290:
[----:B------:R-:W-:Y:S01]  /*38780*/  IMAD.MOV.U32 R12, RZ, RZ, 0x10 ;  /* 0x00000010ff0c7424 */ /* 0x000fe200078e00ff */
[----:B------:R-:W-:-:S05]  /*38790*/  SEL R7, R14, RZ, P4 ;  /* 0x000000ff0e077207 */ /* 0x000fca0002000000 */
[----:B------:R-:W-:-:S04]  /*387a0*/  IMAD.IADD R7, R4, 0x1, R7 ;  /* 0x0000000104077824 */ /* 0x000fc800078e0207 */
[----:B------:R-:W-:-:S07]  /*387b0*/  IMAD.MOV.U32 R13, RZ, RZ, R7 ;  /* 0x000000ffff0d7224 */ /* 0x000fce00078e0007 */
[----:B------:R-:W-:Y:S05]  /*387c0*/  WARPSYNC.COLLECTIVE R15, `(.L_x_3291) ;  /* 0x000000000f087348 */ /* 0x000fea0003c00000 */
[----:B------:R0:W1:Y:S02]  /*387d0*/  SHFL.UP P6, R14, R13, R12, R11 ;  /* 0x0400000c0d0e7389 */ /* 0x00006400000c000b */
[----:B01----:R-:W-:Y:S01]  /*387e0*/  ENDCOLLECTIVE ;  /* 0x000000000000791b */ /* 0x003fe20003800000 */
.L_x_3291:
        /* <DEDUP_REMOVED lines=8> */
.L_x_3292:
[----:B------:R-:W-:Y:S05]  /*38870*/  BRA `(.L_x_3293) ;  /* 0xffffff8800747947 */ /* 0x000fea000383ffff */
.L_x_3028:
[----:B------:R-:W-:Y:S01]  /*38880*/  BSSY B0, `(.L_x_3294) ;  /* 0x0000006000007945 */ /* 0x000fe20003800000 */
[----:B------:R-:W-:Y:S02]  /*38890*/  PLOP3.LUT P6, PT, P6, PT, PT, 0x8, 0x0 ;  /* 0x000000000000781c */ /* 0x000fe400037ce170 */
[----:B------:R-:W-:-:S11]  /*388a0*/  MOV R15, 0xffffffff ;  /* 0xffffffff000f7802 */ /* 0x000fd60000000f00 */
[----:B0-----:R-:W-:Y:S05]  /*388b0*/  WARPSYNC.COLLECTIVE R15, `(.L_x_3295) ;  /* 0x000000000f087348 */ /* 0x001fea0003c00000 */
[----:B------:R-:W-:Y:S01]  /*388c0*/  VOTE.ANY R14, PT, P6 ;  /* 0x00000000000e7806 */ /* 0x000fe200030e0100 */
[----:B0-----:R-:W-:Y:S06]  /*388d0*/  ENDCOLLECTIVE ;  /* 0x000000000000791b */ /* 0x001fec0003800000 */
.L_x_3295:
[----:B------:R-:W-:Y:S05]  /*388e0*/  BSYNC B0 ;  /* 0x0000000000007941 */ /* 0x000fea0003800000 */
.L_x_3294:
[----:B------:R-:W-:Y:S01]  /*388f0*/  IMAD.MOV.U32 R3, RZ, RZ, R14 ;  /* 0x000000ffff037224 */ /* 0x000fe200078e000e */
[----:B------:R-:W-:Y:S01]  /*38900*/  MOV R11, 0x1f ;  /* 0x0000001f000b7802 */ /* 0x000fe20000000f00 */
[----:B------:R-:W-:Y:S02]  /*38910*/  IMAD.MOV.U32 R13, RZ, RZ, R17 ;  /* 0x000000ffff0d7224 */ /* 0x000fe400078e0011 */
[----:B------:R-:W0:Y:S01]  /*38920*/  POPC R7, R3 ;  /* 0x0000000300077309 */ /* 0x000e220000000000 */
[----:B------:R-:W-:Y:S02]  /*38930*/  IMAD.MOV.U32 R15, RZ, RZ, -0x1 ;  /* 0xffffffffff0f7424 */ /* 0x000fe400078e00ff */
[----:B0-----:R-:W-:Y:S02]  /*38940*/  IMAD.MOV.U32 R12, RZ, RZ, R7 ;  /* 0x000000ffff0c7224 */ /* 0x001fe400078e0007 */
[----:B------:R-:W-:-:S07]  /*38950*/  IMAD.IADD R19, R7, 0x1, R19 ;  /* 0x0000000107137824 */ /* 0x000fce00078e0213 */
[----:B------:R-:W-:Y:S05]  /*38960*/  WARPSYNC.COLLECTIVE R15, `(.L_x_3296) ;  /* 0x000000000f087348 */ /* 0x000fea0003c00000 */
[----:B------:R0:W1:Y:S02]  /*38970*/  SHFL.IDX P6, R14, R13, R12, R11 ;  /* 0x0000000c0d0e7389 */ /* 0x00006400000c000b */
[----:B01----:R-:W-:Y:S01]  /*38980*/  ENDCOLLECTIVE ;  /* 0x000000000000791b */ /* 0x003fe20003800000 */
.L_x_3296:
[----:B------:R-:W-:Y:S02]  /*38990*/  IMAD.MOV.U32 R13, RZ, RZ, R5 ;  /* 0x000000ffff0d7224 */ /* 0x000fe400078e0005 */
[----:B------:R-:W-:-:S07]  /*389a0*/  IMAD.MOV.U32 R17, RZ, RZ, R14 ;  /* 0x000000ffff117224 */ /* 0x000fce00078e000e */
[----:B------:R-:W-:Y:S05]  /*389b0*/  WARPSYNC.COLLECTIVE R15, `(.L_x_3297) ;  /* 0x000000000f087348 */ /* 0x000fea0003c00000 */
[----:B------:R0:W1:Y:S02]  /*389c0*/  SHFL.IDX P6, R14, R13, R12, R11 ;  /* 0x0000000c0d0e7389 */ /* 0x00006400000c000b */
[----:B01----:R-:W-:Y:S01]  /*389d0*/  ENDCOLLECTIVE ;  /* 0x000000000000791b */ /* 0x003fe20003800000 */
.L_x_3297:
[----:B------:R-:W-:Y:S01]  /*389e0*/  MOV R5, R14 ;  /* 0x0000000e00057202 */ /* 0x000fe20000000f00 */
[----:B------:R-:W-:Y:S06]  /*389f0*/  BRA `(.L_x_3298) ;  /* 0xffffff8800547947 */ /* 0x000fec000383ffff */
.L_x_3030:
[----:B------:R-:W-:Y:S01]  /*38a00*/  BSSY B0, `(.L_x_3299) ;  /* 0x0000007000007945 */ /* 0x000fe20003800000 */
[----:B------:R-:W-:Y:S01]  /*38a10*/  IMAD.MOV.U32 R13, RZ, RZ, R2 ;  /* 0x000000ffff0d7224 */ /* 0x000fe200078e0002 */
[----:B------:R-:W-:Y:S01]  /*38a20*/  MOV R15, 0xffffffff ;  /* 0xffffffff000f7802 */ /* 0x000fe20000000f00 */
[----:B------:R-:W-:-:S07]  /*38a30*/  IMAD.MOV.U32 R11, RZ, RZ, 0x1f ;  /* 0x0000001fff0b7424 */ /* 0x000fce00078e00ff */
[----:B0123--:R-:W-:Y:S05]  /*38a40*/  WARPSYNC.COLLECTIVE R15, `(.L_x_3300) ;  /* 0x000000000f087348 */ /* 0x00ffea0003c00000 */
[----:B------:R4:W0:Y:S02]  /*38a50*/  SHFL.IDX P6, R14, R13, R12, R11 ;  /* 0x0000000c0d0e7389 */ /* 0x00082400000c000b */
[----:B01234-:R-:W-:Y:S01]  /*38a60*/  ENDCOLLECTIVE ;  /* 0x000000000000791b */ /* 0x01ffe20003800000 */
.L_x_3300:
[----:B------:R-:W-:Y:S05]  /*38a70*/  BSYNC B0 ;  /* 0x0000000000007941 */ /* 0x000fea0003800000 */
.L_x_3299:
[----:B------:R-:W-:Y:S01]  /*38a80*/  IMAD.MOV.U32 R16, RZ, RZ, R14 ;  /* 0x000000ffff107224 */ /* 0x000fe200078e000e */
[----:B------:R-:W-:Y:S06]  /*38a90*/  BRA `(.L_x_3029) ;  /* 0xffffff8800447947 */ /* 0x000fec000383ffff */
.L_x_3036:
[----:B0-----:R0:W1:Y:S02]  /*38aa0*/  SYNCS.PHASECHK.TRANS64.TRYWAIT P0, [R5+URZ+0x29820], R0 ;  /* 0x02982000050075a7 */ /* 0x001064000800017f */
[----:B-1----:R-:W-:Y:S05]  /*38ab0*/  @!P0 NANOSLEEP.SYNCS 0x989680 ;  /* 0x009896800000895d */ /* 0x002fea0003900000 */
[----:B------:R-:W1:Y:S02]  /*38ac0*/  @!P0 SYNCS.PHASECHK.TRANS64 P0, [R5+URZ+0x29820], R0 ;  /* 0x02982000050085a7 */ /* 0x000e64000800007f */
[----:B-1----:R-:W-:Y:S05]  /*38ad0*/  @!P0 BRA `(.L_x_3036) ;  /* 0xfffffffc00f08947 */ /* 0x002fea000383ffff */
[----:B------:R-:W-:Y:S05]  /*38ae0*/  BRA `(.L_x_3301) ;  /* 0xffffff9000a47947 */ /* 0x000fea000383ffff */
.L_x_3037:
        /* <DEDUP_REMOVED lines=11> */
.L_x_3303:
[----:B------:R-:W-:Y:S05]  /*38ba0*/  BSYNC B0 ;  /* 0x0000000000007941 */ /* 0x000fea0003800000 */
.L_x_3302:
[----:B------:R-:W-:Y:S05]  /*38bb0*/  BRA `(.L_x_3304) ;  /* 0xffffff90008c7947 */ /* 0x000fea000383ffff */
.L_x_3038:
[----:B------:R-:W-:Y:S01]  /*38bc0*/  BSSY B0, `(.L_x_3305) ;  /* 0x0000006000007945 */ /* 0x000fe20003800000 */
[----:B------:R-:W-:-:S07]  /*38bd0*/  IMAD.MOV.U32 R15, RZ, RZ, -0x1 ;  /* 0xffffffffff0f7424 */ /* 0x000fce00078e00ff */
[----:B0-----:R-:W-:Y:S05]  /*38be0*/  WARPSYNC.COLLECTIVE R15, `(.L_x_3306) ;  /* 0x000000000f0c7348 */ /* 0x001fea0003c00000 */
[----:B------:R-:W-:Y:S02]  /*38bf0*/  ELECT P6, UR62, PT ;  /* 0x00000000003e782f */ /* 0x000fe400038c0000 */
[----:B------:R-:W-:Y:S01]  /*38c00*/  MOV R14, UR62 ;  /* 0x0000003e000e7c02 */ /* 0x000fe20008000f00 */
[----:B0-----:R-:W-:Y:S10]  /*38c10*/  ENDCOLLECTIVE ;  /* 0x000000000000791b */ /* 0x001ff40003800000 */
.L_x_3306:
[----:B------:R-:W-:Y:S05]  /*38c20*/  BSYNC B0 ;  /* 0x0000000000007941 */ /* 0x000fea0003800000 */
.L_x_3305:
[----:B------:R-:W-:Y:S05]  /*38c30*/  BRA `(.L_x_3307) ;  /* 0xffffff9000807947 */ /* 0x000fea000383ffff */
.L_x_3040:
[----:B0-----:R0:W1:Y:S02]  /*38c40*/  SYNCS.PHASECHK.TRANS64.TRYWAIT P1, [R3+URZ+0x29840], R2 ;  /* 0x02984002030075a7 */ /* 0x001064000802017f */
[----:B-1----:R-:W-:Y:S05]  /*38c50*/  @!P1 NANOSLEEP.SYNCS 0x989680 ;  /* 0x009896800000995d */ /* 0x002fea0003900000 */
[----:B------:R-:W1:Y:S02]  /*38c60*/  @!P1 SYNCS.PHASECHK.TRANS64 P1, [R3+URZ+0x29840], R2 ;  /* 0x02984002030095a7 */ /* 0x000e64000802007f */
[----:B-1----:R-:W-:Y:S05]  /*38c70*/  @!P1 BRA `(.L_x_3040) ;  /* 0xfffffffc00f09947 */ /* 0x002fea000383ffff */
[----:B------:R-:W-:Y:S05]  /*38c80*/  BRA `(.L_x_3308) ;  /* 0xffffff9000a07947 */ /* 0x000fea000383ffff */
.L_x_3042:
[----:B-1----:R1:W2:Y:S02]  /*38c90*/  SYNCS.PHASECHK.TRANS64.TRYWAIT P1, [R5+URZ+0x29840], R0 ;  /* 0x02984000050075a7 */ /* 0x0022a4000802017f */
[----:B--2---:R-:W-:Y:S05]  /*38ca0*/  @!P1 NANOSLEEP.SYNCS 0x989680 ;  /* 0x009896800000995d */ /* 0x004fea0003900000 */
[----:B------:R-:W2:Y:S02]  /*38cb0*/  @!P1 SYNCS.PHASECHK.TRANS64 P1, [R5+URZ+0x29840], R0 ;  /* 0x02984000050095a7 */ /* 0x000ea4000802007f */
[----:B--2---:R-:W-:Y:S05]  /*38cc0*/  @!P1 BRA `(.L_x_3042) ;  /* 0xfffffffc00f09947 */ /* 0x004fea000383ffff */
[----:B------:R-:W-:Y:S05]  /*38cd0*/  BRA `(.L_x_3309) ;  /* 0xffffff9000ac7947 */ /* 0x000fea000383ffff */
.L_x_3044:
[----:B--2---:R2:W3:Y:S02]  /*38ce0*/  SYNCS.PHASECHK.TRANS64.TRYWAIT P1, [R3+URZ+0x29860], R2 ;  /* 0x02986002030075a7 */ /* 0x0044e4000802017f */
[----:B---3--:R-:W-:Y:S05]  /*38cf0*/  @!P1 NANOSLEEP.SYNCS 0x989680 ;  /* 0x009896800000995d */ /* 0x008fea0003900000 */
[----:B------:R-:W3:Y:S02]  /*38d00*/  @!P1 SYNCS.PHASECHK.TRANS64 P1, [R3+URZ+0x29860], R2 ;  /* 0x02986002030095a7 */ /* 0x000ee4000802007f */
[----:B---3--:R-:W-:Y:S05]  /*38d10*/  @!P1 BRA `(.L_x_3044) ;  /* 0xfffffffc00f09947 */ /* 0x008fea000383ffff */
[----:B------:R-:W-:Y:S05]  /*38d20*/  BRA `(.L_x_3310) ;  /* 0xffffff9000a87947 */ /* 0x000fea000383ffff */
.L_x_3046:
[----:B---3--:R3:W4:Y:S02]  /*38d30*/  SYNCS.PHASECHK.TRANS64.TRYWAIT P1, [R5+URZ+0x29860], R0 ;  /* 0x02986000050075a7 */ /* 0x008724000802017f */
[----:B----4-:R-:W-:Y:S05]  /*38d40*/  @!P1 NANOSLEEP.SYNCS 0x989680 ;  /* 0x009896800000995d */ /* 0x010fea0003900000 */
[----:B------:R-:W4:Y:S02]  /*38d50*/  @!P1 SYNCS.PHASECHK.TRANS64 P1, [R5+URZ+0x29860], R0 ;  /* 0x02986000050095a7 */ /* 0x000f24000802007f */
[----:B----4-:R-:W-:Y:S05]  /*38d60*/  @!P1 BRA `(.L_x_3046) ;  /* 0xfffffffc00f09947 */ /* 0x010fea000383ffff */
[----:B------:R-:W-:Y:S05]  /*38d70*/  BRA `(.L_x_3311) ;  /* 0xffffff9000a47947 */ /* 0x000fea000383ffff */
.L_x_3048:
[----:B----4-:R4:W0:Y:S02]  /*38d80*/  SYNCS.PHASECHK.TRANS64.TRYWAIT P1, [R3+URZ+0x29880], R2 ;  /* 0x02988002030075a7 */ /* 0x010824000802017f */
[----:B0-----:R-:W-:Y:S05]  /*38d90*/  @!P1 NANOSLEEP.SYNCS 0x989680 ;  /* 0x009896800000995d */ /* 0x001fea0003900000 */
[----:B------:R-:W0:Y:S02]  /*38da0*/  @!P1 SYNCS.PHASECHK.TRANS64 P1, [R3+URZ+0x29880], R2 ;  /* 0x02988002030095a7 */ /* 0x000e24000802007f */
[----:B0-----:R-:W-:Y:S05]  /*38db0*/  @!P1 BRA `(.L_x_3048) ;  /* 0xfffffffc00f09947 */ /* 0x001fea000383ffff */
[----:B------:R-:W-:Y:S05]  /*38dc0*/  BRA `(.L_x_3312) ;  /* 0xffffff9000a07947 */ /* 0x000fea000383ffff */
.L_x_3313:
        /* <DEDUP_REMOVED lines=11> */
.L_x_3322:


//--------------------- .nv.global.init           --------------------------
	.section	.nv.global.init,"aw",@progbits
	.align	4
.nv.global.init:
	.type		_ZZN5flash28permute_output_fp8_VcolmajorIN4cute6TensorINS1_11ArrayEngineIfLm64EEENS1_6LayoutINS1_5tupleIJNS6_IJNS1_1CILi2EEES8_NS7_ILi16EEEEEENS7_ILi1EEESB_EEENS6_IJNS6_IJSB_S8_NS7_ILi4EEEEEENS7_ILi0EEESF_EEEEEEEEEvRT_E9upper_map,@object
	.size		_ZZN5flash28permute_output_fp8_VcolmajorIN4cute6TensorINS1_11ArrayEngineIfLm64EEENS1_6LayoutINS1_5tupleIJNS6_IJNS1_1CILi2EEES8_NS7_ILi16EEEEEENS7_ILi1EEESB_EEENS6_IJNS6_IJSB_S8_NS7_ILi4EEEEEENS7_ILi0EEESF_EEEEEEEEEvRT_E9upper_map,($str$23 - _ZZN5flash28permute_output_fp8_VcolmajorIN4cute6TensorINS1_11ArrayEngineIfLm64EEENS1_6LayoutINS1_5tupleIJNS6_IJNS1_1CILi2EEES8_NS7_ILi16EEEEEENS7_ILi1EEESB_EEENS6_IJNS6_IJSB_S8_NS7_ILi4EEEEEENS7_ILi0EEESF_EEEEEEEEEvRT_E9upper_map)
_ZZN5flash28permute_output_fp8_VcolmajorIN4cute6TensorINS1_11ArrayEngineIfLm64EEENS1_6LayoutINS1_5tupleIJNS6_IJNS1_1CILi2EEES8_NS7_ILi16EEEEEENS7_ILi1EEESB_EEENS6_IJNS6_IJSB_S8_NS7_ILi4EEEEEENS7_ILi0EEESF_EEEEEEEEEvRT_E9upper_map:
        /*0000*/ 	.byte	0x00, 0x00, 0x00, 0x00, 0x02, 0x00, 0x00, 0x00, 0x03, 0x00, 0x00, 0x00, 0x01, 0x00, 0x00, 0x00
	.type		$str$23,@object
	.size		$str$23,($str$24 - $str$23)
$str$23:
        /*0010*/ 	.byte	0x28, 0x61, 0x64, 0x64, 0x72, 0x65, 0x73, 0x73, 0x20, 0x26, 0x20, 0x6d, 0x61, 0x73, 0x6b, 0x29
        /*0020*/ 	.byte	0x20, 0x3d, 0x3d, 0x20, 0x30, 0x00
	.type		$str$24,@object
	.size		$str$24,(__unnamed_7 - $str$24)
$str$24:
        /*0026*/ 	.byte	0x2f, 0x74, 0x6d, 0x70, 0x2f, 0x6f, 0x73, 0x73, 0x5f, 0x6b, 0x65, 0x72, 0x6e, 0x65, 0x6c, 0x73
        /*0036*/ 	.byte	0x5f, 0x73, 0x72, 0x63, 0x2f, 0x66, 0x6c, 0x61, 0x73, 0x68, 0x5f, 0x61, 0x74, 0x74, 0x65, 0x6e
        /*0046*/ 	.byte	0x74, 0x69, 0x6f, 0x6e, 0x2f, 0x63, 0x73, 0x72, 0x63, 0x2f, 0x63, 0x75, 0x74, 0x6c, 0x61, 0x73
        /*0056*/ 	.byte	0x73, 0x2f, 0x69, 0x6e, 0x63, 0x6c, 0x75, 0x64, 0x65, 0x2f, 0x63, 0x75, 0x74, 0x65, 0x2f, 0x70
        /*0066*/ 	.byte	0x6f, 0x69, 0x6e, 0x74, 0x65, 0x72, 0x5f, 0x66, 0x6c, 0x61, 0x67, 0x67, 0x65, 0x64, 0x2e, 0x68
        /*0076*/ 	.byte	0x70, 0x70, 0x00
	.type		__unnamed_7,@object
	.size		__unnamed_7,(__unnamed_12 - __unnamed_7)
__unnamed_7:
        /* <DEDUP_REMOVED lines=24> */
        /*01f9*/ 	.byte	0x3e, 0x3e, 0x20, 0x26, 0x5d, 0x00
	.type		__unnamed_12,@object
	.size		__unnamed_12,(__unnamed_5 - __unnamed_12)
__unnamed_12:
        /* <DEDUP_REMOVED lines=25> */
	.type		__unnamed_5,@object
	.size		__unnamed_5,(__unnamed_10 - __unnamed_5)
__unnamed_5:
        /* <DEDUP_REMOVED lines=25> */
	.type		__unnamed_10,@object
	.size		__unnamed_10,(__unnamed_3 - __unnamed_10)
__unnamed_10:
        /* <DEDUP_REMOVED lines=29> */
        /*06db*/ 	.byte	0x5d, 0x00
	.type		__unnamed_3,@object
	.size		__unnamed_3,(__unnamed_9 - __unnamed_3)
__unnamed_3:
        /* <DEDUP_REMOVED lines=30> */
	.type		__unnamed_9,@object
	.size		__unnamed_9,(__unnamed_2 - __unnamed_9)
__unnamed_9:
        /* <DEDUP_REMOVED lines=30> */
	.type		__unnamed_2,@object
	.size		__unnamed_2,(__unnamed_11 - __unnamed_2)
__unnamed_2:
        /* <DEDUP_REMOVED lines=30> */
	.type		__unnamed_11,@object
	.size		__unnamed_11,(__unnamed_4 - __unnamed_11)
__unnamed_11:
        /* <DEDUP_REMOVED lines=30> */
	.type		__unnamed_4,@object
	.size		__unnamed_4,(__unnamed_6 - __unnamed_4)
__unnamed_4:
        /* <DEDUP_REMOVED lines=30> */
	.type		__unnamed_6,@object
	.size		__unnamed_6,(__unnamed_8 - __unnamed_6)
__unnamed_6:
        /* <DEDUP_REMOVED lines=29> */
        /*11c7*/ 	.byte	0x3e, 0x5d, 0x00
	.type		__unnamed_8,@object
	.size		__unnamed_8,(__unnamed_1 - __unnamed_8)
__unnamed_8:
        /* <DEDUP_REMOVED lines=30> */
	.type		__unnamed_1,@object
	.size		__unnamed_1,(.L_0 - __unnamed_1)
__unnamed_1:
        /* <DEDUP_REMOVED lines=29> */
        /*156e*/ 	.byte	0x3e, 0x20, 0x26, 0x5d, 0x00
.L_0:


//--------------------- .nv.shared._ZN7cutlass13device_kernelIN5flash11enable_sm90INS1_16FlashAttnFwdSm90INS1_25CollectiveMainloopFwdSm90ILi2EN4cute5tupleIJNS5_1CILi1EEES8_S8_EEENS6_IJNS7_ILi128EEENS7_ILi160EEENS7_ILi192EEEEEELi128ENS_12float_e4m3_tEfNS_4arch4Sm90ELb0ELb0ELb1ELb0ELb1ELb0ELb0ELb1ELb1ELb1ELb1ELb0EEENS1_21CollectiveEpilogueFwdINS6_IJSA_SA_SB_EEES9_NS_10bfloat16_tESG_Li256ELb0ELb1ELb1ELb1EEENS1_19SingleTileSchedulerILb0ELb1ELb1ELi128EEEEEEEEEvNT_6ParamsE --------------------------
	.section	.nv.shared._ZN7cutlass13device_kernelIN5flash11enable_sm90INS1_16FlashAttnFwdSm90INS1_25CollectiveMainloopFwdSm90ILi2EN4cute5tupleIJNS5_1CILi1EEES8_S8_EEENS6_IJNS7_ILi128EEENS7_ILi160EEENS7_ILi192EEEEEELi128ENS_12float_e4m3_tEfNS_4arch4Sm90ELb0ELb0ELb1ELb0ELb1ELb0ELb0ELb1ELb1ELb1ELb1ELb0EEENS1_21CollectiveEpilogueFwdINS6_IJSA_SA_SB_EEES9_NS_10bfloat16_tESG_Li256ELb0ELb1ELb1ELb1EEENS1_19SingleTileSchedulerILb0ELb1ELb1ELi128EEEEEEEEEvNT_6ParamsE,"aw",@nobits
	.sectionflags	@""
	.align	16
	.zero		1024


//--------------------- .nv.shared.reserved.0     --------------------------
	.section	.nv.shared.reserved.0,"aw",@nobits
	.weak		__nv_reservedSMEM_offset_0_alias
	.size		__nv_reservedSMEM_offset_0_alias, 0, 0
	.other		__nv_reservedSMEM_offset_0_alias,@"STO_CUDA_RESERVED_SHARED STV_DEFAULT"
__nv_reservedSMEM_offset_0_alias:
	.zero		0


//--------------------- .nv.global                --------------------------
	.section	.nv.global,"aw",@nobits
.nv.global:
	.type		_ZN90_INTERNAL_052ab99f_54_flash_fwd_hdim192_128_e4m3_paged_split_softcap_sm90_cu_49158569_31614cute1_E,@object
	.size		_ZN90_INTERNAL_052ab99f_54_flash_fwd_hdim192_128_e4m3_paged_split_softcap_sm90_cu_49158569_31614cute1_E,(_ZN90_INTERNAL_052ab99f_54_flash_fwd_hdim192_128_e4m3_paged_split_softcap_sm90_cu_49158569_31614cuda3std3__45__cpo6cbeginE - _ZN90_INTERNAL_052ab99f_54_flash_fwd_hdim192_128_e4m3_paged_split_softcap_sm90_cu_49158569_31614cute1_E)
_ZN90_INTERNAL_052ab99f_54_flash_fwd_hdim192_128_e4m3_paged_split_softcap_sm90_cu_49158569_31614cute1_E:
	.zero		1
	.type		_ZN90_INTERNAL_052ab99f_54_flash_fwd_hdim192_128_e4m3_paged_split_softcap_sm90_cu_49158569_31614cuda3std3__45__cpo6cbeginE,@object
	.size		_ZN90_INTERNAL_052ab99f_54_flash_fwd_hdim192_128_e4m3_paged_split_softcap_sm90_cu_49158569_31614cuda3std3__45__cpo6cbeginE,(_ZN90_INTERNAL_052ab99f_54_flash_fwd_hdim192_128_e4m3_paged_split_softcap_sm90_cu_49158569_31614cuda3std3__48in_placeE - _ZN90_INTERNAL_052ab99f_54_flash_fwd_hdim192_128_e4m3_paged_split_softcap_sm90_cu_49158569_31614cuda3std3__45__cpo6cbeginE)
_ZN90_INTERNAL_052ab99f_54_flash_fwd_hdim192_128_e4m3_paged_split_softcap_sm90_cu_49158569_31614cuda3std3__45__cpo6cbeginE:
	.zero		1
	.type		_ZN90_INTERNAL_052ab99f_54_flash_fwd_hdim192_128_e4m3_paged_split_softcap_sm90_cu_49158569_31614cuda3std3__48in_placeE,@object
	.size		_ZN90_INTERNAL_052ab99f_54_flash_fwd_hdim192_128_e4m3_paged_split_softcap_sm90_cu_49158569_31614cuda3std3__48in_placeE,(_ZN90_INTERNAL_052ab99f_54_flash_fwd_hdim192_128_e4m3_paged_split_softcap_sm90_cu_49158569_31614cuda3std6ranges3__45__cpo9iter_moveE - _ZN90_INTERNAL_052ab99f_54_flash_fwd_hdim192_128_e4m3_paged_split_softcap_sm90_cu_49158569_31614cuda3std3__48in_placeE)
_ZN90_INTERNAL_052ab99f_54_flash_fwd_hdim192_128_e4m3_paged_split_softcap_sm90_cu_49158569_31614cuda3std3__48in_placeE:
	.zero		1
	.type		_ZN90_INTERNAL_052ab99f_54_flash_fwd_hdim192_128_e4m3_paged_split_softcap_sm90_cu_49158569_31614cuda3std6ranges3__45__cpo9iter_moveE,@object
	.size		_ZN90_INTERNAL_052ab99f_54_flash_fwd_hdim192_128_e4m3_paged_split_softcap_sm90_cu_49158569_31614cuda3std6ranges3__45__cpo9iter_moveE,(_ZN90_INTERNAL_052ab99f_54_flash_fwd_hdim192_128_e4m3_paged_split_softcap_sm90_cu_49158569_31614cuda3std3__45__cpo5beginE - _ZN90_INTERNAL_052ab99f_54_flash_fwd_hdim192_128_e4m3_paged_split_softcap_sm90_cu_49158569_31614cuda3std6ranges3__45__cpo9iter_moveE)
_ZN90_INTERNAL_052ab99f_54_flash_fwd_hdim192_128_e4m3_paged_split_softcap_sm90_cu_49158569_31614cuda3std6ranges3__45__cpo9iter_moveE:
	.zero		1
	.type		_ZN90_INTERNAL_052ab99f_54_flash_fwd_hdim192_128_e4m3_paged_split_softcap_sm90_cu_49158569_31614cuda3std3__45__cpo5beginE,@object
	.size		_ZN90_INTERNAL_052ab99f_54_flash_fwd_hdim192_128_e4m3_paged_split_softcap_sm90_cu_49158569_31614cuda3std3__45__cpo5beginE,(_ZN90_INTERNAL_052ab99f_54_flash_fwd_hdim192_128_e4m3_paged_split_softcap_sm90_cu_49158569_31614cuda3std3__492_GLOBAL__N__052ab99f_54_flash_fwd_hdim192_128_e4m3_paged_split_softcap_sm90_cu_49158569_31616ignoreE - _ZN90_INTERNAL_052ab99f_54_flash_fwd_hdim192_128_e4m3_paged_split_softcap_sm90_cu_49158569_31614cuda3std3__45__cpo5beginE)
_ZN90_INTERNAL_052ab99f_54_flash_fwd_hdim192_128_e4m3_paged_split_softcap_sm90_cu_49158569_31614cuda3std3__45__cpo5beginE:
	.zero		1
	.type		_ZN90_INTERNAL_052ab99f_54_flash_fwd_hdim192_128_e4m3_paged_split_softcap_sm90_cu_49158569_31614cuda3std3__492_GLOBAL__N__052ab99f_54_flash_fwd_hdim192_128_e4m3_paged_split_softcap_sm90_cu_49158569_31616ignoreE,@object
	.size		_ZN90_INTERNAL_052ab99f_54_flash_fwd_hdim192_128_e4m3_paged_split_softcap_sm90_cu_49158569_31614cuda3std3__492_GLOBAL__N__052ab99f_54_flash_fwd_hdim192_128_e4m3_paged_split_softcap_sm90_cu_49158569_31616ignoreE,(_ZN90_INTERNAL_052ab99f_54_flash_fwd_hdim192_128_e4m3_paged_split_softcap_sm90_cu_49158569_31614cute7productE - _ZN90_INTERNAL_052ab99f_54_flash_fwd_hdim192_128_e4m3_paged_split_softcap_sm90_cu_49158569_31614cuda3std3__492_GLOBAL__N__052ab99f_54_flash_fwd_hdim192_128_e4m3_paged_split_softcap_sm90_cu_49158569_31616ignoreE)
_ZN90_INTERNAL_052ab99f_54_flash_fwd_hdim192_128_e4m3_paged_split_softcap_sm90_cu_49158569_31614cuda3std3__492_GLOBAL__N__052ab99f_54_flash_fwd_hdim192_128_e4m3_paged_split_softcap_sm90_cu_49158569_31616ignoreE:
	.zero		1
	.type		_ZN90_INTERNAL_052ab99f_54_flash_fwd_hdim192_128_e4m3_paged_split_softcap_sm90_cu_49158569_31614cute7productE,@object
	.size		_ZN90_INTERNAL_052ab99f_54_flash_fwd_hdim192_128_e4m3_paged_split_softcap_sm90_cu_49158569_31614cute7productE,(_ZN90_INTERNAL_052ab99f_54_flash_fwd_hdim192_128_e4m3_paged_split_softcap_sm90_cu_49158569_31614cuda3std3__45__cpo3endE - _ZN90_INTERNAL_052ab99f_54_flash_fwd_hdim192_128_e4m3_paged_split_softcap_sm90_cu_49158569_31614cute7productE)
_ZN90_INTERNAL_052ab99f_54_flash_fwd_hdim192_128_e4m3_paged_split_softcap_sm90_cu_49158569_31614cute7productE:
	.zero		1
	.type		_ZN90_INTERNAL_052ab99f_54_flash_fwd_hdim192_128_e4m3_paged_split_softcap_sm90_cu_49158569_31614cuda3std3__45__cpo3endE,@object
	.size		_ZN90_INTERNAL_052ab99f_54_flash_fwd_hdim192_128_e4m3_paged_split_softcap_sm90_cu_49158569_31614cuda3std3__45__cpo3endE,(_ZN90_INTERNAL_052ab99f_54_flash_fwd_hdim192_128_e4m3_paged_split_softcap_sm90_cu_49158569_31614cuda3std3__419piecewise_constructE - _ZN90_INTERNAL_052ab99f_54_flash_fwd_hdim192_128_e4m3_paged_split_softcap_sm90_cu_49158569_31614cuda3std3__45__cpo3endE)
_ZN90_INTERNAL_052ab99f_54_flash_fwd_hdim192_128_e4m3_paged_split_softcap_sm90_cu_49158569_31614cuda3std3__45__cpo3endE:
	.zero		1
	.type		_ZN90_INTERNAL_052ab99f_54_flash_fwd_hdim192_128_e4m3_paged_split_softcap_sm90_cu_49158569_31614cuda3std3__419piecewise_constructE,@object
	.size		_ZN90_INTERNAL_052ab99f_54_flash_fwd_hdim192_128_e4m3_paged_split_softcap_sm90_cu_49158569_31614cuda3std3__419piecewise_constructE,(_ZN90_INTERNAL_052ab99f_54_flash_fwd_hdim192_128_e4m3_paged_split_softcap_sm90_cu_49158569_31614cuda3std3__45__cpo4cendE - _ZN90_INTERNAL_052ab99f_54_flash_fwd_hdim192_128_e4m3_paged_split_softcap_sm90_cu_49158569_31614cuda3std3__419piecewise_constructE)
_ZN90_INTERNAL_052ab99f_54_flash_fwd_hdim192_128_e4m3_paged_split_softcap_sm90_cu_49158569_31614cuda3std3__419piecewise_constructE:
	.zero		1
	.type		_ZN90_INTERNAL_052ab99f_54_flash_fwd_hdim192_128_e4m3_paged_split_softcap_sm90_cu_49158569_31614cuda3std3__45__cpo4cendE,@object
	.size		_ZN90_INTERNAL_052ab99f_54_flash_fwd_hdim192_128_e4m3_paged_split_softcap_sm90_cu_49158569_31614cuda3std3__45__cpo4cendE,(_ZN90_INTERNAL_052ab99f_54_flash_fwd_hdim192_128_e4m3_paged_split_softcap_sm90_cu_49158569_31614cuda3std6ranges3__45__cpo4swapE - _ZN90_INTERNAL_052ab99f_54_flash_fwd_hdim192_128_e4m3_paged_split_softcap_sm90_cu_49158569_31614cuda3std3__45__cpo4cendE)
_ZN90_INTERNAL_052ab99f_54_flash_fwd_hdim192_128_e4m3_paged_split_softcap_sm90_cu_49158569_31614cuda3std3__45__cpo4cendE:
	.zero		1
	.type		_ZN90_INTERNAL_052ab99f_54_flash_fwd_hdim192_128_e4m3_paged_split_softcap_sm90_cu_49158569_31614cuda3std6ranges3__45__cpo4swapE,@object
	.size		_ZN90_INTERNAL_052ab99f_54_flash_fwd_hdim192_128_e4m3_paged_split_softcap_sm90_cu_49158569_31614cuda3std6ranges3__45__cpo4swapE,(.L_20 - _ZN90_INTERNAL_052ab99f_54_flash_fwd_hdim192_128_e4m3_paged_split_softcap_sm90_cu_49158569_31614cuda3std6ranges3__45__cpo4swapE)
_ZN90_INTERNAL_052ab99f_54_flash_fwd_hdim192_128_e4m3_paged_split_softcap_sm90_cu_49158569_31614cuda3std6ranges3__45__cpo4swapE:
	.zero		1
.L_20:


//--------------------- .nv.shared._ZN7cutlass13device_kernelIN5flash11enable_sm90INS1_16FlashAttnFwdSm90INS1_25CollectiveMainloopFwdSm90ILi2EN4cute5tupleIJNS5_1CILi1EEES8_S8_EEENS6_IJNS7_ILi128EEENS7_ILi160EEENS7_ILi192EEEEEELi128ENS_12float_e4m3_tEfNS_4arch4Sm90ELb0ELb0ELb1ELb1ELb1ELb0ELb0ELb1ELb1ELb1ELb1ELb0EEENS1_21CollectiveEpilogueFwdINS6_IJSA_SA_SB_EEES9_NS_10bfloat16_tESG_Li256ELb1ELb1ELb1ELb1EEENS1_36VarlenDynamicPersistentTileSchedulerILi128ELi160ELi256ELi128ELb1ELb1ELb1ELb0ELb1ELb1EEEEEEEEEvNT_6ParamsE --------------------------
	.section	.nv.shared._ZN7cutlass13device_kernelIN5flash11enable_sm90INS1_16FlashAttnFwdSm90INS1_25CollectiveMainloopFwdSm90ILi2EN4cute5tupleIJNS5_1CILi1EEES8_S8_EEENS6_IJNS7_ILi128EEENS7_ILi160EEENS7_ILi192EEEEEELi128ENS_12float_e4m3_tEfNS_4arch4Sm90ELb0ELb0ELb1ELb1ELb1ELb0ELb0ELb1ELb1ELb1ELb1ELb0EEENS1_21CollectiveEpilogueFwdINS6_IJSA_SA_SB_EEES9_NS_10bfloat16_tESG_Li256ELb1ELb1ELb1ELb1EEENS1_36VarlenDynamicPersistentTileSchedulerILi128ELi160ELi256ELi128ELb1ELb1ELb1ELb0ELb1ELb1EEEEEEEEEvNT_6ParamsE,"aw",@nobits
	.sectionflags	@""
	.align	16
	.zero		1024


//--------------------- .nv.shared._ZN7cutlass13device_kernelIN5flash11enable_sm90INS1_16FlashAttnFwdSm90INS1_25CollectiveMainloopFwdSm90ILi2EN4cute5tupleIJNS5_1CILi1EEES8_S8_EEENS6_IJNS7_ILi128EEENS7_ILi160EEENS7_ILi192EEEEEELi128ENS_12float_e4m3_tEfNS_4arch4Sm90ELb0ELb0ELb1ELb1ELb1ELb1ELb0ELb1ELb1ELb1ELb1ELb0EEENS1_21CollectiveEpilogueFwdINS6_IJSA_SA_SB_EEES9_NS_10bfloat16_tESG_Li256ELb1ELb1ELb1ELb1EEENS1_36VarlenDynamicPersistentTileSchedulerILi128ELi160ELi256ELi128ELb1ELb1ELb1ELb0ELb1ELb1EEEEEEEEEvNT_6ParamsE --------------------------
	.section	.nv.shared._ZN7cutlass13device_kernelIN5flash11enable_sm90INS1_16FlashAttnFwdSm90INS1_25CollectiveMainloopFwdSm90ILi2EN4cute5tupleIJNS5_1CILi1EEES8_S8_EEENS6_IJNS7_ILi128EEENS7_ILi160EEENS7_ILi192EEEEEELi128ENS_12float_e4m3_tEfNS_4arch4Sm90ELb0ELb0ELb1ELb1ELb1ELb1ELb0ELb1ELb1ELb1ELb1ELb0EEENS1_21CollectiveEpilogueFwdINS6_IJSA_SA_SB_EEES9_NS_10bfloat16_tESG_Li256ELb1ELb1ELb1ELb1EEENS1_36VarlenDynamicPersistentTileSchedulerILi128ELi160ELi256ELi128ELb1ELb1ELb1ELb0ELb1ELb1EEEEEEEEEvNT_6ParamsE,"aw",@nobits
	.sectionflags	@""
	.align	16
	.zero		1024


//--------------------- .nv.shared._ZN7cutlass13device_kernelIN5flash11enable_sm90INS1_16FlashAttnFwdSm90INS1_25CollectiveMainloopFwdSm90ILi2EN4cute5tupleIJNS5_1CILi1EEES8_S8_EEENS6_IJNS7_ILi128EEESA_NS7_ILi192EEEEEELi128ENS_12float_e4m3_tEfNS_4arch4Sm90ELb0ELb1ELb1ELb0ELb1ELb0ELb0ELb1ELb1ELb1ELb1ELb0EEENS1_21CollectiveEpilogueFwdINS6_IJSA_SA_SA_EEES9_NS_10bfloat16_tESF_Li256ELb0ELb1ELb1ELb1EEENS1_19SingleTileSchedulerILb0ELb1ELb1ELi128EEEEEEEEEvNT_6ParamsE --------------------------
	.section	.nv.shared._ZN7cutlass13device_kernelIN5flash11enable_sm90INS1_16FlashAttnFwdSm90INS1_25CollectiveMainloopFwdSm90ILi2EN4cute5tupleIJNS5_1CILi1EEES8_S8_EEENS6_IJNS7_ILi128EEESA_NS7_ILi192EEEEEELi128ENS_12float_e4m3_tEfNS_4arch4Sm90ELb0ELb1ELb1ELb0ELb1ELb0ELb0ELb1ELb1ELb1ELb1ELb0EEENS1_21CollectiveEpilogueFwdINS6_IJSA_SA_SA_EEES9_NS_10bfloat16_tESF_Li256ELb0ELb1ELb1ELb1EEENS1_19SingleTileSchedulerILb0ELb1ELb1ELi128EEEEEEEEEvNT_6ParamsE,"aw",@nobits
	.sectionflags	@""
	.align	16
	.zero		1024


//--------------------- .nv.shared._ZN7cutlass13device_kernelIN5flash11enable_sm90INS1_16FlashAttnFwdSm90INS1_25CollectiveMainloopFwdSm90ILi2EN4cute5tupleIJNS5_1CILi1EEES8_S8_EEENS6_IJNS7_ILi128EEESA_NS7_ILi192EEEEEELi128ENS_12float_e4m3_tEfNS_4arch4Sm90ELb0ELb1ELb1ELb1ELb1ELb0ELb0ELb1ELb1ELb1ELb1ELb0EEENS1_21CollectiveEpilogueFwdINS6_IJSA_SA_SA_EEES9_NS_10bfloat16_tESF_Li256ELb1ELb1ELb1ELb1EEENS1_36VarlenDynamicPersistentTileSchedulerILi128ELi128ELi256ELi128ELb1ELb1ELb1ELb1ELb0ELb1EEEEEEEEEvNT_6ParamsE --------------------------
	.section	.nv.shared._ZN7cutlass13device_kernelIN5flash11enable_sm90INS1_16FlashAttnFwdSm90INS1_25CollectiveMainloopFwdSm90ILi2EN4cute5tupleIJNS5_1CILi1EEES8_S8_EEENS6_IJNS7_ILi128EEESA_NS7_ILi192EEEEEELi128ENS_12float_e4m3_tEfNS_4arch4Sm90ELb0ELb1ELb1ELb1ELb1ELb0ELb0ELb1ELb1ELb1ELb1ELb0EEENS1_21CollectiveEpilogueFwdINS6_IJSA_SA_SA_EEES9_NS_10bfloat16_tESF_Li256ELb1ELb1ELb1ELb1EEENS1_36VarlenDynamicPersistentTileSchedulerILi128ELi128ELi256ELi128ELb1ELb1ELb1ELb1ELb0ELb1EEEEEEEEEvNT_6ParamsE,"aw",@nobits
	.sectionflags	@""
	.align	16
	.zero		1024


//--------------------- .nv.shared._ZN7cutlass13device_kernelIN5flash11enable_sm90INS1_16FlashAttnFwdSm90INS1_25CollectiveMainloopFwdSm90ILi2EN4cute5tupleIJNS5_1CILi1EEES8_S8_EEENS6_IJNS7_ILi128EEESA_NS7_ILi192EEEEEELi128ENS_12float_e4m3_tEfNS_4arch4Sm90ELb0ELb1ELb1ELb1ELb1ELb1ELb0ELb1ELb1ELb1ELb1ELb0EEENS1_21CollectiveEpilogueFwdINS6_IJSA_SA_SA_EEES9_NS_10bfloat16_tESF_Li256ELb1ELb1ELb1ELb1EEENS1_36VarlenDynamicPersistentTileSchedulerILi128ELi128ELi256ELi128ELb1ELb1ELb1ELb1ELb0ELb1EEEEEEEEEvNT_6ParamsE --------------------------
	.section	.nv.shared._ZN7cutlass13device_kernelIN5flash11enable_sm90INS1_16FlashAttnFwdSm90INS1_25CollectiveMainloopFwdSm90ILi2EN4cute5tupleIJNS5_1CILi1EEES8_S8_EEENS6_IJNS7_ILi128EEESA_NS7_ILi192EEEEEELi128ENS_12float_e4m3_tEfNS_4arch4Sm90ELb0ELb1ELb1ELb1ELb1ELb1ELb0ELb1ELb1ELb1ELb1ELb0EEENS1_21CollectiveEpilogueFwdINS6_IJSA_SA_SA_EEES9_NS_10bfloat16_tESF_Li256ELb1ELb1ELb1ELb1EEENS1_36VarlenDynamicPersistentTileSchedulerILi128ELi128ELi256ELi128ELb1ELb1ELb1ELb1ELb0ELb1EEEEEEEEEvNT_6ParamsE,"aw",@nobits
	.sectionflags	@""
	.align	16
	.zero		1024


//--------------------- .nv.shared._ZN7cutlass13device_kernelIN5flash11enable_sm90INS1_16FlashAttnFwdSm90INS1_25CollectiveMainloopFwdSm90ILi2EN4cute5tupleIJNS5_1CILi1EEES8_S8_EEENS6_IJNS7_ILi128EEENS7_ILi160EEENS7_ILi192EEEEEELi128ENS_12float_e4m3_tEfNS_4arch4Sm90ELb1ELb0ELb1ELb0ELb1ELb0ELb0ELb1ELb1ELb1ELb1ELb0EEENS1_21CollectiveEpilogueFwdINS6_IJSA_SA_SB_EEES9_NS_10bfloat16_tESG_Li256ELb0ELb1ELb1ELb1EEENS1_19SingleTileSchedulerILb0ELb1ELb1ELi128EEEEEEEEEvNT_6ParamsE --------------------------
	.section	.nv.shared._ZN7cutlass13device_kernelIN5flash11enable_sm90INS1_16FlashAttnFwdSm90INS1_25CollectiveMainloopFwdSm90ILi2EN4cute5tupleIJNS5_1CILi1EEES8_S8_EEENS6_IJNS7_ILi128EEENS7_ILi160EEENS7_ILi192EEEEEELi128ENS_12float_e4m3_tEfNS_4arch4Sm90ELb1ELb0ELb1ELb0ELb1ELb0ELb0ELb1ELb1ELb1ELb1ELb0EEENS1_21CollectiveEpilogueFwdINS6_IJSA_SA_SB_EEES9_NS_10bfloat16_tESG_Li256ELb0ELb1ELb1ELb1EEENS1_19SingleTileSchedulerILb0ELb1ELb1ELi128EEEEEEEEEvNT_6ParamsE,"aw",@nobits
	.sectionflags	@""
	.align	16
	.zero		1024


//--------------------- .nv.shared._ZN7cutlass13device_kernelIN5flash11enable_sm90INS1_16FlashAttnFwdSm90INS1_25CollectiveMainloopFwdSm90ILi2EN4cute5tupleIJNS5_1CILi1EEES8_S8_EEENS6_IJNS7_ILi128EEENS7_ILi160EEENS7_ILi192EEEEEELi128ENS_12float_e4m3_tEfNS_4arch4Sm90ELb1ELb0ELb1ELb1ELb1ELb0ELb0ELb1ELb1ELb1ELb1ELb0EEENS1_21CollectiveEpilogueFwdINS6_IJSA_SA_SB_EEES9_NS_10bfloat16_tESG_Li256ELb1ELb1ELb1ELb1EEENS1_36VarlenDynamicPersistentTileSchedulerILi128ELi160ELi256ELi128ELb1ELb1ELb1ELb1ELb1ELb1EEEEEEEEEvNT_6ParamsE --------------------------
	.section	.nv.shared._ZN7cutlass13device_kernelIN5flash11enable_sm90INS1_16FlashAttnFwdSm90INS1_25CollectiveMainloopFwdSm90ILi2EN4cute5tupleIJNS5_1CILi1EEES8_S8_EEENS6_IJNS7_ILi128EEENS7_ILi160EEENS7_ILi192EEEEEELi128ENS_12float_e4m3_tEfNS_4arch4Sm90ELb1ELb0ELb1ELb1ELb1ELb0ELb0ELb1ELb1ELb1ELb1ELb0EEENS1_21CollectiveEpilogueFwdINS6_IJSA_SA_SB_EEES9_NS_10bfloat16_tESG_Li256ELb1ELb1ELb1ELb1EEENS1_36VarlenDynamicPersistentTileSchedulerILi128ELi160ELi256ELi128ELb1ELb1ELb1ELb1ELb1ELb1EEEEEEEEEvNT_6ParamsE,"aw",@nobits
	.sectionflags	@""
	.align	16
	.zero		1024


//--------------------- .nv.shared._ZN7cutlass13device_kernelIN5flash11enable_sm90INS1_16FlashAttnFwdSm90INS1_25CollectiveMainloopFwdSm90ILi2EN4cute5tupleIJNS5_1CILi1EEES8_S8_EEENS6_IJNS7_ILi128EEENS7_ILi160EEENS7_ILi192EEEEEELi128ENS_12float_e4m3_tEfNS_4arch4Sm90ELb1ELb0ELb1ELb1ELb1ELb1ELb0ELb1ELb1ELb1ELb1ELb0EEENS1_21CollectiveEpilogueFwdINS6_IJSA_SA_SB_EEES9_NS_10bfloat16_tESG_Li256ELb1ELb1ELb1ELb1EEENS1_36VarlenDynamicPersistentTileSchedulerILi128ELi160ELi256ELi128ELb1ELb1ELb1ELb1ELb1ELb1EEEEEEEEEvNT_6ParamsE --------------------------
	.section	.nv.shared._ZN7cutlass13device_kernelIN5flash11enable_sm90INS1_16FlashAttnFwdSm90INS1_25CollectiveMainloopFwdSm90ILi2EN4cute5tupleIJNS5_1CILi1EEES8_S8_EEENS6_IJNS7_ILi128EEENS7_ILi160EEENS7_ILi192EEEEEELi128ENS_12float_e4m3_tEfNS_4arch4Sm90ELb1ELb0ELb1ELb1ELb1ELb1ELb0ELb1ELb1ELb1ELb1ELb0EEENS1_21CollectiveEpilogueFwdINS6_IJSA_SA_SB_EEES9_NS_10bfloat16_tESG_Li256ELb1ELb1ELb1ELb1EEENS1_36VarlenDynamicPersistentTileSchedulerILi128ELi160ELi256ELi128ELb1ELb1ELb1ELb1ELb1ELb1EEEEEEEEEvNT_6ParamsE,"aw",@nobits
	.sectionflags	@""
	.align	16
	.zero		1024


//--------------------- .nv.constant0._ZN7cutlass13device_kernelIN5flash11enable_sm90INS1_16FlashAttnFwdSm90INS1_25CollectiveMainloopFwdSm90ILi2EN4cute5tupleIJNS5_1CILi1EEES8_S8_EEENS6_IJNS7_ILi128EEENS7_ILi160EEENS7_ILi192EEEEEELi128ENS_12float_e4m3_tEfNS_4arch4Sm90ELb0ELb0ELb1ELb0ELb1ELb0ELb0ELb1ELb1ELb1ELb1ELb0EEENS1_21CollectiveEpilogueFwdINS6_IJSA_SA_SB_EEES9_NS_10bfloat16_tESG_Li256ELb0ELb1ELb1ELb1EEENS1_19SingleTileSchedulerILb0ELb1ELb1ELi128EEEEEEEEEvNT_6ParamsE --------------------------
	.section	.nv.constant0._ZN7cutlass13device_kernelIN5flash11enable_sm90INS1_16FlashAttnFwdSm90INS1_25CollectiveMainloopFwdSm90ILi2EN4cute5tupleIJNS5_1CILi1EEES8_S8_EEENS6_IJNS7_ILi128EEENS7_ILi160EEENS7_ILi192EEEEEELi128ENS_12float_e4m3_tEfNS_4arch4Sm90ELb0ELb0ELb1ELb0ELb1ELb0ELb0ELb1ELb1ELb1ELb1ELb0EEENS1_21CollectiveEpilogueFwdINS6_IJSA_SA_SB_EEES9_NS_10bfloat16_tESG_Li256ELb0ELb1ELb1ELb1EEENS1_19SingleTileSchedulerILb0ELb1ELb1ELi128EEEEEEEEEvNT_6ParamsE,"a",@progbits
	.sectionflags	@""
	.align	4
.nv.constant0._ZN7cutlass13device_kernelIN5flash11enable_sm90INS1_16FlashAttnFwdSm90INS1_25CollectiveMainloopFwdSm90ILi2EN4cute5tupleIJNS5_1CILi1EEES8_S8_EEENS6_IJNS7_ILi128EEENS7_ILi160EEENS7_ILi192EEEEEELi128ENS_12float_e4m3_tEfNS_4arch4Sm90ELb0ELb0ELb1ELb0ELb1ELb0ELb0ELb1ELb1ELb1ELb1ELb0EEENS1_21CollectiveEpilogueFwdINS6_IJSA_SA_SB_EEES9_NS_10bfloat16_tESG_Li256ELb0ELb1ELb1ELb1EEENS1_19SingleTileSchedulerILb0ELb1ELb1ELi128EEEEEEEEEvNT_6ParamsE:
	.zero		3200


//--------------------- .nv.constant0._ZN7cutlass13device_kernelIN5flash11enable_sm90INS1_16FlashAttnFwdSm90INS1_25CollectiveMainloopFwdSm90ILi2EN4cute5tupleIJNS5_1CILi1EEES8_S8_EEENS6_IJNS7_ILi128EEENS7_ILi160EEENS7_ILi192EEEEEELi128ENS_12float_e4m3_tEfNS_4arch4Sm90ELb0ELb0ELb1ELb1ELb1ELb0ELb0ELb1ELb1ELb1ELb1ELb0EEENS1_21CollectiveEpilogueFwdINS6_IJSA_SA_SB_EEES9_NS_10bfloat16_tESG_Li256ELb1ELb1ELb1ELb1EEENS1_36VarlenDynamicPersistentTileSchedulerILi128ELi160ELi256ELi128ELb1ELb1ELb1ELb0ELb1ELb1EEEEEEEEEvNT_6ParamsE --------------------------
	.section	.nv.constant0._ZN7cutlass13device_kernelIN5flash11enable_sm90INS1_16FlashAttnFwdSm90INS1_25CollectiveMainloopFwdSm90ILi2EN4cute5tupleIJNS5_1CILi1EEES8_S8_EEENS6_IJNS7_ILi128EEENS7_ILi160EEENS7_ILi192EEEEEELi128ENS_12float_e4m3_tEfNS_4arch4Sm90ELb0ELb0ELb1ELb1ELb1ELb0ELb0ELb1ELb1ELb1ELb1ELb0EEENS1_21CollectiveEpilogueFwdINS6_IJSA_SA_SB_EEES9_NS_10bfloat16_tESG_Li256ELb1ELb1ELb1ELb1EEENS1_36VarlenDynamicPersistentTileSchedulerILi128ELi160ELi256ELi128ELb1ELb1ELb1ELb0ELb1ELb1EEEEEEEEEvNT_6ParamsE,"a",@progbits
	.sectionflags	@""
	.align	4
.nv.constant0._ZN7cutlass13device_kernelIN5flash11enable_sm90INS1_16FlashAttnFwdSm90INS1_25CollectiveMainloopFwdSm90ILi2EN4cute5tupleIJNS5_1CILi1EEES8_S8_EEENS6_IJNS7_ILi128EEENS7_ILi160EEENS7_ILi192EEEEEELi128ENS_12float_e4m3_tEfNS_4arch4Sm90ELb0ELb0ELb1ELb1ELb1ELb0ELb0ELb1ELb1ELb1ELb1ELb0EEENS1_21CollectiveEpilogueFwdINS6_IJSA_SA_SB_EEES9_NS_10bfloat16_tESG_Li256ELb1ELb1ELb1ELb1EEENS1_36VarlenDynamicPersistentTileSchedulerILi128ELi160ELi256ELi128ELb1ELb1ELb1ELb0ELb1ELb1EEEEEEEEEvNT_6ParamsE:
	.zero		3328


//--------------------- .nv.constant0._ZN7cutlass13device_kernelIN5flash11enable_sm90INS1_16FlashAttnFwdSm90INS1_25CollectiveMainloopFwdSm90ILi2EN4cute5tupleIJNS5_1CILi1EEES8_S8_EEENS6_IJNS7_ILi128EEENS7_ILi160EEENS7_ILi192EEEEEELi128ENS_12float_e4m3_tEfNS_4arch4Sm90ELb0ELb0ELb1ELb1ELb1ELb1ELb0ELb1ELb1ELb1ELb1ELb0EEENS1_21CollectiveEpilogueFwdINS6_IJSA_SA_SB_EEES9_NS_10bfloat16_tESG_Li256ELb1ELb1ELb1ELb1EEENS1_36VarlenDynamicPersistentTileSchedulerILi128ELi160ELi256ELi128ELb1ELb1ELb1ELb0ELb1ELb1EEEEEEEEEvNT_6ParamsE --------------------------
	.section	.nv.constant0._ZN7cutlass13device_kernelIN5flash11enable_sm90INS1_16FlashAttnFwdSm90INS1_25CollectiveMainloopFwdSm90ILi2EN4cute5tupleIJNS5_1CILi1EEES8_S8_EEENS6_IJNS7_ILi128EEENS7_ILi160EEENS7_ILi192EEEEEELi128ENS_12float_e4m3_tEfNS_4arch4Sm90ELb0ELb0ELb1ELb1ELb1ELb1ELb0ELb1ELb1ELb1ELb1ELb0EEENS1_21CollectiveEpilogueFwdINS6_IJSA_SA_SB_EEES9_NS_10bfloat16_tESG_Li256ELb1ELb1ELb1ELb1EEENS1_36VarlenDynamicPersistentTileSchedulerILi128ELi160ELi256ELi128ELb1ELb1ELb1ELb0ELb1ELb1EEEEEEEEEvNT_6ParamsE,"a",@progbits
	.sectionflags	@""
	.align	4
.nv.constant0._ZN7cutlass13device_kernelIN5flash11enable_sm90INS1_16FlashAttnFwdSm90INS1_25CollectiveMainloopFwdSm90ILi2EN4cute5tupleIJNS5_1CILi1EEES8_S8_EEENS6_IJNS7_ILi128EEENS7_ILi160EEENS7_ILi192EEEEEELi128ENS_12float_e4m3_tEfNS_4arch4Sm90ELb0ELb0ELb1ELb1ELb1ELb1ELb0ELb1ELb1ELb1ELb1ELb0EEENS1_21CollectiveEpilogueFwdINS6_IJSA_SA_SB_EEES9_NS_10bfloat16_tESG_Li256ELb1ELb1ELb1ELb1EEENS1_36VarlenDynamicPersistentTileSchedulerILi128ELi160ELi256ELi128ELb1ELb1ELb1ELb0ELb1ELb1EEEEEEEEEvNT_6ParamsE:
	.zero		3328


//--------------------- .nv.constant0._ZN7cutlass13device_kernelIN5flash11enable_sm90INS1_16FlashAttnFwdSm90INS1_25CollectiveMainloopFwdSm90ILi2EN4cute5tupleIJNS5_1CILi1EEES8_S8_EEENS6_IJNS7_ILi128EEESA_NS7_ILi192EEEEEELi128ENS_12float_e4m3_tEfNS_4arch4Sm90ELb0ELb1ELb1ELb0ELb1ELb0ELb0ELb1ELb1ELb1ELb1ELb0EEENS1_21CollectiveEpilogueFwdINS6_IJSA_SA_SA_EEES9_NS_10bfloat16_tESF_Li256ELb0ELb1ELb1ELb1EEENS1_19SingleTileSchedulerILb0ELb1ELb1ELi128EEEEEEEEEvNT_6ParamsE --------------------------
	.section	.nv.constant0._ZN7cutlass13device_kernelIN5flash11enable_sm90INS1_16FlashAttnFwdSm90INS1_25CollectiveMainloopFwdSm90ILi2EN4cute5tupleIJNS5_1CILi1EEES8_S8_EEENS6_IJNS7_ILi128EEESA_NS7_ILi192EEEEEELi128ENS_12float_e4m3_tEfNS_4arch4Sm90ELb0ELb1ELb1ELb0ELb1ELb0ELb0ELb1ELb1ELb1ELb1ELb0EEENS1_21CollectiveEpilogueFwdINS6_IJSA_SA_SA_EEES9_NS_10bfloat16_tESF_Li256ELb0ELb1ELb1ELb1EEENS1_19SingleTileSchedulerILb0ELb1ELb1ELi128EEEEEEEEEvNT_6ParamsE,"a",@progbits
	.sectionflags	@""
	.align	4
.nv.constant0._ZN7cutlass13device_kernelIN5flash11enable_sm90INS1_16FlashAttnFwdSm90INS1_25CollectiveMainloopFwdSm90ILi2EN4cute5tupleIJNS5_1CILi1EEES8_S8_EEENS6_IJNS7_ILi128EEESA_NS7_ILi192EEEEEELi128ENS_12float_e4m3_tEfNS_4arch4Sm90ELb0ELb1ELb1ELb0ELb1ELb0ELb0ELb1ELb1ELb1ELb1ELb0EEENS1_21CollectiveEpilogueFwdINS6_IJSA_SA_SA_EEES9_NS_10bfloat16_tESF_Li256ELb0ELb1ELb1ELb1EEENS1_19SingleTileSchedulerILb0ELb1ELb1ELi128EEEEEEEEEvNT_6ParamsE:
	.zero		3200


//--------------------- .nv.constant0._ZN7cutlass13device_kernelIN5flash11enable_sm90INS1_16FlashAttnFwdSm90INS1_25CollectiveMainloopFwdSm90ILi2EN4cute5tupleIJNS5_1CILi1EEES8_S8_EEENS6_IJNS7_ILi128EEESA_NS7_ILi192EEEEEELi128ENS_12float_e4m3_tEfNS_4arch4Sm90ELb0ELb1ELb1ELb1ELb1ELb0ELb0ELb1ELb1ELb1ELb1ELb0EEENS1_21CollectiveEpilogueFwdINS6_IJSA_SA_SA_EEES9_NS_10bfloat16_tESF_Li256ELb1ELb1ELb1ELb1EEENS1_36VarlenDynamicPersistentTileSchedulerILi128ELi128ELi256ELi128ELb1ELb1ELb1ELb1ELb0ELb1EEEEEEEEEvNT_6ParamsE --------------------------
	.section	.nv.constant0._ZN7cutlass13device_kernelIN5flash11enable_sm90INS1_16FlashAttnFwdSm90INS1_25CollectiveMainloopFwdSm90ILi2EN4cute5tupleIJNS5_1CILi1EEES8_S8_EEENS6_IJNS7_ILi128EEESA_NS7_ILi192EEEEEELi128ENS_12float_e4m3_tEfNS_4arch4Sm90ELb0ELb1ELb1ELb1ELb1ELb0ELb0ELb1ELb1ELb1ELb1ELb0EEENS1_21CollectiveEpilogueFwdINS6_IJSA_SA_SA_EEES9_NS_10bfloat16_tESF_Li256ELb1ELb1ELb1ELb1EEENS1_36VarlenDynamicPersistentTileSchedulerILi128ELi128ELi256ELi128ELb1ELb1ELb1ELb1ELb0ELb1EEEEEEEEEvNT_6ParamsE,"a",@progbits
	.sectionflags	@""
	.align	4
.nv.constant0._ZN7cutlass13device_kernelIN5flash11enable_sm90INS1_16FlashAttnFwdSm90INS1_25CollectiveMainloopFwdSm90ILi2EN4cute5tupleIJNS5_1CILi1EEES8_S8_EEENS6_IJNS7_ILi128EEESA_NS7_ILi192EEEEEELi128ENS_12float_e4m3_tEfNS_4arch4Sm90ELb0ELb1ELb1ELb1ELb1ELb0ELb0ELb1ELb1ELb1ELb1ELb0EEENS1_21CollectiveEpilogueFwdINS6_IJSA_SA_SA_EEES9_NS_10bfloat16_tESF_Li256ELb1ELb1ELb1ELb1EEENS1_36VarlenDynamicPersistentTileSchedulerILi128ELi128ELi256ELi128ELb1ELb1ELb1ELb1ELb0ELb1EEEEEEEEEvNT_6ParamsE:
	.zero		3328


//--------------------- .nv.constant0._ZN7cutlass13device_kernelIN5flash11enable_sm90INS1_16FlashAttnFwdSm90INS1_25CollectiveMainloopFwdSm90ILi2EN4cute5tupleIJNS5_1CILi1EEES8_S8_EEENS6_IJNS7_ILi128EEESA_NS7_ILi192EEEEEELi128ENS_12float_e4m3_tEfNS_4arch4Sm90ELb0ELb1ELb1ELb1ELb1ELb1ELb0ELb1ELb1ELb1ELb1ELb0EEENS1_21CollectiveEpilogueFwdINS6_IJSA_SA_SA_EEES9_NS_10bfloat16_tESF_Li256ELb1ELb1ELb1ELb1EEENS1_36VarlenDynamicPersistentTileSchedulerILi128ELi128ELi256ELi128ELb1ELb1ELb1ELb1ELb0ELb1EEEEEEEEEvNT_6ParamsE --------------------------
	.section	.nv.constant0._ZN7cutlass13device_kernelIN5flash11enable_sm90INS1_16FlashAttnFwdSm90INS1_25CollectiveMainloopFwdSm90ILi2EN4cute5tupleIJNS5_1CILi1EEES8_S8_EEENS6_IJNS7_ILi128EEESA_NS7_ILi192EEEEEELi128ENS_12float_e4m3_tEfNS_4arch4Sm90ELb0ELb1ELb1ELb1ELb1ELb1ELb0ELb1ELb1ELb1ELb1ELb0EEENS1_21CollectiveEpilogueFwdINS6_IJSA_SA_SA_EEES9_NS_10bfloat16_tESF_Li256ELb1ELb1ELb1ELb1EEENS1_36VarlenDynamicPersistentTileSchedulerILi128ELi128ELi256ELi128ELb1ELb1ELb1ELb1ELb0ELb1EEEEEEEEEvNT_6ParamsE,"a",@progbits
	.sectionflags	@""
	.align	4
.nv.constant0._ZN7cutlass13device_kernelIN5flash11enable_sm90INS1_16FlashAttnFwdSm90INS1_25CollectiveMainloopFwdSm90ILi2EN4cute5tupleIJNS5_1CILi1EEES8_S8_EEENS6_IJNS7_ILi128EEESA_NS7_ILi192EEEEEELi128ENS_12float_e4m3_tEfNS_4arch4Sm90ELb0ELb1ELb1ELb1ELb1ELb1ELb0ELb1ELb1ELb1ELb1ELb0EEENS1_21CollectiveEpilogueFwdINS6_IJSA_SA_SA_EEES9_NS_10bfloat16_tESF_Li256ELb1ELb1ELb1ELb1EEENS1_36VarlenDynamicPersistentTileSchedulerILi128ELi128ELi256ELi128ELb1ELb1ELb1ELb1ELb0ELb1EEEEEEEEEvNT_6ParamsE:
	.zero		3328


//--------------------- .nv.constant0._ZN7cutlass13device_kernelIN5flash11enable_sm90INS1_16FlashAttnFwdSm90INS1_25CollectiveMainloopFwdSm90ILi2EN4cute5tupleIJNS5_1CILi1EEES8_S8_EEENS6_IJNS7_ILi128EEENS7_ILi160EEENS7_ILi192EEEEEELi128ENS_12float_e4m3_tEfNS_4arch4Sm90ELb1ELb0ELb1ELb0ELb1ELb0ELb0ELb1ELb1ELb1ELb1ELb0EEENS1_21CollectiveEpilogueFwdINS6_IJSA_SA_SB_EEES9_NS_10bfloat16_tESG_Li256ELb0ELb1ELb1ELb1EEENS1_19SingleTileSchedulerILb0ELb1ELb1ELi128EEEEEEEEEvNT_6ParamsE --------------------------
	.section	.nv.constant0._ZN7cutlass13device_kernelIN5flash11enable_sm90INS1_16FlashAttnFwdSm90INS1_25CollectiveMainloopFwdSm90ILi2EN4cute5tupleIJNS5_1CILi1EEES8_S8_EEENS6_IJNS7_ILi128EEENS7_ILi160EEENS7_ILi192EEEEEELi128ENS_12float_e4m3_tEfNS_4arch4Sm90ELb1ELb0ELb1ELb0ELb1ELb0ELb0ELb1ELb1ELb1ELb1ELb0EEENS1_21CollectiveEpilogueFwdINS6_IJSA_SA_SB_EEES9_NS_10bfloat16_tESG_Li256ELb0ELb1ELb1ELb1EEENS1_19SingleTileSchedulerILb0ELb1ELb1ELi128EEEEEEEEEvNT_6ParamsE,"a",@progbits
	.sectionflags	@""
	.align	4
.nv.constant0._ZN7cutlass13device_kernelIN5flash11enable_sm90INS1_16FlashAttnFwdSm90INS1_25CollectiveMainloopFwdSm90ILi2EN4cute5tupleIJNS5_1CILi1EEES8_S8_EEENS6_IJNS7_ILi128EEENS7_ILi160EEENS7_ILi192EEEEEELi128ENS_12float_e4m3_tEfNS_4arch4Sm90ELb1ELb0ELb1ELb0ELb1ELb0ELb0ELb1ELb1ELb1ELb1ELb0EEENS1_21CollectiveEpilogueFwdINS6_IJSA_SA_SB_EEES9_NS_10bfloat16_tESG_Li256ELb0ELb1ELb1ELb1EEENS1_19SingleTileSchedulerILb0ELb1ELb1ELi128EEEEEEEEEvNT_6ParamsE:
	.zero		3200


//--------------------- .nv.constant0._ZN7cutlass13device_kernelIN5flash11enable_sm90INS1_16FlashAttnFwdSm90INS1_25CollectiveMainloopFwdSm90ILi2EN4cute5tupleIJNS5_1CILi1EEES8_S8_EEENS6_IJNS7_ILi128EEENS7_ILi160EEENS7_ILi192EEEEEELi128ENS_12float_e4m3_tEfNS_4arch4Sm90ELb1ELb0ELb1ELb1ELb1ELb0ELb0ELb1ELb1ELb1ELb1ELb0EEENS1_21CollectiveEpilogueFwdINS6_IJSA_SA_SB_EEES9_NS_10bfloat16_tESG_Li256ELb1ELb1ELb1ELb1EEENS1_36VarlenDynamicPersistentTileSchedulerILi128ELi160ELi256ELi128ELb1ELb1ELb1ELb1ELb1ELb1EEEEEEEEEvNT_6ParamsE --------------------------
	.section	.nv.constant0._ZN7cutlass13device_kernelIN5flash11enable_sm90INS1_16FlashAttnFwdSm90INS1_25CollectiveMainloopFwdSm90ILi2EN4cute5tupleIJNS5_1CILi1EEES8_S8_EEENS6_IJNS7_ILi128EEENS7_ILi160EEENS7_ILi192EEEEEELi128ENS_12float_e4m3_tEfNS_4arch4Sm90ELb1ELb0ELb1ELb1ELb1ELb0ELb0ELb1ELb1ELb1ELb1ELb0EEENS1_21CollectiveEpilogueFwdINS6_IJSA_SA_SB_EEES9_NS_10bfloat16_tESG_Li256ELb1ELb1ELb1ELb1EEENS1_36VarlenDynamicPersistentTileSchedulerILi128ELi160ELi256ELi128ELb1ELb1ELb1ELb1ELb1ELb1EEEEEEEEEvNT_6ParamsE,"a",@progbits
	.sectionflags	@""
	.align	4
.nv.constant0._ZN7cutlass13device_kernelIN5flash11enable_sm90INS1_16FlashAttnFwdSm90INS1_25CollectiveMainloopFwdSm90ILi2EN4cute5tupleIJNS5_1CILi1EEES8_S8_EEENS6_IJNS7_ILi128EEENS7_ILi160EEENS7_ILi192EEEEEELi128ENS_12float_e4m3_tEfNS_4arch4Sm90ELb1ELb0ELb1ELb1ELb1ELb0ELb0ELb1ELb1ELb1ELb1ELb0EEENS1_21CollectiveEpilogueFwdINS6_IJSA_SA_SB_EEES9_NS_10bfloat16_tESG_Li256ELb1ELb1ELb1ELb1EEENS1_36VarlenDynamicPersistentTileSchedulerILi128ELi160ELi256ELi128ELb1ELb1ELb1ELb1ELb1ELb1EEEEEEEEEvNT_6ParamsE:
	.zero		3328


//--------------------- .nv.constant0._ZN7cutlass13device_kernelIN5flash11enable_sm90INS1_16FlashAttnFwdSm90INS1_25CollectiveMainloopFwdSm90ILi2EN4cute5tupleIJNS5_1CILi1EEES8_S8_EEENS6_IJNS7_ILi128EEENS7_ILi160EEENS7_ILi192EEEEEELi128ENS_12float_e4m3_tEfNS_4arch4Sm90ELb1ELb0ELb1ELb1ELb1ELb1ELb0ELb1ELb1ELb1ELb1ELb0EEENS1_21CollectiveEpilogueFwdINS6_IJSA_SA_SB_EEES9_NS_10bfloat16_tESG_Li256ELb1ELb1ELb1ELb1EEENS1_36VarlenDynamicPersistentTileSchedulerILi128ELi160ELi256ELi128ELb1ELb1ELb1ELb1ELb1ELb1EEEEEEEEEvNT_6ParamsE --------------------------
	.section	.nv.constant0._ZN7cutlass13device_kernelIN5flash11enable_sm90INS1_16FlashAttnFwdSm90INS1_25CollectiveMainloopFwdSm90ILi2EN4cute5tupleIJNS5_1CILi1EEES8_S8_EEENS6_IJNS7_ILi128EEENS7_ILi160EEENS7_ILi192EEEEEELi128ENS_12float_e4m3_tEfNS_4arch4Sm90ELb1ELb0ELb1ELb1ELb1ELb1ELb0ELb1ELb1ELb1ELb1ELb0EEENS1_21CollectiveEpilogueFwdINS6_IJSA_SA_SB_EEES9_NS_10bfloat16_tESG_Li256ELb1ELb1ELb1ELb1EEENS1_36VarlenDynamicPersistentTileSchedulerILi128ELi160ELi256ELi128ELb1ELb1ELb1ELb1ELb1ELb1EEEEEEEEEvNT_6ParamsE,"a",@progbits
	.sectionflags	@""
	.align	4
.nv.constant0._ZN7cutlass13device_kernelIN5flash11enable_sm90INS1_16FlashAttnFwdSm90INS1_25CollectiveMainloopFwdSm90ILi2EN4cute5tupleIJNS5_1CILi1EEES8_S8_EEENS6_IJNS7_ILi128EEENS7_ILi160EEENS7_ILi192EEEEEELi128ENS_12float_e4m3_tEfNS_4arch4Sm90ELb1ELb0ELb1ELb1ELb1ELb1ELb0ELb1ELb1ELb1ELb1ELb0EEENS1_21CollectiveEpilogueFwdINS6_IJSA_SA_SB_EEES9_NS_10bfloat16_tESG_Li256ELb1ELb1ELb1ELb1EEENS1_36VarlenDynamicPersistentTileSchedulerILi128ELi160ELi256ELi128ELb1ELb1ELb1ELb1ELb1ELb1EEEEEEEEEvNT_6ParamsE:
	.zero		3328


//--------------------- SYMBOLS --------------------------

	.type		.nv.reservedSmem.offset0,@object
	.size		.nv.reservedSmem.offset0,0x4
	.type		__assertfail,@function
